	.target	sm_80

	.elftype	@"ET_EXEC"


//--------------------- .note.nv.tkinfo           --------------------------
	.section	.note.nv.tkinfo,"",@"SHT_NOTE"
	.sectionflags	@"SHF_NOTE_NV_TKINFO"
	.tkinfo
        /*0018*/ 	.word	0x00000002
        /*0030*/ 	.string	""
        /*0030*/ 	.string	"ptxas"
        /*0030*/ 	.string	"Cuda compilation tools, release 13.0, V13.0.88"
        /*0030*/ 	.string	"Build cuda_13.0.r13.0/compiler.36424714_0"
        /*0030*/ 	.string	"-arch sm_80 -m 64 "



//--------------------- .note.nv.cuinfo           --------------------------
	.section	.note.nv.cuinfo,"",@"SHT_NOTE"
	.sectionflags	@"SHF_NOTE_NV_CUINFO"
        /*0018*/ 	.short	0x0002
        /*001a*/ 	.short	0x0050
        /*001c*/ 	.short	0x0082
	.zero		2


//--------------------- .nv.info                  --------------------------
	.section	.nv.info,"",@"SHT_CUDA_INFO"
	.align	4


	//----- nvinfo : EIATTR_REGCOUNT
	.align		4
        /*0000*/ 	.byte	0x04, 0x2f
        /*0002*/ 	.short	(.L_1 - .L_0)
	.align		4
.L_0:
        /*0004*/ 	.word	index@(_ZN10layer_norm31ln_parallel_residual_bwd_kernelINS_13Kernel_traitsIfffffjLj256ELj1ELj4ELj1ELj16ENS_18Kernel_traits_baseILj256EfffffjLj128EEEEELb1ELb1ELb1EEEvNS_9BwdParamsE)
        /*0008*/ 	.word	0x00000050


	//----- nvinfo : EIATTR_FRAME_SIZE
	.align		4
.L_1:
        /*000c*/ 	.byte	0x04, 0x11
        /*000e*/ 	.short	(.L_3 - .L_2)
	.align		4
.L_2:
        /*0010*/ 	.word	index@($__internal_119_$__cuda_sm70_shflsync_bfly_p)
        /*0014*/ 	.word	0x00000000


	//----- nvinfo : EIATTR_FRAME_SIZE
	.align		4
.L_3:
        /*0018*/ 	.byte	0x04, 0x11
        /*001a*/ 	.short	(.L_5 - .L_4)
	.align		4
.L_4:
        /*001c*/ 	.word	index@(_ZN10layer_norm31ln_parallel_residual_bwd_kernelINS_13Kernel_traitsIfffffjLj256ELj1ELj4ELj1ELj16ENS_18Kernel_traits_baseILj256EfffffjLj128EEEEELb1ELb1ELb1EEEvNS_9BwdParamsE)
        /*0020*/ 	.word	0x00000000


	//----- nvinfo : EIATTR_REGCOUNT
	.align		4
.L_5:
        /*0024*/ 	.byte	0x04, 0x2f
        /*0026*/ 	.short	(.L_7 - .L_6)
	.align		4
.L_6:
        /*0028*/ 	.word	index@(_ZN10layer_norm40ln_parallel_residual_bwd_finalize_kernelINS_22Kernel_traits_finalizeILj256EfffffjLb0ELj1024ELj4ENS_18Kernel_traits_baseILj256EfffffjLj1024EEEEELb1EEEvNS_9BwdParamsE)
        /*002c*/ 	.word	0x00000020


	//----- nvinfo : EIATTR_FRAME_SIZE
	.align		4
.L_7:
        /*0030*/ 	.byte	0x04, 0x11
        /*0032*/ 	.short	(.L_9 - .L_8)
	.align		4
.L_8:
        /*0034*/ 	.word	index@($__internal_118_$__cuda_sm70_shflsync_bfly_p)
        /*0038*/ 	.word	0x00000000


	//----- nvinfo : EIATTR_FRAME_SIZE
	.align		4
.L_9:
        /*003c*/ 	.byte	0x04, 0x11
        /*003e*/ 	.short	(.L_11 - .L_10)
	.align		4
.L_10:
        /*0040*/ 	.word	index@(_ZN10layer_norm40ln_parallel_residual_bwd_finalize_kernelINS_22Kernel_traits_finalizeILj256EfffffjLb0ELj1024ELj4ENS_18Kernel_traits_baseILj256EfffffjLj1024EEEEELb1EEEvNS_9BwdParamsE)
        /*0044*/ 	.word	0x00000000


	//----- nvinfo : EIATTR_REGCOUNT
	.align		4
.L_11:
        /*0048*/ 	.byte	0x04, 0x2f
        /*004a*/ 	.short	(.L_13 - .L_12)
	.align		4
.L_12:
        /*004c*/ 	.word	index@(_ZN10layer_norm22ln_bwd_finalize_kernelINS_22Kernel_traits_finalizeILj256EfffffjLb0ELj1024ELj4ENS_18Kernel_traits_baseILj256EfffffjLj1024EEEEELb0ELb1EEEvNS_9BwdParamsE)
        /*0050*/ 	.word	0x00000020


	//----- nvinfo : EIATTR_FRAME_SIZE
	.align		4
.L_13:
        /*0054*/ 	.byte	0x04, 0x11
        /*0056*/ 	.short	(.L_15 - .L_14)
	.align		4
.L_14:
        /*0058*/ 	.word	index@($__internal_117_$__cuda_sm70_shflsync_bfly_p)
        /*005c*/ 	.word	0x00000000


	//----- nvinfo : EIATTR_FRAME_SIZE
	.align		4
.L_15:
        /*0060*/ 	.byte	0x04, 0x11
        /*0062*/ 	.short	(.L_17 - .L_16)
	.align		4
.L_16:
        /*0064*/ 	.word	index@(_ZN10layer_norm22ln_bwd_finalize_kernelINS_22Kernel_traits_finalizeILj256EfffffjLb0ELj1024ELj4ENS_18Kernel_traits_baseILj256EfffffjLj1024EEEEELb0ELb1EEEvNS_9BwdParamsE)
        /*0068*/ 	.word	0x00000000


	//----- nvinfo : EIATTR_REGCOUNT
	.align		4
.L_17:
        /*006c*/ 	.byte	0x04, 0x2f
        /*006e*/ 	.short	(.L_19 - .L_18)
	.align		4
.L_18:
        /*0070*/ 	.word	index@(_ZN10layer_norm31ln_parallel_residual_bwd_kernelINS_13Kernel_traitsIfffffjLj256ELj1ELj4ELj1ELj16ENS_18Kernel_traits_baseILj256EfffffjLj128EEEEELb1ELb1ELb0EEEvNS_9BwdParamsE)
        /*0074*/ 	.word	0x00000050


	//----- nvinfo : EIATTR_FRAME_SIZE
	.align		4
.L_19:
        /*0078*/ 	.byte	0x04, 0x11
        /*007a*/ 	.short	(.L_21 - .L_20)
	.align		4
.L_20:
        /*007c*/ 	.word	index@($__internal_116_$__cuda_sm70_shflsync_bfly_p)
        /*0080*/ 	.word	0x00000000


	//----- nvinfo : EIATTR_FRAME_SIZE
	.align		4
.L_21:
        /*0084*/ 	.byte	0x04, 0x11
        /*0086*/ 	.short	(.L_23 - .L_22)
	.align		4
.L_22:
        /*0088*/ 	.word	index@(_ZN10layer_norm31ln_parallel_residual_bwd_kernelINS_13Kernel_traitsIfffffjLj256ELj1ELj4ELj1ELj16ENS_18Kernel_traits_baseILj256EfffffjLj128EEEEELb1ELb1ELb0EEEvNS_9BwdParamsE)
        /*008c*/ 	.word	0x00000000


	//----- nvinfo : EIATTR_REGCOUNT
	.align		4
.L_23:
        /*0090*/ 	.byte	0x04, 0x2f
        /*0092*/ 	.short	(.L_25 - .L_24)
	.align		4
.L_24:
        /*0094*/ 	.word	index@(_ZN10layer_norm40ln_parallel_residual_bwd_finalize_kernelINS_22Kernel_traits_finalizeILj256EfffffjLb0ELj1024ELj4ENS_18Kernel_traits_baseILj256EfffffjLj1024EEEEELb0EEEvNS_9BwdParamsE)
        /*0098*/ 	.word	0x00000020


	//----- nvinfo : EIATTR_FRAME_SIZE
	.align		4
.L_25:
        /*009c*/ 	.byte	0x04, 0x11
        /*009e*/ 	.short	(.L_27 - .L_26)
	.align		4
.L_26:
        /*00a0*/ 	.word	index@($__internal_115_$__cuda_sm70_shflsync_bfly_p)
        /*00a4*/ 	.word	0x00000000


	//----- nvinfo : EIATTR_FRAME_SIZE
	.align		4
.L_27:
        /*00a8*/ 	.byte	0x04, 0x11
        /*00aa*/ 	.short	(.L_29 - .L_28)
	.align		4
.L_28:
        /*00ac*/ 	.word	index@(_ZN10layer_norm40ln_parallel_residual_bwd_finalize_kernelINS_22Kernel_traits_finalizeILj256EfffffjLb0ELj1024ELj4ENS_18Kernel_traits_baseILj256EfffffjLj1024EEEEELb0EEEvNS_9BwdParamsE)
        /*00b0*/ 	.word	0x00000000


	//----- nvinfo : EIATTR_REGCOUNT
	.align		4
.L_29:
        /*00b4*/ 	.byte	0x04, 0x2f
        /*00b6*/ 	.short	(.L_31 - .L_30)
	.align		4
.L_30:
        /*00b8*/ 	.word	index@(_ZN10layer_norm22ln_bwd_finalize_kernelINS_22Kernel_traits_finalizeILj256EfffffjLb0ELj1024ELj4ENS_18Kernel_traits_baseILj256EfffffjLj1024EEEEELb0ELb0EEEvNS_9BwdParamsE)
        /*00bc*/ 	.word	0x0000001e


	//----- nvinfo : EIATTR_FRAME_SIZE
	.align		4
.L_31:
        /*00c0*/ 	.byte	0x04, 0x11
        /*00c2*/ 	.short	(.L_33 - .L_32)
	.align		4
.L_32:
        /*00c4*/ 	.word	index@($__internal_114_$__cuda_sm70_shflsync_bfly_p)
        /*00c8*/ 	.word	0x00000000


	//----- nvinfo : EIATTR_FRAME_SIZE
	.align		4
.L_33:
        /*00cc*/ 	.byte	0x04, 0x11
        /*00ce*/ 	.short	(.L_35 - .L_34)
	.align		4
.L_34:
        /*00d0*/ 	.word	index@(_ZN10layer_norm22ln_bwd_finalize_kernelINS_22Kernel_traits_finalizeILj256EfffffjLb0ELj1024ELj4ENS_18Kernel_traits_baseILj256EfffffjLj1024EEEEELb0ELb0EEEvNS_9BwdParamsE)
        /*00d4*/ 	.word	0x00000000


	//----- nvinfo : EIATTR_REGCOUNT
	.align		4
.L_35:
        /*00d8*/ 	.byte	0x04, 0x2f
        /*00da*/ 	.short	(.L_37 - .L_36)
	.align		4
.L_36:
        /*00dc*/ 	.word	index@(_ZN10layer_norm31ln_parallel_residual_bwd_kernelINS_13Kernel_traitsIfffffjLj256ELj1ELj4ELj1ELj16ENS_18Kernel_traits_baseILj256EfffffjLj128EEEEELb1ELb0ELb1EEEvNS_9BwdParamsE)
        /*00e0*/ 	.word	0x00000072


	//----- nvinfo : EIATTR_FRAME_SIZE
	.align		4
.L_37:
        /*00e4*/ 	.byte	0x04, 0x11
        /*00e6*/ 	.short	(.L_39 - .L_38)
	.align		4
.L_38:
        /*00e8*/ 	.word	index@($__internal_113_$__cuda_sm70_shflsync_bfly_p)
        /*00ec*/ 	.word	0x00000000


	//----- nvinfo : EIATTR_FRAME_SIZE
	.align		4
.L_39:
        /*00f0*/ 	.byte	0x04, 0x11
        /*00f2*/ 	.short	(.L_41 - .L_40)
	.align		4
.L_40:
        /*00f4*/ 	.word	index@(_ZN10layer_norm31ln_parallel_residual_bwd_kernelINS_13Kernel_traitsIfffffjLj256ELj1ELj4ELj1ELj16ENS_18Kernel_traits_baseILj256EfffffjLj128EEEEELb1ELb0ELb1EEEvNS_9BwdParamsE)
        /*00f8*/ 	.word	0x00000000


	//----- nvinfo : EIATTR_REGCOUNT
	.align		4
.L_41:
        /*00fc*/ 	.byte	0x04, 0x2f
        /*00fe*/ 	.short	(.L_43 - .L_42)
	.align		4
.L_42:
        /*0100*/ 	.word	index@(_ZN10layer_norm31ln_parallel_residual_bwd_kernelINS_13Kernel_traitsIfffffjLj256ELj1ELj4ELj1ELj16ENS_18Kernel_traits_baseILj256EfffffjLj128EEEEELb1ELb0ELb0EEEvNS_9BwdParamsE)
        /*0104*/ 	.word	0x00000070


	//----- nvinfo : EIATTR_FRAME_SIZE
	.align		4
.L_43:
        /*0108*/ 	.byte	0x04, 0x11
        /*010a*/ 	.short	(.L_45 - .L_44)
	.align		4
.L_44:
        /*010c*/ 	.word	index@($__internal_112_$__cuda_sm70_shflsync_bfly_p)
        /*0110*/ 	.word	0x00000000


	//----- nvinfo : EIATTR_FRAME_SIZE
	.align		4
.L_45:
        /*0114*/ 	.byte	0x04, 0x11
        /*0116*/ 	.short	(.L_47 - .L_46)
	.align		4
.L_46:
        /*0118*/ 	.word	index@(_ZN10layer_norm31ln_parallel_residual_bwd_kernelINS_13Kernel_traitsIfffffjLj256ELj1ELj4ELj1ELj16ENS_18Kernel_traits_baseILj256EfffffjLj128EEEEELb1ELb0ELb0EEEvNS_9BwdParamsE)
        /*011c*/ 	.word	0x00000000


	//----- nvinfo : EIATTR_REGCOUNT
	.align		4
.L_47:
        /*0120*/ 	.byte	0x04, 0x2f
        /*0122*/ 	.short	(.L_49 - .L_48)
	.align		4
.L_48:
        /*0124*/ 	.word	index@(_ZN10layer_norm31ln_parallel_residual_bwd_kernelINS_13Kernel_traitsIfffffjLj256ELj1ELj4ELj1ELj16ENS_18Kernel_traits_baseILj256EfffffjLj128EEEEELb0ELb1ELb1EEEvNS_9BwdParamsE)
        /*0128*/ 	.word	0x00000048


	//----- nvinfo : EIATTR_FRAME_SIZE
	.align		4
.L_49:
        /*012c*/ 	.byte	0x04, 0x11
        /*012e*/ 	.short	(.L_51 - .L_50)
	.align		4
.L_50:
        /*0130*/ 	.word	index@($__internal_111_$__cuda_sm70_shflsync_bfly_p)
        /*0134*/ 	.word	0x00000000


	//----- nvinfo : EIATTR_FRAME_SIZE
	.align		4
.L_51:
        /*0138*/ 	.byte	0x04, 0x11
        /*013a*/ 	.short	(.L_53 - .L_52)
	.align		4
.L_52:
        /*013c*/ 	.word	index@(_ZN10layer_norm31ln_parallel_residual_bwd_kernelINS_13Kernel_traitsIfffffjLj256ELj1ELj4ELj1ELj16ENS_18Kernel_traits_baseILj256EfffffjLj128EEEEELb0ELb1ELb1EEEvNS_9BwdParamsE)
        /*0140*/ 	.word	0x00000000


	//----- nvinfo : EIATTR_REGCOUNT
	.align		4
.L_53:
        /*0144*/ 	.byte	0x04, 0x2f
        /*0146*/ 	.short	(.L_55 - .L_54)
	.align		4
.L_54:
        /*0148*/ 	.word	index@(_ZN10layer_norm31ln_parallel_residual_bwd_kernelINS_13Kernel_traitsIfffffjLj256ELj1ELj4ELj1ELj16ENS_18Kernel_traits_baseILj256EfffffjLj128EEEEELb0ELb1ELb0EEEvNS_9BwdParamsE)
        /*014c*/ 	.word	0x0000004d


	//----- nvinfo : EIATTR_FRAME_SIZE
	.align		4
.L_55:
        /*0150*/ 	.byte	0x04, 0x11
        /*0152*/ 	.short	(.L_57 - .L_56)
	.align		4
.L_56:
        /*0154*/ 	.word	index@($__internal_110_$__cuda_sm70_shflsync_bfly_p)
        /*0158*/ 	.word	0x00000000


	//----- nvinfo : EIATTR_FRAME_SIZE
	.align		4
.L_57:
        /*015c*/ 	.byte	0x04, 0x11
        /*015e*/ 	.short	(.L_59 - .L_58)
	.align		4
.L_58:
        /*0160*/ 	.word	index@(_ZN10layer_norm31ln_parallel_residual_bwd_kernelINS_13Kernel_traitsIfffffjLj256ELj1ELj4ELj1ELj16ENS_18Kernel_traits_baseILj256EfffffjLj128EEEEELb0ELb1ELb0EEEvNS_9BwdParamsE)
        /*0164*/ 	.word	0x00000000


	//----- nvinfo : EIATTR_REGCOUNT
	.align		4
.L_59:
        /*0168*/ 	.byte	0x04, 0x2f
        /*016a*/ 	.short	(.L_61 - .L_60)
	.align		4
.L_60:
        /*016c*/ 	.word	index@(_ZN10layer_norm31ln_parallel_residual_bwd_kernelINS_13Kernel_traitsIfffffjLj256ELj1ELj4ELj1ELj16ENS_18Kernel_traits_baseILj256EfffffjLj128EEEEELb0ELb0ELb1EEEvNS_9BwdParamsE)
        /*0170*/ 	.word	0x00000065


	//----- nvinfo : EIATTR_FRAME_SIZE
	.align		4
.L_61:
        /*0174*/ 	.byte	0x04, 0x11
        /*0176*/ 	.short	(.L_63 - .L_62)
	.align		4
.L_62:
        /*0178*/ 	.word	index@($__internal_109_$__cuda_sm70_shflsync_bfly_p)
        /*017c*/ 	.word	0x00000000


	//----- nvinfo : EIATTR_FRAME_SIZE
	.align		4
.L_63:
        /*0180*/ 	.byte	0x04, 0x11
        /*0182*/ 	.short	(.L_65 - .L_64)
	.align		4
.L_64:
        /*0184*/ 	.word	index@(_ZN10layer_norm31ln_parallel_residual_bwd_kernelINS_13Kernel_traitsIfffffjLj256ELj1ELj4ELj1ELj16ENS_18Kernel_traits_baseILj256EfffffjLj128EEEEELb0ELb0ELb1EEEvNS_9BwdParamsE)
        /*0188*/ 	.word	0x00000000


	//----- nvinfo : EIATTR_REGCOUNT
	.align		4
.L_65:
        /*018c*/ 	.byte	0x04, 0x2f
        /*018e*/ 	.short	(.L_67 - .L_66)
	.align		4
.L_66:
        /*0190*/ 	.word	index@(_ZN10layer_norm31ln_parallel_residual_bwd_kernelINS_13Kernel_traitsIfffffjLj256ELj1ELj4ELj1ELj16ENS_18Kernel_traits_baseILj256EfffffjLj128EEEEELb0ELb0ELb0EEEvNS_9BwdParamsE)
        /*0194*/ 	.word	0x0000006a


	//----- nvinfo : EIATTR_FRAME_SIZE
	.align		4
.L_67:
        /*0198*/ 	.byte	0x04, 0x11
        /*019a*/ 	.short	(.L_69 - .L_68)
	.align		4
.L_68:
        /*019c*/ 	.word	index@($__internal_108_$__cuda_sm70_shflsync_bfly_p)
        /*01a0*/ 	.word	0x00000000


	//----- nvinfo : EIATTR_FRAME_SIZE
	.align		4
.L_69:
        /*01a4*/ 	.byte	0x04, 0x11
        /*01a6*/ 	.short	(.L_71 - .L_70)
	.align		4
.L_70:
        /*01a8*/ 	.word	index@(_ZN10layer_norm31ln_parallel_residual_bwd_kernelINS_13Kernel_traitsIfffffjLj256ELj1ELj4ELj1ELj16ENS_18Kernel_traits_baseILj256EfffffjLj128EEEEELb0ELb0ELb0EEEvNS_9BwdParamsE)
        /*01ac*/ 	.word	0x00000000


	//----- nvinfo : EIATTR_REGCOUNT
	.align		4
.L_71:
        /*01b0*/ 	.byte	0x04, 0x2f
        /*01b2*/ 	.short	(.L_73 - .L_72)
	.align		4
.L_72:
        /*01b4*/ 	.word	index@(_ZN10layer_norm31ln_parallel_residual_bwd_kernelINS_13Kernel_traitsI6__halfffffjLj256ELj1ELj4ELj1ELj16ENS_18Kernel_traits_baseILj256ES2_ffffjLj128EEEEELb1ELb1ELb1EEEvNS_9BwdParamsE)
        /*01b8*/ 	.word	0x00000050


	//----- nvinfo : EIATTR_FRAME_SIZE
	.align		4
.L_73:
        /*01bc*/ 	.byte	0x04, 0x11
        /*01be*/ 	.short	(.L_75 - .L_74)
	.align		4
.L_74:
        /*01c0*/ 	.word	index@($__internal_107_$__cuda_sm70_shflsync_bfly_p)
        /*01c4*/ 	.word	0x00000000


	//----- nvinfo : EIATTR_FRAME_SIZE
	.align		4
.L_75:
        /*01c8*/ 	.byte	0x04, 0x11
        /*01ca*/ 	.short	(.L_77 - .L_76)
	.align		4
.L_76:
        /*01cc*/ 	.word	index@(_ZN10layer_norm31ln_parallel_residual_bwd_kernelINS_13Kernel_traitsI6__halfffffjLj256ELj1ELj4ELj1ELj16ENS_18Kernel_traits_baseILj256ES2_ffffjLj128EEEEELb1ELb1ELb1EEEvNS_9BwdParamsE)
        /*01d0*/ 	.word	0x00000000


	//----- nvinfo : EIATTR_REGCOUNT
	.align		4
.L_77:
        /*01d4*/ 	.byte	0x04, 0x2f
        /*01d6*/ 	.short	(.L_79 - .L_78)
	.align		4
.L_78:
        /*01d8*/ 	.word	index@(_ZN10layer_norm40ln_parallel_residual_bwd_finalize_kernelINS_22Kernel_traits_finalizeILj256E6__halfffffjLb0ELj1024ELj4ENS_18Kernel_traits_baseILj256ES2_ffffjLj1024EEEEELb1EEEvNS_9BwdParamsE)
        /*01dc*/ 	.word	0x00000020


	//----- nvinfo : EIATTR_FRAME_SIZE
	.align		4
.L_79:
        /*01e0*/ 	.byte	0x04, 0x11
        /*01e2*/ 	.short	(.L_81 - .L_80)
	.align		4
.L_80:
        /*01e4*/ 	.word	index@($__internal_106_$__cuda_sm70_shflsync_bfly_p)
        /*01e8*/ 	.word	0x00000000


	//----- nvinfo : EIATTR_FRAME_SIZE
	.align		4
.L_81:
        /*01ec*/ 	.byte	0x04, 0x11
        /*01ee*/ 	.short	(.L_83 - .L_82)
	.align		4
.L_82:
        /*01f0*/ 	.word	index@(_ZN10layer_norm40ln_parallel_residual_bwd_finalize_kernelINS_22Kernel_traits_finalizeILj256E6__halfffffjLb0ELj1024ELj4ENS_18Kernel_traits_baseILj256ES2_ffffjLj1024EEEEELb1EEEvNS_9BwdParamsE)
        /*01f4*/ 	.word	0x00000000


	//----- nvinfo : EIATTR_REGCOUNT
	.align		4
.L_83:
        /*01f8*/ 	.byte	0x04, 0x2f
        /*01fa*/ 	.short	(.L_85 - .L_84)
	.align		4
.L_84:
        /*01fc*/ 	.word	index@(_ZN10layer_norm22ln_bwd_finalize_kernelINS_22Kernel_traits_finalizeILj256E6__halfffffjLb0ELj1024ELj4ENS_18Kernel_traits_baseILj256ES2_ffffjLj1024EEEEELb0ELb1EEEvNS_9BwdParamsE)
        /*0200*/ 	.word	0x00000020


	//----- nvinfo : EIATTR_FRAME_SIZE
	.align		4
.L_85:
        /*0204*/ 	.byte	0x04, 0x11
        /*0206*/ 	.short	(.L_87 - .L_86)
	.align		4
.L_86:
        /*0208*/ 	.word	index@($__internal_105_$__cuda_sm70_shflsync_bfly_p)
        /*020c*/ 	.word	0x00000000


	//----- nvinfo : EIATTR_FRAME_SIZE
	.align		4
.L_87:
        /*0210*/ 	.byte	0x04, 0x11
        /*0212*/ 	.short	(.L_89 - .L_88)
	.align		4
.L_88:
        /*0214*/ 	.word	index@(_ZN10layer_norm22ln_bwd_finalize_kernelINS_22Kernel_traits_finalizeILj256E6__halfffffjLb0ELj1024ELj4ENS_18Kernel_traits_baseILj256ES2_ffffjLj1024EEEEELb0ELb1EEEvNS_9BwdParamsE)
        /*0218*/ 	.word	0x00000000


	//----- nvinfo : EIATTR_REGCOUNT
	.align		4
.L_89:
        /*021c*/ 	.byte	0x04, 0x2f
        /*021e*/ 	.short	(.L_91 - .L_90)
	.align		4
.L_90:
        /*0220*/ 	.word	index@(_ZN10layer_norm31ln_parallel_residual_bwd_kernelINS_13Kernel_traitsI6__halfffffjLj256ELj1ELj4ELj1ELj16ENS_18Kernel_traits_baseILj256ES2_ffffjLj128EEEEELb1ELb1ELb0EEEvNS_9BwdParamsE)
        /*0224*/ 	.word	0x00000050


	//----- nvinfo : EIATTR_FRAME_SIZE
	.align		4
.L_91:
        /*0228*/ 	.byte	0x04, 0x11
        /*022a*/ 	.short	(.L_93 - .L_92)
	.align		4
.L_92:
        /*022c*/ 	.word	index@($__internal_104_$__cuda_sm70_shflsync_bfly_p)
        /*0230*/ 	.word	0x00000000


	//----- nvinfo : EIATTR_FRAME_SIZE
	.align		4
.L_93:
        /*0234*/ 	.byte	0x04, 0x11
        /*0236*/ 	.short	(.L_95 - .L_94)
	.align		4
.L_94:
        /*0238*/ 	.word	index@(_ZN10layer_norm31ln_parallel_residual_bwd_kernelINS_13Kernel_traitsI6__halfffffjLj256ELj1ELj4ELj1ELj16ENS_18Kernel_traits_baseILj256ES2_ffffjLj128EEEEELb1ELb1ELb0EEEvNS_9BwdParamsE)
        /*023c*/ 	.word	0x00000000


	//----- nvinfo : EIATTR_REGCOUNT
	.align		4
.L_95:
        /*0240*/ 	.byte	0x04, 0x2f
        /*0242*/ 	.short	(.L_97 - .L_96)
	.align		4
.L_96:
        /*0244*/ 	.word	index@(_ZN10layer_norm40ln_parallel_residual_bwd_finalize_kernelINS_22Kernel_traits_finalizeILj256E6__halfffffjLb0ELj1024ELj4ENS_18Kernel_traits_baseILj256ES2_ffffjLj1024EEEEELb0EEEvNS_9BwdParamsE)
        /*0248*/ 	.word	0x00000020


	//----- nvinfo : EIATTR_FRAME_SIZE
	.align		4
.L_97:
        /*024c*/ 	.byte	0x04, 0x11
        /*024e*/ 	.short	(.L_99 - .L_98)
	.align		4
.L_98:
        /*0250*/ 	.word	index@($__internal_103_$__cuda_sm70_shflsync_bfly_p)
        /*0254*/ 	.word	0x00000000


	//----- nvinfo : EIATTR_FRAME_SIZE
	.align		4
.L_99:
        /*0258*/ 	.byte	0x04, 0x11
        /*025a*/ 	.short	(.L_101 - .L_100)
	.align		4
.L_100:
        /*025c*/ 	.word	index@(_ZN10layer_norm40ln_parallel_residual_bwd_finalize_kernelINS_22Kernel_traits_finalizeILj256E6__halfffffjLb0ELj1024ELj4ENS_18Kernel_traits_baseILj256ES2_ffffjLj1024EEEEELb0EEEvNS_9BwdParamsE)
        /*0260*/ 	.word	0x00000000


	//----- nvinfo : EIATTR_REGCOUNT
	.align		4
.L_101:
        /*0264*/ 	.byte	0x04, 0x2f
        /*0266*/ 	.short	(.L_103 - .L_102)
	.align		4
.L_102:
        /*0268*/ 	.word	index@(_ZN10layer_norm22ln_bwd_finalize_kernelINS_22Kernel_traits_finalizeILj256E6__halfffffjLb0ELj1024ELj4ENS_18Kernel_traits_baseILj256ES2_ffffjLj1024EEEEELb0ELb0EEEvNS_9BwdParamsE)
        /*026c*/ 	.word	0x0000001e


	//----- nvinfo : EIATTR_FRAME_SIZE
	.align		4
.L_103:
        /*0270*/ 	.byte	0x04, 0x11
        /*0272*/ 	.short	(.L_105 - .L_104)
	.align		4
.L_104:
        /*0274*/ 	.word	index@($__internal_102_$__cuda_sm70_shflsync_bfly_p)
        /*0278*/ 	.word	0x00000000


	//----- nvinfo : EIATTR_FRAME_SIZE
	.align		4
.L_105:
        /*027c*/ 	.byte	0x04, 0x11
        /*027e*/ 	.short	(.L_107 - .L_106)
	.align		4
.L_106:
        /*0280*/ 	.word	index@(_ZN10layer_norm22ln_bwd_finalize_kernelINS_22Kernel_traits_finalizeILj256E6__halfffffjLb0ELj1024ELj4ENS_18Kernel_traits_baseILj256ES2_ffffjLj1024EEEEELb0ELb0EEEvNS_9BwdParamsE)
        /*0284*/ 	.word	0x00000000


	//----- nvinfo : EIATTR_REGCOUNT
	.align		4
.L_107:
        /*0288*/ 	.byte	0x04, 0x2f
        /*028a*/ 	.short	(.L_109 - .L_108)
	.align		4
.L_108:
        /*028c*/ 	.word	index@(_ZN10layer_norm31ln_parallel_residual_bwd_kernelINS_13Kernel_traitsI6__halfffffjLj256ELj1ELj4ELj1ELj16ENS_18Kernel_traits_baseILj256ES2_ffffjLj128EEEEELb1ELb0ELb1EEEvNS_9BwdParamsE)
        /*0290*/ 	.word	0x00000072


	//----- nvinfo : EIATTR_FRAME_SIZE
	.align		4
.L_109:
        /*0294*/ 	.byte	0x04, 0x11
        /*0296*/ 	.short	(.L_111 - .L_110)
	.align		4
.L_110:
        /*0298*/ 	.word	index@($__internal_101_$__cuda_sm70_shflsync_bfly_p)
        /*029c*/ 	.word	0x00000000


	//----- nvinfo : EIATTR_FRAME_SIZE
	.align		4
.L_111:
        /*02a0*/ 	.byte	0x04, 0x11
        /*02a2*/ 	.short	(.L_113 - .L_112)
	.align		4
.L_112:
        /*02a4*/ 	.word	index@(_ZN10layer_norm31ln_parallel_residual_bwd_kernelINS_13Kernel_traitsI6__halfffffjLj256ELj1ELj4ELj1ELj16ENS_18Kernel_traits_baseILj256ES2_ffffjLj128EEEEELb1ELb0ELb1EEEvNS_9BwdParamsE)
        /*02a8*/ 	.word	0x00000000


	//----- nvinfo : EIATTR_REGCOUNT
	.align		4
.L_113:
        /*02ac*/ 	.byte	0x04, 0x2f
        /*02ae*/ 	.short	(.L_115 - .L_114)
	.align		4
.L_114:
        /*02b0*/ 	.word	index@(_ZN10layer_norm31ln_parallel_residual_bwd_kernelINS_13Kernel_traitsI6__halfffffjLj256ELj1ELj4ELj1ELj16ENS_18Kernel_traits_baseILj256ES2_ffffjLj128EEEEELb1ELb0ELb0EEEvNS_9BwdParamsE)
        /*02b4*/ 	.word	0x0000006e


	//----- nvinfo : EIATTR_FRAME_SIZE
	.align		4
.L_115:
        /*02b8*/ 	.byte	0x04, 0x11
        /*02ba*/ 	.short	(.L_117 - .L_116)
	.align		4
.L_116:
        /*02bc*/ 	.word	index@($__internal_100_$__cuda_sm70_shflsync_bfly_p)
        /*02c0*/ 	.word	0x00000000


	//----- nvinfo : EIATTR_FRAME_SIZE
	.align		4
.L_117:
        /*02c4*/ 	.byte	0x04, 0x11
        /*02c6*/ 	.short	(.L_119 - .L_118)
	.align		4
.L_118:
        /*02c8*/ 	.word	index@(_ZN10layer_norm31ln_parallel_residual_bwd_kernelINS_13Kernel_traitsI6__halfffffjLj256ELj1ELj4ELj1ELj16ENS_18Kernel_traits_baseILj256ES2_ffffjLj128EEEEELb1ELb0ELb0EEEvNS_9BwdParamsE)
        /*02cc*/ 	.word	0x00000000


	//----- nvinfo : EIATTR_REGCOUNT
	.align		4
.L_119:
        /*02d0*/ 	.byte	0x04, 0x2f
        /*02d2*/ 	.short	(.L_121 - .L_120)
	.align		4
.L_120:
        /*02d4*/ 	.word	index@(_ZN10layer_norm31ln_parallel_residual_bwd_kernelINS_13Kernel_traitsI6__halfffffjLj256ELj1ELj4ELj1ELj16ENS_18Kernel_traits_baseILj256ES2_ffffjLj128EEEEELb0ELb1ELb1EEEvNS_9BwdParamsE)
        /*02d8*/ 	.word	0x00000048


	//----- nvinfo : EIATTR_FRAME_SIZE
	.align		4
.L_121:
        /*02dc*/ 	.byte	0x04, 0x11
        /*02de*/ 	.short	(.L_123 - .L_122)
	.align		4
.L_122:
        /*02e0*/ 	.word	index@($__internal_99_$__cuda_sm70_shflsync_bfly_p)
        /*02e4*/ 	.word	0x00000000


	//----- nvinfo : EIATTR_FRAME_SIZE
	.align		4
.L_123:
        /*02e8*/ 	.byte	0x04, 0x11
        /*02ea*/ 	.short	(.L_125 - .L_124)
	.align		4
.L_124:
        /*02ec*/ 	.word	index@(_ZN10layer_norm31ln_parallel_residual_bwd_kernelINS_13Kernel_traitsI6__halfffffjLj256ELj1ELj4ELj1ELj16ENS_18Kernel_traits_baseILj256ES2_ffffjLj128EEEEELb0ELb1ELb1EEEvNS_9BwdParamsE)
        /*02f0*/ 	.word	0x00000000


	//----- nvinfo : EIATTR_REGCOUNT
	.align		4
.L_125:
        /*02f4*/ 	.byte	0x04, 0x2f
        /*02f6*/ 	.short	(.L_127 - .L_126)
	.align		4
.L_126:
        /*02f8*/ 	.word	index@(_ZN10layer_norm31ln_parallel_residual_bwd_kernelINS_13Kernel_traitsI6__halfffffjLj256ELj1ELj4ELj1ELj16ENS_18Kernel_traits_baseILj256ES2_ffffjLj128EEEEELb0ELb1ELb0EEEvNS_9BwdParamsE)
        /*02fc*/ 	.word	0x0000004d


	//----- nvinfo : EIATTR_FRAME_SIZE
	.align		4
.L_127:
        /*0300*/ 	.byte	0x04, 0x11
        /*0302*/ 	.short	(.L_129 - .L_128)
	.align		4
.L_128:
        /*0304*/ 	.word	index@($__internal_98_$__cuda_sm70_shflsync_bfly_p)
        /*0308*/ 	.word	0x00000000


	//----- nvinfo : EIATTR_FRAME_SIZE
	.align		4
.L_129:
        /*030c*/ 	.byte	0x04, 0x11
        /*030e*/ 	.short	(.L_131 - .L_130)
	.align		4
.L_130:
        /*0310*/ 	.word	index@(_ZN10layer_norm31ln_parallel_residual_bwd_kernelINS_13Kernel_traitsI6__halfffffjLj256ELj1ELj4ELj1ELj16ENS_18Kernel_traits_baseILj256ES2_ffffjLj128EEEEELb0ELb1ELb0EEEvNS_9BwdParamsE)
        /*0314*/ 	.word	0x00000000


	//----- nvinfo : EIATTR_REGCOUNT
	.align		4
.L_131:
        /*0318*/ 	.byte	0x04, 0x2f
        /*031a*/ 	.short	(.L_133 - .L_132)
	.align		4
.L_132:
        /*031c*/ 	.word	index@(_ZN10layer_norm31ln_parallel_residual_bwd_kernelINS_13Kernel_traitsI6__halfffffjLj256ELj1ELj4ELj1ELj16ENS_18Kernel_traits_baseILj256ES2_ffffjLj128EEEEELb0ELb0ELb1EEEvNS_9BwdParamsE)
        /*0320*/ 	.word	0x00000065


	//----- nvinfo : EIATTR_FRAME_SIZE
	.align		4
.L_133:
        /*0324*/ 	.byte	0x04, 0x11
        /*0326*/ 	.short	(.L_135 - .L_134)
	.align		4
.L_134:
        /*0328*/ 	.word	index@($__internal_97_$__cuda_sm70_shflsync_bfly_p)
        /*032c*/ 	.word	0x00000000


	//----- nvinfo : EIATTR_FRAME_SIZE
	.align		4
.L_135:
        /*0330*/ 	.byte	0x04, 0x11
        /*0332*/ 	.short	(.L_137 - .L_136)
	.align		4
.L_136:
        /*0334*/ 	.word	index@(_ZN10layer_norm31ln_parallel_residual_bwd_kernelINS_13Kernel_traitsI6__halfffffjLj256ELj1ELj4ELj1ELj16ENS_18Kernel_traits_baseILj256ES2_ffffjLj128EEEEELb0ELb0ELb1EEEvNS_9BwdParamsE)
        /*0338*/ 	.word	0x00000000


	//----- nvinfo : EIATTR_REGCOUNT
	.align		4
.L_137:
        /*033c*/ 	.byte	0x04, 0x2f
        /*033e*/ 	.short	(.L_139 - .L_138)
	.align		4
.L_138:
        /*0340*/ 	.word	index@(_ZN10layer_norm31ln_parallel_residual_bwd_kernelINS_13Kernel_traitsI6__halfffffjLj256ELj1ELj4ELj1ELj16ENS_18Kernel_traits_baseILj256ES2_ffffjLj128EEEEELb0ELb0ELb0EEEvNS_9BwdParamsE)
        /*0344*/ 	.word	0x00000068


	//----- nvinfo : EIATTR_FRAME_SIZE
	.align		4
.L_139:
        /*0348*/ 	.byte	0x04, 0x11
        /*034a*/ 	.short	(.L_141 - .L_140)
	.align		4
.L_140:
        /*034c*/ 	.word	index@($__internal_96_$__cuda_sm70_shflsync_bfly_p)
        /*0350*/ 	.word	0x00000000


	//----- nvinfo : EIATTR_FRAME_SIZE
	.align		4
.L_141:
        /*0354*/ 	.byte	0x04, 0x11
        /*0356*/ 	.short	(.L_143 - .L_142)
	.align		4
.L_142:
        /*0358*/ 	.word	index@(_ZN10layer_norm31ln_parallel_residual_bwd_kernelINS_13Kernel_traitsI6__halfffffjLj256ELj1ELj4ELj1ELj16ENS_18Kernel_traits_baseILj256ES2_ffffjLj128EEEEELb0ELb0ELb0EEEvNS_9BwdParamsE)
        /*035c*/ 	.word	0x00000000


	//----- nvinfo : EIATTR_REGCOUNT
	.align		4
.L_143:
        /*0360*/ 	.byte	0x04, 0x2f
        /*0362*/ 	.short	(.L_145 - .L_144)
	.align		4
.L_144:
        /*0364*/ 	.word	index@(_ZN10layer_norm31ln_parallel_residual_bwd_kernelINS_13Kernel_traitsIf6__halffS2_fjLj256ELj1ELj4ELj1ELj16ENS_18Kernel_traits_baseILj256EfS2_fS2_fjLj128EEEEELb1ELb1ELb1EEEvNS_9BwdParamsE)
        /*0368*/ 	.word	0x0000005c


	//----- nvinfo : EIATTR_FRAME_SIZE
	.align		4
.L_145:
        /*036c*/ 	.byte	0x04, 0x11
        /*036e*/ 	.short	(.L_147 - .L_146)
	.align		4
.L_146:
        /*0370*/ 	.word	index@($__internal_95_$__cuda_sm70_shflsync_bfly_p)
        /*0374*/ 	.word	0x00000000


	//----- nvinfo : EIATTR_FRAME_SIZE
	.align		4
.L_147:
        /*0378*/ 	.byte	0x04, 0x11
        /*037a*/ 	.short	(.L_149 - .L_148)
	.align		4
.L_148:
        /*037c*/ 	.word	index@(_ZN10layer_norm31ln_parallel_residual_bwd_kernelINS_13Kernel_traitsIf6__halffS2_fjLj256ELj1ELj4ELj1ELj16ENS_18Kernel_traits_baseILj256EfS2_fS2_fjLj128EEEEELb1ELb1ELb1EEEvNS_9BwdParamsE)
        /*0380*/ 	.word	0x00000000


	//----- nvinfo : EIATTR_REGCOUNT
	.align		4
.L_149:
        /*0384*/ 	.byte	0x04, 0x2f
        /*0386*/ 	.short	(.L_151 - .L_150)
	.align		4
.L_150:
        /*0388*/ 	.word	index@(_ZN10layer_norm40ln_parallel_residual_bwd_finalize_kernelINS_22Kernel_traits_finalizeILj256Ef6__halffS2_fjLb0ELj1024ELj4ENS_18Kernel_traits_baseILj256EfS2_fS2_fjLj1024EEEEELb1EEEvNS_9BwdParamsE)
        /*038c*/ 	.word	0x00000020


	//----- nvinfo : EIATTR_FRAME_SIZE
	.align		4
.L_151:
        /*0390*/ 	.byte	0x04, 0x11
        /*0392*/ 	.short	(.L_153 - .L_152)
	.align		4
.L_152:
        /*0394*/ 	.word	index@($__internal_94_$__cuda_sm70_shflsync_bfly_p)
        /*0398*/ 	.word	0x00000000


	//----- nvinfo : EIATTR_FRAME_SIZE
	.align		4
.L_153:
        /*039c*/ 	.byte	0x04, 0x11
        /*039e*/ 	.short	(.L_155 - .L_154)
	.align		4
.L_154:
        /*03a0*/ 	.word	index@(_ZN10layer_norm40ln_parallel_residual_bwd_finalize_kernelINS_22Kernel_traits_finalizeILj256Ef6__halffS2_fjLb0ELj1024ELj4ENS_18Kernel_traits_baseILj256EfS2_fS2_fjLj1024EEEEELb1EEEvNS_9BwdParamsE)
        /*03a4*/ 	.word	0x00000000


	//----- nvinfo : EIATTR_REGCOUNT
	.align		4
.L_155:
        /*03a8*/ 	.byte	0x04, 0x2f
        /*03aa*/ 	.short	(.L_157 - .L_156)
	.align		4
.L_156:
        /*03ac*/ 	.word	index@(_ZN10layer_norm22ln_bwd_finalize_kernelINS_22Kernel_traits_finalizeILj256Ef6__halffS2_fjLb0ELj1024ELj4ENS_18Kernel_traits_baseILj256EfS2_fS2_fjLj1024EEEEELb0ELb1EEEvNS_9BwdParamsE)
        /*03b0*/ 	.word	0x00000020


	//----- nvinfo : EIATTR_FRAME_SIZE
	.align		4
.L_157:
        /*03b4*/ 	.byte	0x04, 0x11
        /*03b6*/ 	.short	(.L_159 - .L_158)
	.align		4
.L_158:
        /*03b8*/ 	.word	index@($__internal_93_$__cuda_sm70_shflsync_bfly_p)
        /*03bc*/ 	.word	0x00000000


	//----- nvinfo : EIATTR_FRAME_SIZE
	.align		4
.L_159:
        /*03c0*/ 	.byte	0x04, 0x11
        /*03c2*/ 	.short	(.L_161 - .L_160)
	.align		4
.L_160:
        /*03c4*/ 	.word	index@(_ZN10layer_norm22ln_bwd_finalize_kernelINS_22Kernel_traits_finalizeILj256Ef6__halffS2_fjLb0ELj1024ELj4ENS_18Kernel_traits_baseILj256EfS2_fS2_fjLj1024EEEEELb0ELb1EEEvNS_9BwdParamsE)
        /*03c8*/ 	.word	0x00000000


	//----- nvinfo : EIATTR_REGCOUNT
	.align		4
.L_161:
        /*03cc*/ 	.byte	0x04, 0x2f
        /*03ce*/ 	.short	(.L_163 - .L_162)
	.align		4
.L_162:
        /*03d0*/ 	.word	index@(_ZN10layer_norm31ln_parallel_residual_bwd_kernelINS_13Kernel_traitsIf6__halffS2_fjLj256ELj1ELj4ELj1ELj16ENS_18Kernel_traits_baseILj256EfS2_fS2_fjLj128EEEEELb1ELb1ELb0EEEvNS_9BwdParamsE)
        /*03d4*/ 	.word	0x0000005f


	//----- nvinfo : EIATTR_FRAME_SIZE
	.align		4
.L_163:
        /*03d8*/ 	.byte	0x04, 0x11
        /*03da*/ 	.short	(.L_165 - .L_164)
	.align		4
.L_164:
        /*03dc*/ 	.word	index@($__internal_92_$__cuda_sm70_shflsync_bfly_p)
        /*03e0*/ 	.word	0x00000000


	//----- nvinfo : EIATTR_FRAME_SIZE
	.align		4
.L_165:
        /*03e4*/ 	.byte	0x04, 0x11
        /*03e6*/ 	.short	(.L_167 - .L_166)
	.align		4
.L_166:
        /*03e8*/ 	.word	index@(_ZN10layer_norm31ln_parallel_residual_bwd_kernelINS_13Kernel_traitsIf6__halffS2_fjLj256ELj1ELj4ELj1ELj16ENS_18Kernel_traits_baseILj256EfS2_fS2_fjLj128EEEEELb1ELb1ELb0EEEvNS_9BwdParamsE)
        /*03ec*/ 	.word	0x00000000


	//----- nvinfo : EIATTR_REGCOUNT
	.align		4
.L_167:
        /*03f0*/ 	.byte	0x04, 0x2f
        /*03f2*/ 	.short	(.L_169 - .L_168)
	.align		4
.L_168:
        /*03f4*/ 	.word	index@(_ZN10layer_norm40ln_parallel_residual_bwd_finalize_kernelINS_22Kernel_traits_finalizeILj256Ef6__halffS2_fjLb0ELj1024ELj4ENS_18Kernel_traits_baseILj256EfS2_fS2_fjLj1024EEEEELb0EEEvNS_9BwdParamsE)
        /*03f8*/ 	.word	0x00000020


	//----- nvinfo : EIATTR_FRAME_SIZE
	.align		4
.L_169:
        /*03fc*/ 	.byte	0x04, 0x11
        /*03fe*/ 	.short	(.L_171 - .L_170)
	.align		4
.L_170:
        /*0400*/ 	.word	index@($__internal_91_$__cuda_sm70_shflsync_bfly_p)
        /*0404*/ 	.word	0x00000000


	//----- nvinfo : EIATTR_FRAME_SIZE
	.align		4
.L_171:
        /*0408*/ 	.byte	0x04, 0x11
        /*040a*/ 	.short	(.L_173 - .L_172)
	.align		4
.L_172:
        /*040c*/ 	.word	index@(_ZN10layer_norm40ln_parallel_residual_bwd_finalize_kernelINS_22Kernel_traits_finalizeILj256Ef6__halffS2_fjLb0ELj1024ELj4ENS_18Kernel_traits_baseILj256EfS2_fS2_fjLj1024EEEEELb0EEEvNS_9BwdParamsE)
        /*0410*/ 	.word	0x00000000


	//----- nvinfo : EIATTR_REGCOUNT
	.align		4
.L_173:
        /*0414*/ 	.byte	0x04, 0x2f
        /*0416*/ 	.short	(.L_175 - .L_174)
	.align		4
.L_174:
        /*0418*/ 	.word	index@(_ZN10layer_norm22ln_bwd_finalize_kernelINS_22Kernel_traits_finalizeILj256Ef6__halffS2_fjLb0ELj1024ELj4ENS_18Kernel_traits_baseILj256EfS2_fS2_fjLj1024EEEEELb0ELb0EEEvNS_9BwdParamsE)
        /*041c*/ 	.word	0x0000001e


	//----- nvinfo : EIATTR_FRAME_SIZE
	.align		4
.L_175:
        /*0420*/ 	.byte	0x04, 0x11
        /*0422*/ 	.short	(.L_177 - .L_176)
	.align		4
.L_176:
        /*0424*/ 	.word	index@($__internal_90_$__cuda_sm70_shflsync_bfly_p)
        /*0428*/ 	.word	0x00000000


	//----- nvinfo : EIATTR_FRAME_SIZE
	.align		4
.L_177:
        /*042c*/ 	.byte	0x04, 0x11
        /*042e*/ 	.short	(.L_179 - .L_178)
	.align		4
.L_178:
        /*0430*/ 	.word	index@(_ZN10layer_norm22ln_bwd_finalize_kernelINS_22Kernel_traits_finalizeILj256Ef6__halffS2_fjLb0ELj1024ELj4ENS_18Kernel_traits_baseILj256EfS2_fS2_fjLj1024EEEEELb0ELb0EEEvNS_9BwdParamsE)
        /*0434*/ 	.word	0x00000000


	//----- nvinfo : EIATTR_REGCOUNT
	.align		4
.L_179:
        /*0438*/ 	.byte	0x04, 0x2f
        /*043a*/ 	.short	(.L_181 - .L_180)
	.align		4
.L_180:
        /*043c*/ 	.word	index@(_ZN10layer_norm31ln_parallel_residual_bwd_kernelINS_13Kernel_traitsIf6__halffS2_fjLj256ELj1ELj4ELj1ELj16ENS_18Kernel_traits_baseILj256EfS2_fS2_fjLj128EEEEELb1ELb0ELb1EEEvNS_9BwdParamsE)
        /*0440*/ 	.word	0x00000079


	//----- nvinfo : EIATTR_FRAME_SIZE
	.align		4
.L_181:
        /*0444*/ 	.byte	0x04, 0x11
        /*0446*/ 	.short	(.L_183 - .L_182)
	.align		4
.L_182:
        /*0448*/ 	.word	index@($__internal_89_$__cuda_sm70_shflsync_bfly_p)
        /*044c*/ 	.word	0x00000000


	//----- nvinfo : EIATTR_FRAME_SIZE
	.align		4
.L_183:
        /*0450*/ 	.byte	0x04, 0x11
        /*0452*/ 	.short	(.L_185 - .L_184)
	.align		4
.L_184:
        /*0454*/ 	.word	index@(_ZN10layer_norm31ln_parallel_residual_bwd_kernelINS_13Kernel_traitsIf6__halffS2_fjLj256ELj1ELj4ELj1ELj16ENS_18Kernel_traits_baseILj256EfS2_fS2_fjLj128EEEEELb1ELb0ELb1EEEvNS_9BwdParamsE)
        /*0458*/ 	.word	0x00000000


	//----- nvinfo : EIATTR_REGCOUNT
	.align		4
.L_185:
        /*045c*/ 	.byte	0x04, 0x2f
        /*045e*/ 	.short	(.L_187 - .L_186)
	.align		4
.L_186:
        /*0460*/ 	.word	index@(_ZN10layer_norm31ln_parallel_residual_bwd_kernelINS_13Kernel_traitsIf6__halffS2_fjLj256ELj1ELj4ELj1ELj16ENS_18Kernel_traits_baseILj256EfS2_fS2_fjLj128EEEEELb1ELb0ELb0EEEvNS_9BwdParamsE)
        /*0464*/ 	.word	0x00000080


	//----- nvinfo : EIATTR_FRAME_SIZE
	.align		4
.L_187:
        /*0468*/ 	.byte	0x04, 0x11
        /*046a*/ 	.short	(.L_189 - .L_188)
	.align		4
.L_188:
        /*046c*/ 	.word	index@($__internal_88_$__cuda_sm70_shflsync_bfly_p)
        /*0470*/ 	.word	0x00000000


	//----- nvinfo : EIATTR_FRAME_SIZE
	.align		4
.L_189:
        /*0474*/ 	.byte	0x04, 0x11
        /*0476*/ 	.short	(.L_191 - .L_190)
	.align		4
.L_190:
        /*0478*/ 	.word	index@(_ZN10layer_norm31ln_parallel_residual_bwd_kernelINS_13Kernel_traitsIf6__halffS2_fjLj256ELj1ELj4ELj1ELj16ENS_18Kernel_traits_baseILj256EfS2_fS2_fjLj128EEEEELb1ELb0ELb0EEEvNS_9BwdParamsE)
        /*047c*/ 	.word	0x00000000


	//----- nvinfo : EIATTR_REGCOUNT
	.align		4
.L_191:
        /*0480*/ 	.byte	0x04, 0x2f
        /*0482*/ 	.short	(.L_193 - .L_192)
	.align		4
.L_192:
        /*0484*/ 	.word	index@(_ZN10layer_norm31ln_parallel_residual_bwd_kernelINS_13Kernel_traitsIf6__halffS2_fjLj256ELj1ELj4ELj1ELj16ENS_18Kernel_traits_baseILj256EfS2_fS2_fjLj128EEEEELb0ELb1ELb1EEEvNS_9BwdParamsE)
        /*0488*/ 	.word	0x00000048


	//----- nvinfo : EIATTR_FRAME_SIZE
	.align		4
.L_193:
        /*048c*/ 	.byte	0x04, 0x11
        /*048e*/ 	.short	(.L_195 - .L_194)
	.align		4
.L_194:
        /*0490*/ 	.word	index@($__internal_87_$__cuda_sm70_shflsync_bfly_p)
        /*0494*/ 	.word	0x00000000


	//----- nvinfo : EIATTR_FRAME_SIZE
	.align		4
.L_195:
        /*0498*/ 	.byte	0x04, 0x11
        /*049a*/ 	.short	(.L_197 - .L_196)
	.align		4
.L_196:
        /*049c*/ 	.word	index@(_ZN10layer_norm31ln_parallel_residual_bwd_kernelINS_13Kernel_traitsIf6__halffS2_fjLj256ELj1ELj4ELj1ELj16ENS_18Kernel_traits_baseILj256EfS2_fS2_fjLj128EEEEELb0ELb1ELb1EEEvNS_9BwdParamsE)
        /*04a0*/ 	.word	0x00000008


	//----- nvinfo : EIATTR_REGCOUNT
	.align		4
.L_197:
        /*04a4*/ 	.byte	0x04, 0x2f
        /*04a6*/ 	.short	(.L_199 - .L_198)
	.align		4
.L_198:
        /*04a8*/ 	.word	index@(_ZN10layer_norm31ln_parallel_residual_bwd_kernelINS_13Kernel_traitsIf6__halffS2_fjLj256ELj1ELj4ELj1ELj16ENS_18Kernel_traits_baseILj256EfS2_fS2_fjLj128EEEEELb0ELb1ELb0EEEvNS_9BwdParamsE)
        /*04ac*/ 	.word	0x0000004f


	//----- nvinfo : EIATTR_FRAME_SIZE
	.align		4
.L_199:
        /*04b0*/ 	.byte	0x04, 0x11
        /*04b2*/ 	.short	(.L_201 - .L_200)
	.align		4
.L_200:
        /*04b4*/ 	.word	index@($__internal_86_$__cuda_sm70_shflsync_bfly_p)
        /*04b8*/ 	.word	0x00000000


	//----- nvinfo : EIATTR_FRAME_SIZE
	.align		4
.L_201:
        /*04bc*/ 	.byte	0x04, 0x11
        /*04be*/ 	.short	(.L_203 - .L_202)
	.align		4
.L_202:
        /*04c0*/ 	.word	index@(_ZN10layer_norm31ln_parallel_residual_bwd_kernelINS_13Kernel_traitsIf6__halffS2_fjLj256ELj1ELj4ELj1ELj16ENS_18Kernel_traits_baseILj256EfS2_fS2_fjLj128EEEEELb0ELb1ELb0EEEvNS_9BwdParamsE)
        /*04c4*/ 	.word	0x00000000


	//----- nvinfo : EIATTR_REGCOUNT
	.align		4
.L_203:
        /*04c8*/ 	.byte	0x04, 0x2f
        /*04ca*/ 	.short	(.L_205 - .L_204)
	.align		4
.L_204:
        /*04cc*/ 	.word	index@(_ZN10layer_norm31ln_parallel_residual_bwd_kernelINS_13Kernel_traitsIf6__halffS2_fjLj256ELj1ELj4ELj1ELj16ENS_18Kernel_traits_baseILj256EfS2_fS2_fjLj128EEEEELb0ELb0ELb1EEEvNS_9BwdParamsE)
        /*04d0*/ 	.word	0x0000006d


	//----- nvinfo : EIATTR_FRAME_SIZE
	.align		4
.L_205:
        /*04d4*/ 	.byte	0x04, 0x11
        /*04d6*/ 	.short	(.L_207 - .L_206)
	.align		4
.L_206:
        /*04d8*/ 	.word	index@($__internal_85_$__cuda_sm70_shflsync_bfly_p)
        /*04dc*/ 	.word	0x00000000


	//----- nvinfo : EIATTR_FRAME_SIZE
	.align		4
.L_207:
        /*04e0*/ 	.byte	0x04, 0x11
        /*04e2*/ 	.short	(.L_209 - .L_208)
	.align		4
.L_208:
        /*04e4*/ 	.word	index@(_ZN10layer_norm31ln_parallel_residual_bwd_kernelINS_13Kernel_traitsIf6__halffS2_fjLj256ELj1ELj4ELj1ELj16ENS_18Kernel_traits_baseILj256EfS2_fS2_fjLj128EEEEELb0ELb0ELb1EEEvNS_9BwdParamsE)
        /*04e8*/ 	.word	0x00000000


	//----- nvinfo : EIATTR_REGCOUNT
	.align		4
.L_209:
        /*04ec*/ 	.byte	0x04, 0x2f
        /*04ee*/ 	.short	(.L_211 - .L_210)
	.align		4
.L_210:
        /*04f0*/ 	.word	index@(_ZN10layer_norm31ln_parallel_residual_bwd_kernelINS_13Kernel_traitsIf6__halffS2_fjLj256ELj1ELj4ELj1ELj16ENS_18Kernel_traits_baseILj256EfS2_fS2_fjLj128EEEEELb0ELb0ELb0EEEvNS_9BwdParamsE)
        /*04f4*/ 	.word	0x00000074


	//----- nvinfo : EIATTR_FRAME_SIZE
	.align		4
.L_211:
        /*04f8*/ 	.byte	0x04, 0x11
        /*04fa*/ 	.short	(.L_213 - .L_212)
	.align		4
.L_212:
        /*04fc*/ 	.word	index@($__internal_84_$__cuda_sm70_shflsync_bfly_p)
        /*0500*/ 	.word	0x00000000


	//----- nvinfo : EIATTR_FRAME_SIZE
	.align		4
.L_213:
        /*0504*/ 	.byte	0x04, 0x11
        /*0506*/ 	.short	(.L_215 - .L_214)
	.align		4
.L_214:
        /*0508*/ 	.word	index@(_ZN10layer_norm31ln_parallel_residual_bwd_kernelINS_13Kernel_traitsIf6__halffS2_fjLj256ELj1ELj4ELj1ELj16ENS_18Kernel_traits_baseILj256EfS2_fS2_fjLj128EEEEELb0ELb0ELb0EEEvNS_9BwdParamsE)
        /*050c*/ 	.word	0x00000000


	//----- nvinfo : EIATTR_REGCOUNT
	.align		4
.L_215:
        /*0510*/ 	.byte	0x04, 0x2f
        /*0512*/ 	.short	(.L_217 - .L_216)
	.align		4
.L_216:
        /*0514*/ 	.word	index@(_ZN10layer_norm31ln_parallel_residual_bwd_kernelINS_13Kernel_traitsI6__halfS2_fS2_fjLj256ELj1ELj4ELj1ELj16ENS_18Kernel_traits_baseILj256ES2_S2_fS2_fjLj128EEEEELb1ELb1ELb1EEEvNS_9BwdParamsE)
        /*0518*/ 	.word	0x0000005c


	//----- nvinfo : EIATTR_FRAME_SIZE
	.align		4
.L_217:
        /*051c*/ 	.byte	0x04, 0x11
        /*051e*/ 	.short	(.L_219 - .L_218)
	.align		4
.L_218:
        /*0520*/ 	.word	index@($__internal_83_$__cuda_sm70_shflsync_bfly_p)
        /*0524*/ 	.word	0x00000000


	//----- nvinfo : EIATTR_FRAME_SIZE
	.align		4
.L_219:
        /*0528*/ 	.byte	0x04, 0x11
        /*052a*/ 	.short	(.L_221 - .L_220)
	.align		4
.L_220:
        /*052c*/ 	.word	index@(_ZN10layer_norm31ln_parallel_residual_bwd_kernelINS_13Kernel_traitsI6__halfS2_fS2_fjLj256ELj1ELj4ELj1ELj16ENS_18Kernel_traits_baseILj256ES2_S2_fS2_fjLj128EEEEELb1ELb1ELb1EEEvNS_9BwdParamsE)
        /*0530*/ 	.word	0x00000000


	//----- nvinfo : EIATTR_REGCOUNT
	.align		4
.L_221:
        /*0534*/ 	.byte	0x04, 0x2f
        /*0536*/ 	.short	(.L_223 - .L_222)
	.align		4
.L_222:
        /*0538*/ 	.word	index@(_ZN10layer_norm40ln_parallel_residual_bwd_finalize_kernelINS_22Kernel_traits_finalizeILj256E6__halfS2_fS2_fjLb0ELj1024ELj4ENS_18Kernel_traits_baseILj256ES2_S2_fS2_fjLj1024EEEEELb1EEEvNS_9BwdParamsE)
        /*053c*/ 	.word	0x00000020


	//----- nvinfo : EIATTR_FRAME_SIZE
	.align		4
.L_223:
        /*0540*/ 	.byte	0x04, 0x11
        /*0542*/ 	.short	(.L_225 - .L_224)
	.align		4
.L_224:
        /*0544*/ 	.word	index@($__internal_82_$__cuda_sm70_shflsync_bfly_p)
        /*0548*/ 	.word	0x00000000


	//----- nvinfo : EIATTR_FRAME_SIZE
	.align		4
.L_225:
        /*054c*/ 	.byte	0x04, 0x11
        /*054e*/ 	.short	(.L_227 - .L_226)
	.align		4
.L_226:
        /*0550*/ 	.word	index@(_ZN10layer_norm40ln_parallel_residual_bwd_finalize_kernelINS_22Kernel_traits_finalizeILj256E6__halfS2_fS2_fjLb0ELj1024ELj4ENS_18Kernel_traits_baseILj256ES2_S2_fS2_fjLj1024EEEEELb1EEEvNS_9BwdParamsE)
        /*0554*/ 	.word	0x00000000


	//----- nvinfo : EIATTR_REGCOUNT
	.align		4
.L_227:
        /*0558*/ 	.byte	0x04, 0x2f
        /*055a*/ 	.short	(.L_229 - .L_228)
	.align		4
.L_228:
        /*055c*/ 	.word	index@(_ZN10layer_norm22ln_bwd_finalize_kernelINS_22Kernel_traits_finalizeILj256E6__halfS2_fS2_fjLb0ELj1024ELj4ENS_18Kernel_traits_baseILj256ES2_S2_fS2_fjLj1024EEEEELb0ELb1EEEvNS_9BwdParamsE)
        /*0560*/ 	.word	0x00000020


	//----- nvinfo : EIATTR_FRAME_SIZE
	.align		4
.L_229:
        /*0564*/ 	.byte	0x04, 0x11
        /*0566*/ 	.short	(.L_231 - .L_230)
	.align		4
.L_230:
        /*0568*/ 	.word	index@($__internal_81_$__cuda_sm70_shflsync_bfly_p)
        /*056c*/ 	.word	0x00000000


	//----- nvinfo : EIATTR_FRAME_SIZE
	.align		4
.L_231:
        /*0570*/ 	.byte	0x04, 0x11
        /*0572*/ 	.short	(.L_233 - .L_232)
	.align		4
.L_232:
        /*0574*/ 	.word	index@(_ZN10layer_norm22ln_bwd_finalize_kernelINS_22Kernel_traits_finalizeILj256E6__halfS2_fS2_fjLb0ELj1024ELj4ENS_18Kernel_traits_baseILj256ES2_S2_fS2_fjLj1024EEEEELb0ELb1EEEvNS_9BwdParamsE)
        /*0578*/ 	.word	0x00000000


	//----- nvinfo : EIATTR_REGCOUNT
	.align		4
.L_233:
        /*057c*/ 	.byte	0x04, 0x2f
        /*057e*/ 	.short	(.L_235 - .L_234)
	.align		4
.L_234:
        /*0580*/ 	.word	index@(_ZN10layer_norm31ln_parallel_residual_bwd_kernelINS_13Kernel_traitsI6__halfS2_fS2_fjLj256ELj1ELj4ELj1ELj16ENS_18Kernel_traits_baseILj256ES2_S2_fS2_fjLj128EEEEELb1ELb1ELb0EEEvNS_9BwdParamsE)
        /*0584*/ 	.word	0x0000005f


	//----- nvinfo : EIATTR_FRAME_SIZE
	.align		4
.L_235:
        /*0588*/ 	.byte	0x04, 0x11
        /*058a*/ 	.short	(.L_237 - .L_236)
	.align		4
.L_236:
        /*058c*/ 	.word	index@($__internal_80_$__cuda_sm70_shflsync_bfly_p)
        /*0590*/ 	.word	0x00000000


	//----- nvinfo : EIATTR_FRAME_SIZE
	.align		4
.L_237:
        /*0594*/ 	.byte	0x04, 0x11
        /*0596*/ 	.short	(.L_239 - .L_238)
	.align		4
.L_238:
        /*0598*/ 	.word	index@(_ZN10layer_norm31ln_parallel_residual_bwd_kernelINS_13Kernel_traitsI6__halfS2_fS2_fjLj256ELj1ELj4ELj1ELj16ENS_18Kernel_traits_baseILj256ES2_S2_fS2_fjLj128EEEEELb1ELb1ELb0EEEvNS_9BwdParamsE)
        /*059c*/ 	.word	0x00000000


	//----- nvinfo : EIATTR_REGCOUNT
	.align		4
.L_239:
        /*05a0*/ 	.byte	0x04, 0x2f
        /*05a2*/ 	.short	(.L_241 - .L_240)
	.align		4
.L_240:
        /*05a4*/ 	.word	index@(_ZN10layer_norm40ln_parallel_residual_bwd_finalize_kernelINS_22Kernel_traits_finalizeILj256E6__halfS2_fS2_fjLb0ELj1024ELj4ENS_18Kernel_traits_baseILj256ES2_S2_fS2_fjLj1024EEEEELb0EEEvNS_9BwdParamsE)
        /*05a8*/ 	.word	0x00000020


	//----- nvinfo : EIATTR_FRAME_SIZE
	.align		4
.L_241:
        /*05ac*/ 	.byte	0x04, 0x11
        /*05ae*/ 	.short	(.L_243 - .L_242)
	.align		4
.L_242:
        /*05b0*/ 	.word	index@($__internal_79_$__cuda_sm70_shflsync_bfly_p)
        /*05b4*/ 	.word	0x00000000


	//----- nvinfo : EIATTR_FRAME_SIZE
	.align		4
.L_243:
        /*05b8*/ 	.byte	0x04, 0x11
        /*05ba*/ 	.short	(.L_245 - .L_244)
	.align		4
.L_244:
        /*05bc*/ 	.word	index@(_ZN10layer_norm40ln_parallel_residual_bwd_finalize_kernelINS_22Kernel_traits_finalizeILj256E6__halfS2_fS2_fjLb0ELj1024ELj4ENS_18Kernel_traits_baseILj256ES2_S2_fS2_fjLj1024EEEEELb0EEEvNS_9BwdParamsE)
        /*05c0*/ 	.word	0x00000000


	//----- nvinfo : EIATTR_REGCOUNT
	.align		4
.L_245:
        /*05c4*/ 	.byte	0x04, 0x2f
        /*05c6*/ 	.short	(.L_247 - .L_246)
	.align		4
.L_246:
        /*05c8*/ 	.word	index@(_ZN10layer_norm22ln_bwd_finalize_kernelINS_22Kernel_traits_finalizeILj256E6__halfS2_fS2_fjLb0ELj1024ELj4ENS_18Kernel_traits_baseILj256ES2_S2_fS2_fjLj1024EEEEELb0ELb0EEEvNS_9BwdParamsE)
        /*05cc*/ 	.word	0x0000001e


	//----- nvinfo : EIATTR_FRAME_SIZE
	.align		4
.L_247:
        /*05d0*/ 	.byte	0x04, 0x11
        /*05d2*/ 	.short	(.L_249 - .L_248)
	.align		4
.L_248:
        /*05d4*/ 	.word	index@($__internal_78_$__cuda_sm70_shflsync_bfly_p)
        /*05d8*/ 	.word	0x00000000


	//----- nvinfo : EIATTR_FRAME_SIZE
	.align		4
.L_249:
        /*05dc*/ 	.byte	0x04, 0x11
        /*05de*/ 	.short	(.L_251 - .L_250)
	.align		4
.L_250:
        /*05e0*/ 	.word	index@(_ZN10layer_norm22ln_bwd_finalize_kernelINS_22Kernel_traits_finalizeILj256E6__halfS2_fS2_fjLb0ELj1024ELj4ENS_18Kernel_traits_baseILj256ES2_S2_fS2_fjLj1024EEEEELb0ELb0EEEvNS_9BwdParamsE)
        /*05e4*/ 	.word	0x00000000


	//----- nvinfo : EIATTR_REGCOUNT
	.align		4
.L_251:
        /*05e8*/ 	.byte	0x04, 0x2f
        /*05ea*/ 	.short	(.L_253 - .L_252)
	.align		4
.L_252:
        /*05ec*/ 	.word	index@(_ZN10layer_norm31ln_parallel_residual_bwd_kernelINS_13Kernel_traitsI6__halfS2_fS2_fjLj256ELj1ELj4ELj1ELj16ENS_18Kernel_traits_baseILj256ES2_S2_fS2_fjLj128EEEEELb1ELb0ELb1EEEvNS_9BwdParamsE)
        /*05f0*/ 	.word	0x00000077


	//----- nvinfo : EIATTR_FRAME_SIZE
	.align		4
.L_253:
        /*05f4*/ 	.byte	0x04, 0x11
        /*05f6*/ 	.short	(.L_255 - .L_254)
	.align		4
.L_254:
        /*05f8*/ 	.word	index@($__internal_77_$__cuda_sm70_shflsync_bfly_p)
        /*05fc*/ 	.word	0x00000000


	//----- nvinfo : EIATTR_FRAME_SIZE
	.align		4
.L_255:
        /*0600*/ 	.byte	0x04, 0x11
        /*0602*/ 	.short	(.L_257 - .L_256)
	.align		4
.L_256:
        /*0604*/ 	.word	index@(_ZN10layer_norm31ln_parallel_residual_bwd_kernelINS_13Kernel_traitsI6__halfS2_fS2_fjLj256ELj1ELj4ELj1ELj16ENS_18Kernel_traits_baseILj256ES2_S2_fS2_fjLj128EEEEELb1ELb0ELb1EEEvNS_9BwdParamsE)
        /*0608*/ 	.word	0x00000000


	//----- nvinfo : EIATTR_REGCOUNT
	.align		4
.L_257:
        /*060c*/ 	.byte	0x04, 0x2f
        /*060e*/ 	.short	(.L_259 - .L_258)
	.align		4
.L_258:
        /*0610*/ 	.word	index@(_ZN10layer_norm31ln_parallel_residual_bwd_kernelINS_13Kernel_traitsI6__halfS2_fS2_fjLj256ELj1ELj4ELj1ELj16ENS_18Kernel_traits_baseILj256ES2_S2_fS2_fjLj128EEEEELb1ELb0ELb0EEEvNS_9BwdParamsE)
        /*0614*/ 	.word	0x0000007e


	//----- nvinfo : EIATTR_FRAME_SIZE
	.align		4
.L_259:
        /*0618*/ 	.byte	0x04, 0x11
        /*061a*/ 	.short	(.L_261 - .L_260)
	.align		4
.L_260:
        /*061c*/ 	.word	index@($__internal_76_$__cuda_sm70_shflsync_bfly_p)
        /*0620*/ 	.word	0x00000000


	//----- nvinfo : EIATTR_FRAME_SIZE
	.align		4
.L_261:
        /*0624*/ 	.byte	0x04, 0x11
        /*0626*/ 	.short	(.L_263 - .L_262)
	.align		4
.L_262:
        /*0628*/ 	.word	index@(_ZN10layer_norm31ln_parallel_residual_bwd_kernelINS_13Kernel_traitsI6__halfS2_fS2_fjLj256ELj1ELj4ELj1ELj16ENS_18Kernel_traits_baseILj256ES2_S2_fS2_fjLj128EEEEELb1ELb0ELb0EEEvNS_9BwdParamsE)
        /*062c*/ 	.word	0x00000000


	//----- nvinfo : EIATTR_REGCOUNT
	.align		4
.L_263:
        /*0630*/ 	.byte	0x04, 0x2f
        /*0632*/ 	.short	(.L_265 - .L_264)
	.align		4
.L_264:
        /*0634*/ 	.word	index@(_ZN10layer_norm31ln_parallel_residual_bwd_kernelINS_13Kernel_traitsI6__halfS2_fS2_fjLj256ELj1ELj4ELj1ELj16ENS_18Kernel_traits_baseILj256ES2_S2_fS2_fjLj128EEEEELb0ELb1ELb1EEEvNS_9BwdParamsE)
        /*0638*/ 	.word	0x00000050


	//----- nvinfo : EIATTR_FRAME_SIZE
	.align		4
.L_265:
        /*063c*/ 	.byte	0x04, 0x11
        /*063e*/ 	.short	(.L_267 - .L_266)
	.align		4
.L_266:
        /*0640*/ 	.word	index@($__internal_75_$__cuda_sm70_shflsync_bfly_p)
        /*0644*/ 	.word	0x00000000


	//----- nvinfo : EIATTR_FRAME_SIZE
	.align		4
.L_267:
        /*0648*/ 	.byte	0x04, 0x11
        /*064a*/ 	.short	(.L_269 - .L_268)
	.align		4
.L_268:
        /*064c*/ 	.word	index@(_ZN10layer_norm31ln_parallel_residual_bwd_kernelINS_13Kernel_traitsI6__halfS2_fS2_fjLj256ELj1ELj4ELj1ELj16ENS_18Kernel_traits_baseILj256ES2_S2_fS2_fjLj128EEEEELb0ELb1ELb1EEEvNS_9BwdParamsE)
        /*0650*/ 	.word	0x00000000


	//----- nvinfo : EIATTR_REGCOUNT
	.align		4
.L_269:
        /*0654*/ 	.byte	0x04, 0x2f
        /*0656*/ 	.short	(.L_271 - .L_270)
	.align		4
.L_270:
        /*0658*/ 	.word	index@(_ZN10layer_norm31ln_parallel_residual_bwd_kernelINS_13Kernel_traitsI6__halfS2_fS2_fjLj256ELj1ELj4ELj1ELj16ENS_18Kernel_traits_baseILj256ES2_S2_fS2_fjLj128EEEEELb0ELb1ELb0EEEvNS_9BwdParamsE)
        /*065c*/ 	.word	0x0000004f


	//----- nvinfo : EIATTR_FRAME_SIZE
	.align		4
.L_271:
        /*0660*/ 	.byte	0x04, 0x11
        /*0662*/ 	.short	(.L_273 - .L_272)
	.align		4
.L_272:
        /*0664*/ 	.word	index@($__internal_74_$__cuda_sm70_shflsync_bfly_p)
        /*0668*/ 	.word	0x00000000


	//----- nvinfo : EIATTR_FRAME_SIZE
	.align		4
.L_273:
        /*066c*/ 	.byte	0x04, 0x11
        /*066e*/ 	.short	(.L_275 - .L_274)
	.align		4
.L_274:
        /*0670*/ 	.word	index@(_ZN10layer_norm31ln_parallel_residual_bwd_kernelINS_13Kernel_traitsI6__halfS2_fS2_fjLj256ELj1ELj4ELj1ELj16ENS_18Kernel_traits_baseILj256ES2_S2_fS2_fjLj128EEEEELb0ELb1ELb0EEEvNS_9BwdParamsE)
        /*0674*/ 	.word	0x00000000


	//----- nvinfo : EIATTR_REGCOUNT
	.align		4
.L_275:
        /*0678*/ 	.byte	0x04, 0x2f
        /*067a*/ 	.short	(.L_277 - .L_276)
	.align		4
.L_276:
        /*067c*/ 	.word	index@(_ZN10layer_norm31ln_parallel_residual_bwd_kernelINS_13Kernel_traitsI6__halfS2_fS2_fjLj256ELj1ELj4ELj1ELj16ENS_18Kernel_traits_baseILj256ES2_S2_fS2_fjLj128EEEEELb0ELb0ELb1EEEvNS_9BwdParamsE)
        /*0680*/ 	.word	0x0000006e


	//----- nvinfo : EIATTR_FRAME_SIZE
	.align		4
.L_277:
        /*0684*/ 	.byte	0x04, 0x11
        /*0686*/ 	.short	(.L_279 - .L_278)
	.align		4
.L_278:
        /*0688*/ 	.word	index@($__internal_73_$__cuda_sm70_shflsync_bfly_p)
        /*068c*/ 	.word	0x00000000


	//----- nvinfo : EIATTR_FRAME_SIZE
	.align		4
.L_279:
        /*0690*/ 	.byte	0x04, 0x11
        /*0692*/ 	.short	(.L_281 - .L_280)
	.align		4
.L_280:
        /*0694*/ 	.word	index@(_ZN10layer_norm31ln_parallel_residual_bwd_kernelINS_13Kernel_traitsI6__halfS2_fS2_fjLj256ELj1ELj4ELj1ELj16ENS_18Kernel_traits_baseILj256ES2_S2_fS2_fjLj128EEEEELb0ELb0ELb1EEEvNS_9BwdParamsE)
        /*0698*/ 	.word	0x00000000


	//----- nvinfo : EIATTR_REGCOUNT
	.align		4
.L_281:
        /*069c*/ 	.byte	0x04, 0x2f
        /*069e*/ 	.short	(.L_283 - .L_282)
	.align		4
.L_282:
        /*06a0*/ 	.word	index@(_ZN10layer_norm31ln_parallel_residual_bwd_kernelINS_13Kernel_traitsI6__halfS2_fS2_fjLj256ELj1ELj4ELj1ELj16ENS_18Kernel_traits_baseILj256ES2_S2_fS2_fjLj128EEEEELb0ELb0ELb0EEEvNS_9BwdParamsE)
        /*06a4*/ 	.word	0x00000070


	//----- nvinfo : EIATTR_FRAME_SIZE
	.align		4
.L_283:
        /*06a8*/ 	.byte	0x04, 0x11
        /*06aa*/ 	.short	(.L_285 - .L_284)
	.align		4
.L_284:
        /*06ac*/ 	.word	index@($__internal_72_$__cuda_sm70_shflsync_bfly_p)
        /*06b0*/ 	.word	0x00000000


	//----- nvinfo : EIATTR_FRAME_SIZE
	.align		4
.L_285:
        /*06b4*/ 	.byte	0x04, 0x11
        /*06b6*/ 	.short	(.L_287 - .L_286)
	.align		4
.L_286:
        /*06b8*/ 	.word	index@(_ZN10layer_norm31ln_parallel_residual_bwd_kernelINS_13Kernel_traitsI6__halfS2_fS2_fjLj256ELj1ELj4ELj1ELj16ENS_18Kernel_traits_baseILj256ES2_S2_fS2_fjLj128EEEEELb0ELb0ELb0EEEvNS_9BwdParamsE)
        /*06bc*/ 	.word	0x00000000


	//----- nvinfo : EIATTR_REGCOUNT
	.align		4
.L_287:
        /*06c0*/ 	.byte	0x04, 0x2f
        /*06c2*/ 	.short	(.L_289 - .L_288)
	.align		4
.L_288:
        /*06c4*/ 	.word	index@(_ZN10layer_norm31ln_parallel_residual_bwd_kernelINS_13Kernel_traitsIf6__halfS2_S2_fjLj256ELj1ELj4ELj1ELj16ENS_18Kernel_traits_baseILj256EfS2_S2_S2_fjLj128EEEEELb1ELb1ELb1EEEvNS_9BwdParamsE)
        /*06c8*/ 	.word	0x00000050


	//----- nvinfo : EIATTR_FRAME_SIZE
	.align		4
.L_289:
        /*06cc*/ 	.byte	0x04, 0x11
        /*06ce*/ 	.short	(.L_291 - .L_290)
	.align		4
.L_290:
        /*06d0*/ 	.word	index@($__internal_71_$__cuda_sm70_shflsync_bfly_p)
        /*06d4*/ 	.word	0x00000000


	//----- nvinfo : EIATTR_FRAME_SIZE
	.align		4
.L_291:
        /*06d8*/ 	.byte	0x04, 0x11
        /*06da*/ 	.short	(.L_293 - .L_292)
	.align		4
.L_292:
        /*06dc*/ 	.word	index@(_ZN10layer_norm31ln_parallel_residual_bwd_kernelINS_13Kernel_traitsIf6__halfS2_S2_fjLj256ELj1ELj4ELj1ELj16ENS_18Kernel_traits_baseILj256EfS2_S2_S2_fjLj128EEEEELb1ELb1ELb1EEEvNS_9BwdParamsE)
        /*06e0*/ 	.word	0x00000000


	//----- nvinfo : EIATTR_REGCOUNT
	.align		4
.L_293:
        /*06e4*/ 	.byte	0x04, 0x2f
        /*06e6*/ 	.short	(.L_295 - .L_294)
	.align		4
.L_294:
        /*06e8*/ 	.word	index@(_ZN10layer_norm40ln_parallel_residual_bwd_finalize_kernelINS_22Kernel_traits_finalizeILj256Ef6__halfS2_S2_fjLb0ELj1024ELj4ENS_18Kernel_traits_baseILj256EfS2_S2_S2_fjLj1024EEEEELb1EEEvNS_9BwdParamsE)
        /*06ec*/ 	.word	0x00000020


	//----- nvinfo : EIATTR_FRAME_SIZE
	.align		4
.L_295:
        /*06f0*/ 	.byte	0x04, 0x11
        /*06f2*/ 	.short	(.L_297 - .L_296)
	.align		4
.L_296:
        /*06f4*/ 	.word	index@($__internal_70_$__cuda_sm70_shflsync_bfly_p)
        /*06f8*/ 	.word	0x00000000


	//----- nvinfo : EIATTR_FRAME_SIZE
	.align		4
.L_297:
        /*06fc*/ 	.byte	0x04, 0x11
        /*06fe*/ 	.short	(.L_299 - .L_298)
	.align		4
.L_298:
        /*0700*/ 	.word	index@(_ZN10layer_norm40ln_parallel_residual_bwd_finalize_kernelINS_22Kernel_traits_finalizeILj256Ef6__halfS2_S2_fjLb0ELj1024ELj4ENS_18Kernel_traits_baseILj256EfS2_S2_S2_fjLj1024EEEEELb1EEEvNS_9BwdParamsE)
        /*0704*/ 	.word	0x00000000


	//----- nvinfo : EIATTR_REGCOUNT
	.align		4
.L_299:
        /*0708*/ 	.byte	0x04, 0x2f
        /*070a*/ 	.short	(.L_301 - .L_300)
	.align		4
.L_300:
        /*070c*/ 	.word	index@(_ZN10layer_norm22ln_bwd_finalize_kernelINS_22Kernel_traits_finalizeILj256Ef6__halfS2_S2_fjLb0ELj1024ELj4ENS_18Kernel_traits_baseILj256EfS2_S2_S2_fjLj1024EEEEELb0ELb1EEEvNS_9BwdParamsE)
        /*0710*/ 	.word	0x00000020


	//----- nvinfo : EIATTR_FRAME_SIZE
	.align		4
.L_301:
        /*0714*/ 	.byte	0x04, 0x11
        /*0716*/ 	.short	(.L_303 - .L_302)
	.align		4
.L_302:
        /*0718*/ 	.word	index@($__internal_69_$__cuda_sm70_shflsync_bfly_p)
        /*071c*/ 	.word	0x00000000


	//----- nvinfo : EIATTR_FRAME_SIZE
	.align		4
.L_303:
        /*0720*/ 	.byte	0x04, 0x11
        /*0722*/ 	.short	(.L_305 - .L_304)
	.align		4
.L_304:
        /*0724*/ 	.word	index@(_ZN10layer_norm22ln_bwd_finalize_kernelINS_22Kernel_traits_finalizeILj256Ef6__halfS2_S2_fjLb0ELj1024ELj4ENS_18Kernel_traits_baseILj256EfS2_S2_S2_fjLj1024EEEEELb0ELb1EEEvNS_9BwdParamsE)
        /*0728*/ 	.word	0x00000000


	//----- nvinfo : EIATTR_REGCOUNT
	.align		4
.L_305:
        /*072c*/ 	.byte	0x04, 0x2f
        /*072e*/ 	.short	(.L_307 - .L_306)
	.align		4
.L_306:
        /*0730*/ 	.word	index@(_ZN10layer_norm31ln_parallel_residual_bwd_kernelINS_13Kernel_traitsIf6__halfS2_S2_fjLj256ELj1ELj4ELj1ELj16ENS_18Kernel_traits_baseILj256EfS2_S2_S2_fjLj128EEEEELb1ELb1ELb0EEEvNS_9BwdParamsE)
        /*0734*/ 	.word	0x0000005d


	//----- nvinfo : EIATTR_FRAME_SIZE
	.align		4
.L_307:
        /*0738*/ 	.byte	0x04, 0x11
        /*073a*/ 	.short	(.L_309 - .L_308)
	.align		4
.L_308:
        /*073c*/ 	.word	index@($__internal_68_$__cuda_sm70_shflsync_bfly_p)
        /*0740*/ 	.word	0x00000000


	//----- nvinfo : EIATTR_FRAME_SIZE
	.align		4
.L_309:
        /*0744*/ 	.byte	0x04, 0x11
        /*0746*/ 	.short	(.L_311 - .L_310)
	.align		4
.L_310:
        /*0748*/ 	.word	index@(_ZN10layer_norm31ln_parallel_residual_bwd_kernelINS_13Kernel_traitsIf6__halfS2_S2_fjLj256ELj1ELj4ELj1ELj16ENS_18Kernel_traits_baseILj256EfS2_S2_S2_fjLj128EEEEELb1ELb1ELb0EEEvNS_9BwdParamsE)
        /*074c*/ 	.word	0x00000000


	//----- nvinfo : EIATTR_REGCOUNT
	.align		4
.L_311:
        /*0750*/ 	.byte	0x04, 0x2f
        /*0752*/ 	.short	(.L_313 - .L_312)
	.align		4
.L_312:
        /*0754*/ 	.word	index@(_ZN10layer_norm40ln_parallel_residual_bwd_finalize_kernelINS_22Kernel_traits_finalizeILj256Ef6__halfS2_S2_fjLb0ELj1024ELj4ENS_18Kernel_traits_baseILj256EfS2_S2_S2_fjLj1024EEEEELb0EEEvNS_9BwdParamsE)
        /*0758*/ 	.word	0x00000020


	//----- nvinfo : EIATTR_FRAME_SIZE
	.align		4
.L_313:
        /*075c*/ 	.byte	0x04, 0x11
        /*075e*/ 	.short	(.L_315 - .L_314)
	.align		4
.L_314:
        /*0760*/ 	.word	index@($__internal_67_$__cuda_sm70_shflsync_bfly_p)
        /*0764*/ 	.word	0x00000000


	//----- nvinfo : EIATTR_FRAME_SIZE
	.align		4
.L_315:
        /*0768*/ 	.byte	0x04, 0x11
        /*076a*/ 	.short	(.L_317 - .L_316)
	.align		4
.L_316:
        /*076c*/ 	.word	index@(_ZN10layer_norm40ln_parallel_residual_bwd_finalize_kernelINS_22Kernel_traits_finalizeILj256Ef6__halfS2_S2_fjLb0ELj1024ELj4ENS_18Kernel_traits_baseILj256EfS2_S2_S2_fjLj1024EEEEELb0EEEvNS_9BwdParamsE)
        /*0770*/ 	.word	0x00000000


	//----- nvinfo : EIATTR_REGCOUNT
	.align		4
.L_317:
        /*0774*/ 	.byte	0x04, 0x2f
        /*0776*/ 	.short	(.L_319 - .L_318)
	.align		4
.L_318:
        /*0778*/ 	.word	index@(_ZN10layer_norm22ln_bwd_finalize_kernelINS_22Kernel_traits_finalizeILj256Ef6__halfS2_S2_fjLb0ELj1024ELj4ENS_18Kernel_traits_baseILj256EfS2_S2_S2_fjLj1024EEEEELb0ELb0EEEvNS_9BwdParamsE)
        /*077c*/ 	.word	0x0000001e


	//----- nvinfo : EIATTR_FRAME_SIZE
	.align		4
.L_319:
        /*0780*/ 	.byte	0x04, 0x11
        /*0782*/ 	.short	(.L_321 - .L_320)
	.align		4
.L_320:
        /*0784*/ 	.word	index@($__internal_66_$__cuda_sm70_shflsync_bfly_p)
        /*0788*/ 	.word	0x00000000


	//----- nvinfo : EIATTR_FRAME_SIZE
	.align		4
.L_321:
        /*078c*/ 	.byte	0x04, 0x11
        /*078e*/ 	.short	(.L_323 - .L_322)
	.align		4
.L_322:
        /*0790*/ 	.word	index@(_ZN10layer_norm22ln_bwd_finalize_kernelINS_22Kernel_traits_finalizeILj256Ef6__halfS2_S2_fjLb0ELj1024ELj4ENS_18Kernel_traits_baseILj256EfS2_S2_S2_fjLj1024EEEEELb0ELb0EEEvNS_9BwdParamsE)
        /*0794*/ 	.word	0x00000000


	//----- nvinfo : EIATTR_REGCOUNT
	.align		4
.L_323:
        /*0798*/ 	.byte	0x04, 0x2f
        /*079a*/ 	.short	(.L_325 - .L_324)
	.align		4
.L_324:
        /*079c*/ 	.word	index@(_ZN10layer_norm31ln_parallel_residual_bwd_kernelINS_13Kernel_traitsIf6__halfS2_S2_fjLj256ELj1ELj4ELj1ELj16ENS_18Kernel_traits_baseILj256EfS2_S2_S2_fjLj128EEEEELb1ELb0ELb1EEEvNS_9BwdParamsE)
        /*07a0*/ 	.word	0x00000073


	//----- nvinfo : EIATTR_FRAME_SIZE
	.align		4
.L_325:
        /*07a4*/ 	.byte	0x04, 0x11
        /*07a6*/ 	.short	(.L_327 - .L_326)
	.align		4
.L_326:
        /*07a8*/ 	.word	index@($__internal_65_$__cuda_sm70_shflsync_bfly_p)
        /*07ac*/ 	.word	0x00000000


	//----- nvinfo : EIATTR_FRAME_SIZE
	.align		4
.L_327:
        /*07b0*/ 	.byte	0x04, 0x11
        /*07b2*/ 	.short	(.L_329 - .L_328)
	.align		4
.L_328:
        /*07b4*/ 	.word	index@(_ZN10layer_norm31ln_parallel_residual_bwd_kernelINS_13Kernel_traitsIf6__halfS2_S2_fjLj256ELj1ELj4ELj1ELj16ENS_18Kernel_traits_baseILj256EfS2_S2_S2_fjLj128EEEEELb1ELb0ELb1EEEvNS_9BwdParamsE)
        /*07b8*/ 	.word	0x00000000


	//----- nvinfo : EIATTR_REGCOUNT
	.align		4
.L_329:
        /*07bc*/ 	.byte	0x04, 0x2f
        /*07be*/ 	.short	(.L_331 - .L_330)
	.align		4
.L_330:
        /*07c0*/ 	.word	index@(_ZN10layer_norm31ln_parallel_residual_bwd_kernelINS_13Kernel_traitsIf6__halfS2_S2_fjLj256ELj1ELj4ELj1ELj16ENS_18Kernel_traits_baseILj256EfS2_S2_S2_fjLj128EEEEELb1ELb0ELb0EEEvNS_9BwdParamsE)
        /*07c4*/ 	.word	0x00000077


	//----- nvinfo : EIATTR_FRAME_SIZE
	.align		4
.L_331:
        /*07c8*/ 	.byte	0x04, 0x11
        /*07ca*/ 	.short	(.L_333 - .L_332)
	.align		4
.L_332:
        /*07cc*/ 	.word	index@($__internal_64_$__cuda_sm70_shflsync_bfly_p)
        /*07d0*/ 	.word	0x00000000


	//----- nvinfo : EIATTR_FRAME_SIZE
	.align		4
.L_333:
        /*07d4*/ 	.byte	0x04, 0x11
        /*07d6*/ 	.short	(.L_335 - .L_334)
	.align		4
.L_334:
        /*07d8*/ 	.word	index@(_ZN10layer_norm31ln_parallel_residual_bwd_kernelINS_13Kernel_traitsIf6__halfS2_S2_fjLj256ELj1ELj4ELj1ELj16ENS_18Kernel_traits_baseILj256EfS2_S2_S2_fjLj128EEEEELb1ELb0ELb0EEEvNS_9BwdParamsE)
        /*07dc*/ 	.word	0x00000000


	//----- nvinfo : EIATTR_REGCOUNT
	.align		4
.L_335:
        /*07e0*/ 	.byte	0x04, 0x2f
        /*07e2*/ 	.short	(.L_337 - .L_336)
	.align		4
.L_336:
        /*07e4*/ 	.word	index@(_ZN10layer_norm31ln_parallel_residual_bwd_kernelINS_13Kernel_traitsIf6__halfS2_S2_fjLj256ELj1ELj4ELj1ELj16ENS_18Kernel_traits_baseILj256EfS2_S2_S2_fjLj128EEEEELb0ELb1ELb1EEEvNS_9BwdParamsE)
        /*07e8*/ 	.word	0x00000047


	//----- nvinfo : EIATTR_FRAME_SIZE
	.align		4
.L_337:
        /*07ec*/ 	.byte	0x04, 0x11
        /*07ee*/ 	.short	(.L_339 - .L_338)
	.align		4
.L_338:
        /*07f0*/ 	.word	index@($__internal_63_$__cuda_sm70_shflsync_bfly_p)
        /*07f4*/ 	.word	0x00000000


	//----- nvinfo : EIATTR_FRAME_SIZE
	.align		4
.L_339:
        /*07f8*/ 	.byte	0x04, 0x11
        /*07fa*/ 	.short	(.L_341 - .L_340)
	.align		4
.L_340:
        /*07fc*/ 	.word	index@(_ZN10layer_norm31ln_parallel_residual_bwd_kernelINS_13Kernel_traitsIf6__halfS2_S2_fjLj256ELj1ELj4ELj1ELj16ENS_18Kernel_traits_baseILj256EfS2_S2_S2_fjLj128EEEEELb0ELb1ELb1EEEvNS_9BwdParamsE)
        /*0800*/ 	.word	0x00000000


	//----- nvinfo : EIATTR_REGCOUNT
	.align		4
.L_341:
        /*0804*/ 	.byte	0x04, 0x2f
        /*0806*/ 	.short	(.L_343 - .L_342)
	.align		4
.L_342:
        /*0808*/ 	.word	index@(_ZN10layer_norm31ln_parallel_residual_bwd_kernelINS_13Kernel_traitsIf6__halfS2_S2_fjLj256ELj1ELj4ELj1ELj16ENS_18Kernel_traits_baseILj256EfS2_S2_S2_fjLj128EEEEELb0ELb1ELb0EEEvNS_9BwdParamsE)
        /*080c*/ 	.word	0x00000048


	//----- nvinfo : EIATTR_FRAME_SIZE
	.align		4
.L_343:
        /*0810*/ 	.byte	0x04, 0x11
        /*0812*/ 	.short	(.L_345 - .L_344)
	.align		4
.L_344:
        /*0814*/ 	.word	index@($__internal_62_$__cuda_sm70_shflsync_bfly_p)
        /*0818*/ 	.word	0x00000000


	//----- nvinfo : EIATTR_FRAME_SIZE
	.align		4
.L_345:
        /*081c*/ 	.byte	0x04, 0x11
        /*081e*/ 	.short	(.L_347 - .L_346)
	.align		4
.L_346:
        /*0820*/ 	.word	index@(_ZN10layer_norm31ln_parallel_residual_bwd_kernelINS_13Kernel_traitsIf6__halfS2_S2_fjLj256ELj1ELj4ELj1ELj16ENS_18Kernel_traits_baseILj256EfS2_S2_S2_fjLj128EEEEELb0ELb1ELb0EEEvNS_9BwdParamsE)
        /*0824*/ 	.word	0x00000000


	//----- nvinfo : EIATTR_REGCOUNT
	.align		4
.L_347:
        /*0828*/ 	.byte	0x04, 0x2f
        /*082a*/ 	.short	(.L_349 - .L_348)
	.align		4
.L_348:
        /*082c*/ 	.word	index@(_ZN10layer_norm31ln_parallel_residual_bwd_kernelINS_13Kernel_traitsIf6__halfS2_S2_fjLj256ELj1ELj4ELj1ELj16ENS_18Kernel_traits_baseILj256EfS2_S2_S2_fjLj128EEEEELb0ELb0ELb1EEEvNS_9BwdParamsE)
        /*0830*/ 	.word	0x00000060


	//----- nvinfo : EIATTR_FRAME_SIZE
	.align		4
.L_349:
        /*0834*/ 	.byte	0x04, 0x11
        /*0836*/ 	.short	(.L_351 - .L_350)
	.align		4
.L_350:
        /*0838*/ 	.word	index@($__internal_61_$__cuda_sm70_shflsync_bfly_p)
        /*083c*/ 	.word	0x00000000


	//----- nvinfo : EIATTR_FRAME_SIZE
	.align		4
.L_351:
        /*0840*/ 	.byte	0x04, 0x11
        /*0842*/ 	.short	(.L_353 - .L_352)
	.align		4
.L_352:
        /*0844*/ 	.word	index@(_ZN10layer_norm31ln_parallel_residual_bwd_kernelINS_13Kernel_traitsIf6__halfS2_S2_fjLj256ELj1ELj4ELj1ELj16ENS_18Kernel_traits_baseILj256EfS2_S2_S2_fjLj128EEEEELb0ELb0ELb1EEEvNS_9BwdParamsE)
        /*0848*/ 	.word	0x00000000


	//----- nvinfo : EIATTR_REGCOUNT
	.align		4
.L_353:
        /*084c*/ 	.byte	0x04, 0x2f
        /*084e*/ 	.short	(.L_355 - .L_354)
	.align		4
.L_354:
        /*0850*/ 	.word	index@(_ZN10layer_norm31ln_parallel_residual_bwd_kernelINS_13Kernel_traitsIf6__halfS2_S2_fjLj256ELj1ELj4ELj1ELj16ENS_18Kernel_traits_baseILj256EfS2_S2_S2_fjLj128EEEEELb0ELb0ELb0EEEvNS_9BwdParamsE)
        /*0854*/ 	.word	0x00000060


	//----- nvinfo : EIATTR_FRAME_SIZE
	.align		4
.L_355:
        /*0858*/ 	.byte	0x04, 0x11
        /*085a*/ 	.short	(.L_357 - .L_356)
	.align		4
.L_356:
        /*085c*/ 	.word	index@($__internal_60_$__cuda_sm70_shflsync_bfly_p)
        /*0860*/ 	.word	0x00000000


	//----- nvinfo : EIATTR_FRAME_SIZE
	.align		4
.L_357:
        /*0864*/ 	.byte	0x04, 0x11
        /*0866*/ 	.short	(.L_359 - .L_358)
	.align		4
.L_358:
        /*0868*/ 	.word	index@(_ZN10layer_norm31ln_parallel_residual_bwd_kernelINS_13Kernel_traitsIf6__halfS2_S2_fjLj256ELj1ELj4ELj1ELj16ENS_18Kernel_traits_baseILj256EfS2_S2_S2_fjLj128EEEEELb0ELb0ELb0EEEvNS_9BwdParamsE)
        /*086c*/ 	.word	0x00000000


	//----- nvinfo : EIATTR_REGCOUNT
	.align		4
.L_359:
        /*0870*/ 	.byte	0x04, 0x2f
        /*0872*/ 	.short	(.L_361 - .L_360)
	.align		4
.L_360:
        /*0874*/ 	.word	index@(_ZN10layer_norm31ln_parallel_residual_bwd_kernelINS_13Kernel_traitsIf13__nv_bfloat16fS2_fjLj256ELj1ELj4ELj1ELj16ENS_18Kernel_traits_baseILj256EfS2_fS2_fjLj128EEEEELb1ELb1ELb1EEEvNS_9BwdParamsE)
        /*0878*/ 	.word	0x0000005c


	//----- nvinfo : EIATTR_FRAME_SIZE
	.align		4
.L_361:
        /*087c*/ 	.byte	0x04, 0x11
        /*087e*/ 	.short	(.L_363 - .L_362)
	.align		4
.L_362:
        /*0880*/ 	.word	index@($__internal_59_$__cuda_sm70_shflsync_bfly_p)
        /*0884*/ 	.word	0x00000000


	//----- nvinfo : EIATTR_FRAME_SIZE
	.align		4
.L_363:
        /*0888*/ 	.byte	0x04, 0x11
        /*088a*/ 	.short	(.L_365 - .L_364)
	.align		4
.L_364:
        /*088c*/ 	.word	index@(_ZN10layer_norm31ln_parallel_residual_bwd_kernelINS_13Kernel_traitsIf13__nv_bfloat16fS2_fjLj256ELj1ELj4ELj1ELj16ENS_18Kernel_traits_baseILj256EfS2_fS2_fjLj128EEEEELb1ELb1ELb1EEEvNS_9BwdParamsE)
        /*0890*/ 	.word	0x00000000


	//----- nvinfo : EIATTR_REGCOUNT
	.align		4
.L_365:
        /*0894*/ 	.byte	0x04, 0x2f
        /*0896*/ 	.short	(.L_367 - .L_366)
	.align		4
.L_366:
        /*0898*/ 	.word	index@(_ZN10layer_norm40ln_parallel_residual_bwd_finalize_kernelINS_22Kernel_traits_finalizeILj256Ef13__nv_bfloat16fS2_fjLb0ELj1024ELj4ENS_18Kernel_traits_baseILj256EfS2_fS2_fjLj1024EEEEELb1EEEvNS_9BwdParamsE)
        /*089c*/ 	.word	0x00000020


	//----- nvinfo : EIATTR_FRAME_SIZE
	.align		4
.L_367:
        /*08a0*/ 	.byte	0x04, 0x11
        /*08a2*/ 	.short	(.L_369 - .L_368)
	.align		4
.L_368:
        /*08a4*/ 	.word	index@($__internal_58_$__cuda_sm70_shflsync_bfly_p)
        /*08a8*/ 	.word	0x00000000


	//----- nvinfo : EIATTR_FRAME_SIZE
	.align		4
.L_369:
        /*08ac*/ 	.byte	0x04, 0x11
        /*08ae*/ 	.short	(.L_371 - .L_370)
	.align		4
.L_370:
        /*08b0*/ 	.word	index@(_ZN10layer_norm40ln_parallel_residual_bwd_finalize_kernelINS_22Kernel_traits_finalizeILj256Ef13__nv_bfloat16fS2_fjLb0ELj1024ELj4ENS_18Kernel_traits_baseILj256EfS2_fS2_fjLj1024EEEEELb1EEEvNS_9BwdParamsE)
        /*08b4*/ 	.word	0x00000000


	//----- nvinfo : EIATTR_REGCOUNT
	.align		4
.L_371:
        /*08b8*/ 	.byte	0x04, 0x2f
        /*08ba*/ 	.short	(.L_373 - .L_372)
	.align		4
.L_372:
        /*08bc*/ 	.word	index@(_ZN10layer_norm22ln_bwd_finalize_kernelINS_22Kernel_traits_finalizeILj256Ef13__nv_bfloat16fS2_fjLb0ELj1024ELj4ENS_18Kernel_traits_baseILj256EfS2_fS2_fjLj1024EEEEELb0ELb1EEEvNS_9BwdParamsE)
        /*08c0*/ 	.word	0x00000020


	//----- nvinfo : EIATTR_FRAME_SIZE
	.align		4
.L_373:
        /*08c4*/ 	.byte	0x04, 0x11
        /*08c6*/ 	.short	(.L_375 - .L_374)
	.align		4
.L_374:
        /*08c8*/ 	.word	index@($__internal_57_$__cuda_sm70_shflsync_bfly_p)
        /*08cc*/ 	.word	0x00000000


	//----- nvinfo : EIATTR_FRAME_SIZE
	.align		4
.L_375:
        /*08d0*/ 	.byte	0x04, 0x11
        /*08d2*/ 	.short	(.L_377 - .L_376)
	.align		4
.L_376:
        /*08d4*/ 	.word	index@(_ZN10layer_norm22ln_bwd_finalize_kernelINS_22Kernel_traits_finalizeILj256Ef13__nv_bfloat16fS2_fjLb0ELj1024ELj4ENS_18Kernel_traits_baseILj256EfS2_fS2_fjLj1024EEEEELb0ELb1EEEvNS_9BwdParamsE)
        /*08d8*/ 	.word	0x00000000


	//----- nvinfo : EIATTR_REGCOUNT
	.align		4
.L_377:
        /*08dc*/ 	.byte	0x04, 0x2f
        /*08de*/ 	.short	(.L_379 - .L_378)
	.align		4
.L_378:
        /*08e0*/ 	.word	index@(_ZN10layer_norm31ln_parallel_residual_bwd_kernelINS_13Kernel_traitsIf13__nv_bfloat16fS2_fjLj256ELj1ELj4ELj1ELj16ENS_18Kernel_traits_baseILj256EfS2_fS2_fjLj128EEEEELb1ELb1ELb0EEEvNS_9BwdParamsE)
        /*08e4*/ 	.word	0x0000005f


	//----- nvinfo : EIATTR_FRAME_SIZE
	.align		4
.L_379:
        /*08e8*/ 	.byte	0x04, 0x11
        /*08ea*/ 	.short	(.L_381 - .L_380)
	.align		4
.L_380:
        /*08ec*/ 	.word	index@($__internal_56_$__cuda_sm70_shflsync_bfly_p)
        /*08f0*/ 	.word	0x00000000


	//----- nvinfo : EIATTR_FRAME_SIZE
	.align		4
.L_381:
        /*08f4*/ 	.byte	0x04, 0x11
        /*08f6*/ 	.short	(.L_383 - .L_382)
	.align		4
.L_382:
        /*08f8*/ 	.word	index@(_ZN10layer_norm31ln_parallel_residual_bwd_kernelINS_13Kernel_traitsIf13__nv_bfloat16fS2_fjLj256ELj1ELj4ELj1ELj16ENS_18Kernel_traits_baseILj256EfS2_fS2_fjLj128EEEEELb1ELb1ELb0EEEvNS_9BwdParamsE)
        /*08fc*/ 	.word	0x00000000


	//----- nvinfo : EIATTR_REGCOUNT
	.align		4
.L_383:
        /*0900*/ 	.byte	0x04, 0x2f
        /*0902*/ 	.short	(.L_385 - .L_384)
	.align		4
.L_384:
        /*0904*/ 	.word	index@(_ZN10layer_norm40ln_parallel_residual_bwd_finalize_kernelINS_22Kernel_traits_finalizeILj256Ef13__nv_bfloat16fS2_fjLb0ELj1024ELj4ENS_18Kernel_traits_baseILj256EfS2_fS2_fjLj1024EEEEELb0EEEvNS_9BwdParamsE)
        /*0908*/ 	.word	0x00000020


	//----- nvinfo : EIATTR_FRAME_SIZE
	.align		4
.L_385:
        /*090c*/ 	.byte	0x04, 0x11
        /*090e*/ 	.short	(.L_387 - .L_386)
	.align		4
.L_386:
        /*0910*/ 	.word	index@($__internal_55_$__cuda_sm70_shflsync_bfly_p)
        /*0914*/ 	.word	0x00000000


	//----- nvinfo : EIATTR_FRAME_SIZE
	.align		4
.L_387:
        /*0918*/ 	.byte	0x04, 0x11
        /*091a*/ 	.short	(.L_389 - .L_388)
	.align		4
.L_388:
        /*091c*/ 	.word	index@(_ZN10layer_norm40ln_parallel_residual_bwd_finalize_kernelINS_22Kernel_traits_finalizeILj256Ef13__nv_bfloat16fS2_fjLb0ELj1024ELj4ENS_18Kernel_traits_baseILj256EfS2_fS2_fjLj1024EEEEELb0EEEvNS_9BwdParamsE)
        /*0920*/ 	.word	0x00000000


	//----- nvinfo : EIATTR_REGCOUNT
	.align		4
.L_389:
        /*0924*/ 	.byte	0x04, 0x2f
        /*0926*/ 	.short	(.L_391 - .L_390)
	.align		4
.L_390:
        /*0928*/ 	.word	index@(_ZN10layer_norm22ln_bwd_finalize_kernelINS_22Kernel_traits_finalizeILj256Ef13__nv_bfloat16fS2_fjLb0ELj1024ELj4ENS_18Kernel_traits_baseILj256EfS2_fS2_fjLj1024EEEEELb0ELb0EEEvNS_9BwdParamsE)
        /*092c*/ 	.word	0x0000001e


	//----- nvinfo : EIATTR_FRAME_SIZE
	.align		4
.L_391:
        /*0930*/ 	.byte	0x04, 0x11
        /*0932*/ 	.short	(.L_393 - .L_392)
	.align		4
.L_392:
        /*0934*/ 	.word	index@($__internal_54_$__cuda_sm70_shflsync_bfly_p)
        /*0938*/ 	.word	0x00000000


	//----- nvinfo : EIATTR_FRAME_SIZE
	.align		4
.L_393:
        /*093c*/ 	.byte	0x04, 0x11
        /*093e*/ 	.short	(.L_395 - .L_394)
	.align		4
.L_394:
        /*0940*/ 	.word	index@(_ZN10layer_norm22ln_bwd_finalize_kernelINS_22Kernel_traits_finalizeILj256Ef13__nv_bfloat16fS2_fjLb0ELj1024ELj4ENS_18Kernel_traits_baseILj256EfS2_fS2_fjLj1024EEEEELb0ELb0EEEvNS_9BwdParamsE)
        /*0944*/ 	.word	0x00000000


	//----- nvinfo : EIATTR_REGCOUNT
	.align		4
.L_395:
        /*0948*/ 	.byte	0x04, 0x2f
        /*094a*/ 	.short	(.L_397 - .L_396)
	.align		4
.L_396:
        /*094c*/ 	.word	index@(_ZN10layer_norm31ln_parallel_residual_bwd_kernelINS_13Kernel_traitsIf13__nv_bfloat16fS2_fjLj256ELj1ELj4ELj1ELj16ENS_18Kernel_traits_baseILj256EfS2_fS2_fjLj128EEEEELb1ELb0ELb1EEEvNS_9BwdParamsE)
        /*0950*/ 	.word	0x00000079


	//----- nvinfo : EIATTR_FRAME_SIZE
	.align		4
.L_397:
        /*0954*/ 	.byte	0x04, 0x11
        /*0956*/ 	.short	(.L_399 - .L_398)
	.align		4
.L_398:
        /*0958*/ 	.word	index@($__internal_53_$__cuda_sm70_shflsync_bfly_p)
        /*095c*/ 	.word	0x00000000


	//----- nvinfo : EIATTR_FRAME_SIZE
	.align		4
.L_399:
        /*0960*/ 	.byte	0x04, 0x11
        /*0962*/ 	.short	(.L_401 - .L_400)
	.align		4
.L_400:
        /*0964*/ 	.word	index@(_ZN10layer_norm31ln_parallel_residual_bwd_kernelINS_13Kernel_traitsIf13__nv_bfloat16fS2_fjLj256ELj1ELj4ELj1ELj16ENS_18Kernel_traits_baseILj256EfS2_fS2_fjLj128EEEEELb1ELb0ELb1EEEvNS_9BwdParamsE)
        /*0968*/ 	.word	0x00000000


	//----- nvinfo : EIATTR_REGCOUNT
	.align		4
.L_401:
        /*096c*/ 	.byte	0x04, 0x2f
        /*096e*/ 	.short	(.L_403 - .L_402)
	.align		4
.L_402:
        /*0970*/ 	.word	index@(_ZN10layer_norm31ln_parallel_residual_bwd_kernelINS_13Kernel_traitsIf13__nv_bfloat16fS2_fjLj256ELj1ELj4ELj1ELj16ENS_18Kernel_traits_baseILj256EfS2_fS2_fjLj128EEEEELb1ELb0ELb0EEEvNS_9BwdParamsE)
        /*0974*/ 	.word	0x00000080


	//----- nvinfo : EIATTR_FRAME_SIZE
	.align		4
.L_403:
        /*0978*/ 	.byte	0x04, 0x11
        /*097a*/ 	.short	(.L_405 - .L_404)
	.align		4
.L_404:
        /*097c*/ 	.word	index@($__internal_52_$__cuda_sm70_shflsync_bfly_p)
        /*0980*/ 	.word	0x00000000


	//----- nvinfo : EIATTR_FRAME_SIZE
	.align		4
.L_405:
        /*0984*/ 	.byte	0x04, 0x11
        /*0986*/ 	.short	(.L_407 - .L_406)
	.align		4
.L_406:
        /*0988*/ 	.word	index@(_ZN10layer_norm31ln_parallel_residual_bwd_kernelINS_13Kernel_traitsIf13__nv_bfloat16fS2_fjLj256ELj1ELj4ELj1ELj16ENS_18Kernel_traits_baseILj256EfS2_fS2_fjLj128EEEEELb1ELb0ELb0EEEvNS_9BwdParamsE)
        /*098c*/ 	.word	0x00000000


	//----- nvinfo : EIATTR_REGCOUNT
	.align		4
.L_407:
        /*0990*/ 	.byte	0x04, 0x2f
        /*0992*/ 	.short	(.L_409 - .L_408)
	.align		4
.L_408:
        /*0994*/ 	.word	index@(_ZN10layer_norm31ln_parallel_residual_bwd_kernelINS_13Kernel_traitsIf13__nv_bfloat16fS2_fjLj256ELj1ELj4ELj1ELj16ENS_18Kernel_traits_baseILj256EfS2_fS2_fjLj128EEEEELb0ELb1ELb1EEEvNS_9BwdParamsE)
        /*0998*/ 	.word	0x00000048


	//----- nvinfo : EIATTR_FRAME_SIZE
	.align		4
.L_409:
        /*099c*/ 	.byte	0x04, 0x11
        /*099e*/ 	.short	(.L_411 - .L_410)
	.align		4
.L_410:
        /*09a0*/ 	.word	index@($__internal_51_$__cuda_sm70_shflsync_bfly_p)
        /*09a4*/ 	.word	0x00000000


	//----- nvinfo : EIATTR_FRAME_SIZE
	.align		4
.L_411:
        /*09a8*/ 	.byte	0x04, 0x11
        /*09aa*/ 	.short	(.L_413 - .L_412)
	.align		4
.L_412:
        /*09ac*/ 	.word	index@(_ZN10layer_norm31ln_parallel_residual_bwd_kernelINS_13Kernel_traitsIf13__nv_bfloat16fS2_fjLj256ELj1ELj4ELj1ELj16ENS_18Kernel_traits_baseILj256EfS2_fS2_fjLj128EEEEELb0ELb1ELb1EEEvNS_9BwdParamsE)
        /*09b0*/ 	.word	0x00000008


	//----- nvinfo : EIATTR_REGCOUNT
	.align		4
.L_413:
        /*09b4*/ 	.byte	0x04, 0x2f
        /*09b6*/ 	.short	(.L_415 - .L_414)
	.align		4
.L_414:
        /*09b8*/ 	.word	index@(_ZN10layer_norm31ln_parallel_residual_bwd_kernelINS_13Kernel_traitsIf13__nv_bfloat16fS2_fjLj256ELj1ELj4ELj1ELj16ENS_18Kernel_traits_baseILj256EfS2_fS2_fjLj128EEEEELb0ELb1ELb0EEEvNS_9BwdParamsE)
        /*09bc*/ 	.word	0x0000004f


	//----- nvinfo : EIATTR_FRAME_SIZE
	.align		4
.L_415:
        /*09c0*/ 	.byte	0x04, 0x11
        /*09c2*/ 	.short	(.L_417 - .L_416)
	.align		4
.L_416:
        /*09c4*/ 	.word	index@($__internal_50_$__cuda_sm70_shflsync_bfly_p)
        /*09c8*/ 	.word	0x00000000


	//----- nvinfo : EIATTR_FRAME_SIZE
	.align		4
.L_417:
        /*09cc*/ 	.byte	0x04, 0x11
        /*09ce*/ 	.short	(.L_419 - .L_418)
	.align		4
.L_418:
        /*09d0*/ 	.word	index@(_ZN10layer_norm31ln_parallel_residual_bwd_kernelINS_13Kernel_traitsIf13__nv_bfloat16fS2_fjLj256ELj1ELj4ELj1ELj16ENS_18Kernel_traits_baseILj256EfS2_fS2_fjLj128EEEEELb0ELb1ELb0EEEvNS_9BwdParamsE)
        /*09d4*/ 	.word	0x00000000


	//----- nvinfo : EIATTR_REGCOUNT
	.align		4
.L_419:
        /*09d8*/ 	.byte	0x04, 0x2f
        /*09da*/ 	.short	(.L_421 - .L_420)
	.align		4
.L_420:
        /*09dc*/ 	.word	index@(_ZN10layer_norm31ln_parallel_residual_bwd_kernelINS_13Kernel_traitsIf13__nv_bfloat16fS2_fjLj256ELj1ELj4ELj1ELj16ENS_18Kernel_traits_baseILj256EfS2_fS2_fjLj128EEEEELb0ELb0ELb1EEEvNS_9BwdParamsE)
        /*09e0*/ 	.word	0x0000006d


	//----- nvinfo : EIATTR_FRAME_SIZE
	.align		4
.L_421:
        /*09e4*/ 	.byte	0x04, 0x11
        /*09e6*/ 	.short	(.L_423 - .L_422)
	.align		4
.L_422:
        /*09e8*/ 	.word	index@($__internal_49_$__cuda_sm70_shflsync_bfly_p)
        /*09ec*/ 	.word	0x00000000


	//----- nvinfo : EIATTR_FRAME_SIZE
	.align		4
.L_423:
        /*09f0*/ 	.byte	0x04, 0x11
        /*09f2*/ 	.short	(.L_425 - .L_424)
	.align		4
.L_424:
        /*09f4*/ 	.word	index@(_ZN10layer_norm31ln_parallel_residual_bwd_kernelINS_13Kernel_traitsIf13__nv_bfloat16fS2_fjLj256ELj1ELj4ELj1ELj16ENS_18Kernel_traits_baseILj256EfS2_fS2_fjLj128EEEEELb0ELb0ELb1EEEvNS_9BwdParamsE)
        /*09f8*/ 	.word	0x00000000


	//----- nvinfo : EIATTR_REGCOUNT
	.align		4
.L_425:
        /*09fc*/ 	.byte	0x04, 0x2f
        /*09fe*/ 	.short	(.L_427 - .L_426)
	.align		4
.L_426:
        /*0a00*/ 	.word	index@(_ZN10layer_norm31ln_parallel_residual_bwd_kernelINS_13Kernel_traitsIf13__nv_bfloat16fS2_fjLj256ELj1ELj4ELj1ELj16ENS_18Kernel_traits_baseILj256EfS2_fS2_fjLj128EEEEELb0ELb0ELb0EEEvNS_9BwdParamsE)
        /*0a04*/ 	.word	0x00000072


	//----- nvinfo : EIATTR_FRAME_SIZE
	.align		4
.L_427:
        /*0a08*/ 	.byte	0x04, 0x11
        /*0a0a*/ 	.short	(.L_429 - .L_428)
	.align		4
.L_428:
        /*0a0c*/ 	.word	index@($__internal_48_$__cuda_sm70_shflsync_bfly_p)
        /*0a10*/ 	.word	0x00000000


	//----- nvinfo : EIATTR_FRAME_SIZE
	.align		4
.L_429:
        /*0a14*/ 	.byte	0x04, 0x11
        /*0a16*/ 	.short	(.L_431 - .L_430)
	.align		4
.L_430:
        /*0a18*/ 	.word	index@(_ZN10layer_norm31ln_parallel_residual_bwd_kernelINS_13Kernel_traitsIf13__nv_bfloat16fS2_fjLj256ELj1ELj4ELj1ELj16ENS_18Kernel_traits_baseILj256EfS2_fS2_fjLj128EEEEELb0ELb0ELb0EEEvNS_9BwdParamsE)
        /*0a1c*/ 	.word	0x00000000


	//----- nvinfo : EIATTR_REGCOUNT
	.align		4
.L_431:
        /*0a20*/ 	.byte	0x04, 0x2f
        /*0a22*/ 	.short	(.L_433 - .L_432)
	.align		4
.L_432:
        /*0a24*/ 	.word	index@(_ZN10layer_norm31ln_parallel_residual_bwd_kernelINS_13Kernel_traitsI13__nv_bfloat16S2_fS2_fjLj256ELj1ELj4ELj1ELj16ENS_18Kernel_traits_baseILj256ES2_S2_fS2_fjLj128EEEEELb1ELb1ELb1EEEvNS_9BwdParamsE)
        /*0a28*/ 	.word	0x00000059


	//----- nvinfo : EIATTR_FRAME_SIZE
	.align		4
.L_433:
        /*0a2c*/ 	.byte	0x04, 0x11
        /*0a2e*/ 	.short	(.L_435 - .L_434)
	.align		4
.L_434:
        /*0a30*/ 	.word	index@($__internal_47_$__cuda_sm70_shflsync_bfly_p)
        /*0a34*/ 	.word	0x00000000


	//----- nvinfo : EIATTR_FRAME_SIZE
	.align		4
.L_435:
        /*0a38*/ 	.byte	0x04, 0x11
        /*0a3a*/ 	.short	(.L_437 - .L_436)
	.align		4
.L_436:
        /*0a3c*/ 	.word	index@(_ZN10layer_norm31ln_parallel_residual_bwd_kernelINS_13Kernel_traitsI13__nv_bfloat16S2_fS2_fjLj256ELj1ELj4ELj1ELj16ENS_18Kernel_traits_baseILj256ES2_S2_fS2_fjLj128EEEEELb1ELb1ELb1EEEvNS_9BwdParamsE)
        /*0a40*/ 	.word	0x00000000


	//----- nvinfo : EIATTR_REGCOUNT
	.align		4
.L_437:
        /*0a44*/ 	.byte	0x04, 0x2f
        /*0a46*/ 	.short	(.L_439 - .L_438)
	.align		4
.L_438:
        /*0a48*/ 	.word	index@(_ZN10layer_norm40ln_parallel_residual_bwd_finalize_kernelINS_22Kernel_traits_finalizeILj256E13__nv_bfloat16S2_fS2_fjLb0ELj1024ELj4ENS_18Kernel_traits_baseILj256ES2_S2_fS2_fjLj1024EEEEELb1EEEvNS_9BwdParamsE)
        /*0a4c*/ 	.word	0x00000020


	//----- nvinfo : EIATTR_FRAME_SIZE
	.align		4
.L_439:
        /*0a50*/ 	.byte	0x04, 0x11
        /*0a52*/ 	.short	(.L_441 - .L_440)
	.align		4
.L_440:
        /*0a54*/ 	.word	index@($__internal_46_$__cuda_sm70_shflsync_bfly_p)
        /*0a58*/ 	.word	0x00000000


	//----- nvinfo : EIATTR_FRAME_SIZE
	.align		4
.L_441:
        /*0a5c*/ 	.byte	0x04, 0x11
        /*0a5e*/ 	.short	(.L_443 - .L_442)
	.align		4
.L_442:
        /*0a60*/ 	.word	index@(_ZN10layer_norm40ln_parallel_residual_bwd_finalize_kernelINS_22Kernel_traits_finalizeILj256E13__nv_bfloat16S2_fS2_fjLb0ELj1024ELj4ENS_18Kernel_traits_baseILj256ES2_S2_fS2_fjLj1024EEEEELb1EEEvNS_9BwdParamsE)
        /*0a64*/ 	.word	0x00000000


	//----- nvinfo : EIATTR_REGCOUNT
	.align		4
.L_443:
        /*0a68*/ 	.byte	0x04, 0x2f
        /*0a6a*/ 	.short	(.L_445 - .L_444)
	.align		4
.L_444:
        /*0a6c*/ 	.word	index@(_ZN10layer_norm22ln_bwd_finalize_kernelINS_22Kernel_traits_finalizeILj256E13__nv_bfloat16S2_fS2_fjLb0ELj1024ELj4ENS_18Kernel_traits_baseILj256ES2_S2_fS2_fjLj1024EEEEELb0ELb1EEEvNS_9BwdParamsE)
        /*0a70*/ 	.word	0x00000020


	//----- nvinfo : EIATTR_FRAME_SIZE
	.align		4
.L_445:
        /*0a74*/ 	.byte	0x04, 0x11
        /*0a76*/ 	.short	(.L_447 - .L_446)
	.align		4
.L_446:
        /*0a78*/ 	.word	index@($__internal_45_$__cuda_sm70_shflsync_bfly_p)
        /*0a7c*/ 	.word	0x00000000


	//----- nvinfo : EIATTR_FRAME_SIZE
	.align		4
.L_447:
        /*0a80*/ 	.byte	0x04, 0x11
        /*0a82*/ 	.short	(.L_449 - .L_448)
	.align		4
.L_448:
        /*0a84*/ 	.word	index@(_ZN10layer_norm22ln_bwd_finalize_kernelINS_22Kernel_traits_finalizeILj256E13__nv_bfloat16S2_fS2_fjLb0ELj1024ELj4ENS_18Kernel_traits_baseILj256ES2_S2_fS2_fjLj1024EEEEELb0ELb1EEEvNS_9BwdParamsE)
        /*0a88*/ 	.word	0x00000000


	//----- nvinfo : EIATTR_REGCOUNT
	.align		4
.L_449:
        /*0a8c*/ 	.byte	0x04, 0x2f
        /*0a8e*/ 	.short	(.L_451 - .L_450)
	.align		4
.L_450:
        /*0a90*/ 	.word	index@(_ZN10layer_norm31ln_parallel_residual_bwd_kernelINS_13Kernel_traitsI13__nv_bfloat16S2_fS2_fjLj256ELj1ELj4ELj1ELj16ENS_18Kernel_traits_baseILj256ES2_S2_fS2_fjLj128EEEEELb1ELb1ELb0EEEvNS_9BwdParamsE)
        /*0a94*/ 	.word	0x0000005f


	//----- nvinfo : EIATTR_FRAME_SIZE
	.align		4
.L_451:
        /*0a98*/ 	.byte	0x04, 0x11
        /*0a9a*/ 	.short	(.L_453 - .L_452)
	.align		4
.L_452:
        /*0a9c*/ 	.word	index@($__internal_44_$__cuda_sm70_shflsync_bfly_p)
        /*0aa0*/ 	.word	0x00000000


	//----- nvinfo : EIATTR_FRAME_SIZE
	.align		4
.L_453:
        /*0aa4*/ 	.byte	0x04, 0x11
        /*0aa6*/ 	.short	(.L_455 - .L_454)
	.align		4
.L_454:
        /*0aa8*/ 	.word	index@(_ZN10layer_norm31ln_parallel_residual_bwd_kernelINS_13Kernel_traitsI13__nv_bfloat16S2_fS2_fjLj256ELj1ELj4ELj1ELj16ENS_18Kernel_traits_baseILj256ES2_S2_fS2_fjLj128EEEEELb1ELb1ELb0EEEvNS_9BwdParamsE)
        /*0aac*/ 	.word	0x00000000


	//----- nvinfo : EIATTR_REGCOUNT
	.align		4
.L_455:
        /*0ab0*/ 	.byte	0x04, 0x2f
        /*0ab2*/ 	.short	(.L_457 - .L_456)
	.align		4
.L_456:
        /*0ab4*/ 	.word	index@(_ZN10layer_norm40ln_parallel_residual_bwd_finalize_kernelINS_22Kernel_traits_finalizeILj256E13__nv_bfloat16S2_fS2_fjLb0ELj1024ELj4ENS_18Kernel_traits_baseILj256ES2_S2_fS2_fjLj1024EEEEELb0EEEvNS_9BwdParamsE)
        /*0ab8*/ 	.word	0x00000020


	//----- nvinfo : EIATTR_FRAME_SIZE
	.align		4
.L_457:
        /*0abc*/ 	.byte	0x04, 0x11
        /*0abe*/ 	.short	(.L_459 - .L_458)
	.align		4
.L_458:
        /*0ac0*/ 	.word	index@($__internal_43_$__cuda_sm70_shflsync_bfly_p)
        /*0ac4*/ 	.word	0x00000000


	//----- nvinfo : EIATTR_FRAME_SIZE
	.align		4
.L_459:
        /*0ac8*/ 	.byte	0x04, 0x11
        /*0aca*/ 	.short	(.L_461 - .L_460)
	.align		4
.L_460:
        /*0acc*/ 	.word	index@(_ZN10layer_norm40ln_parallel_residual_bwd_finalize_kernelINS_22Kernel_traits_finalizeILj256E13__nv_bfloat16S2_fS2_fjLb0ELj1024ELj4ENS_18Kernel_traits_baseILj256ES2_S2_fS2_fjLj1024EEEEELb0EEEvNS_9BwdParamsE)
        /*0ad0*/ 	.word	0x00000000


	//----- nvinfo : EIATTR_REGCOUNT
	.align		4
.L_461:
        /*0ad4*/ 	.byte	0x04, 0x2f
        /*0ad6*/ 	.short	(.L_463 - .L_462)
	.align		4
.L_462:
        /*0ad8*/ 	.word	index@(_ZN10layer_norm22ln_bwd_finalize_kernelINS_22Kernel_traits_finalizeILj256E13__nv_bfloat16S2_fS2_fjLb0ELj1024ELj4ENS_18Kernel_traits_baseILj256ES2_S2_fS2_fjLj1024EEEEELb0ELb0EEEvNS_9BwdParamsE)
        /*0adc*/ 	.word	0x0000001e


	//----- nvinfo : EIATTR_FRAME_SIZE
	.align		4
.L_463:
        /*0ae0*/ 	.byte	0x04, 0x11
        /*0ae2*/ 	.short	(.L_465 - .L_464)
	.align		4
.L_464:
        /*0ae4*/ 	.word	index@($__internal_42_$__cuda_sm70_shflsync_bfly_p)
        /*0ae8*/ 	.word	0x00000000


	//----- nvinfo : EIATTR_FRAME_SIZE
	.align		4
.L_465:
        /*0aec*/ 	.byte	0x04, 0x11
        /*0aee*/ 	.short	(.L_467 - .L_466)
	.align		4
.L_466:
        /*0af0*/ 	.word	index@(_ZN10layer_norm22ln_bwd_finalize_kernelINS_22Kernel_traits_finalizeILj256E13__nv_bfloat16S2_fS2_fjLb0ELj1024ELj4ENS_18Kernel_traits_baseILj256ES2_S2_fS2_fjLj1024EEEEELb0ELb0EEEvNS_9BwdParamsE)
        /*0af4*/ 	.word	0x00000000


	//----- nvinfo : EIATTR_REGCOUNT
	.align		4
.L_467:
        /*0af8*/ 	.byte	0x04, 0x2f
        /*0afa*/ 	.short	(.L_469 - .L_468)
	.align		4
.L_468:
        /*0afc*/ 	.word	index@(_ZN10layer_norm31ln_parallel_residual_bwd_kernelINS_13Kernel_traitsI13__nv_bfloat16S2_fS2_fjLj256ELj1ELj4ELj1ELj16ENS_18Kernel_traits_baseILj256ES2_S2_fS2_fjLj128EEEEELb1ELb0ELb1EEEvNS_9BwdParamsE)
        /*0b00*/ 	.word	0x00000076


	//----- nvinfo : EIATTR_FRAME_SIZE
	.align		4
.L_469:
        /*0b04*/ 	.byte	0x04, 0x11
        /*0b06*/ 	.short	(.L_471 - .L_470)
	.align		4
.L_470:
        /*0b08*/ 	.word	index@($__internal_41_$__cuda_sm70_shflsync_bfly_p)
        /*0b0c*/ 	.word	0x00000000


	//----- nvinfo : EIATTR_FRAME_SIZE
	.align		4
.L_471:
        /*0b10*/ 	.byte	0x04, 0x11
        /*0b12*/ 	.short	(.L_473 - .L_472)
	.align		4
.L_472:
        /*0b14*/ 	.word	index@(_ZN10layer_norm31ln_parallel_residual_bwd_kernelINS_13Kernel_traitsI13__nv_bfloat16S2_fS2_fjLj256ELj1ELj4ELj1ELj16ENS_18Kernel_traits_baseILj256ES2_S2_fS2_fjLj128EEEEELb1ELb0ELb1EEEvNS_9BwdParamsE)
        /*0b18*/ 	.word	0x00000000


	//----- nvinfo : EIATTR_REGCOUNT
	.align		4
.L_473:
        /*0b1c*/ 	.byte	0x04, 0x2f
        /*0b1e*/ 	.short	(.L_475 - .L_474)
	.align		4
.L_474:
        /*0b20*/ 	.word	index@(_ZN10layer_norm31ln_parallel_residual_bwd_kernelINS_13Kernel_traitsI13__nv_bfloat16S2_fS2_fjLj256ELj1ELj4ELj1ELj16ENS_18Kernel_traits_baseILj256ES2_S2_fS2_fjLj128EEEEELb1ELb0ELb0EEEvNS_9BwdParamsE)
        /*0b24*/ 	.word	0x00000080


	//----- nvinfo : EIATTR_FRAME_SIZE
	.align		4
.L_475:
        /*0b28*/ 	.byte	0x04, 0x11
        /*0b2a*/ 	.short	(.L_477 - .L_476)
	.align		4
.L_476:
        /*0b2c*/ 	.word	index@($__internal_40_$__cuda_sm70_shflsync_bfly_p)
        /*0b30*/ 	.word	0x00000000


	//----- nvinfo : EIATTR_FRAME_SIZE
	.align		4
.L_477:
        /*0b34*/ 	.byte	0x04, 0x11
        /*0b36*/ 	.short	(.L_479 - .L_478)
	.align		4
.L_478:
        /*0b38*/ 	.word	index@(_ZN10layer_norm31ln_parallel_residual_bwd_kernelINS_13Kernel_traitsI13__nv_bfloat16S2_fS2_fjLj256ELj1ELj4ELj1ELj16ENS_18Kernel_traits_baseILj256ES2_S2_fS2_fjLj128EEEEELb1ELb0ELb0EEEvNS_9BwdParamsE)
        /*0b3c*/ 	.word	0x00000000


	//----- nvinfo : EIATTR_REGCOUNT
	.align		4
.L_479:
        /*0b40*/ 	.byte	0x04, 0x2f
        /*0b42*/ 	.short	(.L_481 - .L_480)
	.align		4
.L_480:
        /*0b44*/ 	.word	index@(_ZN10layer_norm31ln_parallel_residual_bwd_kernelINS_13Kernel_traitsI13__nv_bfloat16S2_fS2_fjLj256ELj1ELj4ELj1ELj16ENS_18Kernel_traits_baseILj256ES2_S2_fS2_fjLj128EEEEELb0ELb1ELb1EEEvNS_9BwdParamsE)
        /*0b48*/ 	.word	0x00000050


	//----- nvinfo : EIATTR_FRAME_SIZE
	.align		4
.L_481:
        /*0b4c*/ 	.byte	0x04, 0x11
        /*0b4e*/ 	.short	(.L_483 - .L_482)
	.align		4
.L_482:
        /*0b50*/ 	.word	index@($__internal_39_$__cuda_sm70_shflsync_bfly_p)
        /*0b54*/ 	.word	0x00000000


	//----- nvinfo : EIATTR_FRAME_SIZE
	.align		4
.L_483:
        /*0b58*/ 	.byte	0x04, 0x11
        /*0b5a*/ 	.short	(.L_485 - .L_484)
	.align		4
.L_484:
        /*0b5c*/ 	.word	index@(_ZN10layer_norm31ln_parallel_residual_bwd_kernelINS_13Kernel_traitsI13__nv_bfloat16S2_fS2_fjLj256ELj1ELj4ELj1ELj16ENS_18Kernel_traits_baseILj256ES2_S2_fS2_fjLj128EEEEELb0ELb1ELb1EEEvNS_9BwdParamsE)
        /*0b60*/ 	.word	0x00000000


	//----- nvinfo : EIATTR_REGCOUNT
	.align		4
.L_485:
        /*0b64*/ 	.byte	0x04, 0x2f
        /*0b66*/ 	.short	(.L_487 - .L_486)
	.align		4
.L_486:
        /*0b68*/ 	.word	index@(_ZN10layer_norm31ln_parallel_residual_bwd_kernelINS_13Kernel_traitsI13__nv_bfloat16S2_fS2_fjLj256ELj1ELj4ELj1ELj16ENS_18Kernel_traits_baseILj256ES2_S2_fS2_fjLj128EEEEELb0ELb1ELb0EEEvNS_9BwdParamsE)
        /*0b6c*/ 	.word	0x0000004f


	//----- nvinfo : EIATTR_FRAME_SIZE
	.align		4
.L_487:
        /*0b70*/ 	.byte	0x04, 0x11
        /*0b72*/ 	.short	(.L_489 - .L_488)
	.align		4
.L_488:
        /*0b74*/ 	.word	index@($__internal_38_$__cuda_sm70_shflsync_bfly_p)
        /*0b78*/ 	.word	0x00000000


	//----- nvinfo : EIATTR_FRAME_SIZE
	.align		4
.L_489:
        /*0b7c*/ 	.byte	0x04, 0x11
        /*0b7e*/ 	.short	(.L_491 - .L_490)
	.align		4
.L_490:
        /*0b80*/ 	.word	index@(_ZN10layer_norm31ln_parallel_residual_bwd_kernelINS_13Kernel_traitsI13__nv_bfloat16S2_fS2_fjLj256ELj1ELj4ELj1ELj16ENS_18Kernel_traits_baseILj256ES2_S2_fS2_fjLj128EEEEELb0ELb1ELb0EEEvNS_9BwdParamsE)
        /*0b84*/ 	.word	0x00000000


	//----- nvinfo : EIATTR_REGCOUNT
	.align		4
.L_491:
        /*0b88*/ 	.byte	0x04, 0x2f
        /*0b8a*/ 	.short	(.L_493 - .L_492)
	.align		4
.L_492:
        /*0b8c*/ 	.word	index@(_ZN10layer_norm31ln_parallel_residual_bwd_kernelINS_13Kernel_traitsI13__nv_bfloat16S2_fS2_fjLj256ELj1ELj4ELj1ELj16ENS_18Kernel_traits_baseILj256ES2_S2_fS2_fjLj128EEEEELb0ELb0ELb1EEEvNS_9BwdParamsE)
        /*0b90*/ 	.word	0x0000006e


	//----- nvinfo : EIATTR_FRAME_SIZE
	.align		4
.L_493:
        /*0b94*/ 	.byte	0x04, 0x11
        /*0b96*/ 	.short	(.L_495 - .L_494)
	.align		4
.L_494:
        /*0b98*/ 	.word	index@($__internal_37_$__cuda_sm70_shflsync_bfly_p)
        /*0b9c*/ 	.word	0x00000000


	//----- nvinfo : EIATTR_FRAME_SIZE
	.align		4
.L_495:
        /*0ba0*/ 	.byte	0x04, 0x11
        /*0ba2*/ 	.short	(.L_497 - .L_496)
	.align		4
.L_496:
        /*0ba4*/ 	.word	index@(_ZN10layer_norm31ln_parallel_residual_bwd_kernelINS_13Kernel_traitsI13__nv_bfloat16S2_fS2_fjLj256ELj1ELj4ELj1ELj16ENS_18Kernel_traits_baseILj256ES2_S2_fS2_fjLj128EEEEELb0ELb0ELb1EEEvNS_9BwdParamsE)
        /*0ba8*/ 	.word	0x00000000


	//----- nvinfo : EIATTR_REGCOUNT
	.align		4
.L_497:
        /*0bac*/ 	.byte	0x04, 0x2f
        /*0bae*/ 	.short	(.L_499 - .L_498)
	.align		4
.L_498:
        /*0bb0*/ 	.word	index@(_ZN10layer_norm31ln_parallel_residual_bwd_kernelINS_13Kernel_traitsI13__nv_bfloat16S2_fS2_fjLj256ELj1ELj4ELj1ELj16ENS_18Kernel_traits_baseILj256ES2_S2_fS2_fjLj128EEEEELb0ELb0ELb0EEEvNS_9BwdParamsE)
        /*0bb4*/ 	.word	0x00000070


	//----- nvinfo : EIATTR_FRAME_SIZE
	.align		4
.L_499:
        /*0bb8*/ 	.byte	0x04, 0x11
        /*0bba*/ 	.short	(.L_501 - .L_500)
	.align		4
.L_500:
        /*0bbc*/ 	.word	index@($__internal_36_$__cuda_sm70_shflsync_bfly_p)
        /*0bc0*/ 	.word	0x00000000


	//----- nvinfo : EIATTR_FRAME_SIZE
	.align		4
.L_501:
        /*0bc4*/ 	.byte	0x04, 0x11
        /*0bc6*/ 	.short	(.L_503 - .L_502)
	.align		4
.L_502:
        /*0bc8*/ 	.word	index@(_ZN10layer_norm31ln_parallel_residual_bwd_kernelINS_13Kernel_traitsI13__nv_bfloat16S2_fS2_fjLj256ELj1ELj4ELj1ELj16ENS_18Kernel_traits_baseILj256ES2_S2_fS2_fjLj128EEEEELb0ELb0ELb0EEEvNS_9BwdParamsE)
        /*0bcc*/ 	.word	0x00000000


	//----- nvinfo : EIATTR_REGCOUNT
	.align		4
.L_503:
        /*0bd0*/ 	.byte	0x04, 0x2f
        /*0bd2*/ 	.short	(.L_505 - .L_504)
	.align		4
.L_504:
        /*0bd4*/ 	.word	index@(_ZN10layer_norm31ln_parallel_residual_bwd_kernelINS_13Kernel_traitsIf13__nv_bfloat16S2_S2_fjLj256ELj1ELj4ELj1ELj16ENS_18Kernel_traits_baseILj256EfS2_S2_S2_fjLj128EEEEELb1ELb1ELb1EEEvNS_9BwdParamsE)
        /*0bd8*/ 	.word	0x00000050


	//----- nvinfo : EIATTR_FRAME_SIZE
	.align		4
.L_505:
        /*0bdc*/ 	.byte	0x04, 0x11
        /*0bde*/ 	.short	(.L_507 - .L_506)
	.align		4
.L_506:
        /*0be0*/ 	.word	index@($__internal_35_$__cuda_sm70_shflsync_bfly_p)
        /*0be4*/ 	.word	0x00000000


	//----- nvinfo : EIATTR_FRAME_SIZE
	.align		4
.L_507:
        /*0be8*/ 	.byte	0x04, 0x11
        /*0bea*/ 	.short	(.L_509 - .L_508)
	.align		4
.L_508:
        /*0bec*/ 	.word	index@(_ZN10layer_norm31ln_parallel_residual_bwd_kernelINS_13Kernel_traitsIf13__nv_bfloat16S2_S2_fjLj256ELj1ELj4ELj1ELj16ENS_18Kernel_traits_baseILj256EfS2_S2_S2_fjLj128EEEEELb1ELb1ELb1EEEvNS_9BwdParamsE)
        /*0bf0*/ 	.word	0x00000000


	//----- nvinfo : EIATTR_REGCOUNT
	.align		4
.L_509:
        /*0bf4*/ 	.byte	0x04, 0x2f
        /*0bf6*/ 	.short	(.L_511 - .L_510)
	.align		4
.L_510:
        /*0bf8*/ 	.word	index@(_ZN10layer_norm40ln_parallel_residual_bwd_finalize_kernelINS_22Kernel_traits_finalizeILj256Ef13__nv_bfloat16S2_S2_fjLb0ELj1024ELj4ENS_18Kernel_traits_baseILj256EfS2_S2_S2_fjLj1024EEEEELb1EEEvNS_9BwdParamsE)
        /*0bfc*/ 	.word	0x00000020


	//----- nvinfo : EIATTR_FRAME_SIZE
	.align		4
.L_511:
        /*0c00*/ 	.byte	0x04, 0x11
        /*0c02*/ 	.short	(.L_513 - .L_512)
	.align		4
.L_512:
        /*0c04*/ 	.word	index@($__internal_34_$__cuda_sm70_shflsync_bfly_p)
        /*0c08*/ 	.word	0x00000000


	//----- nvinfo : EIATTR_FRAME_SIZE
	.align		4
.L_513:
        /*0c0c*/ 	.byte	0x04, 0x11
        /*0c0e*/ 	.short	(.L_515 - .L_514)
	.align		4
.L_514:
        /*0c10*/ 	.word	index@(_ZN10layer_norm40ln_parallel_residual_bwd_finalize_kernelINS_22Kernel_traits_finalizeILj256Ef13__nv_bfloat16S2_S2_fjLb0ELj1024ELj4ENS_18Kernel_traits_baseILj256EfS2_S2_S2_fjLj1024EEEEELb1EEEvNS_9BwdParamsE)
        /*0c14*/ 	.word	0x00000000


	//----- nvinfo : EIATTR_REGCOUNT
	.align		4
.L_515:
        /*0c18*/ 	.byte	0x04, 0x2f
        /*0c1a*/ 	.short	(.L_517 - .L_516)
	.align		4
.L_516:
        /*0c1c*/ 	.word	index@(_ZN10layer_norm22ln_bwd_finalize_kernelINS_22Kernel_traits_finalizeILj256Ef13__nv_bfloat16S2_S2_fjLb0ELj1024ELj4ENS_18Kernel_traits_baseILj256EfS2_S2_S2_fjLj1024EEEEELb0ELb1EEEvNS_9BwdParamsE)
        /*0c20*/ 	.word	0x00000020


	//----- nvinfo : EIATTR_FRAME_SIZE
	.align		4
.L_517:
        /*0c24*/ 	.byte	0x04, 0x11
        /*0c26*/ 	.short	(.L_519 - .L_518)
	.align		4
.L_518:
        /*0c28*/ 	.word	index@($__internal_33_$__cuda_sm70_shflsync_bfly_p)
        /*0c2c*/ 	.word	0x00000000


	//----- nvinfo : EIATTR_FRAME_SIZE
	.align		4
.L_519:
        /*0c30*/ 	.byte	0x04, 0x11
        /*0c32*/ 	.short	(.L_521 - .L_520)
	.align		4
.L_520:
        /*0c34*/ 	.word	index@(_ZN10layer_norm22ln_bwd_finalize_kernelINS_22Kernel_traits_finalizeILj256Ef13__nv_bfloat16S2_S2_fjLb0ELj1024ELj4ENS_18Kernel_traits_baseILj256EfS2_S2_S2_fjLj1024EEEEELb0ELb1EEEvNS_9BwdParamsE)
        /*0c38*/ 	.word	0x00000000


	//----- nvinfo : EIATTR_REGCOUNT
	.align		4
.L_521:
        /*0c3c*/ 	.byte	0x04, 0x2f
        /*0c3e*/ 	.short	(.L_523 - .L_522)
	.align		4
.L_522:
        /*0c40*/ 	.word	index@(_ZN10layer_norm31ln_parallel_residual_bwd_kernelINS_13Kernel_traitsIf13__nv_bfloat16S2_S2_fjLj256ELj1ELj4ELj1ELj16ENS_18Kernel_traits_baseILj256EfS2_S2_S2_fjLj128EEEEELb1ELb1ELb0EEEvNS_9BwdParamsE)
        /*0c44*/ 	.word	0x0000005d


	//----- nvinfo : EIATTR_FRAME_SIZE
	.align		4
.L_523:
        /*0c48*/ 	.byte	0x04, 0x11
        /*0c4a*/ 	.short	(.L_525 - .L_524)
	.align		4
.L_524:
        /*0c4c*/ 	.word	index@($__internal_32_$__cuda_sm70_shflsync_bfly_p)
        /*0c50*/ 	.word	0x00000000


	//----- nvinfo : EIATTR_FRAME_SIZE
	.align		4
.L_525:
        /*0c54*/ 	.byte	0x04, 0x11
        /*0c56*/ 	.short	(.L_527 - .L_526)
	.align		4
.L_526:
        /*0c58*/ 	.word	index@(_ZN10layer_norm31ln_parallel_residual_bwd_kernelINS_13Kernel_traitsIf13__nv_bfloat16S2_S2_fjLj256ELj1ELj4ELj1ELj16ENS_18Kernel_traits_baseILj256EfS2_S2_S2_fjLj128EEEEELb1ELb1ELb0EEEvNS_9BwdParamsE)
        /*0c5c*/ 	.word	0x00000000


	//----- nvinfo : EIATTR_REGCOUNT
	.align		4
.L_527:
        /*0c60*/ 	.byte	0x04, 0x2f
        /*0c62*/ 	.short	(.L_529 - .L_528)
	.align		4
.L_528:
        /*0c64*/ 	.word	index@(_ZN10layer_norm40ln_parallel_residual_bwd_finalize_kernelINS_22Kernel_traits_finalizeILj256Ef13__nv_bfloat16S2_S2_fjLb0ELj1024ELj4ENS_18Kernel_traits_baseILj256EfS2_S2_S2_fjLj1024EEEEELb0EEEvNS_9BwdParamsE)
        /*0c68*/ 	.word	0x00000020


	//----- nvinfo : EIATTR_FRAME_SIZE
	.align		4
.L_529:
        /*0c6c*/ 	.byte	0x04, 0x11
        /*0c6e*/ 	.short	(.L_531 - .L_530)
	.align		4
.L_530:
        /*0c70*/ 	.word	index@($__internal_31_$__cuda_sm70_shflsync_bfly_p)
        /*0c74*/ 	.word	0x00000000


	//----- nvinfo : EIATTR_FRAME_SIZE
	.align		4
.L_531:
        /*0c78*/ 	.byte	0x04, 0x11
        /*0c7a*/ 	.short	(.L_533 - .L_532)
	.align		4
.L_532:
        /*0c7c*/ 	.word	index@(_ZN10layer_norm40ln_parallel_residual_bwd_finalize_kernelINS_22Kernel_traits_finalizeILj256Ef13__nv_bfloat16S2_S2_fjLb0ELj1024ELj4ENS_18Kernel_traits_baseILj256EfS2_S2_S2_fjLj1024EEEEELb0EEEvNS_9BwdParamsE)
        /*0c80*/ 	.word	0x00000000


	//----- nvinfo : EIATTR_REGCOUNT
	.align		4
.L_533:
        /*0c84*/ 	.byte	0x04, 0x2f
        /*0c86*/ 	.short	(.L_535 - .L_534)
	.align		4
.L_534:
        /*0c88*/ 	.word	index@(_ZN10layer_norm22ln_bwd_finalize_kernelINS_22Kernel_traits_finalizeILj256Ef13__nv_bfloat16S2_S2_fjLb0ELj1024ELj4ENS_18Kernel_traits_baseILj256EfS2_S2_S2_fjLj1024EEEEELb0ELb0EEEvNS_9BwdParamsE)
        /*0c8c*/ 	.word	0x0000001e


	//----- nvinfo : EIATTR_FRAME_SIZE
	.align		4
.L_535:
        /*0c90*/ 	.byte	0x04, 0x11
        /*0c92*/ 	.short	(.L_537 - .L_536)
	.align		4
.L_536:
        /*0c94*/ 	.word	index@($__internal_30_$__cuda_sm70_shflsync_bfly_p)
        /*0c98*/ 	.word	0x00000000


	//----- nvinfo : EIATTR_FRAME_SIZE
	.align		4
.L_537:
        /*0c9c*/ 	.byte	0x04, 0x11
        /*0c9e*/ 	.short	(.L_539 - .L_538)
	.align		4
.L_538:
        /*0ca0*/ 	.word	index@(_ZN10layer_norm22ln_bwd_finalize_kernelINS_22Kernel_traits_finalizeILj256Ef13__nv_bfloat16S2_S2_fjLb0ELj1024ELj4ENS_18Kernel_traits_baseILj256EfS2_S2_S2_fjLj1024EEEEELb0ELb0EEEvNS_9BwdParamsE)
        /*0ca4*/ 	.word	0x00000000


	//----- nvinfo : EIATTR_REGCOUNT
	.align		4
.L_539:
        /*0ca8*/ 	.byte	0x04, 0x2f
        /*0caa*/ 	.short	(.L_541 - .L_540)
	.align		4
.L_540:
        /*0cac*/ 	.word	index@(_ZN10layer_norm31ln_parallel_residual_bwd_kernelINS_13Kernel_traitsIf13__nv_bfloat16S2_S2_fjLj256ELj1ELj4ELj1ELj16ENS_18Kernel_traits_baseILj256EfS2_S2_S2_fjLj128EEEEELb1ELb0ELb1EEEvNS_9BwdParamsE)
        /*0cb0*/ 	.word	0x00000071


	//----- nvinfo : EIATTR_FRAME_SIZE
	.align		4
.L_541:
        /*0cb4*/ 	.byte	0x04, 0x11
        /*0cb6*/ 	.short	(.L_543 - .L_542)
	.align		4
.L_542:
        /*0cb8*/ 	.word	index@($__internal_29_$__cuda_sm70_shflsync_bfly_p)
        /*0cbc*/ 	.word	0x00000000


	//----- nvinfo : EIATTR_FRAME_SIZE
	.align		4
.L_543:
        /*0cc0*/ 	.byte	0x04, 0x11
        /*0cc2*/ 	.short	(.L_545 - .L_544)
	.align		4
.L_544:
        /*0cc4*/ 	.word	index@(_ZN10layer_norm31ln_parallel_residual_bwd_kernelINS_13Kernel_traitsIf13__nv_bfloat16S2_S2_fjLj256ELj1ELj4ELj1ELj16ENS_18Kernel_traits_baseILj256EfS2_S2_S2_fjLj128EEEEELb1ELb0ELb1EEEvNS_9BwdParamsE)
        /*0cc8*/ 	.word	0x00000000


	//----- nvinfo : EIATTR_REGCOUNT
	.align		4
.L_545:
        /*0ccc*/ 	.byte	0x04, 0x2f
        /*0cce*/ 	.short	(.L_547 - .L_546)
	.align		4
.L_546:
        /*0cd0*/ 	.word	index@(_ZN10layer_norm31ln_parallel_residual_bwd_kernelINS_13Kernel_traitsIf13__nv_bfloat16S2_S2_fjLj256ELj1ELj4ELj1ELj16ENS_18Kernel_traits_baseILj256EfS2_S2_S2_fjLj128EEEEELb1ELb0ELb0EEEvNS_9BwdParamsE)
        /*0cd4*/ 	.word	0x00000077


	//----- nvinfo : EIATTR_FRAME_SIZE
	.align		4
.L_547:
        /*0cd8*/ 	.byte	0x04, 0x11
        /*0cda*/ 	.short	(.L_549 - .L_548)
	.align		4
.L_548:
        /*0cdc*/ 	.word	index@($__internal_28_$__cuda_sm70_shflsync_bfly_p)
        /*0ce0*/ 	.word	0x00000000


	//----- nvinfo : EIATTR_FRAME_SIZE
	.align		4
.L_549:
        /*0ce4*/ 	.byte	0x04, 0x11
        /*0ce6*/ 	.short	(.L_551 - .L_550)
	.align		4
.L_550:
        /*0ce8*/ 	.word	index@(_ZN10layer_norm31ln_parallel_residual_bwd_kernelINS_13Kernel_traitsIf13__nv_bfloat16S2_S2_fjLj256ELj1ELj4ELj1ELj16ENS_18Kernel_traits_baseILj256EfS2_S2_S2_fjLj128EEEEELb1ELb0ELb0EEEvNS_9BwdParamsE)
        /*0cec*/ 	.word	0x00000000


	//----- nvinfo : EIATTR_REGCOUNT
	.align		4
.L_551:
        /*0cf0*/ 	.byte	0x04, 0x2f
        /*0cf2*/ 	.short	(.L_553 - .L_552)
	.align		4
.L_552:
        /*0cf4*/ 	.word	index@(_ZN10layer_norm31ln_parallel_residual_bwd_kernelINS_13Kernel_traitsIf13__nv_bfloat16S2_S2_fjLj256ELj1ELj4ELj1ELj16ENS_18Kernel_traits_baseILj256EfS2_S2_S2_fjLj128EEEEELb0ELb1ELb1EEEvNS_9BwdParamsE)
        /*0cf8*/ 	.word	0x00000047


	//----- nvinfo : EIATTR_FRAME_SIZE
	.align		4
.L_553:
        /*0cfc*/ 	.byte	0x04, 0x11
        /*0cfe*/ 	.short	(.L_555 - .L_554)
	.align		4
.L_554:
        /*0d00*/ 	.word	index@($__internal_27_$__cuda_sm70_shflsync_bfly_p)
        /*0d04*/ 	.word	0x00000000


	//----- nvinfo : EIATTR_FRAME_SIZE
	.align		4
.L_555:
        /*0d08*/ 	.byte	0x04, 0x11
        /*0d0a*/ 	.short	(.L_557 - .L_556)
	.align		4
.L_556:
        /*0d0c*/ 	.word	index@(_ZN10layer_norm31ln_parallel_residual_bwd_kernelINS_13Kernel_traitsIf13__nv_bfloat16S2_S2_fjLj256ELj1ELj4ELj1ELj16ENS_18Kernel_traits_baseILj256EfS2_S2_S2_fjLj128EEEEELb0ELb1ELb1EEEvNS_9BwdParamsE)
        /*0d10*/ 	.word	0x00000000


	//----- nvinfo : EIATTR_REGCOUNT
	.align		4
.L_557:
        /*0d14*/ 	.byte	0x04, 0x2f
        /*0d16*/ 	.short	(.L_559 - .L_558)
	.align		4
.L_558:
        /*0d18*/ 	.word	index@(_ZN10layer_norm31ln_parallel_residual_bwd_kernelINS_13Kernel_traitsIf13__nv_bfloat16S2_S2_fjLj256ELj1ELj4ELj1ELj16ENS_18Kernel_traits_baseILj256EfS2_S2_S2_fjLj128EEEEELb0ELb1ELb0EEEvNS_9BwdParamsE)
        /*0d1c*/ 	.word	0x00000048


	//----- nvinfo : EIATTR_FRAME_SIZE
	.align		4
.L_559:
        /*0d20*/ 	.byte	0x04, 0x11
        /*0d22*/ 	.short	(.L_561 - .L_560)
	.align		4
.L_560:
        /*0d24*/ 	.word	index@($__internal_26_$__cuda_sm70_shflsync_bfly_p)
        /*0d28*/ 	.word	0x00000000


	//----- nvinfo : EIATTR_FRAME_SIZE
	.align		4
.L_561:
        /*0d2c*/ 	.byte	0x04, 0x11
        /*0d2e*/ 	.short	(.L_563 - .L_562)
	.align		4
.L_562:
        /*0d30*/ 	.word	index@(_ZN10layer_norm31ln_parallel_residual_bwd_kernelINS_13Kernel_traitsIf13__nv_bfloat16S2_S2_fjLj256ELj1ELj4ELj1ELj16ENS_18Kernel_traits_baseILj256EfS2_S2_S2_fjLj128EEEEELb0ELb1ELb0EEEvNS_9BwdParamsE)
        /*0d34*/ 	.word	0x00000000


	//----- nvinfo : EIATTR_REGCOUNT
	.align		4
.L_563:
        /*0d38*/ 	.byte	0x04, 0x2f
        /*0d3a*/ 	.short	(.L_565 - .L_564)
	.align		4
.L_564:
        /*0d3c*/ 	.word	index@(_ZN10layer_norm31ln_parallel_residual_bwd_kernelINS_13Kernel_traitsIf13__nv_bfloat16S2_S2_fjLj256ELj1ELj4ELj1ELj16ENS_18Kernel_traits_baseILj256EfS2_S2_S2_fjLj128EEEEELb0ELb0ELb1EEEvNS_9BwdParamsE)
        /*0d40*/ 	.word	0x00000060


	//----- nvinfo : EIATTR_FRAME_SIZE
	.align		4
.L_565:
        /*0d44*/ 	.byte	0x04, 0x11
        /*0d46*/ 	.short	(.L_567 - .L_566)
	.align		4
.L_566:
        /*0d48*/ 	.word	index@($__internal_25_$__cuda_sm70_shflsync_bfly_p)
        /*0d4c*/ 	.word	0x00000000


	//----- nvinfo : EIATTR_FRAME_SIZE
	.align		4
.L_567:
        /*0d50*/ 	.byte	0x04, 0x11
        /*0d52*/ 	.short	(.L_569 - .L_568)
	.align		4
.L_568:
        /*0d54*/ 	.word	index@(_ZN10layer_norm31ln_parallel_residual_bwd_kernelINS_13Kernel_traitsIf13__nv_bfloat16S2_S2_fjLj256ELj1ELj4ELj1ELj16ENS_18Kernel_traits_baseILj256EfS2_S2_S2_fjLj128EEEEELb0ELb0ELb1EEEvNS_9BwdParamsE)
        /*0d58*/ 	.word	0x00000000


	//----- nvinfo : EIATTR_REGCOUNT
	.align		4
.L_569:
        /*0d5c*/ 	.byte	0x04, 0x2f
        /*0d5e*/ 	.short	(.L_571 - .L_570)
	.align		4
.L_570:
        /*0d60*/ 	.word	index@(_ZN10layer_norm31ln_parallel_residual_bwd_kernelINS_13Kernel_traitsIf13__nv_bfloat16S2_S2_fjLj256ELj1ELj4ELj1ELj16ENS_18Kernel_traits_baseILj256EfS2_S2_S2_fjLj128EEEEELb0ELb0ELb0EEEvNS_9BwdParamsE)
        /*0d64*/ 	.word	0x00000060


	//----- nvinfo : EIATTR_FRAME_SIZE
	.align		4
.L_571:
        /*0d68*/ 	.byte	0x04, 0x11
        /*0d6a*/ 	.short	(.L_573 - .L_572)
	.align		4
.L_572:
        /*0d6c*/ 	.word	index@($__internal_24_$__cuda_sm70_shflsync_bfly_p)
        /*0d70*/ 	.word	0x00000000


	//----- nvinfo : EIATTR_FRAME_SIZE
	.align		4
.L_573:
        /*0d74*/ 	.byte	0x04, 0x11
        /*0d76*/ 	.short	(.L_575 - .L_574)
	.align		4
.L_574:
        /*0d78*/ 	.word	index@(_ZN10layer_norm31ln_parallel_residual_bwd_kernelINS_13Kernel_traitsIf13__nv_bfloat16S2_S2_fjLj256ELj1ELj4ELj1ELj16ENS_18Kernel_traits_baseILj256EfS2_S2_S2_fjLj128EEEEELb0ELb0ELb0EEEvNS_9BwdParamsE)
        /*0d7c*/ 	.word	0x00000000


	//----- nvinfo : EIATTR_REGCOUNT
	.align		4
.L_575:
        /*0d80*/ 	.byte	0x04, 0x2f
        /*0d82*/ 	.short	(.L_577 - .L_576)
	.align		4
.L_576:
        /*0d84*/ 	.word	index@(_ZN10layer_norm31ln_parallel_residual_bwd_kernelINS_13Kernel_traitsI6__halfS2_S2_S2_fjLj256ELj1ELj4ELj1ELj16ENS_18Kernel_traits_baseILj256ES2_S2_S2_S2_fjLj128EEEEELb1ELb1ELb1EEEvNS_9BwdParamsE)
        /*0d88*/ 	.word	0x00000050


	//----- nvinfo : EIATTR_FRAME_SIZE
	.align		4
.L_577:
        /*0d8c*/ 	.byte	0x04, 0x11
        /*0d8e*/ 	.short	(.L_579 - .L_578)
	.align		4
.L_578:
        /*0d90*/ 	.word	index@($__internal_23_$__cuda_sm70_shflsync_bfly_p)
        /*0d94*/ 	.word	0x00000000


	//----- nvinfo : EIATTR_FRAME_SIZE
	.align		4
.L_579:
        /*0d98*/ 	.byte	0x04, 0x11
        /*0d9a*/ 	.short	(.L_581 - .L_580)
	.align		4
.L_580:
        /*0d9c*/ 	.word	index@(_ZN10layer_norm31ln_parallel_residual_bwd_kernelINS_13Kernel_traitsI6__halfS2_S2_S2_fjLj256ELj1ELj4ELj1ELj16ENS_18Kernel_traits_baseILj256ES2_S2_S2_S2_fjLj128EEEEELb1ELb1ELb1EEEvNS_9BwdParamsE)
        /*0da0*/ 	.word	0x00000000


	//----- nvinfo : EIATTR_REGCOUNT
	.align		4
.L_581:
        /*0da4*/ 	.byte	0x04, 0x2f
        /*0da6*/ 	.short	(.L_583 - .L_582)
	.align		4
.L_582:
        /*0da8*/ 	.word	index@(_ZN10layer_norm40ln_parallel_residual_bwd_finalize_kernelINS_22Kernel_traits_finalizeILj256E6__halfS2_S2_S2_fjLb0ELj1024ELj4ENS_18Kernel_traits_baseILj256ES2_S2_S2_S2_fjLj1024EEEEELb1EEEvNS_9BwdParamsE)
        /*0dac*/ 	.word	0x00000020


	//----- nvinfo : EIATTR_FRAME_SIZE
	.align		4
.L_583:
        /*0db0*/ 	.byte	0x04, 0x11
        /*0db2*/ 	.short	(.L_585 - .L_584)
	.align		4
.L_584:
        /*0db4*/ 	.word	index@($__internal_22_$__cuda_sm70_shflsync_bfly_p)
        /*0db8*/ 	.word	0x00000000


	//----- nvinfo : EIATTR_FRAME_SIZE
	.align		4
.L_585:
        /*0dbc*/ 	.byte	0x04, 0x11
        /*0dbe*/ 	.short	(.L_587 - .L_586)
	.align		4
.L_586:
        /*0dc0*/ 	.word	index@(_ZN10layer_norm40ln_parallel_residual_bwd_finalize_kernelINS_22Kernel_traits_finalizeILj256E6__halfS2_S2_S2_fjLb0ELj1024ELj4ENS_18Kernel_traits_baseILj256ES2_S2_S2_S2_fjLj1024EEEEELb1EEEvNS_9BwdParamsE)
        /*0dc4*/ 	.word	0x00000000


	//----- nvinfo : EIATTR_REGCOUNT
	.align		4
.L_587:
        /*0dc8*/ 	.byte	0x04, 0x2f
        /*0dca*/ 	.short	(.L_589 - .L_588)
	.align		4
.L_588:
        /*0dcc*/ 	.word	index@(_ZN10layer_norm22ln_bwd_finalize_kernelINS_22Kernel_traits_finalizeILj256E6__halfS2_S2_S2_fjLb0ELj1024ELj4ENS_18Kernel_traits_baseILj256ES2_S2_S2_S2_fjLj1024EEEEELb0ELb1EEEvNS_9BwdParamsE)
        /*0dd0*/ 	.word	0x00000020


	//----- nvinfo : EIATTR_FRAME_SIZE
	.align		4
.L_589:
        /*0dd4*/ 	.byte	0x04, 0x11
        /*0dd6*/ 	.short	(.L_591 - .L_590)
	.align		4
.L_590:
        /*0dd8*/ 	.word	index@($__internal_21_$__cuda_sm70_shflsync_bfly_p)
        /*0ddc*/ 	.word	0x00000000


	//----- nvinfo : EIATTR_FRAME_SIZE
	.align		4
.L_591:
        /*0de0*/ 	.byte	0x04, 0x11
        /*0de2*/ 	.short	(.L_593 - .L_592)
	.align		4
.L_592:
        /*0de4*/ 	.word	index@(_ZN10layer_norm22ln_bwd_finalize_kernelINS_22Kernel_traits_finalizeILj256E6__halfS2_S2_S2_fjLb0ELj1024ELj4ENS_18Kernel_traits_baseILj256ES2_S2_S2_S2_fjLj1024EEEEELb0ELb1EEEvNS_9BwdParamsE)
        /*0de8*/ 	.word	0x00000000


	//----- nvinfo : EIATTR_REGCOUNT
	.align		4
.L_593:
        /*0dec*/ 	.byte	0x04, 0x2f
        /*0dee*/ 	.short	(.L_595 - .L_594)
	.align		4
.L_594:
        /*0df0*/ 	.word	index@(_ZN10layer_norm31ln_parallel_residual_bwd_kernelINS_13Kernel_traitsI6__halfS2_S2_S2_fjLj256ELj1ELj4ELj1ELj16ENS_18Kernel_traits_baseILj256ES2_S2_S2_S2_fjLj128EEEEELb1ELb1ELb0EEEvNS_9BwdParamsE)
        /*0df4*/ 	.word	0x0000005d


	//----- nvinfo : EIATTR_FRAME_SIZE
	.align		4
.L_595:
        /*0df8*/ 	.byte	0x04, 0x11
        /*0dfa*/ 	.short	(.L_597 - .L_596)
	.align		4
.L_596:
        /*0dfc*/ 	.word	index@($__internal_20_$__cuda_sm70_shflsync_bfly_p)
        /*0e00*/ 	.word	0x00000000


	//----- nvinfo : EIATTR_FRAME_SIZE
	.align		4
.L_597:
        /*0e04*/ 	.byte	0x04, 0x11
        /*0e06*/ 	.short	(.L_599 - .L_598)
	.align		4
.L_598:
        /*0e08*/ 	.word	index@(_ZN10layer_norm31ln_parallel_residual_bwd_kernelINS_13Kernel_traitsI6__halfS2_S2_S2_fjLj256ELj1ELj4ELj1ELj16ENS_18Kernel_traits_baseILj256ES2_S2_S2_S2_fjLj128EEEEELb1ELb1ELb0EEEvNS_9BwdParamsE)
        /*0e0c*/ 	.word	0x00000000


	//----- nvinfo : EIATTR_REGCOUNT
	.align		4
.L_599:
        /*0e10*/ 	.byte	0x04, 0x2f
        /*0e12*/ 	.short	(.L_601 - .L_600)
	.align		4
.L_600:
        /*0e14*/ 	.word	index@(_ZN10layer_norm40ln_parallel_residual_bwd_finalize_kernelINS_22Kernel_traits_finalizeILj256E6__halfS2_S2_S2_fjLb0ELj1024ELj4ENS_18Kernel_traits_baseILj256ES2_S2_S2_S2_fjLj1024EEEEELb0EEEvNS_9BwdParamsE)
        /*0e18*/ 	.word	0x00000020


	//----- nvinfo : EIATTR_FRAME_SIZE
	.align		4
.L_601:
        /*0e1c*/ 	.byte	0x04, 0x11
        /*0e1e*/ 	.short	(.L_603 - .L_602)
	.align		4
.L_602:
        /*0e20*/ 	.word	index@($__internal_19_$__cuda_sm70_shflsync_bfly_p)
        /*0e24*/ 	.word	0x00000000


	//----- nvinfo : EIATTR_FRAME_SIZE
	.align		4
.L_603:
        /*0e28*/ 	.byte	0x04, 0x11
        /*0e2a*/ 	.short	(.L_605 - .L_604)
	.align		4
.L_604:
        /*0e2c*/ 	.word	index@(_ZN10layer_norm40ln_parallel_residual_bwd_finalize_kernelINS_22Kernel_traits_finalizeILj256E6__halfS2_S2_S2_fjLb0ELj1024ELj4ENS_18Kernel_traits_baseILj256ES2_S2_S2_S2_fjLj1024EEEEELb0EEEvNS_9BwdParamsE)
        /*0e30*/ 	.word	0x00000000


	//----- nvinfo : EIATTR_REGCOUNT
	.align		4
.L_605:
        /*0e34*/ 	.byte	0x04, 0x2f
        /*0e36*/ 	.short	(.L_607 - .L_606)
	.align		4
.L_606:
        /*0e38*/ 	.word	index@(_ZN10layer_norm22ln_bwd_finalize_kernelINS_22Kernel_traits_finalizeILj256E6__halfS2_S2_S2_fjLb0ELj1024ELj4ENS_18Kernel_traits_baseILj256ES2_S2_S2_S2_fjLj1024EEEEELb0ELb0EEEvNS_9BwdParamsE)
        /*0e3c*/ 	.word	0x0000001e


	//----- nvinfo : EIATTR_FRAME_SIZE
	.align		4
.L_607:
        /*0e40*/ 	.byte	0x04, 0x11
        /*0e42*/ 	.short	(.L_609 - .L_608)
	.align		4
.L_608:
        /*0e44*/ 	.word	index@($__internal_18_$__cuda_sm70_shflsync_bfly_p)
        /*0e48*/ 	.word	0x00000000


	//----- nvinfo : EIATTR_FRAME_SIZE
	.align		4
.L_609:
        /*0e4c*/ 	.byte	0x04, 0x11
        /*0e4e*/ 	.short	(.L_611 - .L_610)
	.align		4
.L_610:
        /*0e50*/ 	.word	index@(_ZN10layer_norm22ln_bwd_finalize_kernelINS_22Kernel_traits_finalizeILj256E6__halfS2_S2_S2_fjLb0ELj1024ELj4ENS_18Kernel_traits_baseILj256ES2_S2_S2_S2_fjLj1024EEEEELb0ELb0EEEvNS_9BwdParamsE)
        /*0e54*/ 	.word	0x00000000


	//----- nvinfo : EIATTR_REGCOUNT
	.align		4
.L_611:
        /*0e58*/ 	.byte	0x04, 0x2f
        /*0e5a*/ 	.short	(.L_613 - .L_612)
	.align		4
.L_612:
        /*0e5c*/ 	.word	index@(_ZN10layer_norm31ln_parallel_residual_bwd_kernelINS_13Kernel_traitsI6__halfS2_S2_S2_fjLj256ELj1ELj4ELj1ELj16ENS_18Kernel_traits_baseILj256ES2_S2_S2_S2_fjLj128EEEEELb1ELb0ELb1EEEvNS_9BwdParamsE)
        /*0e60*/ 	.word	0x00000078


	//----- nvinfo : EIATTR_FRAME_SIZE
	.align		4
.L_613:
        /*0e64*/ 	.byte	0x04, 0x11
        /*0e66*/ 	.short	(.L_615 - .L_614)
	.align		4
.L_614:
        /*0e68*/ 	.word	index@($__internal_17_$__cuda_sm70_shflsync_bfly_p)
        /*0e6c*/ 	.word	0x00000000


	//----- nvinfo : EIATTR_FRAME_SIZE
	.align		4
.L_615:
        /*0e70*/ 	.byte	0x04, 0x11
        /*0e72*/ 	.short	(.L_617 - .L_616)
	.align		4
.L_616:
        /*0e74*/ 	.word	index@(_ZN10layer_norm31ln_parallel_residual_bwd_kernelINS_13Kernel_traitsI6__halfS2_S2_S2_fjLj256ELj1ELj4ELj1ELj16ENS_18Kernel_traits_baseILj256ES2_S2_S2_S2_fjLj128EEEEELb1ELb0ELb1EEEvNS_9BwdParamsE)
        /*0e78*/ 	.word	0x00000000


	//----- nvinfo : EIATTR_REGCOUNT
	.align		4
.L_617:
        /*0e7c*/ 	.byte	0x04, 0x2f
        /*0e7e*/ 	.short	(.L_619 - .L_618)
	.align		4
.L_618:
        /*0e80*/ 	.word	index@(_ZN10layer_norm31ln_parallel_residual_bwd_kernelINS_13Kernel_traitsI6__halfS2_S2_S2_fjLj256ELj1ELj4ELj1ELj16ENS_18Kernel_traits_baseILj256ES2_S2_S2_S2_fjLj128EEEEELb1ELb0ELb0EEEvNS_9BwdParamsE)
        /*0e84*/ 	.word	0x0000007b


	//----- nvinfo : EIATTR_FRAME_SIZE
	.align		4
.L_619:
        /*0e88*/ 	.byte	0x04, 0x11
        /*0e8a*/ 	.short	(.L_621 - .L_620)
	.align		4
.L_620:
        /*0e8c*/ 	.word	index@($__internal_16_$__cuda_sm70_shflsync_bfly_p)
        /*0e90*/ 	.word	0x00000000


	//----- nvinfo : EIATTR_FRAME_SIZE
	.align		4
.L_621:
        /*0e94*/ 	.byte	0x04, 0x11
        /*0e96*/ 	.short	(.L_623 - .L_622)
	.align		4
.L_622:
        /*0e98*/ 	.word	index@(_ZN10layer_norm31ln_parallel_residual_bwd_kernelINS_13Kernel_traitsI6__halfS2_S2_S2_fjLj256ELj1ELj4ELj1ELj16ENS_18Kernel_traits_baseILj256ES2_S2_S2_S2_fjLj128EEEEELb1ELb0ELb0EEEvNS_9BwdParamsE)
        /*0e9c*/ 	.word	0x00000000


	//----- nvinfo : EIATTR_REGCOUNT
	.align		4
.L_623:
        /*0ea0*/ 	.byte	0x04, 0x2f
        /*0ea2*/ 	.short	(.L_625 - .L_624)
	.align		4
.L_624:
        /*0ea4*/ 	.word	index@(_ZN10layer_norm31ln_parallel_residual_bwd_kernelINS_13Kernel_traitsI6__halfS2_S2_S2_fjLj256ELj1ELj4ELj1ELj16ENS_18Kernel_traits_baseILj256ES2_S2_S2_S2_fjLj128EEEEELb0ELb1ELb1EEEvNS_9BwdParamsE)
        /*0ea8*/ 	.word	0x00000047


	//----- nvinfo : EIATTR_FRAME_SIZE
	.align		4
.L_625:
        /*0eac*/ 	.byte	0x04, 0x11
        /*0eae*/ 	.short	(.L_627 - .L_626)
	.align		4
.L_626:
        /*0eb0*/ 	.word	index@($__internal_15_$__cuda_sm70_shflsync_bfly_p)
        /*0eb4*/ 	.word	0x00000000


	//----- nvinfo : EIATTR_FRAME_SIZE
	.align		4
.L_627:
        /*0eb8*/ 	.byte	0x04, 0x11
        /*0eba*/ 	.short	(.L_629 - .L_628)
	.align		4
.L_628:
        /*0ebc*/ 	.word	index@(_ZN10layer_norm31ln_parallel_residual_bwd_kernelINS_13Kernel_traitsI6__halfS2_S2_S2_fjLj256ELj1ELj4ELj1ELj16ENS_18Kernel_traits_baseILj256ES2_S2_S2_S2_fjLj128EEEEELb0ELb1ELb1EEEvNS_9BwdParamsE)
        /*0ec0*/ 	.word	0x00000000


	//----- nvinfo : EIATTR_REGCOUNT
	.align		4
.L_629:
        /*0ec4*/ 	.byte	0x04, 0x2f
        /*0ec6*/ 	.short	(.L_631 - .L_630)
	.align		4
.L_630:
        /*0ec8*/ 	.word	index@(_ZN10layer_norm31ln_parallel_residual_bwd_kernelINS_13Kernel_traitsI6__halfS2_S2_S2_fjLj256ELj1ELj4ELj1ELj16ENS_18Kernel_traits_baseILj256ES2_S2_S2_S2_fjLj128EEEEELb0ELb1ELb0EEEvNS_9BwdParamsE)
        /*0ecc*/ 	.word	0x00000048


	//----- nvinfo : EIATTR_FRAME_SIZE
	.align		4
.L_631:
        /*0ed0*/ 	.byte	0x04, 0x11
        /*0ed2*/ 	.short	(.L_633 - .L_632)
	.align		4
.L_632:
        /*0ed4*/ 	.word	index@($__internal_14_$__cuda_sm70_shflsync_bfly_p)
        /*0ed8*/ 	.word	0x00000000


	//----- nvinfo : EIATTR_FRAME_SIZE
	.align		4
.L_633:
        /*0edc*/ 	.byte	0x04, 0x11
        /*0ede*/ 	.short	(.L_635 - .L_634)
	.align		4
.L_634:
        /*0ee0*/ 	.word	index@(_ZN10layer_norm31ln_parallel_residual_bwd_kernelINS_13Kernel_traitsI6__halfS2_S2_S2_fjLj256ELj1ELj4ELj1ELj16ENS_18Kernel_traits_baseILj256ES2_S2_S2_S2_fjLj128EEEEELb0ELb1ELb0EEEvNS_9BwdParamsE)
        /*0ee4*/ 	.word	0x00000000


	//----- nvinfo : EIATTR_REGCOUNT
	.align		4
.L_635:
        /*0ee8*/ 	.byte	0x04, 0x2f
        /*0eea*/ 	.short	(.L_637 - .L_636)
	.align		4
.L_636:
        /*0eec*/ 	.word	index@(_ZN10layer_norm31ln_parallel_residual_bwd_kernelINS_13Kernel_traitsI6__halfS2_S2_S2_fjLj256ELj1ELj4ELj1ELj16ENS_18Kernel_traits_baseILj256ES2_S2_S2_S2_fjLj128EEEEELb0ELb0ELb1EEEvNS_9BwdParamsE)
        /*0ef0*/ 	.word	0x00000060


	//----- nvinfo : EIATTR_FRAME_SIZE
	.align		4
.L_637:
        /*0ef4*/ 	.byte	0x04, 0x11
        /*0ef6*/ 	.short	(.L_639 - .L_638)
	.align		4
.L_638:
        /*0ef8*/ 	.word	index@($__internal_13_$__cuda_sm70_shflsync_bfly_p)
        /*0efc*/ 	.word	0x00000000


	//----- nvinfo : EIATTR_FRAME_SIZE
	.align		4
.L_639:
        /*0f00*/ 	.byte	0x04, 0x11
        /*0f02*/ 	.short	(.L_641 - .L_640)
	.align		4
.L_640:
        /*0f04*/ 	.word	index@(_ZN10layer_norm31ln_parallel_residual_bwd_kernelINS_13Kernel_traitsI6__halfS2_S2_S2_fjLj256ELj1ELj4ELj1ELj16ENS_18Kernel_traits_baseILj256ES2_S2_S2_S2_fjLj128EEEEELb0ELb0ELb1EEEvNS_9BwdParamsE)
        /*0f08*/ 	.word	0x00000000


	//----- nvinfo : EIATTR_REGCOUNT
	.align		4
.L_641:
        /*0f0c*/ 	.byte	0x04, 0x2f
        /*0f0e*/ 	.short	(.L_643 - .L_642)
	.align		4
.L_642:
        /*0f10*/ 	.word	index@(_ZN10layer_norm31ln_parallel_residual_bwd_kernelINS_13Kernel_traitsI6__halfS2_S2_S2_fjLj256ELj1ELj4ELj1ELj16ENS_18Kernel_traits_baseILj256ES2_S2_S2_S2_fjLj128EEEEELb0ELb0ELb0EEEvNS_9BwdParamsE)
        /*0f14*/ 	.word	0x00000060


	//----- nvinfo : EIATTR_FRAME_SIZE
	.align		4
.L_643:
        /*0f18*/ 	.byte	0x04, 0x11
        /*0f1a*/ 	.short	(.L_645 - .L_644)
	.align		4
.L_644:
        /*0f1c*/ 	.word	index@($__internal_12_$__cuda_sm70_shflsync_bfly_p)
        /*0f20*/ 	.word	0x00000000


	//----- nvinfo : EIATTR_FRAME_SIZE
	.align		4
.L_645:
        /*0f24*/ 	.byte	0x04, 0x11
        /*0f26*/ 	.short	(.L_647 - .L_646)
	.align		4
.L_646:
        /*0f28*/ 	.word	index@(_ZN10layer_norm31ln_parallel_residual_bwd_kernelINS_13Kernel_traitsI6__halfS2_S2_S2_fjLj256ELj1ELj4ELj1ELj16ENS_18Kernel_traits_baseILj256ES2_S2_S2_S2_fjLj128EEEEELb0ELb0ELb0EEEvNS_9BwdParamsE)
        /*0f2c*/ 	.word	0x00000000


	//----- nvinfo : EIATTR_REGCOUNT
	.align		4
.L_647:
        /*0f30*/ 	.byte	0x04, 0x2f
        /*0f32*/ 	.short	(.L_649 - .L_648)
	.align		4
.L_648:
        /*0f34*/ 	.word	index@(_ZN10layer_norm31ln_parallel_residual_bwd_kernelINS_13Kernel_traitsI13__nv_bfloat16S2_S2_S2_fjLj256ELj1ELj4ELj1ELj16ENS_18Kernel_traits_baseILj256ES2_S2_S2_S2_fjLj128EEEEELb1ELb1ELb1EEEvNS_9BwdParamsE)
        /*0f38*/ 	.word	0x00000050


	//----- nvinfo : EIATTR_FRAME_SIZE
	.align		4
.L_649:
        /*0f3c*/ 	.byte	0x04, 0x11
        /*0f3e*/ 	.short	(.L_651 - .L_650)
	.align		4
.L_650:
        /*0f40*/ 	.word	index@($__internal_11_$__cuda_sm70_shflsync_bfly_p)
        /*0f44*/ 	.word	0x00000000


	//----- nvinfo : EIATTR_FRAME_SIZE
	.align		4
.L_651:
        /*0f48*/ 	.byte	0x04, 0x11
        /*0f4a*/ 	.short	(.L_653 - .L_652)
	.align		4
.L_652:
        /*0f4c*/ 	.word	index@(_ZN10layer_norm31ln_parallel_residual_bwd_kernelINS_13Kernel_traitsI13__nv_bfloat16S2_S2_S2_fjLj256ELj1ELj4ELj1ELj16ENS_18Kernel_traits_baseILj256ES2_S2_S2_S2_fjLj128EEEEELb1ELb1ELb1EEEvNS_9BwdParamsE)
        /*0f50*/ 	.word	0x00000000


	//----- nvinfo : EIATTR_REGCOUNT
	.align		4
.L_653:
        /*0f54*/ 	.byte	0x04, 0x2f
        /*0f56*/ 	.short	(.L_655 - .L_654)
	.align		4
.L_654:
        /*0f58*/ 	.word	index@(_ZN10layer_norm40ln_parallel_residual_bwd_finalize_kernelINS_22Kernel_traits_finalizeILj256E13__nv_bfloat16S2_S2_S2_fjLb0ELj1024ELj4ENS_18Kernel_traits_baseILj256ES2_S2_S2_S2_fjLj1024EEEEELb1EEEvNS_9BwdParamsE)
        /*0f5c*/ 	.word	0x00000020


	//----- nvinfo : EIATTR_FRAME_SIZE
	.align		4
.L_655:
        /*0f60*/ 	.byte	0x04, 0x11
        /*0f62*/ 	.short	(.L_657 - .L_656)
	.align		4
.L_656:
        /*0f64*/ 	.word	index@($__internal_10_$__cuda_sm70_shflsync_bfly_p)
        /*0f68*/ 	.word	0x00000000


	//----- nvinfo : EIATTR_FRAME_SIZE
	.align		4
.L_657:
        /*0f6c*/ 	.byte	0x04, 0x11
        /*0f6e*/ 	.short	(.L_659 - .L_658)
	.align		4
.L_658:
        /*0f70*/ 	.word	index@(_ZN10layer_norm40ln_parallel_residual_bwd_finalize_kernelINS_22Kernel_traits_finalizeILj256E13__nv_bfloat16S2_S2_S2_fjLb0ELj1024ELj4ENS_18Kernel_traits_baseILj256ES2_S2_S2_S2_fjLj1024EEEEELb1EEEvNS_9BwdParamsE)
        /*0f74*/ 	.word	0x00000000


	//----- nvinfo : EIATTR_REGCOUNT
	.align		4
.L_659:
        /*0f78*/ 	.byte	0x04, 0x2f
        /*0f7a*/ 	.short	(.L_661 - .L_660)
	.align		4
.L_660:
        /*0f7c*/ 	.word	index@(_ZN10layer_norm22ln_bwd_finalize_kernelINS_22Kernel_traits_finalizeILj256E13__nv_bfloat16S2_S2_S2_fjLb0ELj1024ELj4ENS_18Kernel_traits_baseILj256ES2_S2_S2_S2_fjLj1024EEEEELb0ELb1EEEvNS_9BwdParamsE)
        /*0f80*/ 	.word	0x00000020


	//----- nvinfo : EIATTR_FRAME_SIZE
	.align		4
.L_661:
        /*0f84*/ 	.byte	0x04, 0x11
        /*0f86*/ 	.short	(.L_663 - .L_662)
	.align		4
.L_662:
        /*0f88*/ 	.word	index@($__internal_9_$__cuda_sm70_shflsync_bfly_p)
        /*0f8c*/ 	.word	0x00000000


	//----- nvinfo : EIATTR_FRAME_SIZE
	.align		4
.L_663:
        /*0f90*/ 	.byte	0x04, 0x11
        /*0f92*/ 	.short	(.L_665 - .L_664)
	.align		4
.L_664:
        /*0f94*/ 	.word	index@(_ZN10layer_norm22ln_bwd_finalize_kernelINS_22Kernel_traits_finalizeILj256E13__nv_bfloat16S2_S2_S2_fjLb0ELj1024ELj4ENS_18Kernel_traits_baseILj256ES2_S2_S2_S2_fjLj1024EEEEELb0ELb1EEEvNS_9BwdParamsE)
        /*0f98*/ 	.word	0x00000000


	//----- nvinfo : EIATTR_REGCOUNT
	.align		4
.L_665:
        /*0f9c*/ 	.byte	0x04, 0x2f
        /*0f9e*/ 	.short	(.L_667 - .L_666)
	.align		4
.L_666:
        /*0fa0*/ 	.word	index@(_ZN10layer_norm31ln_parallel_residual_bwd_kernelINS_13Kernel_traitsI13__nv_bfloat16S2_S2_S2_fjLj256ELj1ELj4ELj1ELj16ENS_18Kernel_traits_baseILj256ES2_S2_S2_S2_fjLj128EEEEELb1ELb1ELb0EEEvNS_9BwdParamsE)
        /*0fa4*/ 	.word	0x0000005d


	//----- nvinfo : EIATTR_FRAME_SIZE
	.align		4
.L_667:
        /*0fa8*/ 	.byte	0x04, 0x11
        /*0faa*/ 	.short	(.L_669 - .L_668)
	.align		4
.L_668:
        /*0fac*/ 	.word	index@($__internal_8_$__cuda_sm70_shflsync_bfly_p)
        /*0fb0*/ 	.word	0x00000000


	//----- nvinfo : EIATTR_FRAME_SIZE
	.align		4
.L_669:
        /*0fb4*/ 	.byte	0x04, 0x11
        /*0fb6*/ 	.short	(.L_671 - .L_670)
	.align		4
.L_670:
        /*0fb8*/ 	.word	index@(_ZN10layer_norm31ln_parallel_residual_bwd_kernelINS_13Kernel_traitsI13__nv_bfloat16S2_S2_S2_fjLj256ELj1ELj4ELj1ELj16ENS_18Kernel_traits_baseILj256ES2_S2_S2_S2_fjLj128EEEEELb1ELb1ELb0EEEvNS_9BwdParamsE)
        /*0fbc*/ 	.word	0x00000000


	//----- nvinfo : EIATTR_REGCOUNT
	.align		4
.L_671:
        /*0fc0*/ 	.byte	0x04, 0x2f
        /*0fc2*/ 	.short	(.L_673 - .L_672)
	.align		4
.L_672:
        /*0fc4*/ 	.word	index@(_ZN10layer_norm40ln_parallel_residual_bwd_finalize_kernelINS_22Kernel_traits_finalizeILj256E13__nv_bfloat16S2_S2_S2_fjLb0ELj1024ELj4ENS_18Kernel_traits_baseILj256ES2_S2_S2_S2_fjLj1024EEEEELb0EEEvNS_9BwdParamsE)
        /*0fc8*/ 	.word	0x00000020


	//----- nvinfo : EIATTR_FRAME_SIZE
	.align		4
.L_673:
        /*0fcc*/ 	.byte	0x04, 0x11
        /*0fce*/ 	.short	(.L_675 - .L_674)
	.align		4
.L_674:
        /*0fd0*/ 	.word	index@($__internal_7_$__cuda_sm70_shflsync_bfly_p)
        /*0fd4*/ 	.word	0x00000000


	//----- nvinfo : EIATTR_FRAME_SIZE
	.align		4
.L_675:
        /*0fd8*/ 	.byte	0x04, 0x11
        /*0fda*/ 	.short	(.L_677 - .L_676)
	.align		4
.L_676:
        /*0fdc*/ 	.word	index@(_ZN10layer_norm40ln_parallel_residual_bwd_finalize_kernelINS_22Kernel_traits_finalizeILj256E13__nv_bfloat16S2_S2_S2_fjLb0ELj1024ELj4ENS_18Kernel_traits_baseILj256ES2_S2_S2_S2_fjLj1024EEEEELb0EEEvNS_9BwdParamsE)
        /*0fe0*/ 	.word	0x00000000


	//----- nvinfo : EIATTR_REGCOUNT
	.align		4
.L_677:
        /*0fe4*/ 	.byte	0x04, 0x2f
        /*0fe6*/ 	.short	(.L_679 - .L_678)
	.align		4
.L_678:
        /*0fe8*/ 	.word	index@(_ZN10layer_norm22ln_bwd_finalize_kernelINS_22Kernel_traits_finalizeILj256E13__nv_bfloat16S2_S2_S2_fjLb0ELj1024ELj4ENS_18Kernel_traits_baseILj256ES2_S2_S2_S2_fjLj1024EEEEELb0ELb0EEEvNS_9BwdParamsE)
        /*0fec*/ 	.word	0x0000001e


	//----- nvinfo : EIATTR_FRAME_SIZE
	.align		4
.L_679:
        /*0ff0*/ 	.byte	0x04, 0x11
        /*0ff2*/ 	.short	(.L_681 - .L_680)
	.align		4
.L_680:
        /*0ff4*/ 	.word	index@($__internal_6_$__cuda_sm70_shflsync_bfly_p)
        /*0ff8*/ 	.word	0x00000000


	//----- nvinfo : EIATTR_FRAME_SIZE
	.align		4
.L_681:
        /*0ffc*/ 	.byte	0x04, 0x11
        /*0ffe*/ 	.short	(.L_683 - .L_682)
	.align		4
.L_682:
        /*1000*/ 	.word	index@(_ZN10layer_norm22ln_bwd_finalize_kernelINS_22Kernel_traits_finalizeILj256E13__nv_bfloat16S2_S2_S2_fjLb0ELj1024ELj4ENS_18Kernel_traits_baseILj256ES2_S2_S2_S2_fjLj1024EEEEELb0ELb0EEEvNS_9BwdParamsE)
        /*1004*/ 	.word	0x00000000


	//----- nvinfo : EIATTR_REGCOUNT
	.align		4
.L_683:
        /*1008*/ 	.byte	0x04, 0x2f
        /*100a*/ 	.short	(.L_685 - .L_684)
	.align		4
.L_684:
        /*100c*/ 	.word	index@(_ZN10layer_norm31ln_parallel_residual_bwd_kernelINS_13Kernel_traitsI13__nv_bfloat16S2_S2_S2_fjLj256ELj1ELj4ELj1ELj16ENS_18Kernel_traits_baseILj256ES2_S2_S2_S2_fjLj128EEEEELb1ELb0ELb1EEEvNS_9BwdParamsE)
        /*1010*/ 	.word	0x00000071


	//----- nvinfo : EIATTR_FRAME_SIZE
	.align		4
.L_685:
        /*1014*/ 	.byte	0x04, 0x11
        /*1016*/ 	.short	(.L_687 - .L_686)
	.align		4
.L_686:
        /*1018*/ 	.word	index@($__internal_5_$__cuda_sm70_shflsync_bfly_p)
        /*101c*/ 	.word	0x00000000


	//----- nvinfo : EIATTR_FRAME_SIZE
	.align		4
.L_687:
        /*1020*/ 	.byte	0x04, 0x11
        /*1022*/ 	.short	(.L_689 - .L_688)
	.align		4
.L_688:
        /*1024*/ 	.word	index@(_ZN10layer_norm31ln_parallel_residual_bwd_kernelINS_13Kernel_traitsI13__nv_bfloat16S2_S2_S2_fjLj256ELj1ELj4ELj1ELj16ENS_18Kernel_traits_baseILj256ES2_S2_S2_S2_fjLj128EEEEELb1ELb0ELb1EEEvNS_9BwdParamsE)
        /*1028*/ 	.word	0x00000000


	//----- nvinfo : EIATTR_REGCOUNT
	.align		4
.L_689:
        /*102c*/ 	.byte	0x04, 0x2f
        /*102e*/ 	.short	(.L_691 - .L_690)
	.align		4
.L_690:
        /*1030*/ 	.word	index@(_ZN10layer_norm31ln_parallel_residual_bwd_kernelINS_13Kernel_traitsI13__nv_bfloat16S2_S2_S2_fjLj256ELj1ELj4ELj1ELj16ENS_18Kernel_traits_baseILj256ES2_S2_S2_S2_fjLj128EEEEELb1ELb0ELb0EEEvNS_9BwdParamsE)
        /*1034*/ 	.word	0x00000079


	//----- nvinfo : EIATTR_FRAME_SIZE
	.align		4
.L_691:
        /*1038*/ 	.byte	0x04, 0x11
        /*103a*/ 	.short	(.L_693 - .L_692)
	.align		4
.L_692:
        /*103c*/ 	.word	index@($__internal_4_$__cuda_sm70_shflsync_bfly_p)
        /*1040*/ 	.word	0x00000000


	//----- nvinfo : EIATTR_FRAME_SIZE
	.align		4
.L_693:
        /*1044*/ 	.byte	0x04, 0x11
        /*1046*/ 	.short	(.L_695 - .L_694)
	.align		4
.L_694:
        /*1048*/ 	.word	index@(_ZN10layer_norm31ln_parallel_residual_bwd_kernelINS_13Kernel_traitsI13__nv_bfloat16S2_S2_S2_fjLj256ELj1ELj4ELj1ELj16ENS_18Kernel_traits_baseILj256ES2_S2_S2_S2_fjLj128EEEEELb1ELb0ELb0EEEvNS_9BwdParamsE)
        /*104c*/ 	.word	0x00000000


	//----- nvinfo : EIATTR_REGCOUNT
	.align		4
.L_695:
        /*1050*/ 	.byte	0x04, 0x2f
        /*1052*/ 	.short	(.L_697 - .L_696)
	.align		4
.L_696:
        /*1054*/ 	.word	index@(_ZN10layer_norm31ln_parallel_residual_bwd_kernelINS_13Kernel_traitsI13__nv_bfloat16S2_S2_S2_fjLj256ELj1ELj4ELj1ELj16ENS_18Kernel_traits_baseILj256ES2_S2_S2_S2_fjLj128EEEEELb0ELb1ELb1EEEvNS_9BwdParamsE)
        /*1058*/ 	.word	0x00000047


	//----- nvinfo : EIATTR_FRAME_SIZE
	.align		4
.L_697:
        /*105c*/ 	.byte	0x04, 0x11
        /*105e*/ 	.short	(.L_699 - .L_698)
	.align		4
.L_698:
        /*1060*/ 	.word	index@($__internal_3_$__cuda_sm70_shflsync_bfly_p)
        /*1064*/ 	.word	0x00000000


	//----- nvinfo : EIATTR_FRAME_SIZE
	.align		4
.L_699:
        /*1068*/ 	.byte	0x04, 0x11
        /*106a*/ 	.short	(.L_701 - .L_700)
	.align		4
.L_700:
        /*106c*/ 	.word	index@(_ZN10layer_norm31ln_parallel_residual_bwd_kernelINS_13Kernel_traitsI13__nv_bfloat16S2_S2_S2_fjLj256ELj1ELj4ELj1ELj16ENS_18Kernel_traits_baseILj256ES2_S2_S2_S2_fjLj128EEEEELb0ELb1ELb1EEEvNS_9BwdParamsE)
        /*1070*/ 	.word	0x00000000


	//----- nvinfo : EIATTR_REGCOUNT
	.align		4
.L_701:
        /*1074*/ 	.byte	0x04, 0x2f
        /*1076*/ 	.short	(.L_703 - .L_702)
	.align		4
.L_702:
        /*1078*/ 	.word	index@(_ZN10layer_norm31ln_parallel_residual_bwd_kernelINS_13Kernel_traitsI13__nv_bfloat16S2_S2_S2_fjLj256ELj1ELj4ELj1ELj16ENS_18Kernel_traits_baseILj256ES2_S2_S2_S2_fjLj128EEEEELb0ELb1ELb0EEEvNS_9BwdParamsE)
        /*107c*/ 	.word	0x00000048


	//----- nvinfo : EIATTR_FRAME_SIZE
	.align		4
.L_703:
        /*1080*/ 	.byte	0x04, 0x11
        /*1082*/ 	.short	(.L_705 - .L_704)
	.align		4
.L_704:
        /*1084*/ 	.word	index@($__internal_2_$__cuda_sm70_shflsync_bfly_p)
        /*1088*/ 	.word	0x00000000


	//----- nvinfo : EIATTR_FRAME_SIZE
	.align		4
.L_705:
        /*108c*/ 	.byte	0x04, 0x11
        /*108e*/ 	.short	(.L_707 - .L_706)
	.align		4
.L_706:
        /*1090*/ 	.word	index@(_ZN10layer_norm31ln_parallel_residual_bwd_kernelINS_13Kernel_traitsI13__nv_bfloat16S2_S2_S2_fjLj256ELj1ELj4ELj1ELj16ENS_18Kernel_traits_baseILj256ES2_S2_S2_S2_fjLj128EEEEELb0ELb1ELb0EEEvNS_9BwdParamsE)
        /*1094*/ 	.word	0x00000000


	//----- nvinfo : EIATTR_REGCOUNT
	.align		4
.L_707:
        /*1098*/ 	.byte	0x04, 0x2f
        /*109a*/ 	.short	(.L_709 - .L_708)
	.align		4
.L_708:
        /*109c*/ 	.word	index@(_ZN10layer_norm31ln_parallel_residual_bwd_kernelINS_13Kernel_traitsI13__nv_bfloat16S2_S2_S2_fjLj256ELj1ELj4ELj1ELj16ENS_18Kernel_traits_baseILj256ES2_S2_S2_S2_fjLj128EEEEELb0ELb0ELb1EEEvNS_9BwdParamsE)
        /*10a0*/ 	.word	0x00000060


	//----- nvinfo : EIATTR_FRAME_SIZE
	.align		4
.L_709:
        /*10a4*/ 	.byte	0x04, 0x11
        /*10a6*/ 	.short	(.L_711 - .L_710)
	.align		4
.L_710:
        /*10a8*/ 	.word	index@($__internal_1_$__cuda_sm70_shflsync_bfly_p)
        /*10ac*/ 	.word	0x00000000


	//----- nvinfo : EIATTR_FRAME_SIZE
	.align		4
.L_711:
        /*10b0*/ 	.byte	0x04, 0x11
        /*10b2*/ 	.short	(.L_713 - .L_712)
	.align		4
.L_712:
        /*10b4*/ 	.word	index@(_ZN10layer_norm31ln_parallel_residual_bwd_kernelINS_13Kernel_traitsI13__nv_bfloat16S2_S2_S2_fjLj256ELj1ELj4ELj1ELj16ENS_18Kernel_traits_baseILj256ES2_S2_S2_S2_fjLj128EEEEELb0ELb0ELb1EEEvNS_9BwdParamsE)
        /*10b8*/ 	.word	0x00000000


	//----- nvinfo : EIATTR_REGCOUNT
	.align		4
.L_713:
        /*10bc*/ 	.byte	0x04, 0x2f
        /*10be*/ 	.short	(.L_715 - .L_714)
	.align		4
.L_714:
        /*10c0*/ 	.word	index@(_ZN10layer_norm31ln_parallel_residual_bwd_kernelINS_13Kernel_traitsI13__nv_bfloat16S2_S2_S2_fjLj256ELj1ELj4ELj1ELj16ENS_18Kernel_traits_baseILj256ES2_S2_S2_S2_fjLj128EEEEELb0ELb0ELb0EEEvNS_9BwdParamsE)
        /*10c4*/ 	.word	0x00000060


	//----- nvinfo : EIATTR_FRAME_SIZE
	.align		4
.L_715:
        /*10c8*/ 	.byte	0x04, 0x11
        /*10ca*/ 	.short	(.L_717 - .L_716)
	.align		4
.L_716:
        /*10cc*/ 	.word	index@($__internal_0_$__cuda_sm70_shflsync_bfly_p)
        /*10d0*/ 	.word	0x00000000


	//----- nvinfo : EIATTR_FRAME_SIZE
	.align		4
.L_717:
        /*10d4*/ 	.byte	0x04, 0x11
        /*10d6*/ 	.short	(.L_719 - .L_718)
	.align		4
.L_718:
        /*10d8*/ 	.word	index@(_ZN10layer_norm31ln_parallel_residual_bwd_kernelINS_13Kernel_traitsI13__nv_bfloat16S2_S2_S2_fjLj256ELj1ELj4ELj1ELj16ENS_18Kernel_traits_baseILj256ES2_S2_S2_S2_fjLj128EEEEELb0ELb0ELb0EEEvNS_9BwdParamsE)
        /*10dc*/ 	.word	0x00000000


	//----- nvinfo : EIATTR_MIN_STACK_SIZE
	.align		4
.L_719:
        /*10e0*/ 	.byte	0x04, 0x12
        /*10e2*/ 	.short	(.L_721 - .L_720)
	.align		4
.L_720:
        /*10e4*/ 	.word	index@(_ZN10layer_norm31ln_parallel_residual_bwd_kernelINS_13Kernel_traitsI13__nv_bfloat16S2_S2_S2_fjLj256ELj1ELj4ELj1ELj16ENS_18Kernel_traits_baseILj256ES2_S2_S2_S2_fjLj128EEEEELb0ELb0ELb0EEEvNS_9BwdParamsE)
        /*10e8*/ 	.word	0x00000000


	//----- nvinfo : EIATTR_MIN_STACK_SIZE
	.align		4
.L_721:
        /*10ec*/ 	.byte	0x04, 0x12
        /*10ee*/ 	.short	(.L_723 - .L_722)
	.align		4
.L_722:
        /*10f0*/ 	.word	index@(_ZN10layer_norm31ln_parallel_residual_bwd_kernelINS_13Kernel_traitsI13__nv_bfloat16S2_S2_S2_fjLj256ELj1ELj4ELj1ELj16ENS_18Kernel_traits_baseILj256ES2_S2_S2_S2_fjLj128EEEEELb0ELb0ELb1EEEvNS_9BwdParamsE)
        /*10f4*/ 	.word	0x00000000


	//----- nvinfo : EIATTR_MIN_STACK_SIZE
	.align		4
.L_723:
        /*10f8*/ 	.byte	0x04, 0x12
        /*10fa*/ 	.short	(.L_725 - .L_724)
	.align		4
.L_724:
        /*10fc*/ 	.word	index@(_ZN10layer_norm31ln_parallel_residual_bwd_kernelINS_13Kernel_traitsI13__nv_bfloat16S2_S2_S2_fjLj256ELj1ELj4ELj1ELj16ENS_18Kernel_traits_baseILj256ES2_S2_S2_S2_fjLj128EEEEELb0ELb1ELb0EEEvNS_9BwdParamsE)
        /*1100*/ 	.word	0x00000000


	//----- nvinfo : EIATTR_MIN_STACK_SIZE
	.align		4
.L_725:
        /*1104*/ 	.byte	0x04, 0x12
        /*1106*/ 	.short	(.L_727 - .L_726)
	.align		4
.L_726:
        /*1108*/ 	.word	index@(_ZN10layer_norm31ln_parallel_residual_bwd_kernelINS_13Kernel_traitsI13__nv_bfloat16S2_S2_S2_fjLj256ELj1ELj4ELj1ELj16ENS_18Kernel_traits_baseILj256ES2_S2_S2_S2_fjLj128EEEEELb0ELb1ELb1EEEvNS_9BwdParamsE)
        /*110c*/ 	.word	0x00000000


	//----- nvinfo : EIATTR_MIN_STACK_SIZE
	.align		4
.L_727:
        /*1110*/ 	.byte	0x04, 0x12
        /*1112*/ 	.short	(.L_729 - .L_728)
	.align		4
.L_728:
        /*1114*/ 	.word	index@(_ZN10layer_norm31ln_parallel_residual_bwd_kernelINS_13Kernel_traitsI13__nv_bfloat16S2_S2_S2_fjLj256ELj1ELj4ELj1ELj16ENS_18Kernel_traits_baseILj256ES2_S2_S2_S2_fjLj128EEEEELb1ELb0ELb0EEEvNS_9BwdParamsE)
        /*1118*/ 	.word	0x00000000


	//----- nvinfo : EIATTR_MIN_STACK_SIZE
	.align		4
.L_729:
        /*111c*/ 	.byte	0x04, 0x12
        /*111e*/ 	.short	(.L_731 - .L_730)
	.align		4
.L_730:
        /*1120*/ 	.word	index@(_ZN10layer_norm31ln_parallel_residual_bwd_kernelINS_13Kernel_traitsI13__nv_bfloat16S2_S2_S2_fjLj256ELj1ELj4ELj1ELj16ENS_18Kernel_traits_baseILj256ES2_S2_S2_S2_fjLj128EEEEELb1ELb0ELb1EEEvNS_9BwdParamsE)
        /*1124*/ 	.word	0x00000000


	//----- nvinfo : EIATTR_MIN_STACK_SIZE
	.align		4
.L_731:
        /*1128*/ 	.byte	0x04, 0x12
        /*112a*/ 	.short	(.L_733 - .L_732)
	.align		4
.L_732:
        /*112c*/ 	.word	index@(_ZN10layer_norm22ln_bwd_finalize_kernelINS_22Kernel_traits_finalizeILj256E13__nv_bfloat16S2_S2_S2_fjLb0ELj1024ELj4ENS_18Kernel_traits_baseILj256ES2_S2_S2_S2_fjLj1024EEEEELb0ELb0EEEvNS_9BwdParamsE)
        /*1130*/ 	.word	0x00000000


	//----- nvinfo : EIATTR_MIN_STACK_SIZE
	.align		4
.L_733:
        /*1134*/ 	.byte	0x04, 0x12
        /*1136*/ 	.short	(.L_735 - .L_734)
	.align		4
.L_734:
        /*1138*/ 	.word	index@(_ZN10layer_norm40ln_parallel_residual_bwd_finalize_kernelINS_22Kernel_traits_finalizeILj256E13__nv_bfloat16S2_S2_S2_fjLb0ELj1024ELj4ENS_18Kernel_traits_baseILj256ES2_S2_S2_S2_fjLj1024EEEEELb0EEEvNS_9BwdParamsE)
        /*113c*/ 	.word	0x00000000


	//----- nvinfo : EIATTR_MIN_STACK_SIZE
	.align		4
.L_735:
        /*1140*/ 	.byte	0x04, 0x12
        /*1142*/ 	.short	(.L_737 - .L_736)
	.align		4
.L_736:
        /*1144*/ 	.word	index@(_ZN10layer_norm31ln_parallel_residual_bwd_kernelINS_13Kernel_traitsI13__nv_bfloat16S2_S2_S2_fjLj256ELj1ELj4ELj1ELj16ENS_18Kernel_traits_baseILj256ES2_S2_S2_S2_fjLj128EEEEELb1ELb1ELb0EEEvNS_9BwdParamsE)
        /*1148*/ 	.word	0x00000000


	//----- nvinfo : EIATTR_MIN_STACK_SIZE
	.align		4
.L_737:
        /*114c*/ 	.byte	0x04, 0x12
        /*114e*/ 	.short	(.L_739 - .L_738)
	.align		4
.L_738:
        /*1150*/ 	.word	index@(_ZN10layer_norm22ln_bwd_finalize_kernelINS_22Kernel_traits_finalizeILj256E13__nv_bfloat16S2_S2_S2_fjLb0ELj1024ELj4ENS_18Kernel_traits_baseILj256ES2_S2_S2_S2_fjLj1024EEEEELb0ELb1EEEvNS_9BwdParamsE)
        /*1154*/ 	.word	0x00000000


	//----- nvinfo : EIATTR_MIN_STACK_SIZE
	.align		4
.L_739:
        /*1158*/ 	.byte	0x04, 0x12
        /*115a*/ 	.short	(.L_741 - .L_740)
	.align		4
.L_740:
        /*115c*/ 	.word	index@(_ZN10layer_norm40ln_parallel_residual_bwd_finalize_kernelINS_22Kernel_traits_finalizeILj256E13__nv_bfloat16S2_S2_S2_fjLb0ELj1024ELj4ENS_18Kernel_traits_baseILj256ES2_S2_S2_S2_fjLj1024EEEEELb1EEEvNS_9BwdParamsE)
        /*1160*/ 	.word	0x00000000


	//----- nvinfo : EIATTR_MIN_STACK_SIZE
	.align		4
.L_741:
        /*1164*/ 	.byte	0x04, 0x12
        /*1166*/ 	.short	(.L_743 - .L_742)
	.align		4
.L_742:
        /*1168*/ 	.word	index@(_ZN10layer_norm31ln_parallel_residual_bwd_kernelINS_13Kernel_traitsI13__nv_bfloat16S2_S2_S2_fjLj256ELj1ELj4ELj1ELj16ENS_18Kernel_traits_baseILj256ES2_S2_S2_S2_fjLj128EEEEELb1ELb1ELb1EEEvNS_9BwdParamsE)
        /*116c*/ 	.word	0x00000000


	//----- nvinfo : EIATTR_MIN_STACK_SIZE
	.align		4
.L_743:
        /*1170*/ 	.byte	0x04, 0x12
        /*1172*/ 	.short	(.L_745 - .L_744)
	.align		4
.L_744:
        /*1174*/ 	.word	index@(_ZN10layer_norm31ln_parallel_residual_bwd_kernelINS_13Kernel_traitsI6__halfS2_S2_S2_fjLj256ELj1ELj4ELj1ELj16ENS_18Kernel_traits_baseILj256ES2_S2_S2_S2_fjLj128EEEEELb0ELb0ELb0EEEvNS_9BwdParamsE)
        /*1178*/ 	.word	0x00000000


	//----- nvinfo : EIATTR_MIN_STACK_SIZE
	.align		4
.L_745:
        /*117c*/ 	.byte	0x04, 0x12
        /*117e*/ 	.short	(.L_747 - .L_746)
	.align		4
.L_746:
        /*1180*/ 	.word	index@(_ZN10layer_norm31ln_parallel_residual_bwd_kernelINS_13Kernel_traitsI6__halfS2_S2_S2_fjLj256ELj1ELj4ELj1ELj16ENS_18Kernel_traits_baseILj256ES2_S2_S2_S2_fjLj128EEEEELb0ELb0ELb1EEEvNS_9BwdParamsE)
        /*1184*/ 	.word	0x00000000


	//----- nvinfo : EIATTR_MIN_STACK_SIZE
	.align		4
.L_747:
        /*1188*/ 	.byte	0x04, 0x12
        /*118a*/ 	.short	(.L_749 - .L_748)
	.align		4
.L_748:
        /*118c*/ 	.word	index@(_ZN10layer_norm31ln_parallel_residual_bwd_kernelINS_13Kernel_traitsI6__halfS2_S2_S2_fjLj256ELj1ELj4ELj1ELj16ENS_18Kernel_traits_baseILj256ES2_S2_S2_S2_fjLj128EEEEELb0ELb1ELb0EEEvNS_9BwdParamsE)
        /*1190*/ 	.word	0x00000000


	//----- nvinfo : EIATTR_MIN_STACK_SIZE
	.align		4
.L_749:
        /*1194*/ 	.byte	0x04, 0x12
        /*1196*/ 	.short	(.L_751 - .L_750)
	.align		4
.L_750:
        /*1198*/ 	.word	index@(_ZN10layer_norm31ln_parallel_residual_bwd_kernelINS_13Kernel_traitsI6__halfS2_S2_S2_fjLj256ELj1ELj4ELj1ELj16ENS_18Kernel_traits_baseILj256ES2_S2_S2_S2_fjLj128EEEEELb0ELb1ELb1EEEvNS_9BwdParamsE)
        /*119c*/ 	.word	0x00000000


	//----- nvinfo : EIATTR_MIN_STACK_SIZE
	.align		4
.L_751:
        /*11a0*/ 	.byte	0x04, 0x12
        /*11a2*/ 	.short	(.L_753 - .L_752)
	.align		4
.L_752:
        /*11a4*/ 	.word	index@(_ZN10layer_norm31ln_parallel_residual_bwd_kernelINS_13Kernel_traitsI6__halfS2_S2_S2_fjLj256ELj1ELj4ELj1ELj16ENS_18Kernel_traits_baseILj256ES2_S2_S2_S2_fjLj128EEEEELb1ELb0ELb0EEEvNS_9BwdParamsE)
        /*11a8*/ 	.word	0x00000000


	//----- nvinfo : EIATTR_MIN_STACK_SIZE
	.align		4
.L_753:
        /*11ac*/ 	.byte	0x04, 0x12
        /*11ae*/ 	.short	(.L_755 - .L_754)
	.align		4
.L_754:
        /*11b0*/ 	.word	index@(_ZN10layer_norm31ln_parallel_residual_bwd_kernelINS_13Kernel_traitsI6__halfS2_S2_S2_fjLj256ELj1ELj4ELj1ELj16ENS_18Kernel_traits_baseILj256ES2_S2_S2_S2_fjLj128EEEEELb1ELb0ELb1EEEvNS_9BwdParamsE)
        /*11b4*/ 	.word	0x00000000


	//----- nvinfo : EIATTR_MIN_STACK_SIZE
	.align		4
.L_755:
        /*11b8*/ 	.byte	0x04, 0x12
        /*11ba*/ 	.short	(.L_757 - .L_756)
	.align		4
.L_756:
        /*11bc*/ 	.word	index@(_ZN10layer_norm22ln_bwd_finalize_kernelINS_22Kernel_traits_finalizeILj256E6__halfS2_S2_S2_fjLb0ELj1024ELj4ENS_18Kernel_traits_baseILj256ES2_S2_S2_S2_fjLj1024EEEEELb0ELb0EEEvNS_9BwdParamsE)
        /*11c0*/ 	.word	0x00000000


	//----- nvinfo : EIATTR_MIN_STACK_SIZE
	.align		4
.L_757:
        /*11c4*/ 	.byte	0x04, 0x12
        /*11c6*/ 	.short	(.L_759 - .L_758)
	.align		4
.L_758:
        /*11c8*/ 	.word	index@(_ZN10layer_norm40ln_parallel_residual_bwd_finalize_kernelINS_22Kernel_traits_finalizeILj256E6__halfS2_S2_S2_fjLb0ELj1024ELj4ENS_18Kernel_traits_baseILj256ES2_S2_S2_S2_fjLj1024EEEEELb0EEEvNS_9BwdParamsE)
        /*11cc*/ 	.word	0x00000000


	//----- nvinfo : EIATTR_MIN_STACK_SIZE
	.align		4
.L_759:
        /*11d0*/ 	.byte	0x04, 0x12
        /*11d2*/ 	.short	(.L_761 - .L_760)
	.align		4
.L_760:
        /*11d4*/ 	.word	index@(_ZN10layer_norm31ln_parallel_residual_bwd_kernelINS_13Kernel_traitsI6__halfS2_S2_S2_fjLj256ELj1ELj4ELj1ELj16ENS_18Kernel_traits_baseILj256ES2_S2_S2_S2_fjLj128EEEEELb1ELb1ELb0EEEvNS_9BwdParamsE)
        /*11d8*/ 	.word	0x00000000


	//----- nvinfo : EIATTR_MIN_STACK_SIZE
	.align		4
.L_761:
        /*11dc*/ 	.byte	0x04, 0x12
        /*11de*/ 	.short	(.L_763 - .L_762)
	.align		4
.L_762:
        /*11e0*/ 	.word	index@(_ZN10layer_norm22ln_bwd_finalize_kernelINS_22Kernel_traits_finalizeILj256E6__halfS2_S2_S2_fjLb0ELj1024ELj4ENS_18Kernel_traits_baseILj256ES2_S2_S2_S2_fjLj1024EEEEELb0ELb1EEEvNS_9BwdParamsE)
        /*11e4*/ 	.word	0x00000000


	//----- nvinfo : EIATTR_MIN_STACK_SIZE
	.align		4
.L_763:
        /*11e8*/ 	.byte	0x04, 0x12
        /*11ea*/ 	.short	(.L_765 - .L_764)
	.align		4
.L_764:
        /*11ec*/ 	.word	index@(_ZN10layer_norm40ln_parallel_residual_bwd_finalize_kernelINS_22Kernel_traits_finalizeILj256E6__halfS2_S2_S2_fjLb0ELj1024ELj4ENS_18Kernel_traits_baseILj256ES2_S2_S2_S2_fjLj1024EEEEELb1EEEvNS_9BwdParamsE)
        /*11f0*/ 	.word	0x00000000


	//----- nvinfo : EIATTR_MIN_STACK_SIZE
	.align		4
.L_765:
        /*11f4*/ 	.byte	0x04, 0x12
        /*11f6*/ 	.short	(.L_767 - .L_766)
	.align		4
.L_766:
        /*11f8*/ 	.word	index@(_ZN10layer_norm31ln_parallel_residual_bwd_kernelINS_13Kernel_traitsI6__halfS2_S2_S2_fjLj256ELj1ELj4ELj1ELj16ENS_18Kernel_traits_baseILj256ES2_S2_S2_S2_fjLj128EEEEELb1ELb1ELb1EEEvNS_9BwdParamsE)
        /*11fc*/ 	.word	0x00000000


	//----- nvinfo : EIATTR_MIN_STACK_SIZE
	.align		4
.L_767:
        /*1200*/ 	.byte	0x04, 0x12
        /*1202*/ 	.short	(.L_769 - .L_768)
	.align		4
.L_768:
        /*1204*/ 	.word	index@(_ZN10layer_norm31ln_parallel_residual_bwd_kernelINS_13Kernel_traitsIf13__nv_bfloat16S2_S2_fjLj256ELj1ELj4ELj1ELj16ENS_18Kernel_traits_baseILj256EfS2_S2_S2_fjLj128EEEEELb0ELb0ELb0EEEvNS_9BwdParamsE)
        /*1208*/ 	.word	0x00000000


	//----- nvinfo : EIATTR_MIN_STACK_SIZE
	.align		4
.L_769:
        /*120c*/ 	.byte	0x04, 0x12
        /*120e*/ 	.short	(.L_771 - .L_770)
	.align		4
.L_770:
        /*1210*/ 	.word	index@(_ZN10layer_norm31ln_parallel_residual_bwd_kernelINS_13Kernel_traitsIf13__nv_bfloat16S2_S2_fjLj256ELj1ELj4ELj1ELj16ENS_18Kernel_traits_baseILj256EfS2_S2_S2_fjLj128EEEEELb0ELb0ELb1EEEvNS_9BwdParamsE)
        /*1214*/ 	.word	0x00000000


	//----- nvinfo : EIATTR_MIN_STACK_SIZE
	.align		4
.L_771:
        /*1218*/ 	.byte	0x04, 0x12
        /*121a*/ 	.short	(.L_773 - .L_772)
	.align		4
.L_772:
        /*121c*/ 	.word	index@(_ZN10layer_norm31ln_parallel_residual_bwd_kernelINS_13Kernel_traitsIf13__nv_bfloat16S2_S2_fjLj256ELj1ELj4ELj1ELj16ENS_18Kernel_traits_baseILj256EfS2_S2_S2_fjLj128EEEEELb0ELb1ELb0EEEvNS_9BwdParamsE)
        /*1220*/ 	.word	0x00000000


	//----- nvinfo : EIATTR_MIN_STACK_SIZE
	.align		4
.L_773:
        /*1224*/ 	.byte	0x04, 0x12
        /*1226*/ 	.short	(.L_775 - .L_774)
	.align		4
.L_774:
        /*1228*/ 	.word	index@(_ZN10layer_norm31ln_parallel_residual_bwd_kernelINS_13Kernel_traitsIf13__nv_bfloat16S2_S2_fjLj256ELj1ELj4ELj1ELj16ENS_18Kernel_traits_baseILj256EfS2_S2_S2_fjLj128EEEEELb0ELb1ELb1EEEvNS_9BwdParamsE)
        /*122c*/ 	.word	0x00000000


	//----- nvinfo : EIATTR_MIN_STACK_SIZE
	.align		4
.L_775:
        /*1230*/ 	.byte	0x04, 0x12
        /*1232*/ 	.short	(.L_777 - .L_776)
	.align		4
.L_776:
        /*1234*/ 	.word	index@(_ZN10layer_norm31ln_parallel_residual_bwd_kernelINS_13Kernel_traitsIf13__nv_bfloat16S2_S2_fjLj256ELj1ELj4ELj1ELj16ENS_18Kernel_traits_baseILj256EfS2_S2_S2_fjLj128EEEEELb1ELb0ELb0EEEvNS_9BwdParamsE)
        /*1238*/ 	.word	0x00000000


	//----- nvinfo : EIATTR_MIN_STACK_SIZE
	.align		4
.L_777:
        /*123c*/ 	.byte	0x04, 0x12
        /*123e*/ 	.short	(.L_779 - .L_778)
	.align		4
.L_778:
        /*1240*/ 	.word	index@(_ZN10layer_norm31ln_parallel_residual_bwd_kernelINS_13Kernel_traitsIf13__nv_bfloat16S2_S2_fjLj256ELj1ELj4ELj1ELj16ENS_18Kernel_traits_baseILj256EfS2_S2_S2_fjLj128EEEEELb1ELb0ELb1EEEvNS_9BwdParamsE)
        /*1244*/ 	.word	0x00000000


	//----- nvinfo : EIATTR_MIN_STACK_SIZE
	.align		4
.L_779:
        /*1248*/ 	.byte	0x04, 0x12
        /*124a*/ 	.short	(.L_781 - .L_780)
	.align		4
.L_780:
        /*124c*/ 	.word	index@(_ZN10layer_norm22ln_bwd_finalize_kernelINS_22Kernel_traits_finalizeILj256Ef13__nv_bfloat16S2_S2_fjLb0ELj1024ELj4ENS_18Kernel_traits_baseILj256EfS2_S2_S2_fjLj1024EEEEELb0ELb0EEEvNS_9BwdParamsE)
        /*1250*/ 	.word	0x00000000


	//----- nvinfo : EIATTR_MIN_STACK_SIZE
	.align		4
.L_781:
        /*1254*/ 	.byte	0x04, 0x12
        /*1256*/ 	.short	(.L_783 - .L_782)
	.align		4
.L_782:
        /*1258*/ 	.word	index@(_ZN10layer_norm40ln_parallel_residual_bwd_finalize_kernelINS_22Kernel_traits_finalizeILj256Ef13__nv_bfloat16S2_S2_fjLb0ELj1024ELj4ENS_18Kernel_traits_baseILj256EfS2_S2_S2_fjLj1024EEEEELb0EEEvNS_9BwdParamsE)
        /*125c*/ 	.word	0x00000000


	//----- nvinfo : EIATTR_MIN_STACK_SIZE
	.align		4
.L_783:
        /*1260*/ 	.byte	0x04, 0x12
        /*1262*/ 	.short	(.L_785 - .L_784)
	.align		4
.L_784:
        /*1264*/ 	.word	index@(_ZN10layer_norm31ln_parallel_residual_bwd_kernelINS_13Kernel_traitsIf13__nv_bfloat16S2_S2_fjLj256ELj1ELj4ELj1ELj16ENS_18Kernel_traits_baseILj256EfS2_S2_S2_fjLj128EEEEELb1ELb1ELb0EEEvNS_9BwdParamsE)
        /*1268*/ 	.word	0x00000000


	//----- nvinfo : EIATTR_MIN_STACK_SIZE
	.align		4
.L_785:
        /*126c*/ 	.byte	0x04, 0x12
        /*126e*/ 	.short	(.L_787 - .L_786)
	.align		4
.L_786:
        /*1270*/ 	.word	index@(_ZN10layer_norm22ln_bwd_finalize_kernelINS_22Kernel_traits_finalizeILj256Ef13__nv_bfloat16S2_S2_fjLb0ELj1024ELj4ENS_18Kernel_traits_baseILj256EfS2_S2_S2_fjLj1024EEEEELb0ELb1EEEvNS_9BwdParamsE)
        /*1274*/ 	.word	0x00000000


	//----- nvinfo : EIATTR_MIN_STACK_SIZE
	.align		4
.L_787:
        /*1278*/ 	.byte	0x04, 0x12
        /*127a*/ 	.short	(.L_789 - .L_788)
	.align		4
.L_788:
        /*127c*/ 	.word	index@(_ZN10layer_norm40ln_parallel_residual_bwd_finalize_kernelINS_22Kernel_traits_finalizeILj256Ef13__nv_bfloat16S2_S2_fjLb0ELj1024ELj4ENS_18Kernel_traits_baseILj256EfS2_S2_S2_fjLj1024EEEEELb1EEEvNS_9BwdParamsE)
        /*1280*/ 	.word	0x00000000


	//----- nvinfo : EIATTR_MIN_STACK_SIZE
	.align		4
.L_789:
        /*1284*/ 	.byte	0x04, 0x12
        /*1286*/ 	.short	(.L_791 - .L_790)
	.align		4
.L_790:
        /*1288*/ 	.word	index@(_ZN10layer_norm31ln_parallel_residual_bwd_kernelINS_13Kernel_traitsIf13__nv_bfloat16S2_S2_fjLj256ELj1ELj4ELj1ELj16ENS_18Kernel_traits_baseILj256EfS2_S2_S2_fjLj128EEEEELb1ELb1ELb1EEEvNS_9BwdParamsE)
        /*128c*/ 	.word	0x00000000


	//----- nvinfo : EIATTR_MIN_STACK_SIZE
	.align		4
.L_791:
        /*1290*/ 	.byte	0x04, 0x12
        /*1292*/ 	.short	(.L_793 - .L_792)
	.align		4
.L_792:
        /*1294*/ 	.word	index@(_ZN10layer_norm31ln_parallel_residual_bwd_kernelINS_13Kernel_traitsI13__nv_bfloat16S2_fS2_fjLj256ELj1ELj4ELj1ELj16ENS_18Kernel_traits_baseILj256ES2_S2_fS2_fjLj128EEEEELb0ELb0ELb0EEEvNS_9BwdParamsE)
        /*1298*/ 	.word	0x00000000


	//----- nvinfo : EIATTR_MIN_STACK_SIZE
	.align		4
.L_793:
        /*129c*/ 	.byte	0x04, 0x12
        /*129e*/ 	.short	(.L_795 - .L_794)
	.align		4
.L_794:
        /*12a0*/ 	.word	index@(_ZN10layer_norm31ln_parallel_residual_bwd_kernelINS_13Kernel_traitsI13__nv_bfloat16S2_fS2_fjLj256ELj1ELj4ELj1ELj16ENS_18Kernel_traits_baseILj256ES2_S2_fS2_fjLj128EEEEELb0ELb0ELb1EEEvNS_9BwdParamsE)
        /*12a4*/ 	.word	0x00000000


	//----- nvinfo : EIATTR_MIN_STACK_SIZE
	.align		4
.L_795:
        /*12a8*/ 	.byte	0x04, 0x12
        /*12aa*/ 	.short	(.L_797 - .L_796)
	.align		4
.L_796:
        /*12ac*/ 	.word	index@(_ZN10layer_norm31ln_parallel_residual_bwd_kernelINS_13Kernel_traitsI13__nv_bfloat16S2_fS2_fjLj256ELj1ELj4ELj1ELj16ENS_18Kernel_traits_baseILj256ES2_S2_fS2_fjLj128EEEEELb0ELb1ELb0EEEvNS_9BwdParamsE)
        /*12b0*/ 	.word	0x00000000


	//----- nvinfo : EIATTR_MIN_STACK_SIZE
	.align		4
.L_797:
        /*12b4*/ 	.byte	0x04, 0x12
        /*12b6*/ 	.short	(.L_799 - .L_798)
	.align		4
.L_798:
        /*12b8*/ 	.word	index@(_ZN10layer_norm31ln_parallel_residual_bwd_kernelINS_13Kernel_traitsI13__nv_bfloat16S2_fS2_fjLj256ELj1ELj4ELj1ELj16ENS_18Kernel_traits_baseILj256ES2_S2_fS2_fjLj128EEEEELb0ELb1ELb1EEEvNS_9BwdParamsE)
        /*12bc*/ 	.word	0x00000000


	//----- nvinfo : EIATTR_MIN_STACK_SIZE
	.align		4
.L_799:
        /*12c0*/ 	.byte	0x04, 0x12
        /*12c2*/ 	.short	(.L_801 - .L_800)
	.align		4
.L_800:
        /*12c4*/ 	.word	index@(_ZN10layer_norm31ln_parallel_residual_bwd_kernelINS_13Kernel_traitsI13__nv_bfloat16S2_fS2_fjLj256ELj1ELj4ELj1ELj16ENS_18Kernel_traits_baseILj256ES2_S2_fS2_fjLj128EEEEELb1ELb0ELb0EEEvNS_9BwdParamsE)
        /*12c8*/ 	.word	0x00000000


	//----- nvinfo : EIATTR_MIN_STACK_SIZE
	.align		4
.L_801:
        /*12cc*/ 	.byte	0x04, 0x12
        /*12ce*/ 	.short	(.L_803 - .L_802)
	.align		4
.L_802:
        /*12d0*/ 	.word	index@(_ZN10layer_norm31ln_parallel_residual_bwd_kernelINS_13Kernel_traitsI13__nv_bfloat16S2_fS2_fjLj256ELj1ELj4ELj1ELj16ENS_18Kernel_traits_baseILj256ES2_S2_fS2_fjLj128EEEEELb1ELb0ELb1EEEvNS_9BwdParamsE)
        /*12d4*/ 	.word	0x00000000


	//----- nvinfo : EIATTR_MIN_STACK_SIZE
	.align		4
.L_803:
        /*12d8*/ 	.byte	0x04, 0x12
        /*12da*/ 	.short	(.L_805 - .L_804)
	.align		4
.L_804:
        /*12dc*/ 	.word	index@(_ZN10layer_norm22ln_bwd_finalize_kernelINS_22Kernel_traits_finalizeILj256E13__nv_bfloat16S2_fS2_fjLb0ELj1024ELj4ENS_18Kernel_traits_baseILj256ES2_S2_fS2_fjLj1024EEEEELb0ELb0EEEvNS_9BwdParamsE)
        /*12e0*/ 	.word	0x00000000


	//----- nvinfo : EIATTR_MIN_STACK_SIZE
	.align		4
.L_805:
        /*12e4*/ 	.byte	0x04, 0x12
        /*12e6*/ 	.short	(.L_807 - .L_806)
	.align		4
.L_806:
        /*12e8*/ 	.word	index@(_ZN10layer_norm40ln_parallel_residual_bwd_finalize_kernelINS_22Kernel_traits_finalizeILj256E13__nv_bfloat16S2_fS2_fjLb0ELj1024ELj4ENS_18Kernel_traits_baseILj256ES2_S2_fS2_fjLj1024EEEEELb0EEEvNS_9BwdParamsE)
        /*12ec*/ 	.word	0x00000000


	//----- nvinfo : EIATTR_MIN_STACK_SIZE
	.align		4
.L_807:
        /*12f0*/ 	.byte	0x04, 0x12
        /*12f2*/ 	.short	(.L_809 - .L_808)
	.align		4
.L_808:
        /*12f4*/ 	.word	index@(_ZN10layer_norm31ln_parallel_residual_bwd_kernelINS_13Kernel_traitsI13__nv_bfloat16S2_fS2_fjLj256ELj1ELj4ELj1ELj16ENS_18Kernel_traits_baseILj256ES2_S2_fS2_fjLj128EEEEELb1ELb1ELb0EEEvNS_9BwdParamsE)
        /*12f8*/ 	.word	0x00000000


	//----- nvinfo : EIATTR_MIN_STACK_SIZE
	.align		4
.L_809:
        /*12fc*/ 	.byte	0x04, 0x12
        /*12fe*/ 	.short	(.L_811 - .L_810)
	.align		4
.L_810:
        /*1300*/ 	.word	index@(_ZN10layer_norm22ln_bwd_finalize_kernelINS_22Kernel_traits_finalizeILj256E13__nv_bfloat16S2_fS2_fjLb0ELj1024ELj4ENS_18Kernel_traits_baseILj256ES2_S2_fS2_fjLj1024EEEEELb0ELb1EEEvNS_9BwdParamsE)
        /*1304*/ 	.word	0x00000000


	//----- nvinfo : EIATTR_MIN_STACK_SIZE
	.align		4
.L_811:
        /*1308*/ 	.byte	0x04, 0x12
        /*130a*/ 	.short	(.L_813 - .L_812)
	.align		4
.L_812:
        /*130c*/ 	.word	index@(_ZN10layer_norm40ln_parallel_residual_bwd_finalize_kernelINS_22Kernel_traits_finalizeILj256E13__nv_bfloat16S2_fS2_fjLb0ELj1024ELj4ENS_18Kernel_traits_baseILj256ES2_S2_fS2_fjLj1024EEEEELb1EEEvNS_9BwdParamsE)
        /*1310*/ 	.word	0x00000000


	//----- nvinfo : EIATTR_MIN_STACK_SIZE
	.align		4
.L_813:
        /*1314*/ 	.byte	0x04, 0x12
        /*1316*/ 	.short	(.L_815 - .L_814)
	.align		4
.L_814:
        /*1318*/ 	.word	index@(_ZN10layer_norm31ln_parallel_residual_bwd_kernelINS_13Kernel_traitsI13__nv_bfloat16S2_fS2_fjLj256ELj1ELj4ELj1ELj16ENS_18Kernel_traits_baseILj256ES2_S2_fS2_fjLj128EEEEELb1ELb1ELb1EEEvNS_9BwdParamsE)
        /*131c*/ 	.word	0x00000000


	//----- nvinfo : EIATTR_MIN_STACK_SIZE
	.align		4
.L_815:
        /*1320*/ 	.byte	0x04, 0x12
        /*1322*/ 	.short	(.L_817 - .L_816)
	.align		4
.L_816:
        /*1324*/ 	.word	index@(_ZN10layer_norm31ln_parallel_residual_bwd_kernelINS_13Kernel_traitsIf13__nv_bfloat16fS2_fjLj256ELj1ELj4ELj1ELj16ENS_18Kernel_traits_baseILj256EfS2_fS2_fjLj128EEEEELb0ELb0ELb0EEEvNS_9BwdParamsE)
        /*1328*/ 	.word	0x00000000


	//----- nvinfo : EIATTR_MIN_STACK_SIZE
	.align		4
.L_817:
        /*132c*/ 	.byte	0x04, 0x12
        /*132e*/ 	.short	(.L_819 - .L_818)
	.align		4
.L_818:
        /*1330*/ 	.word	index@(_ZN10layer_norm31ln_parallel_residual_bwd_kernelINS_13Kernel_traitsIf13__nv_bfloat16fS2_fjLj256ELj1ELj4ELj1ELj16ENS_18Kernel_traits_baseILj256EfS2_fS2_fjLj128EEEEELb0ELb0ELb1EEEvNS_9BwdParamsE)
        /*1334*/ 	.word	0x00000000


	//----- nvinfo : EIATTR_MIN_STACK_SIZE
	.align		4
.L_819:
        /*1338*/ 	.byte	0x04, 0x12
        /*133a*/ 	.short	(.L_821 - .L_820)
	.align		4
.L_820:
        /*133c*/ 	.word	index@(_ZN10layer_norm31ln_parallel_residual_bwd_kernelINS_13Kernel_traitsIf13__nv_bfloat16fS2_fjLj256ELj1ELj4ELj1ELj16ENS_18Kernel_traits_baseILj256EfS2_fS2_fjLj128EEEEELb0ELb1ELb0EEEvNS_9BwdParamsE)
        /*1340*/ 	.word	0x00000000


	//----- nvinfo : EIATTR_MIN_STACK_SIZE
	.align		4
.L_821:
        /*1344*/ 	.byte	0x04, 0x12
        /*1346*/ 	.short	(.L_823 - .L_822)
	.align		4
.L_822:
        /*1348*/ 	.word	index@(_ZN10layer_norm31ln_parallel_residual_bwd_kernelINS_13Kernel_traitsIf13__nv_bfloat16fS2_fjLj256ELj1ELj4ELj1ELj16ENS_18Kernel_traits_baseILj256EfS2_fS2_fjLj128EEEEELb0ELb1ELb1EEEvNS_9BwdParamsE)
        /*134c*/ 	.word	0x00000008


	//----- nvinfo : EIATTR_MIN_STACK_SIZE
	.align		4
.L_823:
        /*1350*/ 	.byte	0x04, 0x12
        /*1352*/ 	.short	(.L_825 - .L_824)
	.align		4
.L_824:
        /*1354*/ 	.word	index@(_ZN10layer_norm31ln_parallel_residual_bwd_kernelINS_13Kernel_traitsIf13__nv_bfloat16fS2_fjLj256ELj1ELj4ELj1ELj16ENS_18Kernel_traits_baseILj256EfS2_fS2_fjLj128EEEEELb1ELb0ELb0EEEvNS_9BwdParamsE)
        /*1358*/ 	.word	0x00000000


	//----- nvinfo : EIATTR_MIN_STACK_SIZE
	.align		4
.L_825:
        /*135c*/ 	.byte	0x04, 0x12
        /*135e*/ 	.short	(.L_827 - .L_826)
	.align		4
.L_826:
        /*1360*/ 	.word	index@(_ZN10layer_norm31ln_parallel_residual_bwd_kernelINS_13Kernel_traitsIf13__nv_bfloat16fS2_fjLj256ELj1ELj4ELj1ELj16ENS_18Kernel_traits_baseILj256EfS2_fS2_fjLj128EEEEELb1ELb0ELb1EEEvNS_9BwdParamsE)
        /*1364*/ 	.word	0x00000000


	//----- nvinfo : EIATTR_MIN_STACK_SIZE
	.align		4
.L_827:
        /*1368*/ 	.byte	0x04, 0x12
        /*136a*/ 	.short	(.L_829 - .L_828)
	.align		4
.L_828:
        /*136c*/ 	.word	index@(_ZN10layer_norm22ln_bwd_finalize_kernelINS_22Kernel_traits_finalizeILj256Ef13__nv_bfloat16fS2_fjLb0ELj1024ELj4ENS_18Kernel_traits_baseILj256EfS2_fS2_fjLj1024EEEEELb0ELb0EEEvNS_9BwdParamsE)
        /*1370*/ 	.word	0x00000000


	//----- nvinfo : EIATTR_MIN_STACK_SIZE
	.align		4
.L_829:
        /*1374*/ 	.byte	0x04, 0x12
        /*1376*/ 	.short	(.L_831 - .L_830)
	.align		4
.L_830:
        /*1378*/ 	.word	index@(_ZN10layer_norm40ln_parallel_residual_bwd_finalize_kernelINS_22Kernel_traits_finalizeILj256Ef13__nv_bfloat16fS2_fjLb0ELj1024ELj4ENS_18Kernel_traits_baseILj256EfS2_fS2_fjLj1024EEEEELb0EEEvNS_9BwdParamsE)
        /*137c*/ 	.word	0x00000000


	//----- nvinfo : EIATTR_MIN_STACK_SIZE
	.align		4
.L_831:
        /*1380*/ 	.byte	0x04, 0x12
        /*1382*/ 	.short	(.L_833 - .L_832)
	.align		4
.L_832:
        /*1384*/ 	.word	index@(_ZN10layer_norm31ln_parallel_residual_bwd_kernelINS_13Kernel_traitsIf13__nv_bfloat16fS2_fjLj256ELj1ELj4ELj1ELj16ENS_18Kernel_traits_baseILj256EfS2_fS2_fjLj128EEEEELb1ELb1ELb0EEEvNS_9BwdParamsE)
        /*1388*/ 	.word	0x00000000


	//----- nvinfo : EIATTR_MIN_STACK_SIZE
	.align		4
.L_833:
        /*138c*/ 	.byte	0x04, 0x12
        /*138e*/ 	.short	(.L_835 - .L_834)
	.align		4
.L_834:
        /*1390*/ 	.word	index@(_ZN10layer_norm22ln_bwd_finalize_kernelINS_22Kernel_traits_finalizeILj256Ef13__nv_bfloat16fS2_fjLb0ELj1024ELj4ENS_18Kernel_traits_baseILj256EfS2_fS2_fjLj1024EEEEELb0ELb1EEEvNS_9BwdParamsE)
        /*1394*/ 	.word	0x00000000


	//----- nvinfo : EIATTR_MIN_STACK_SIZE
	.align		4
.L_835:
        /*1398*/ 	.byte	0x04, 0x12
        /*139a*/ 	.short	(.L_837 - .L_836)
	.align		4
.L_836:
        /*139c*/ 	.word	index@(_ZN10layer_norm40ln_parallel_residual_bwd_finalize_kernelINS_22Kernel_traits_finalizeILj256Ef13__nv_bfloat16fS2_fjLb0ELj1024ELj4ENS_18Kernel_traits_baseILj256EfS2_fS2_fjLj1024EEEEELb1EEEvNS_9BwdParamsE)
        /*13a0*/ 	.word	0x00000000


	//----- nvinfo : EIATTR_MIN_STACK_SIZE
	.align		4
.L_837:
        /*13a4*/ 	.byte	0x04, 0x12
        /*13a6*/ 	.short	(.L_839 - .L_838)
	.align		4
.L_838:
        /*13a8*/ 	.word	index@(_ZN10layer_norm31ln_parallel_residual_bwd_kernelINS_13Kernel_traitsIf13__nv_bfloat16fS2_fjLj256ELj1ELj4ELj1ELj16ENS_18Kernel_traits_baseILj256EfS2_fS2_fjLj128EEEEELb1ELb1ELb1EEEvNS_9BwdParamsE)
        /*13ac*/ 	.word	0x00000000


	//----- nvinfo : EIATTR_MIN_STACK_SIZE
	.align		4
.L_839:
        /*13b0*/ 	.byte	0x04, 0x12
        /*13b2*/ 	.short	(.L_841 - .L_840)
	.align		4
.L_840:
        /*13b4*/ 	.word	index@(_ZN10layer_norm31ln_parallel_residual_bwd_kernelINS_13Kernel_traitsIf6__halfS2_S2_fjLj256ELj1ELj4ELj1ELj16ENS_18Kernel_traits_baseILj256EfS2_S2_S2_fjLj128EEEEELb0ELb0ELb0EEEvNS_9BwdParamsE)
        /*13b8*/ 	.word	0x00000000


	//----- nvinfo : EIATTR_MIN_STACK_SIZE
	.align		4
.L_841:
        /*13bc*/ 	.byte	0x04, 0x12
        /*13be*/ 	.short	(.L_843 - .L_842)
	.align		4
.L_842:
        /*13c0*/ 	.word	index@(_ZN10layer_norm31ln_parallel_residual_bwd_kernelINS_13Kernel_traitsIf6__halfS2_S2_fjLj256ELj1ELj4ELj1ELj16ENS_18Kernel_traits_baseILj256EfS2_S2_S2_fjLj128EEEEELb0ELb0ELb1EEEvNS_9BwdParamsE)
        /*13c4*/ 	.word	0x00000000


	//----- nvinfo : EIATTR_MIN_STACK_SIZE
	.align		4
.L_843:
        /*13c8*/ 	.byte	0x04, 0x12
        /*13ca*/ 	.short	(.L_845 - .L_844)
	.align		4
.L_844:
        /*13cc*/ 	.word	index@(_ZN10layer_norm31ln_parallel_residual_bwd_kernelINS_13Kernel_traitsIf6__halfS2_S2_fjLj256ELj1ELj4ELj1ELj16ENS_18Kernel_traits_baseILj256EfS2_S2_S2_fjLj128EEEEELb0ELb1ELb0EEEvNS_9BwdParamsE)
        /*13d0*/ 	.word	0x00000000


	//----- nvinfo : EIATTR_MIN_STACK_SIZE
	.align		4
.L_845:
        /*13d4*/ 	.byte	0x04, 0x12
        /*13d6*/ 	.short	(.L_847 - .L_846)
	.align		4
.L_846:
        /*13d8*/ 	.word	index@(_ZN10layer_norm31ln_parallel_residual_bwd_kernelINS_13Kernel_traitsIf6__halfS2_S2_fjLj256ELj1ELj4ELj1ELj16ENS_18Kernel_traits_baseILj256EfS2_S2_S2_fjLj128EEEEELb0ELb1ELb1EEEvNS_9BwdParamsE)
        /*13dc*/ 	.word	0x00000000


	//----- nvinfo : EIATTR_MIN_STACK_SIZE
	.align		4
.L_847:
        /*13e0*/ 	.byte	0x04, 0x12
        /*13e2*/ 	.short	(.L_849 - .L_848)
	.align		4
.L_848:
        /*13e4*/ 	.word	index@(_ZN10layer_norm31ln_parallel_residual_bwd_kernelINS_13Kernel_traitsIf6__halfS2_S2_fjLj256ELj1ELj4ELj1ELj16ENS_18Kernel_traits_baseILj256EfS2_S2_S2_fjLj128EEEEELb1ELb0ELb0EEEvNS_9BwdParamsE)
        /*13e8*/ 	.word	0x00000000


	//----- nvinfo : EIATTR_MIN_STACK_SIZE
	.align		4
.L_849:
        /*13ec*/ 	.byte	0x04, 0x12
        /*13ee*/ 	.short	(.L_851 - .L_850)
	.align		4
.L_850:
        /*13f0*/ 	.word	index@(_ZN10layer_norm31ln_parallel_residual_bwd_kernelINS_13Kernel_traitsIf6__halfS2_S2_fjLj256ELj1ELj4ELj1ELj16ENS_18Kernel_traits_baseILj256EfS2_S2_S2_fjLj128EEEEELb1ELb0ELb1EEEvNS_9BwdParamsE)
        /*13f4*/ 	.word	0x00000000


	//----- nvinfo : EIATTR_MIN_STACK_SIZE
	.align		4
.L_851:
        /*13f8*/ 	.byte	0x04, 0x12
        /*13fa*/ 	.short	(.L_853 - .L_852)
	.align		4
.L_852:
        /*13fc*/ 	.word	index@(_ZN10layer_norm22ln_bwd_finalize_kernelINS_22Kernel_traits_finalizeILj256Ef6__halfS2_S2_fjLb0ELj1024ELj4ENS_18Kernel_traits_baseILj256EfS2_S2_S2_fjLj1024EEEEELb0ELb0EEEvNS_9BwdParamsE)
        /*1400*/ 	.word	0x00000000


	//----- nvinfo : EIATTR_MIN_STACK_SIZE
	.align		4
.L_853:
        /*1404*/ 	.byte	0x04, 0x12
        /*1406*/ 	.short	(.L_855 - .L_854)
	.align		4
.L_854:
        /*1408*/ 	.word	index@(_ZN10layer_norm40ln_parallel_residual_bwd_finalize_kernelINS_22Kernel_traits_finalizeILj256Ef6__halfS2_S2_fjLb0ELj1024ELj4ENS_18Kernel_traits_baseILj256EfS2_S2_S2_fjLj1024EEEEELb0EEEvNS_9BwdParamsE)
        /*140c*/ 	.word	0x00000000


	//----- nvinfo : EIATTR_MIN_STACK_SIZE
	.align		4
.L_855:
        /*1410*/ 	.byte	0x04, 0x12
        /*1412*/ 	.short	(.L_857 - .L_856)
	.align		4
.L_856:
        /*1414*/ 	.word	index@(_ZN10layer_norm31ln_parallel_residual_bwd_kernelINS_13Kernel_traitsIf6__halfS2_S2_fjLj256ELj1ELj4ELj1ELj16ENS_18Kernel_traits_baseILj256EfS2_S2_S2_fjLj128EEEEELb1ELb1ELb0EEEvNS_9BwdParamsE)
        /*1418*/ 	.word	0x00000000


	//----- nvinfo : EIATTR_MIN_STACK_SIZE
	.align		4
.L_857:
        /*141c*/ 	.byte	0x04, 0x12
        /*141e*/ 	.short	(.L_859 - .L_858)
	.align		4
.L_858:
        /*1420*/ 	.word	index@(_ZN10layer_norm22ln_bwd_finalize_kernelINS_22Kernel_traits_finalizeILj256Ef6__halfS2_S2_fjLb0ELj1024ELj4ENS_18Kernel_traits_baseILj256EfS2_S2_S2_fjLj1024EEEEELb0ELb1EEEvNS_9BwdParamsE)
        /*1424*/ 	.word	0x00000000


	//----- nvinfo : EIATTR_MIN_STACK_SIZE
	.align		4
.L_859:
        /*1428*/ 	.byte	0x04, 0x12
        /*142a*/ 	.short	(.L_861 - .L_860)
	.align		4
.L_860:
        /*142c*/ 	.word	index@(_ZN10layer_norm40ln_parallel_residual_bwd_finalize_kernelINS_22Kernel_traits_finalizeILj256Ef6__halfS2_S2_fjLb0ELj1024ELj4ENS_18Kernel_traits_baseILj256EfS2_S2_S2_fjLj1024EEEEELb1EEEvNS_9BwdParamsE)
        /*1430*/ 	.word	0x00000000


	//----- nvinfo : EIATTR_MIN_STACK_SIZE
	.align		4
.L_861:
        /*1434*/ 	.byte	0x04, 0x12
        /*1436*/ 	.short	(.L_863 - .L_862)
	.align		4
.L_862:
        /*1438*/ 	.word	index@(_ZN10layer_norm31ln_parallel_residual_bwd_kernelINS_13Kernel_traitsIf6__halfS2_S2_fjLj256ELj1ELj4ELj1ELj16ENS_18Kernel_traits_baseILj256EfS2_S2_S2_fjLj128EEEEELb1ELb1ELb1EEEvNS_9BwdParamsE)
        /*143c*/ 	.word	0x00000000


	//----- nvinfo : EIATTR_MIN_STACK_SIZE
	.align		4
.L_863:
        /*1440*/ 	.byte	0x04, 0x12
        /*1442*/ 	.short	(.L_865 - .L_864)
	.align		4
.L_864:
        /*1444*/ 	.word	index@(_ZN10layer_norm31ln_parallel_residual_bwd_kernelINS_13Kernel_traitsI6__halfS2_fS2_fjLj256ELj1ELj4ELj1ELj16ENS_18Kernel_traits_baseILj256ES2_S2_fS2_fjLj128EEEEELb0ELb0ELb0EEEvNS_9BwdParamsE)
        /*1448*/ 	.word	0x00000000


	//----- nvinfo : EIATTR_MIN_STACK_SIZE
	.align		4
.L_865:
        /*144c*/ 	.byte	0x04, 0x12
        /*144e*/ 	.short	(.L_867 - .L_866)
	.align		4
.L_866:
        /*1450*/ 	.word	index@(_ZN10layer_norm31ln_parallel_residual_bwd_kernelINS_13Kernel_traitsI6__halfS2_fS2_fjLj256ELj1ELj4ELj1ELj16ENS_18Kernel_traits_baseILj256ES2_S2_fS2_fjLj128EEEEELb0ELb0ELb1EEEvNS_9BwdParamsE)
        /*1454*/ 	.word	0x00000000


	//----- nvinfo : EIATTR_MIN_STACK_SIZE
	.align		4
.L_867:
        /*1458*/ 	.byte	0x04, 0x12
        /*145a*/ 	.short	(.L_869 - .L_868)
	.align		4
.L_868:
        /*145c*/ 	.word	index@(_ZN10layer_norm31ln_parallel_residual_bwd_kernelINS_13Kernel_traitsI6__halfS2_fS2_fjLj256ELj1ELj4ELj1ELj16ENS_18Kernel_traits_baseILj256ES2_S2_fS2_fjLj128EEEEELb0ELb1ELb0EEEvNS_9BwdParamsE)
        /*1460*/ 	.word	0x00000000


	//----- nvinfo : EIATTR_MIN_STACK_SIZE
	.align		4
.L_869:
        /*1464*/ 	.byte	0x04, 0x12
        /*1466*/ 	.short	(.L_871 - .L_870)
	.align		4
.L_870:
        /*1468*/ 	.word	index@(_ZN10layer_norm31ln_parallel_residual_bwd_kernelINS_13Kernel_traitsI6__halfS2_fS2_fjLj256ELj1ELj4ELj1ELj16ENS_18Kernel_traits_baseILj256ES2_S2_fS2_fjLj128EEEEELb0ELb1ELb1EEEvNS_9BwdParamsE)
        /*146c*/ 	.word	0x00000000


	//----- nvinfo : EIATTR_MIN_STACK_SIZE
	.align		4
.L_871:
        /*1470*/ 	.byte	0x04, 0x12
        /*1472*/ 	.short	(.L_873 - .L_872)
	.align		4
.L_872:
        /*1474*/ 	.word	index@(_ZN10layer_norm31ln_parallel_residual_bwd_kernelINS_13Kernel_traitsI6__halfS2_fS2_fjLj256ELj1ELj4ELj1ELj16ENS_18Kernel_traits_baseILj256ES2_S2_fS2_fjLj128EEEEELb1ELb0ELb0EEEvNS_9BwdParamsE)
        /*1478*/ 	.word	0x00000000


	//----- nvinfo : EIATTR_MIN_STACK_SIZE
	.align		4
.L_873:
        /*147c*/ 	.byte	0x04, 0x12
        /*147e*/ 	.short	(.L_875 - .L_874)
	.align		4
.L_874:
        /*1480*/ 	.word	index@(_ZN10layer_norm31ln_parallel_residual_bwd_kernelINS_13Kernel_traitsI6__halfS2_fS2_fjLj256ELj1ELj4ELj1ELj16ENS_18Kernel_traits_baseILj256ES2_S2_fS2_fjLj128EEEEELb1ELb0ELb1EEEvNS_9BwdParamsE)
        /*1484*/ 	.word	0x00000000


	//----- nvinfo : EIATTR_MIN_STACK_SIZE
	.align		4
.L_875:
        /*1488*/ 	.byte	0x04, 0x12
        /*148a*/ 	.short	(.L_877 - .L_876)
	.align		4
.L_876:
        /*148c*/ 	.word	index@(_ZN10layer_norm22ln_bwd_finalize_kernelINS_22Kernel_traits_finalizeILj256E6__halfS2_fS2_fjLb0ELj1024ELj4ENS_18Kernel_traits_baseILj256ES2_S2_fS2_fjLj1024EEEEELb0ELb0EEEvNS_9BwdParamsE)
        /*1490*/ 	.word	0x00000000


	//----- nvinfo : EIATTR_MIN_STACK_SIZE
	.align		4
.L_877:
        /*1494*/ 	.byte	0x04, 0x12
        /*1496*/ 	.short	(.L_879 - .L_878)
	.align		4
.L_878:
        /*1498*/ 	.word	index@(_ZN10layer_norm40ln_parallel_residual_bwd_finalize_kernelINS_22Kernel_traits_finalizeILj256E6__halfS2_fS2_fjLb0ELj1024ELj4ENS_18Kernel_traits_baseILj256ES2_S2_fS2_fjLj1024EEEEELb0EEEvNS_9BwdParamsE)
        /*149c*/ 	.word	0x00000000


	//----- nvinfo : EIATTR_MIN_STACK_SIZE
	.align		4
.L_879:
        /*14a0*/ 	.byte	0x04, 0x12
        /*14a2*/ 	.short	(.L_881 - .L_880)
	.align		4
.L_880:
        /*14a4*/ 	.word	index@(_ZN10layer_norm31ln_parallel_residual_bwd_kernelINS_13Kernel_traitsI6__halfS2_fS2_fjLj256ELj1ELj4ELj1ELj16ENS_18Kernel_traits_baseILj256ES2_S2_fS2_fjLj128EEEEELb1ELb1ELb0EEEvNS_9BwdParamsE)
        /*14a8*/ 	.word	0x00000000


	//----- nvinfo : EIATTR_MIN_STACK_SIZE
	.align		4
.L_881:
        /*14ac*/ 	.byte	0x04, 0x12
        /*14ae*/ 	.short	(.L_883 - .L_882)
	.align		4
.L_882:
        /*14b0*/ 	.word	index@(_ZN10layer_norm22ln_bwd_finalize_kernelINS_22Kernel_traits_finalizeILj256E6__halfS2_fS2_fjLb0ELj1024ELj4ENS_18Kernel_traits_baseILj256ES2_S2_fS2_fjLj1024EEEEELb0ELb1EEEvNS_9BwdParamsE)
        /*14b4*/ 	.word	0x00000000


	//----- nvinfo : EIATTR_MIN_STACK_SIZE
	.align		4
.L_883:
        /*14b8*/ 	.byte	0x04, 0x12
        /*14ba*/ 	.short	(.L_885 - .L_884)
	.align		4
.L_884:
        /*14bc*/ 	.word	index@(_ZN10layer_norm40ln_parallel_residual_bwd_finalize_kernelINS_22Kernel_traits_finalizeILj256E6__halfS2_fS2_fjLb0ELj1024ELj4ENS_18Kernel_traits_baseILj256ES2_S2_fS2_fjLj1024EEEEELb1EEEvNS_9BwdParamsE)
        /*14c0*/ 	.word	0x00000000


	//----- nvinfo : EIATTR_MIN_STACK_SIZE
	.align		4
.L_885:
        /*14c4*/ 	.byte	0x04, 0x12
        /*14c6*/ 	.short	(.L_887 - .L_886)
	.align		4
.L_886:
        /*14c8*/ 	.word	index@(_ZN10layer_norm31ln_parallel_residual_bwd_kernelINS_13Kernel_traitsI6__halfS2_fS2_fjLj256ELj1ELj4ELj1ELj16ENS_18Kernel_traits_baseILj256ES2_S2_fS2_fjLj128EEEEELb1ELb1ELb1EEEvNS_9BwdParamsE)
        /*14cc*/ 	.word	0x00000000


	//----- nvinfo : EIATTR_MIN_STACK_SIZE
	.align		4
.L_887:
        /*14d0*/ 	.byte	0x04, 0x12
        /*14d2*/ 	.short	(.L_889 - .L_888)
	.align		4
.L_888:
        /*14d4*/ 	.word	index@(_ZN10layer_norm31ln_parallel_residual_bwd_kernelINS_13Kernel_traitsIf6__halffS2_fjLj256ELj1ELj4ELj1ELj16ENS_18Kernel_traits_baseILj256EfS2_fS2_fjLj128EEEEELb0ELb0ELb0EEEvNS_9BwdParamsE)
        /*14d8*/ 	.word	0x00000000


	//----- nvinfo : EIATTR_MIN_STACK_SIZE
	.align		4
.L_889:
        /*14dc*/ 	.byte	0x04, 0x12
        /*14de*/ 	.short	(.L_891 - .L_890)
	.align		4
.L_890:
        /*14e0*/ 	.word	index@(_ZN10layer_norm31ln_parallel_residual_bwd_kernelINS_13Kernel_traitsIf6__halffS2_fjLj256ELj1ELj4ELj1ELj16ENS_18Kernel_traits_baseILj256EfS2_fS2_fjLj128EEEEELb0ELb0ELb1EEEvNS_9BwdParamsE)
        /*14e4*/ 	.word	0x00000000


	//----- nvinfo : EIATTR_MIN_STACK_SIZE
	.align		4
.L_891:
        /*14e8*/ 	.byte	0x04, 0x12
        /*14ea*/ 	.short	(.L_893 - .L_892)
	.align		4
.L_892:
        /*14ec*/ 	.word	index@(_ZN10layer_norm31ln_parallel_residual_bwd_kernelINS_13Kernel_traitsIf6__halffS2_fjLj256ELj1ELj4ELj1ELj16ENS_18Kernel_traits_baseILj256EfS2_fS2_fjLj128EEEEELb0ELb1ELb0EEEvNS_9BwdParamsE)
        /*14f0*/ 	.word	0x00000000


	//----- nvinfo : EIATTR_MIN_STACK_SIZE
	.align		4
.L_893:
        /*14f4*/ 	.byte	0x04, 0x12
        /*14f6*/ 	.short	(.L_895 - .L_894)
	.align		4
.L_894:
        /*14f8*/ 	.word	index@(_ZN10layer_norm31ln_parallel_residual_bwd_kernelINS_13Kernel_traitsIf6__halffS2_fjLj256ELj1ELj4ELj1ELj16ENS_18Kernel_traits_baseILj256EfS2_fS2_fjLj128EEEEELb0ELb1ELb1EEEvNS_9BwdParamsE)
        /*14fc*/ 	.word	0x00000008


	//----- nvinfo : EIATTR_MIN_STACK_SIZE
	.align		4
.L_895:
        /*1500*/ 	.byte	0x04, 0x12
        /*1502*/ 	.short	(.L_897 - .L_896)
	.align		4
.L_896:
        /*1504*/ 	.word	index@(_ZN10layer_norm31ln_parallel_residual_bwd_kernelINS_13Kernel_traitsIf6__halffS2_fjLj256ELj1ELj4ELj1ELj16ENS_18Kernel_traits_baseILj256EfS2_fS2_fjLj128EEEEELb1ELb0ELb0EEEvNS_9BwdParamsE)
        /*1508*/ 	.word	0x00000000


	//----- nvinfo : EIATTR_MIN_STACK_SIZE
	.align		4
.L_897:
        /*150c*/ 	.byte	0x04, 0x12
        /*150e*/ 	.short	(.L_899 - .L_898)
	.align		4
.L_898:
        /*1510*/ 	.word	index@(_ZN10layer_norm31ln_parallel_residual_bwd_kernelINS_13Kernel_traitsIf6__halffS2_fjLj256ELj1ELj4ELj1ELj16ENS_18Kernel_traits_baseILj256EfS2_fS2_fjLj128EEEEELb1ELb0ELb1EEEvNS_9BwdParamsE)
        /*1514*/ 	.word	0x00000000


	//----- nvinfo : EIATTR_MIN_STACK_SIZE
	.align		4
.L_899:
        /*1518*/ 	.byte	0x04, 0x12
        /*151a*/ 	.short	(.L_901 - .L_900)
	.align		4
.L_900:
        /*151c*/ 	.word	index@(_ZN10layer_norm22ln_bwd_finalize_kernelINS_22Kernel_traits_finalizeILj256Ef6__halffS2_fjLb0ELj1024ELj4ENS_18Kernel_traits_baseILj256EfS2_fS2_fjLj1024EEEEELb0ELb0EEEvNS_9BwdParamsE)
        /*1520*/ 	.word	0x00000000


	//----- nvinfo : EIATTR_MIN_STACK_SIZE
	.align		4
.L_901:
        /*1524*/ 	.byte	0x04, 0x12
        /*1526*/ 	.short	(.L_903 - .L_902)
	.align		4
.L_902:
        /*1528*/ 	.word	index@(_ZN10layer_norm40ln_parallel_residual_bwd_finalize_kernelINS_22Kernel_traits_finalizeILj256Ef6__halffS2_fjLb0ELj1024ELj4ENS_18Kernel_traits_baseILj256EfS2_fS2_fjLj1024EEEEELb0EEEvNS_9BwdParamsE)
        /*152c*/ 	.word	0x00000000


	//----- nvinfo : EIATTR_MIN_STACK_SIZE
	.align		4
.L_903:
        /*1530*/ 	.byte	0x04, 0x12
        /*1532*/ 	.short	(.L_905 - .L_904)
	.align		4
.L_904:
        /*1534*/ 	.word	index@(_ZN10layer_norm31ln_parallel_residual_bwd_kernelINS_13Kernel_traitsIf6__halffS2_fjLj256ELj1ELj4ELj1ELj16ENS_18Kernel_traits_baseILj256EfS2_fS2_fjLj128EEEEELb1ELb1ELb0EEEvNS_9BwdParamsE)
        /*1538*/ 	.word	0x00000000


	//----- nvinfo : EIATTR_MIN_STACK_SIZE
	.align		4
.L_905:
        /*153c*/ 	.byte	0x04, 0x12
        /*153e*/ 	.short	(.L_907 - .L_906)
	.align		4
.L_906:
        /*1540*/ 	.word	index@(_ZN10layer_norm22ln_bwd_finalize_kernelINS_22Kernel_traits_finalizeILj256Ef6__halffS2_fjLb0ELj1024ELj4ENS_18Kernel_traits_baseILj256EfS2_fS2_fjLj1024EEEEELb0ELb1EEEvNS_9BwdParamsE)
        /*1544*/ 	.word	0x00000000


	//----- nvinfo : EIATTR_MIN_STACK_SIZE
	.align		4
.L_907:
        /*1548*/ 	.byte	0x04, 0x12
        /*154a*/ 	.short	(.L_909 - .L_908)
	.align		4
.L_908:
        /*154c*/ 	.word	index@(_ZN10layer_norm40ln_parallel_residual_bwd_finalize_kernelINS_22Kernel_traits_finalizeILj256Ef6__halffS2_fjLb0ELj1024ELj4ENS_18Kernel_traits_baseILj256EfS2_fS2_fjLj1024EEEEELb1EEEvNS_9BwdParamsE)
        /*1550*/ 	.word	0x00000000


	//----- nvinfo : EIATTR_MIN_STACK_SIZE
	.align		4
.L_909:
        /*1554*/ 	.byte	0x04, 0x12
        /*1556*/ 	.short	(.L_911 - .L_910)
	.align		4
.L_910:
        /*1558*/ 	.word	index@(_ZN10layer_norm31ln_parallel_residual_bwd_kernelINS_13Kernel_traitsIf6__halffS2_fjLj256ELj1ELj4ELj1ELj16ENS_18Kernel_traits_baseILj256EfS2_fS2_fjLj128EEEEELb1ELb1ELb1EEEvNS_9BwdParamsE)
        /*155c*/ 	.word	0x00000000


	//----- nvinfo : EIATTR_MIN_STACK_SIZE
	.align		4
.L_911:
        /*1560*/ 	.byte	0x04, 0x12
        /*1562*/ 	.short	(.L_913 - .L_912)
	.align		4
.L_912:
        /*1564*/ 	.word	index@(_ZN10layer_norm31ln_parallel_residual_bwd_kernelINS_13Kernel_traitsI6__halfffffjLj256ELj1ELj4ELj1ELj16ENS_18Kernel_traits_baseILj256ES2_ffffjLj128EEEEELb0ELb0ELb0EEEvNS_9BwdParamsE)
        /*1568*/ 	.word	0x00000000


	//----- nvinfo : EIATTR_MIN_STACK_SIZE
	.align		4
.L_913:
        /*156c*/ 	.byte	0x04, 0x12
        /*156e*/ 	.short	(.L_915 - .L_914)
	.align		4
.L_914:
        /*1570*/ 	.word	index@(_ZN10layer_norm31ln_parallel_residual_bwd_kernelINS_13Kernel_traitsI6__halfffffjLj256ELj1ELj4ELj1ELj16ENS_18Kernel_traits_baseILj256ES2_ffffjLj128EEEEELb0ELb0ELb1EEEvNS_9BwdParamsE)
        /*1574*/ 	.word	0x00000000


	//----- nvinfo : EIATTR_MIN_STACK_SIZE
	.align		4
.L_915:
        /*1578*/ 	.byte	0x04, 0x12
        /*157a*/ 	.short	(.L_917 - .L_916)
	.align		4
.L_916:
        /*157c*/ 	.word	index@(_ZN10layer_norm31ln_parallel_residual_bwd_kernelINS_13Kernel_traitsI6__halfffffjLj256ELj1ELj4ELj1ELj16ENS_18Kernel_traits_baseILj256ES2_ffffjLj128EEEEELb0ELb1ELb0EEEvNS_9BwdParamsE)
        /*1580*/ 	.word	0x00000000


	//----- nvinfo : EIATTR_MIN_STACK_SIZE
	.align		4
.L_917:
        /*1584*/ 	.byte	0x04, 0x12
        /*1586*/ 	.short	(.L_919 - .L_918)
	.align		4
.L_918:
        /*1588*/ 	.word	index@(_ZN10layer_norm31ln_parallel_residual_bwd_kernelINS_13Kernel_traitsI6__halfffffjLj256ELj1ELj4ELj1ELj16ENS_18Kernel_traits_baseILj256ES2_ffffjLj128EEEEELb0ELb1ELb1EEEvNS_9BwdParamsE)
        /*158c*/ 	.word	0x00000000


	//----- nvinfo : EIATTR_MIN_STACK_SIZE
	.align		4
.L_919:
        /*1590*/ 	.byte	0x04, 0x12
        /*1592*/ 	.short	(.L_921 - .L_920)
	.align		4
.L_920:
        /*1594*/ 	.word	index@(_ZN10layer_norm31ln_parallel_residual_bwd_kernelINS_13Kernel_traitsI6__halfffffjLj256ELj1ELj4ELj1ELj16ENS_18Kernel_traits_baseILj256ES2_ffffjLj128EEEEELb1ELb0ELb0EEEvNS_9BwdParamsE)
        /*1598*/ 	.word	0x00000000


	//----- nvinfo : EIATTR_MIN_STACK_SIZE
	.align		4
.L_921:
        /*159c*/ 	.byte	0x04, 0x12
        /*159e*/ 	.short	(.L_923 - .L_922)
	.align		4
.L_922:
        /*15a0*/ 	.word	index@(_ZN10layer_norm31ln_parallel_residual_bwd_kernelINS_13Kernel_traitsI6__halfffffjLj256ELj1ELj4ELj1ELj16ENS_18Kernel_traits_baseILj256ES2_ffffjLj128EEEEELb1ELb0ELb1EEEvNS_9BwdParamsE)
        /*15a4*/ 	.word	0x00000000


	//----- nvinfo : EIATTR_MIN_STACK_SIZE
	.align		4
.L_923:
        /*15a8*/ 	.byte	0x04, 0x12
        /*15aa*/ 	.short	(.L_925 - .L_924)
	.align		4
.L_924:
        /*15ac*/ 	.word	index@(_ZN10layer_norm22ln_bwd_finalize_kernelINS_22Kernel_traits_finalizeILj256E6__halfffffjLb0ELj1024ELj4ENS_18Kernel_traits_baseILj256ES2_ffffjLj1024EEEEELb0ELb0EEEvNS_9BwdParamsE)
        /*15b0*/ 	.word	0x00000000


	//----- nvinfo : EIATTR_MIN_STACK_SIZE
	.align		4
.L_925:
        /*15b4*/ 	.byte	0x04, 0x12
        /*15b6*/ 	.short	(.L_927 - .L_926)
	.align		4
.L_926:
        /*15b8*/ 	.word	index@(_ZN10layer_norm40ln_parallel_residual_bwd_finalize_kernelINS_22Kernel_traits_finalizeILj256E6__halfffffjLb0ELj1024ELj4ENS_18Kernel_traits_baseILj256ES2_ffffjLj1024EEEEELb0EEEvNS_9BwdParamsE)
        /*15bc*/ 	.word	0x00000000


	//----- nvinfo : EIATTR_MIN_STACK_SIZE
	.align		4
.L_927:
        /*15c0*/ 	.byte	0x04, 0x12
        /*15c2*/ 	.short	(.L_929 - .L_928)
	.align		4
.L_928:
        /*15c4*/ 	.word	index@(_ZN10layer_norm31ln_parallel_residual_bwd_kernelINS_13Kernel_traitsI6__halfffffjLj256ELj1ELj4ELj1ELj16ENS_18Kernel_traits_baseILj256ES2_ffffjLj128EEEEELb1ELb1ELb0EEEvNS_9BwdParamsE)
        /*15c8*/ 	.word	0x00000000


	//----- nvinfo : EIATTR_MIN_STACK_SIZE
	.align		4
.L_929:
        /*15cc*/ 	.byte	0x04, 0x12
        /*15ce*/ 	.short	(.L_931 - .L_930)
	.align		4
.L_930:
        /*15d0*/ 	.word	index@(_ZN10layer_norm22ln_bwd_finalize_kernelINS_22Kernel_traits_finalizeILj256E6__halfffffjLb0ELj1024ELj4ENS_18Kernel_traits_baseILj256ES2_ffffjLj1024EEEEELb0ELb1EEEvNS_9BwdParamsE)
        /*15d4*/ 	.word	0x00000000


	//----- nvinfo : EIATTR_MIN_STACK_SIZE
	.align		4
.L_931:
        /*15d8*/ 	.byte	0x04, 0x12
        /*15da*/ 	.short	(.L_933 - .L_932)
	.align		4
.L_932:
        /*15dc*/ 	.word	index@(_ZN10layer_norm40ln_parallel_residual_bwd_finalize_kernelINS_22Kernel_traits_finalizeILj256E6__halfffffjLb0ELj1024ELj4ENS_18Kernel_traits_baseILj256ES2_ffffjLj1024EEEEELb1EEEvNS_9BwdParamsE)
        /*15e0*/ 	.word	0x00000000


	//----- nvinfo : EIATTR_MIN_STACK_SIZE
	.align		4
.L_933:
        /*15e4*/ 	.byte	0x04, 0x12
        /*15e6*/ 	.short	(.L_935 - .L_934)
	.align		4
.L_934:
        /*15e8*/ 	.word	index@(_ZN10layer_norm31ln_parallel_residual_bwd_kernelINS_13Kernel_traitsI6__halfffffjLj256ELj1ELj4ELj1ELj16ENS_18Kernel_traits_baseILj256ES2_ffffjLj128EEEEELb1ELb1ELb1EEEvNS_9BwdParamsE)
        /*15ec*/ 	.word	0x00000000


	//----- nvinfo : EIATTR_MIN_STACK_SIZE
	.align		4
.L_935:
        /*15f0*/ 	.byte	0x04, 0x12
        /*15f2*/ 	.short	(.L_937 - .L_936)
	.align		4
.L_936:
        /*15f4*/ 	.word	index@(_ZN10layer_norm31ln_parallel_residual_bwd_kernelINS_13Kernel_traitsIfffffjLj256ELj1ELj4ELj1ELj16ENS_18Kernel_traits_baseILj256EfffffjLj128EEEEELb0ELb0ELb0EEEvNS_9BwdParamsE)
        /*15f8*/ 	.word	0x00000000


	//----- nvinfo : EIATTR_MIN_STACK_SIZE
	.align		4
.L_937:
        /*15fc*/ 	.byte	0x04, 0x12
        /*15fe*/ 	.short	(.L_939 - .L_938)
	.align		4
.L_938:
        /*1600*/ 	.word	index@(_ZN10layer_norm31ln_parallel_residual_bwd_kernelINS_13Kernel_traitsIfffffjLj256ELj1ELj4ELj1ELj16ENS_18Kernel_traits_baseILj256EfffffjLj128EEEEELb0ELb0ELb1EEEvNS_9BwdParamsE)
        /*1604*/ 	.word	0x00000000


	//----- nvinfo : EIATTR_MIN_STACK_SIZE
	.align		4
.L_939:
        /*1608*/ 	.byte	0x04, 0x12
        /*160a*/ 	.short	(.L_941 - .L_940)
	.align		4
.L_940:
        /*160c*/ 	.word	index@(_ZN10layer_norm31ln_parallel_residual_bwd_kernelINS_13Kernel_traitsIfffffjLj256ELj1ELj4ELj1ELj16ENS_18Kernel_traits_baseILj256EfffffjLj128EEEEELb0ELb1ELb0EEEvNS_9BwdParamsE)
        /*1610*/ 	.word	0x00000000


	//----- nvinfo : EIATTR_MIN_STACK_SIZE
	.align		4
.L_941:
        /*1614*/ 	.byte	0x04, 0x12
        /*1616*/ 	.short	(.L_943 - .L_942)
	.align		4
.L_942:
        /*1618*/ 	.word	index@(_ZN10layer_norm31ln_parallel_residual_bwd_kernelINS_13Kernel_traitsIfffffjLj256ELj1ELj4ELj1ELj16ENS_18Kernel_traits_baseILj256EfffffjLj128EEEEELb0ELb1ELb1EEEvNS_9BwdParamsE)
        /*161c*/ 	.word	0x00000000


	//----- nvinfo : EIATTR_MIN_STACK_SIZE
	.align		4
.L_943:
        /*1620*/ 	.byte	0x04, 0x12
        /*1622*/ 	.short	(.L_945 - .L_944)
	.align		4
.L_944:
        /*1624*/ 	.word	index@(_ZN10layer_norm31ln_parallel_residual_bwd_kernelINS_13Kernel_traitsIfffffjLj256ELj1ELj4ELj1ELj16ENS_18Kernel_traits_baseILj256EfffffjLj128EEEEELb1ELb0ELb0EEEvNS_9BwdParamsE)
        /*1628*/ 	.word	0x00000000


	//----- nvinfo : EIATTR_MIN_STACK_SIZE
	.align		4
.L_945:
        /*162c*/ 	.byte	0x04, 0x12
        /*162e*/ 	.short	(.L_947 - .L_946)
	.align		4
.L_946:
        /*1630*/ 	.word	index@(_ZN10layer_norm31ln_parallel_residual_bwd_kernelINS_13Kernel_traitsIfffffjLj256ELj1ELj4ELj1ELj16ENS_18Kernel_traits_baseILj256EfffffjLj128EEEEELb1ELb0ELb1EEEvNS_9BwdParamsE)
        /*1634*/ 	.word	0x00000000


	//----- nvinfo : EIATTR_MIN_STACK_SIZE
	.align		4
.L_947:
        /*1638*/ 	.byte	0x04, 0x12
        /*163a*/ 	.short	(.L_949 - .L_948)
	.align		4
.L_948:
        /*163c*/ 	.word	index@(_ZN10layer_norm22ln_bwd_finalize_kernelINS_22Kernel_traits_finalizeILj256EfffffjLb0ELj1024ELj4ENS_18Kernel_traits_baseILj256EfffffjLj1024EEEEELb0ELb0EEEvNS_9BwdParamsE)
        /*1640*/ 	.word	0x00000000


	//----- nvinfo : EIATTR_MIN_STACK_SIZE
	.align		4
.L_949:
        /*1644*/ 	.byte	0x04, 0x12
        /*1646*/ 	.short	(.L_951 - .L_950)
	.align		4
.L_950:
        /*1648*/ 	.word	index@(_ZN10layer_norm40ln_parallel_residual_bwd_finalize_kernelINS_22Kernel_traits_finalizeILj256EfffffjLb0ELj1024ELj4ENS_18Kernel_traits_baseILj256EfffffjLj1024EEEEELb0EEEvNS_9BwdParamsE)
        /*164c*/ 	.word	0x00000000


	//----- nvinfo : EIATTR_MIN_STACK_SIZE
	.align		4
.L_951:
        /*1650*/ 	.byte	0x04, 0x12
        /*1652*/ 	.short	(.L_953 - .L_952)
	.align		4
.L_952:
        /*1654*/ 	.word	index@(_ZN10layer_norm31ln_parallel_residual_bwd_kernelINS_13Kernel_traitsIfffffjLj256ELj1ELj4ELj1ELj16ENS_18Kernel_traits_baseILj256EfffffjLj128EEEEELb1ELb1ELb0EEEvNS_9BwdParamsE)
        /*1658*/ 	.word	0x00000000


	//----- nvinfo : EIATTR_MIN_STACK_SIZE
	.align		4
.L_953:
        /*165c*/ 	.byte	0x04, 0x12
        /*165e*/ 	.short	(.L_955 - .L_954)
	.align		4
.L_954:
        /*1660*/ 	.word	index@(_ZN10layer_norm22ln_bwd_finalize_kernelINS_22Kernel_traits_finalizeILj256EfffffjLb0ELj1024ELj4ENS_18Kernel_traits_baseILj256EfffffjLj1024EEEEELb0ELb1EEEvNS_9BwdParamsE)
        /*1664*/ 	.word	0x00000000


	//----- nvinfo : EIATTR_MIN_STACK_SIZE
	.align		4
.L_955:
        /*1668*/ 	.byte	0x04, 0x12
        /*166a*/ 	.short	(.L_957 - .L_956)
	.align		4
.L_956:
        /*166c*/ 	.word	index@(_ZN10layer_norm40ln_parallel_residual_bwd_finalize_kernelINS_22Kernel_traits_finalizeILj256EfffffjLb0ELj1024ELj4ENS_18Kernel_traits_baseILj256EfffffjLj1024EEEEELb1EEEvNS_9BwdParamsE)
        /*1670*/ 	.word	0x00000000


	//----- nvinfo : EIATTR_MIN_STACK_SIZE
	.align		4
.L_957:
        /*1674*/ 	.byte	0x04, 0x12
        /*1676*/ 	.short	(.L_959 - .L_958)
	.align		4
.L_958:
        /*1678*/ 	.word	index@(_ZN10layer_norm31ln_parallel_residual_bwd_kernelINS_13Kernel_traitsIfffffjLj256ELj1ELj4ELj1ELj16ENS_18Kernel_traits_baseILj256EfffffjLj128EEEEELb1ELb1ELb1EEEvNS_9BwdParamsE)
        /*167c*/ 	.word	0x00000000
.L_959:


//--------------------- .nv.info._ZN10layer_norm31ln_parallel_residual_bwd_kernelINS_13Kernel_traitsI13__nv_bfloat16S2_S2_S2_fjLj256ELj1ELj4ELj1ELj16ENS_18Kernel_traits_baseILj256ES2_S2_S2_S2_fjLj128EEEEELb0ELb0ELb0EEEvNS_9BwdParamsE --------------------------
	.section	.nv.info._ZN10layer_norm31ln_parallel_residual_bwd_kernelINS_13Kernel_traitsI13__nv_bfloat16S2_S2_S2_fjLj256ELj1ELj4ELj1ELj16ENS_18Kernel_traits_baseILj256ES2_S2_S2_S2_fjLj128EEEEELb0ELb0ELb0EEEvNS_9BwdParamsE,"",@"SHT_CUDA_INFO"
	.sectionflags	@""
	.align	4


	//----- nvinfo : EIATTR_CUDA_API_VERSION
	.align		4
        /*0000*/ 	.byte	0x04, 0x37
        /*0002*/ 	.short	(.L_961 - .L_960)
.L_960:
        /*0004*/ 	.word	0x00000082


	//----- nvinfo : EIATTR_SW2861232_WAR
	.align		4
.L_961:
        /*0008*/ 	.byte	0x01, 0x35
	.zero		2


	//----- nvinfo : EIATTR_PARAM_CBANK
	.align		4
        /*000c*/ 	.byte	0x04, 0x0a
        /*000e*/ 	.short	(.L_963 - .L_962)
	.align		4
.L_962:
        /*0010*/ 	.word	index@(.nv.constant0._ZN10layer_norm31ln_parallel_residual_bwd_kernelINS_13Kernel_traitsI13__nv_bfloat16S2_S2_S2_fjLj256ELj1ELj4ELj1ELj16ENS_18Kernel_traits_baseILj256ES2_S2_S2_S2_fjLj128EEEEELb0ELb0ELb0EEEvNS_9BwdParamsE)
        /*0014*/ 	.short	0x0160
        /*0016*/ 	.short	0x0128


	//----- nvinfo : EIATTR_CBANK_PARAM_SIZE
	.align		4
.L_963:
        /*0018*/ 	.byte	0x03, 0x19
        /*001a*/ 	.short	0x0128


	//----- nvinfo : EIATTR_KPARAM_INFO
	.align		4
        /*001c*/ 	.byte	0x04, 0x17
        /*001e*/ 	.short	(.L_965 - .L_964)
.L_964:
        /*0020*/ 	.word	0x00000000
        /*0024*/ 	.short	0x0000
        /*0026*/ 	.short	0x0000
        /*0028*/ 	.byte	0x00, 0xf0, 0xa1, 0x04


	//----- nvinfo : EIATTR_MAXREG_COUNT
	.align		4
.L_965:
        /*002c*/ 	.byte	0x03, 0x1b
        /*002e*/ 	.short	0x00ff


	//----- nvinfo : EIATTR_NUM_BARRIERS
	.align		4
        /*0030*/ 	.byte	0x02, 0x4c
        /*0032*/ 	.byte	0x01
	.zero		1


	//----- nvinfo : EIATTR_MERCURY_ISA_VERSION
	.align		4
        /*0034*/ 	.byte	0x03, 0x5f
        /*0036*/ 	.short	0x0000


	//----- nvinfo : EIATTR_COOP_GROUP_MASK_REGIDS
	.align		4
        /*0038*/ 	.byte	0x04, 0x29
        /*003a*/ 	.short	(.L_967 - .L_966)


	//   ....[0]....
.L_966:
        /*003c*/ 	.word	0xffffffff


	//   ....[1]....
        /*0040*/ 	.word	0xffffffff


	//   ....[2]....
        /*0044*/ 	.word	0xffffffff


	//   ....[3]....
        /*0048*/ 	.word	0xffffffff


	//   ....[4]....
        /*004c*/ 	.word	0xffffffff


	//   ....[5]....
        /*0050*/ 	.word	0xffffffff


	//   ....[6]....
        /*0054*/ 	.word	0xffffffff


	//   ....[7]....
        /*0058*/ 	.word	0xffffffff


	//   ....[8]....
        /*005c*/ 	.word	0xffffffff


	//   ....[9]....
        /*0060*/ 	.word	0xffffffff


	//   ....[10]....
        /*0064*/ 	.word	0xffffffff


	//   ....[11]....
        /*0068*/ 	.word	0xffffffff


	//   ....[12]....
        /*006c*/ 	.word	0xffffffff


	//   ....[13]....
        /*0070*/ 	.word	0xffffffff


	//   ....[14]....
        /*0074*/ 	.word	0xffffffff


	//   ....[15]....
        /*0078*/ 	.word	0xffffffff


	//   ....[16]....
        /*007c*/ 	.word	0xffffffff


	//   ....[17]....
        /*0080*/ 	.word	0xffffffff


	//   ....[18]....
        /*0084*/ 	.word	0xffffffff


	//   ....[19]....
        /*0088*/ 	.word	0xffffffff


	//----- nvinfo : EIATTR_COOP_GROUP_INSTR_OFFSETS
	.align		4
.L_967:
        /*008c*/ 	.byte	0x04, 0x28
        /*008e*/ 	.short	(.L_969 - .L_968)


	//   ....[0]....
.L_968:
        /*0090*/ 	.word	0x00000bb0


	//   ....[1]....
        /*0094*/ 	.word	0x00000bd0


	//   ....[2]....
        /*0098*/ 	.word	0x00000bf0


	//   ....[3]....
        /*009c*/ 	.word	0x00000c10


	//   ....[4]....
        /*00a0*/ 	.word	0x00000c30


	//   ....[5]....
        /*00a4*/ 	.word	0x00000c50


	//   ....[6]....
        /*00a8*/ 	.word	0x00000c70


	//   ....[7]....
        /*00ac*/ 	.word	0x00000c90


	//   ....[8]....
        /*00b0*/ 	.word	0x00000cc0


	//   ....[9]....
        /*00b4*/ 	.word	0x00000cd0


	//   ....[10]....
        /*00b8*/ 	.word	0x00001c60


	//   ....[11]....
        /*00bc*/ 	.word	0x00001ce0


	//   ....[12]....
        /*00c0*/ 	.word	0x00001d60


	//   ....[13]....
        /*00c4*/ 	.word	0x00001dd0


	//   ....[14]....
        /*00c8*/ 	.word	0x00001e50


	//   ....[15]....
        /*00cc*/ 	.word	0x00001ec0


	//   ....[16]....
        /*00d0*/ 	.word	0x00001f40


	//   ....[17]....
        /*00d4*/ 	.word	0x00001fb0


	//   ....[18]....
        /*00d8*/ 	.word	0x00002030


	//   ....[19]....
        /*00dc*/ 	.word	0x000020a0


	//----- nvinfo : EIATTR_EXIT_INSTR_OFFSETS
	.align		4
.L_969:
        /*00e0*/ 	.byte	0x04, 0x1c
        /*00e2*/ 	.short	(.L_971 - .L_970)


	//   ....[0]....
.L_970:
        /*00e4*/ 	.word	0x00001b40


	//   ....[1]....
        /*00e8*/ 	.word	0x00001c00


	//----- nvinfo : EIATTR_MAX_THREADS
	.align		4
.L_971:
        /*00ec*/ 	.byte	0x04, 0x05
        /*00ee*/ 	.short	(.L_973 - .L_972)
.L_972:
        /*00f0*/ 	.word	0x00000080
        /*00f4*/ 	.word	0x00000001
        /*00f8*/ 	.word	0x00000001


	//----- nvinfo : EIATTR_CRS_STACK_SIZE
	.align		4
.L_973:
        /*00fc*/ 	.byte	0x04, 0x1e
        /*00fe*/ 	.short	(.L_975 - .L_974)
.L_974:
        /*0100*/ 	.word	0x00000000
.L_975:


//--------------------- .nv.info._ZN10layer_norm31ln_parallel_residual_bwd_kernelINS_13Kernel_traitsI13__nv_bfloat16S2_S2_S2_fjLj256ELj1ELj4ELj1ELj16ENS_18Kernel_traits_baseILj256ES2_S2_S2_S2_fjLj128EEEEELb0ELb0ELb1EEEvNS_9BwdParamsE --------------------------
	.section	.nv.info._ZN10layer_norm31ln_parallel_residual_bwd_kernelINS_13Kernel_traitsI13__nv_bfloat16S2_S2_S2_fjLj256ELj1ELj4ELj1ELj16ENS_18Kernel_traits_baseILj256ES2_S2_S2_S2_fjLj128EEEEELb0ELb0ELb1EEEvNS_9BwdParamsE,"",@"SHT_CUDA_INFO"
	.sectionflags	@""
	.align	4


	//----- nvinfo : EIATTR_CUDA_API_VERSION
	.align		4
        /*0000*/ 	.byte	0x04, 0x37
        /*0002*/ 	.short	(.L_977 - .L_976)
.L_976:
        /*0004*/ 	.word	0x00000082


	//----- nvinfo : EIATTR_SW2861232_WAR
	.align		4
.L_977:
        /*0008*/ 	.byte	0x01, 0x35
	.zero		2


	//----- nvinfo : EIATTR_PARAM_CBANK
	.align		4
        /*000c*/ 	.byte	0x04, 0x0a
        /*000e*/ 	.short	(.L_979 - .L_978)
	.align		4
.L_978:
        /*0010*/ 	.word	index@(.nv.constant0._ZN10layer_norm31ln_parallel_residual_bwd_kernelINS_13Kernel_traitsI13__nv_bfloat16S2_S2_S2_fjLj256ELj1ELj4ELj1ELj16ENS_18Kernel_traits_baseILj256ES2_S2_S2_S2_fjLj128EEEEELb0ELb0ELb1EEEvNS_9BwdParamsE)
        /*0014*/ 	.short	0x0160
        /*0016*/ 	.short	0x0128


	//----- nvinfo : EIATTR_CBANK_PARAM_SIZE
	.align		4
.L_979:
        /*0018*/ 	.byte	0x03, 0x19
        /*001a*/ 	.short	0x0128


	//----- nvinfo : EIATTR_KPARAM_INFO
	.align		4
        /*001c*/ 	.byte	0x04, 0x17
        /*001e*/ 	.short	(.L_981 - .L_980)
.L_980:
        /*0020*/ 	.word	0x00000000
        /*0024*/ 	.short	0x0000
        /*0026*/ 	.short	0x0000
        /*0028*/ 	.byte	0x00, 0xf0, 0xa1, 0x04


	//----- nvinfo : EIATTR_MAXREG_COUNT
	.align		4
.L_981:
        /*002c*/ 	.byte	0x03, 0x1b
        /*002e*/ 	.short	0x00ff


	//----- nvinfo : EIATTR_NUM_BARRIERS
	.align		4
        /*0030*/ 	.byte	0x02, 0x4c
        /*0032*/ 	.byte	0x01
	.zero		1


	//----- nvinfo : EIATTR_MERCURY_ISA_VERSION
	.align		4
        /*0034*/ 	.byte	0x03, 0x5f
        /*0036*/ 	.short	0x0000


	//----- nvinfo : EIATTR_COOP_GROUP_MASK_REGIDS
	.align		4
        /*0038*/ 	.byte	0x04, 0x29
        /*003a*/ 	.short	(.L_983 - .L_982)


	//   ....[0]....
.L_982:
        /*003c*/ 	.word	0xffffffff


	//   ....[1]....
        /*0040*/ 	.word	0xffffffff


	//   ....[2]....
        /*0044*/ 	.word	0xffffffff


	//   ....[3]....
        /*0048*/ 	.word	0xffffffff


	//   ....[4]....
        /*004c*/ 	.word	0xffffffff


	//   ....[5]....
        /*0050*/ 	.word	0xffffffff


	//   ....[6]....
        /*0054*/ 	.word	0xffffffff


	//   ....[7]....
        /*0058*/ 	.word	0xffffffff


	//   ....[8]....
        /*005c*/ 	.word	0xffffffff


	//   ....[9]....
        /*0060*/ 	.word	0xffffffff


	//   ....[10]....
        /*0064*/ 	.word	0xffffffff


	//   ....[11]....
        /*0068*/ 	.word	0xffffffff


	//   ....[12]....
        /*006c*/ 	.word	0xffffffff


	//   ....[13]....
        /*0070*/ 	.word	0xffffffff


	//   ....[14]....
        /*0074*/ 	.word	0xffffffff


	//   ....[15]....
        /*0078*/ 	.word	0xffffffff


	//   ....[16]....
        /*007c*/ 	.word	0xffffffff


	//   ....[17]....
        /*0080*/ 	.word	0xffffffff


	//   ....[18]....
        /*0084*/ 	.word	0xffffffff


	//   ....[19]....
        /*0088*/ 	.word	0xffffffff


	//----- nvinfo : EIATTR_COOP_GROUP_INSTR_OFFSETS
	.align		4
.L_983:
        /*008c*/ 	.byte	0x04, 0x28
        /*008e*/ 	.short	(.L_985 - .L_984)


	//   ....[0]....
.L_984:
        /*0090*/ 	.word	0x00000c70


	//   ....[1]....
        /*0094*/ 	.word	0x00000c90


	//   ....[2]....
        /*0098*/ 	.word	0x00000cb0


	//   ....[3]....
        /*009c*/ 	.word	0x00000cd0


	//   ....[4]....
        /*00a0*/ 	.word	0x00000cf0


	//   ....[5]....
        /*00a4*/ 	.word	0x00000d10


	//   ....[6]....
        /*00a8*/ 	.word	0x00000d30


	//   ....[7]....
        /*00ac*/ 	.word	0x00000d50


	//   ....[8]....
        /*00b0*/ 	.word	0x00000d80


	//   ....[9]....
        /*00b4*/ 	.word	0x00000d90


	//   ....[10]....
        /*00b8*/ 	.word	0x00001c20


	//   ....[11]....
        /*00bc*/ 	.word	0x00001ca0


	//   ....[12]....
        /*00c0*/ 	.word	0x00001d20


	//   ....[13]....
        /*00c4*/ 	.word	0x00001d90


	//   ....[14]....
        /*00c8*/ 	.word	0x00001e10


	//   ....[15]....
        /*00cc*/ 	.word	0x00001e80


	//   ....[16]....
        /*00d0*/ 	.word	0x00001f00


	//   ....[17]....
        /*00d4*/ 	.word	0x00001f70


	//   ....[18]....
        /*00d8*/ 	.word	0x00001ff0


	//   ....[19]....
        /*00dc*/ 	.word	0x00002060


	//----- nvinfo : EIATTR_EXIT_INSTR_OFFSETS
	.align		4
.L_985:
        /*00e0*/ 	.byte	0x04, 0x1c
        /*00e2*/ 	.short	(.L_987 - .L_986)


	//   ....[0]....
.L_986:
        /*00e4*/ 	.word	0x00001bc0


	//----- nvinfo : EIATTR_MAX_THREADS
	.align		4
.L_987:
        /*00e8*/ 	.byte	0x04, 0x05
        /*00ea*/ 	.short	(.L_989 - .L_988)
.L_988:
        /*00ec*/ 	.word	0x00000080
        /*00f0*/ 	.word	0x00000001
        /*00f4*/ 	.word	0x00000001


	//----- nvinfo : EIATTR_CRS_STACK_SIZE
	.align		4
.L_989:
        /*00f8*/ 	.byte	0x04, 0x1e
        /*00fa*/ 	.short	(.L_991 - .L_990)
.L_990:
        /*00fc*/ 	.word	0x00000000
.L_991:


//--------------------- .nv.info._ZN10layer_norm31ln_parallel_residual_bwd_kernelINS_13Kernel_traitsI13__nv_bfloat16S2_S2_S2_fjLj256ELj1ELj4ELj1ELj16ENS_18Kernel_traits_baseILj256ES2_S2_S2_S2_fjLj128EEEEELb0ELb1ELb0EEEvNS_9BwdParamsE --------------------------
	.section	.nv.info._ZN10layer_norm31ln_parallel_residual_bwd_kernelINS_13Kernel_traitsI13__nv_bfloat16S2_S2_S2_fjLj256ELj1ELj4ELj1ELj16ENS_18Kernel_traits_baseILj256ES2_S2_S2_S2_fjLj128EEEEELb0ELb1ELb0EEEvNS_9BwdParamsE,"",@"SHT_CUDA_INFO"
	.sectionflags	@""
	.align	4


	//----- nvinfo : EIATTR_CUDA_API_VERSION
	.align		4
        /*0000*/ 	.byte	0x04, 0x37
        /*0002*/ 	.short	(.L_993 - .L_992)
.L_992:
        /*0004*/ 	.word	0x00000082


	//----- nvinfo : EIATTR_SW2861232_WAR
	.align		4
.L_993:
        /*0008*/ 	.byte	0x01, 0x35
	.zero		2


	//----- nvinfo : EIATTR_PARAM_CBANK
	.align		4
        /*000c*/ 	.byte	0x04, 0x0a
        /*000e*/ 	.short	(.L_995 - .L_994)
	.align		4
.L_994:
        /*0010*/ 	.word	index@(.nv.constant0._ZN10layer_norm31ln_parallel_residual_bwd_kernelINS_13Kernel_traitsI13__nv_bfloat16S2_S2_S2_fjLj256ELj1ELj4ELj1ELj16ENS_18Kernel_traits_baseILj256ES2_S2_S2_S2_fjLj128EEEEELb0ELb1ELb0EEEvNS_9BwdParamsE)
        /*0014*/ 	.short	0x0160
        /*0016*/ 	.short	0x0128


	//----- nvinfo : EIATTR_CBANK_PARAM_SIZE
	.align		4
.L_995:
        /*0018*/ 	.byte	0x03, 0x19
        /*001a*/ 	.short	0x0128


	//----- nvinfo : EIATTR_KPARAM_INFO
	.align		4
        /*001c*/ 	.byte	0x04, 0x17
        /*001e*/ 	.short	(.L_997 - .L_996)
.L_996:
        /*0020*/ 	.word	0x00000000
        /*0024*/ 	.short	0x0000
        /*0026*/ 	.short	0x0000
        /*0028*/ 	.byte	0x00, 0xf0, 0xa1, 0x04


	//----- nvinfo : EIATTR_MAXREG_COUNT
	.align		4
.L_997:
        /*002c*/ 	.byte	0x03, 0x1b
        /*002e*/ 	.short	0x00ff


	//----- nvinfo : EIATTR_NUM_BARRIERS
	.align		4
        /*0030*/ 	.byte	0x02, 0x4c
        /*0032*/ 	.byte	0x01
	.zero		1


	//----- nvinfo : EIATTR_MERCURY_ISA_VERSION
	.align		4
        /*0034*/ 	.byte	0x03, 0x5f
        /*0036*/ 	.short	0x0000


	//----- nvinfo : EIATTR_COOP_GROUP_MASK_REGIDS
	.align		4
        /*0038*/ 	.byte	0x04, 0x29
        /*003a*/ 	.short	(.L_999 - .L_998)


	//   ....[0]....
.L_998:
        /*003c*/ 	.word	0xffffffff


	//   ....[1]....
        /*0040*/ 	.word	0xffffffff


	//   ....[2]....
        /*0044*/ 	.word	0xffffffff


	//   ....[3]....
        /*0048*/ 	.word	0xffffffff


	//   ....[4]....
        /*004c*/ 	.word	0xffffffff


	//   ....[5]....
        /*0050*/ 	.word	0xffffffff


	//   ....[6]....
        /*0054*/ 	.word	0xffffffff


	//   ....[7]....
        /*0058*/ 	.word	0xffffffff


	//   ....[8]....
        /*005c*/ 	.word	0xffffffff


	//   ....[9]....
        /*0060*/ 	.word	0xffffffff


	//   ....[10]....
        /*0064*/ 	.word	0xffffffff


	//   ....[11]....
        /*0068*/ 	.word	0xffffffff


	//   ....[12]....
        /*006c*/ 	.word	0xffffffff


	//   ....[13]....
        /*0070*/ 	.word	0xffffffff


	//   ....[14]....
        /*0074*/ 	.word	0xffffffff


	//   ....[15]....
        /*0078*/ 	.word	0xffffffff


	//   ....[16]....
        /*007c*/ 	.word	0xffffffff


	//   ....[17]....
        /*0080*/ 	.word	0xffffffff


	//   ....[18]....
        /*0084*/ 	.word	0xffffffff


	//   ....[19]....
        /*0088*/ 	.word	0xffffffff


	//----- nvinfo : EIATTR_COOP_GROUP_INSTR_OFFSETS
	.align		4
.L_999:
        /*008c*/ 	.byte	0x04, 0x28
        /*008e*/ 	.short	(.L_1001 - .L_1000)


	//   ....[0]....
.L_1000:
        /*0090*/ 	.word	0x00000870


	//   ....[1]....
        /*0094*/ 	.word	0x00000890


	//   ....[2]....
        /*0098*/ 	.word	0x000008b0


	//   ....[3]....
        /*009c*/ 	.word	0x000008d0


	//   ....[4]....
        /*00a0*/ 	.word	0x000008f0


	//   ....[5]....
        /*00a4*/ 	.word	0x00000910


	//   ....[6]....
        /*00a8*/ 	.word	0x00000930


	//   ....[7]....
        /*00ac*/ 	.word	0x00000950


	//   ....[8]....
        /*00b0*/ 	.word	0x00000970


	//   ....[9]....
        /*00b4*/ 	.word	0x00000990


	//   ....[10]....
        /*00b8*/ 	.word	0x00001520


	//   ....[11]....
        /*00bc*/ 	.word	0x000015a0


	//   ....[12]....
        /*00c0*/ 	.word	0x00001620


	//   ....[13]....
        /*00c4*/ 	.word	0x00001690


	//   ....[14]....
        /*00c8*/ 	.word	0x00001710


	//   ....[15]....
        /*00cc*/ 	.word	0x00001780


	//   ....[16]....
        /*00d0*/ 	.word	0x00001800


	//   ....[17]....
        /*00d4*/ 	.word	0x00001870


	//   ....[18]....
        /*00d8*/ 	.word	0x000018f0


	//   ....[19]....
        /*00dc*/ 	.word	0x00001960


	//----- nvinfo : EIATTR_EXIT_INSTR_OFFSETS
	.align		4
.L_1001:
        /*00e0*/ 	.byte	0x04, 0x1c
        /*00e2*/ 	.short	(.L_1003 - .L_1002)


	//   ....[0]....
.L_1002:
        /*00e4*/ 	.word	0x00001490


	//   ....[1]....
        /*00e8*/ 	.word	0x000014c0


	//----- nvinfo : EIATTR_MAX_THREADS
	.align		4
.L_1003:
        /*00ec*/ 	.byte	0x04, 0x05
        /*00ee*/ 	.short	(.L_1005 - .L_1004)
.L_1004:
        /*00f0*/ 	.word	0x00000080
        /*00f4*/ 	.word	0x00000001
        /*00f8*/ 	.word	0x00000001


	//----- nvinfo : EIATTR_CRS_STACK_SIZE
	.align		4
.L_1005:
        /*00fc*/ 	.byte	0x04, 0x1e
        /*00fe*/ 	.short	(.L_1007 - .L_1006)
.L_1006:
        /*0100*/ 	.word	0x00000000
.L_1007:


//--------------------- .nv.info._ZN10layer_norm31ln_parallel_residual_bwd_kernelINS_13Kernel_traitsI13__nv_bfloat16S2_S2_S2_fjLj256ELj1ELj4ELj1ELj16ENS_18Kernel_traits_baseILj256ES2_S2_S2_S2_fjLj128EEEEELb0ELb1ELb1EEEvNS_9BwdParamsE --------------------------
	.section	.nv.info._ZN10layer_norm31ln_parallel_residual_bwd_kernelINS_13Kernel_traitsI13__nv_bfloat16S2_S2_S2_fjLj256ELj1ELj4ELj1ELj16ENS_18Kernel_traits_baseILj256ES2_S2_S2_S2_fjLj128EEEEELb0ELb1ELb1EEEvNS_9BwdParamsE,"",@"SHT_CUDA_INFO"
	.sectionflags	@""
	.align	4


	//----- nvinfo : EIATTR_CUDA_API_VERSION
	.align		4
        /*0000*/ 	.byte	0x04, 0x37
        /*0002*/ 	.short	(.L_1009 - .L_1008)
.L_1008:
        /*0004*/ 	.word	0x00000082


	//----- nvinfo : EIATTR_SW2861232_WAR
	.align		4
.L_1009:
        /*0008*/ 	.byte	0x01, 0x35
	.zero		2


	//----- nvinfo : EIATTR_PARAM_CBANK
	.align		4
        /*000c*/ 	.byte	0x04, 0x0a
        /*000e*/ 	.short	(.L_1011 - .L_1010)
	.align		4
.L_1010:
        /*0010*/ 	.word	index@(.nv.constant0._ZN10layer_norm31ln_parallel_residual_bwd_kernelINS_13Kernel_traitsI13__nv_bfloat16S2_S2_S2_fjLj256ELj1ELj4ELj1ELj16ENS_18Kernel_traits_baseILj256ES2_S2_S2_S2_fjLj128EEEEELb0ELb1ELb1EEEvNS_9BwdParamsE)
        /*0014*/ 	.short	0x0160
        /*0016*/ 	.short	0x0128


	//----- nvinfo : EIATTR_CBANK_PARAM_SIZE
	.align		4
.L_1011:
        /*0018*/ 	.byte	0x03, 0x19
        /*001a*/ 	.short	0x0128


	//----- nvinfo : EIATTR_KPARAM_INFO
	.align		4
        /*001c*/ 	.byte	0x04, 0x17
        /*001e*/ 	.short	(.L_1013 - .L_1012)
.L_1012:
        /*0020*/ 	.word	0x00000000
        /*0024*/ 	.short	0x0000
        /*0026*/ 	.short	0x0000
        /*0028*/ 	.byte	0x00, 0xf0, 0xa1, 0x04


	//----- nvinfo : EIATTR_MAXREG_COUNT
	.align		4
.L_1013:
        /*002c*/ 	.byte	0x03, 0x1b
        /*002e*/ 	.short	0x00ff


	//----- nvinfo : EIATTR_NUM_BARRIERS
	.align		4
        /*0030*/ 	.byte	0x02, 0x4c
        /*0032*/ 	.byte	0x01
	.zero		1


	//----- nvinfo : EIATTR_MERCURY_ISA_VERSION
	.align		4
        /*0034*/ 	.byte	0x03, 0x5f
        /*0036*/ 	.short	0x0000


	//----- nvinfo : EIATTR_COOP_GROUP_MASK_REGIDS
	.align		4
        /*0038*/ 	.byte	0x04, 0x29
        /*003a*/ 	.short	(.L_1015 - .L_1014)


	//   ....[0]....
.L_1014:
        /*003c*/ 	.word	0xffffffff


	//   ....[1]....
        /*0040*/ 	.word	0xffffffff


	//   ....[2]....
        /*0044*/ 	.word	0xffffffff


	//   ....[3]....
        /*0048*/ 	.word	0xffffffff


	//   ....[4]....
        /*004c*/ 	.word	0xffffffff


	//   ....[5]....
        /*0050*/ 	.word	0xffffffff


	//   ....[6]....
        /*0054*/ 	.word	0xffffffff


	//   ....[7]....
        /*0058*/ 	.word	0xffffffff


	//   ....[8]....
        /*005c*/ 	.word	0xffffffff


	//   ....[9]....
        /*0060*/ 	.word	0xffffffff


	//   ....[10]....
        /*0064*/ 	.word	0xffffffff


	//   ....[11]....
        /*0068*/ 	.word	0xffffffff


	//   ....[12]....
        /*006c*/ 	.word	0xffffffff


	//   ....[13]....
        /*0070*/ 	.word	0xffffffff


	//   ....[14]....
        /*0074*/ 	.word	0xffffffff


	//   ....[15]....
        /*0078*/ 	.word	0xffffffff


	//   ....[16]....
        /*007c*/ 	.word	0xffffffff


	//   ....[17]....
        /*0080*/ 	.word	0xffffffff


	//   ....[18]....
        /*0084*/ 	.word	0xffffffff


	//   ....[19]....
        /*0088*/ 	.word	0xffffffff


	//----- nvinfo : EIATTR_COOP_GROUP_INSTR_OFFSETS
	.align		4
.L_1015:
        /*008c*/ 	.byte	0x04, 0x28
        /*008e*/ 	.short	(.L_1017 - .L_1016)


	//   ....[0]....
.L_1016:
        /*0090*/ 	.word	0x000008b0


	//   ....[1]....
        /*0094*/ 	.word	0x000008d0


	//   ....[2]....
        /*0098*/ 	.word	0x000008f0


	//   ....[3]....
        /*009c*/ 	.word	0x00000910


	//   ....[4]....
        /*00a0*/ 	.word	0x00000930


	//   ....[5]....
        /*00a4*/ 	.word	0x00000950


	//   ....[6]....
        /*00a8*/ 	.word	0x00000970


	//   ....[7]....
        /*00ac*/ 	.word	0x00000990


	//   ....[8]....
        /*00b0*/ 	.word	0x000009b0


	//   ....[9]....
        /*00b4*/ 	.word	0x000009d0


	//   ....[10]....
        /*00b8*/ 	.word	0x000014d0


	//   ....[11]....
        /*00bc*/ 	.word	0x00001550


	//   ....[12]....
        /*00c0*/ 	.word	0x000015d0


	//   ....[13]....
        /*00c4*/ 	.word	0x00001640


	//   ....[14]....
        /*00c8*/ 	.word	0x000016c0


	//   ....[15]....
        /*00cc*/ 	.word	0x00001730


	//   ....[16]....
        /*00d0*/ 	.word	0x000017b0


	//   ....[17]....
        /*00d4*/ 	.word	0x00001820


	//   ....[18]....
        /*00d8*/ 	.word	0x000018a0


	//   ....[19]....
        /*00dc*/ 	.word	0x00001910


	//----- nvinfo : EIATTR_EXIT_INSTR_OFFSETS
	.align		4
.L_1017:
        /*00e0*/ 	.byte	0x04, 0x1c
        /*00e2*/ 	.short	(.L_1019 - .L_1018)


	//   ....[0]....
.L_1018:
        /*00e4*/ 	.word	0x00001470


	//----- nvinfo : EIATTR_MAX_THREADS
	.align		4
.L_1019:
        /*00e8*/ 	.byte	0x04, 0x05
        /*00ea*/ 	.short	(.L_1021 - .L_1020)
.L_1020:
        /*00ec*/ 	.word	0x00000080
        /*00f0*/ 	.word	0x00000001
        /*00f4*/ 	.word	0x00000001


	//----- nvinfo : EIATTR_CRS_STACK_SIZE
	.align		4
.L_1021:
        /*00f8*/ 	.byte	0x04, 0x1e
        /*00fa*/ 	.short	(.L_1023 - .L_1022)
.L_1022:
        /*00fc*/ 	.word	0x00000000
.L_1023:


//--------------------- .nv.info._ZN10layer_norm31ln_parallel_residual_bwd_kernelINS_13Kernel_traitsI13__nv_bfloat16S2_S2_S2_fjLj256ELj1ELj4ELj1ELj16ENS_18Kernel_traits_baseILj256ES2_S2_S2_S2_fjLj128EEEEELb1ELb0ELb0EEEvNS_9BwdParamsE --------------------------
	.section	.nv.info._ZN10layer_norm31ln_parallel_residual_bwd_kernelINS_13Kernel_traitsI13__nv_bfloat16S2_S2_S2_fjLj256ELj1ELj4ELj1ELj16ENS_18Kernel_traits_baseILj256ES2_S2_S2_S2_fjLj128EEEEELb1ELb0ELb0EEEvNS_9BwdParamsE,"",@"SHT_CUDA_INFO"
	.sectionflags	@""
	.align	4


	//----- nvinfo : EIATTR_CUDA_API_VERSION
	.align		4
        /*0000*/ 	.byte	0x04, 0x37
        /*0002*/ 	.short	(.L_1025 - .L_1024)
.L_1024:
        /*0004*/ 	.word	0x00000082


	//----- nvinfo : EIATTR_SW2861232_WAR
	.align		4
.L_1025:
        /*0008*/ 	.byte	0x01, 0x35
	.zero		2


	//----- nvinfo : EIATTR_PARAM_CBANK
	.align		4
        /*000c*/ 	.byte	0x04, 0x0a
        /*000e*/ 	.short	(.L_1027 - .L_1026)
	.align		4
.L_1026:
        /*0010*/ 	.word	index@(.nv.constant0._ZN10layer_norm31ln_parallel_residual_bwd_kernelINS_13Kernel_traitsI13__nv_bfloat16S2_S2_S2_fjLj256ELj1ELj4ELj1ELj16ENS_18Kernel_traits_baseILj256ES2_S2_S2_S2_fjLj128EEEEELb1ELb0ELb0EEEvNS_9BwdParamsE)
        /*0014*/ 	.short	0x0160
        /*0016*/ 	.short	0x0128


	//----- nvinfo : EIATTR_CBANK_PARAM_SIZE
	.align		4
.L_1027:
        /*0018*/ 	.byte	0x03, 0x19
        /*001a*/ 	.short	0x0128


	//----- nvinfo : EIATTR_KPARAM_INFO
	.align		4
        /*001c*/ 	.byte	0x04, 0x17
        /*001e*/ 	.short	(.L_1029 - .L_1028)
.L_1028:
        /*0020*/ 	.word	0x00000000
        /*0024*/ 	.short	0x0000
        /*0026*/ 	.short	0x0000
        /*0028*/ 	.byte	0x00, 0xf0, 0xa1, 0x04


	//----- nvinfo : EIATTR_MAXREG_COUNT
	.align		4
.L_1029:
        /*002c*/ 	.byte	0x03, 0x1b
        /*002e*/ 	.short	0x00ff


	//----- nvinfo : EIATTR_NUM_BARRIERS
	.align		4
        /*0030*/ 	.byte	0x02, 0x4c
        /*0032*/ 	.byte	0x01
	.zero		1


	//----- nvinfo : EIATTR_MERCURY_ISA_VERSION
	.align		4
        /*0034*/ 	.byte	0x03, 0x5f
        /*0036*/ 	.short	0x0000


	//----- nvinfo : EIATTR_COOP_GROUP_MASK_REGIDS
	.align		4
        /*0038*/ 	.byte	0x04, 0x29
        /*003a*/ 	.short	(.L_1031 - .L_1030)


	//   ....[0]....
.L_1030:
        /*003c*/ 	.word	0xffffffff


	//   ....[1]....
        /*0040*/ 	.word	0xffffffff


	//   ....[2]....
        /*0044*/ 	.word	0xffffffff


	//   ....[3]....
        /*0048*/ 	.word	0xffffffff


	//   ....[4]....
        /*004c*/ 	.word	0xffffffff


	//   ....[5]....
        /*0050*/ 	.word	0xffffffff


	//   ....[6]....
        /*0054*/ 	.word	0xffffffff


	//   ....[7]....
        /*0058*/ 	.word	0xffffffff


	//   ....[8]....
        /*005c*/ 	.word	0xffffffff


	//   ....[9]....
        /*0060*/ 	.word	0xffffffff


	//   ....[10]....
        /*0064*/ 	.word	0xffffffff


	//   ....[11]....
        /*0068*/ 	.word	0xffffffff


	//   ....[12]....
        /*006c*/ 	.word	0xffffffff


	//   ....[13]....
        /*0070*/ 	.word	0xffffffff


	//   ....[14]....
        /*0074*/ 	.word	0xffffffff


	//   ....[15]....
        /*0078*/ 	.word	0xffffffff


	//   ....[16]....
        /*007c*/ 	.word	0xffffffff


	//   ....[17]....
        /*0080*/ 	.word	0xffffffff


	//   ....[18]....
        /*0084*/ 	.word	0xffffffff


	//   ....[19]....
        /*0088*/ 	.word	0xffffffff


	//----- nvinfo : EIATTR_COOP_GROUP_INSTR_OFFSETS
	.align		4
.L_1031:
        /*008c*/ 	.byte	0x04, 0x28
        /*008e*/ 	.short	(.L_1033 - .L_1032)


	//   ....[0]....
.L_1032:
        /*0090*/ 	.word	0x00000e20


	//   ....[1]....
        /*0094*/ 	.word	0x00000e40


	//   ....[2]....
        /*0098*/ 	.word	0x00000e60


	//   ....[3]....
        /*009c*/ 	.word	0x00000e80


	//   ....[4]....
        /*00a0*/ 	.word	0x00000ea0


	//   ....[5]....
        /*00a4*/ 	.word	0x00000ec0


	//   ....[6]....
        /*00a8*/ 	.word	0x00000ee0


	//   ....[7]....
        /*00ac*/ 	.word	0x00000f00


	//   ....[8]....
        /*00b0*/ 	.word	0x00000f20


	//   ....[9]....
        /*00b4*/ 	.word	0x00000f40


	//   ....[10]....
        /*00b8*/ 	.word	0x00002150


	//   ....[11]....
        /*00bc*/ 	.word	0x000021d0


	//   ....[12]....
        /*00c0*/ 	.word	0x00002250


	//   ....[13]....
        /*00c4*/ 	.word	0x000022c0


	//   ....[14]....
        /*00c8*/ 	.word	0x00002340


	//   ....[15]....
        /*00cc*/ 	.word	0x000023b0


	//   ....[16]....
        /*00d0*/ 	.word	0x00002430


	//   ....[17]....
        /*00d4*/ 	.word	0x000024a0


	//   ....[18]....
        /*00d8*/ 	.word	0x00002520


	//   ....[19]....
        /*00dc*/ 	.word	0x00002590


	//----- nvinfo : EIATTR_EXIT_INSTR_OFFSETS
	.align		4
.L_1033:
        /*00e0*/ 	.byte	0x04, 0x1c
        /*00e2*/ 	.short	(.L_1035 - .L_1034)


	//   ....[0]....
.L_1034:
        /*00e4*/ 	.word	0x00002030


	//   ....[1]....
        /*00e8*/ 	.word	0x000020f0


	//----- nvinfo : EIATTR_MAX_THREADS
	.align		4
.L_1035:
        /*00ec*/ 	.byte	0x04, 0x05
        /*00ee*/ 	.short	(.L_1037 - .L_1036)
.L_1036:
        /*00f0*/ 	.word	0x00000080
        /*00f4*/ 	.word	0x00000001
        /*00f8*/ 	.word	0x00000001


	//----- nvinfo : EIATTR_CRS_STACK_SIZE
	.align		4
.L_1037:
        /*00fc*/ 	.byte	0x04, 0x1e
        /*00fe*/ 	.short	(.L_1039 - .L_1038)
.L_1038:
        /*0100*/ 	.word	0x00000000
.L_1039:


//--------------------- .nv.info._ZN10layer_norm31ln_parallel_residual_bwd_kernelINS_13Kernel_traitsI13__nv_bfloat16S2_S2_S2_fjLj256ELj1ELj4ELj1ELj16ENS_18Kernel_traits_baseILj256ES2_S2_S2_S2_fjLj128EEEEELb1ELb0ELb1EEEvNS_9BwdParamsE --------------------------
	.section	.nv.info._ZN10layer_norm31ln_parallel_residual_bwd_kernelINS_13Kernel_traitsI13__nv_bfloat16S2_S2_S2_fjLj256ELj1ELj4ELj1ELj16ENS_18Kernel_traits_baseILj256ES2_S2_S2_S2_fjLj128EEEEELb1ELb0ELb1EEEvNS_9BwdParamsE,"",@"SHT_CUDA_INFO"
	.sectionflags	@""
	.align	4


	//----- nvinfo : EIATTR_CUDA_API_VERSION
	.align		4
        /*0000*/ 	.byte	0x04, 0x37
        /*0002*/ 	.short	(.L_1041 - .L_1040)
.L_1040:
        /*0004*/ 	.word	0x00000082


	//----- nvinfo : EIATTR_SW2861232_WAR
	.align		4
.L_1041:
        /*0008*/ 	.byte	0x01, 0x35
	.zero		2


	//----- nvinfo : EIATTR_PARAM_CBANK
	.align		4
        /*000c*/ 	.byte	0x04, 0x0a
        /*000e*/ 	.short	(.L_1043 - .L_1042)
	.align		4
.L_1042:
        /*0010*/ 	.word	index@(.nv.constant0._ZN10layer_norm31ln_parallel_residual_bwd_kernelINS_13Kernel_traitsI13__nv_bfloat16S2_S2_S2_fjLj256ELj1ELj4ELj1ELj16ENS_18Kernel_traits_baseILj256ES2_S2_S2_S2_fjLj128EEEEELb1ELb0ELb1EEEvNS_9BwdParamsE)
        /*0014*/ 	.short	0x0160
        /*0016*/ 	.short	0x0128


	//----- nvinfo : EIATTR_CBANK_PARAM_SIZE
	.align		4
.L_1043:
        /*0018*/ 	.byte	0x03, 0x19
        /*001a*/ 	.short	0x0128


	//----- nvinfo : EIATTR_KPARAM_INFO
	.align		4
        /*001c*/ 	.byte	0x04, 0x17
        /*001e*/ 	.short	(.L_1045 - .L_1044)
.L_1044:
        /*0020*/ 	.word	0x00000000
        /*0024*/ 	.short	0x0000
        /*0026*/ 	.short	0x0000
        /*0028*/ 	.byte	0x00, 0xf0, 0xa1, 0x04


	//----- nvinfo : EIATTR_MAXREG_COUNT
	.align		4
.L_1045:
        /*002c*/ 	.byte	0x03, 0x1b
        /*002e*/ 	.short	0x00ff


	//----- nvinfo : EIATTR_NUM_BARRIERS
	.align		4
        /*0030*/ 	.byte	0x02, 0x4c
        /*0032*/ 	.byte	0x01
	.zero		1


	//----- nvinfo : EIATTR_MERCURY_ISA_VERSION
	.align		4
        /*0034*/ 	.byte	0x03, 0x5f
        /*0036*/ 	.short	0x0000


	//----- nvinfo : EIATTR_COOP_GROUP_MASK_REGIDS
	.align		4
        /*0038*/ 	.byte	0x04, 0x29
        /*003a*/ 	.short	(.L_1047 - .L_1046)


	//   ....[0]....
.L_1046:
        /*003c*/ 	.word	0xffffffff


	//   ....[1]....
        /*0040*/ 	.word	0xffffffff


	//   ....[2]....
        /*0044*/ 	.word	0xffffffff


	//   ....[3]....
        /*0048*/ 	.word	0xffffffff


	//   ....[4]....
        /*004c*/ 	.word	0xffffffff


	//   ....[5]....
        /*0050*/ 	.word	0xffffffff


	//   ....[6]....
        /*0054*/ 	.word	0xffffffff


	//   ....[7]....
        /*0058*/ 	.word	0xffffffff


	//   ....[8]....
        /*005c*/ 	.word	0xffffffff


	//   ....[9]....
        /*0060*/ 	.word	0xffffffff


	//   ....[10]....
        /*0064*/ 	.word	0xffffffff


	//   ....[11]....
        /*0068*/ 	.word	0xffffffff


	//   ....[12]....
        /*006c*/ 	.word	0xffffffff


	//   ....[13]....
        /*0070*/ 	.word	0xffffffff


	//   ....[14]....
        /*0074*/ 	.word	0xffffffff


	//   ....[15]....
        /*0078*/ 	.word	0xffffffff


	//   ....[16]....
        /*007c*/ 	.word	0xffffffff


	//   ....[17]....
        /*0080*/ 	.word	0xffffffff


	//   ....[18]....
        /*0084*/ 	.word	0xffffffff


	//   ....[19]....
        /*0088*/ 	.word	0xffffffff


	//----- nvinfo : EIATTR_COOP_GROUP_INSTR_OFFSETS
	.align		4
.L_1047:
        /*008c*/ 	.byte	0x04, 0x28
        /*008e*/ 	.short	(.L_1049 - .L_1048)


	//   ....[0]....
.L_1048:
        /*0090*/ 	.word	0x00000e00


	//   ....[1]....
        /*0094*/ 	.word	0x00000e20


	//   ....[2]....
        /*0098*/ 	.word	0x00000e40


	//   ....[3]....
        /*009c*/ 	.word	0x00000e60


	//   ....[4]....
        /*00a0*/ 	.word	0x00000e80


	//   ....[5]....
        /*00a4*/ 	.word	0x00000ea0


	//   ....[6]....
        /*00a8*/ 	.word	0x00000ec0


	//   ....[7]....
        /*00ac*/ 	.word	0x00000ee0


	//   ....[8]....
        /*00b0*/ 	.word	0x00000f00


	//   ....[9]....
        /*00b4*/ 	.word	0x00000f20


	//   ....[10]....
        /*00b8*/ 	.word	0x00002090


	//   ....[11]....
        /*00bc*/ 	.word	0x00002110


	//   ....[12]....
        /*00c0*/ 	.word	0x00002190


	//   ....[13]....
        /*00c4*/ 	.word	0x00002200


	//   ....[14]....
        /*00c8*/ 	.word	0x00002280


	//   ....[15]....
        /*00cc*/ 	.word	0x000022f0


	//   ....[16]....
        /*00d0*/ 	.word	0x00002370


	//   ....[17]....
        /*00d4*/ 	.word	0x000023e0


	//   ....[18]....
        /*00d8*/ 	.word	0x00002460


	//   ....[19]....
        /*00dc*/ 	.word	0x000024d0


	//----- nvinfo : EIATTR_EXIT_INSTR_OFFSETS
	.align		4
.L_1049:
        /*00e0*/ 	.byte	0x04, 0x1c
        /*00e2*/ 	.short	(.L_1051 - .L_1050)


	//   ....[0]....
.L_1050:
        /*00e4*/ 	.word	0x00002030


	//----- nvinfo : EIATTR_MAX_THREADS
	.align		4
.L_1051:
        /*00e8*/ 	.byte	0x04, 0x05
        /*00ea*/ 	.short	(.L_1053 - .L_1052)
.L_1052:
        /*00ec*/ 	.word	0x00000080
        /*00f0*/ 	.word	0x00000001
        /*00f4*/ 	.word	0x00000001


	//----- nvinfo : EIATTR_CRS_STACK_SIZE
	.align		4
.L_1053:
        /*00f8*/ 	.byte	0x04, 0x1e
        /*00fa*/ 	.short	(.L_1055 - .L_1054)
.L_1054:
        /*00fc*/ 	.word	0x00000000
.L_1055:


//--------------------- .nv.info._ZN10layer_norm22ln_bwd_finalize_kernelINS_22Kernel_traits_finalizeILj256E13__nv_bfloat16S2_S2_S2_fjLb0ELj1024ELj4ENS_18Kernel_traits_baseILj256ES2_S2_S2_S2_fjLj1024EEEEELb0ELb0EEEvNS_9BwdParamsE --------------------------
	.section	.nv.info._ZN10layer_norm22ln_bwd_finalize_kernelINS_22Kernel_traits_finalizeILj256E13__nv_bfloat16S2_S2_S2_fjLb0ELj1024ELj4ENS_18Kernel_traits_baseILj256ES2_S2_S2_S2_fjLj1024EEEEELb0ELb0EEEvNS_9BwdParamsE,"",@"SHT_CUDA_INFO"
	.sectionflags	@""
	.align	4


	//----- nvinfo : EIATTR_CUDA_API_VERSION
	.align		4
        /*0000*/ 	.byte	0x04, 0x37
        /*0002*/ 	.short	(.L_1057 - .L_1056)
.L_1056:
        /*0004*/ 	.word	0x00000082


	//----- nvinfo : EIATTR_SW2861232_WAR
	.align		4
.L_1057:
        /*0008*/ 	.byte	0x01, 0x35
	.zero		2


	//----- nvinfo : EIATTR_PARAM_CBANK
	.align		4
        /*000c*/ 	.byte	0x04, 0x0a
        /*000e*/ 	.short	(.L_1059 - .L_1058)
	.align		4
.L_1058:
        /*0010*/ 	.word	index@(.nv.constant0._ZN10layer_norm22ln_bwd_finalize_kernelINS_22Kernel_traits_finalizeILj256E13__nv_bfloat16S2_S2_S2_fjLb0ELj1024ELj4ENS_18Kernel_traits_baseILj256ES2_S2_S2_S2_fjLj1024EEEEELb0ELb0EEEvNS_9BwdParamsE)
        /*0014*/ 	.short	0x0160
        /*0016*/ 	.short	0x0128


	//----- nvinfo : EIATTR_CBANK_PARAM_SIZE
	.align		4
.L_1059:
        /*0018*/ 	.byte	0x03, 0x19
        /*001a*/ 	.short	0x0128


	//----- nvinfo : EIATTR_KPARAM_INFO
	.align		4
        /*001c*/ 	.byte	0x04, 0x17
        /*001e*/ 	.short	(.L_1061 - .L_1060)
.L_1060:
        /*0020*/ 	.word	0x00000000
        /*0024*/ 	.short	0x0000
        /*0026*/ 	.short	0x0000
        /*0028*/ 	.byte	0x00, 0xf0, 0xa1, 0x04


	//----- nvinfo : EIATTR_MAXREG_COUNT
	.align		4
.L_1061:
        /*002c*/ 	.byte	0x03, 0x1b
        /*002e*/ 	.short	0x0040


	//----- nvinfo : EIATTR_NUM_BARRIERS
	.align		4
        /*0030*/ 	.byte	0x02, 0x4c
        /*0032*/ 	.byte	0x01
	.zero		1


	//----- nvinfo : EIATTR_MERCURY_ISA_VERSION
	.align		4
        /*0034*/ 	.byte	0x03, 0x5f
        /*0036*/ 	.short	0x0000


	//----- nvinfo : EIATTR_COOP_GROUP_MASK_REGIDS
	.align		4
        /*0038*/ 	.byte	0x04, 0x29
        /*003a*/ 	.short	(.L_1063 - .L_1062)


	//   ....[0]....
.L_1062:
        /*003c*/ 	.word	0xffffffff


	//   ....[1]....
        /*0040*/ 	.word	0xffffffff


	//   ....[2]....
        /*0044*/ 	.word	0xffffffff


	//   ....[3]....
        /*0048*/ 	.word	0xffffffff


	//   ....[4]....
        /*004c*/ 	.word	0xffffffff


	//   ....[5]....
        /*0050*/ 	.word	0xffffffff


	//   ....[6]....
        /*0054*/ 	.word	0xffffffff


	//   ....[7]....
        /*0058*/ 	.word	0xffffffff


	//   ....[8]....
        /*005c*/ 	.word	0xffffffff


	//   ....[9]....
        /*0060*/ 	.word	0xffffffff


	//   ....[10]....
        /*0064*/ 	.word	0xffffffff


	//   ....[11]....
        /*0068*/ 	.word	0xffffffff


	//   ....[12]....
        /*006c*/ 	.word	0xffffffff


	//   ....[13]....
        /*0070*/ 	.word	0xffffffff


	//   ....[14]....
        /*0074*/ 	.word	0xffffffff


	//   ....[15]....
        /*0078*/ 	.word	0xffffffff


	//   ....[16]....
        /*007c*/ 	.word	0xffffffff


	//   ....[17]....
        /*0080*/ 	.word	0xffffffff


	//   ....[18]....
        /*0084*/ 	.word	0xffffffff


	//   ....[19]....
        /*0088*/ 	.word	0xffffffff


	//----- nvinfo : EIATTR_COOP_GROUP_INSTR_OFFSETS
	.align		4
.L_1063:
        /*008c*/ 	.byte	0x04, 0x28
        /*008e*/ 	.short	(.L_1065 - .L_1064)


	//   ....[0]....
.L_1064:
        /*0090*/ 	.word	0x00000820


	//   ....[1]....
        /*0094*/ 	.word	0x00000850


	//   ....[2]....
        /*0098*/ 	.word	0x00000860


	//   ....[3]....
        /*009c*/ 	.word	0x00000890


	//   ....[4]....
        /*00a0*/ 	.word	0x000008a0


	//   ....[5]....
        /*00a4*/ 	.word	0x000008d0


	//   ....[6]....
        /*00a8*/ 	.word	0x000008f0


	//   ....[7]....
        /*00ac*/ 	.word	0x00000900


	//   ....[8]....
        /*00b0*/ 	.word	0x00000930


	//   ....[9]....
        /*00b4*/ 	.word	0x00000940


	//   ....[10]....
        /*00b8*/ 	.word	0x00000b50


	//   ....[11]....
        /*00bc*/ 	.word	0x00000bc0


	//   ....[12]....
        /*00c0*/ 	.word	0x00000c20


	//   ....[13]....
        /*00c4*/ 	.word	0x00000c80


	//   ....[14]....
        /*00c8*/ 	.word	0x00000cf0


	//   ....[15]....
        /*00cc*/ 	.word	0x00000d60


	//   ....[16]....
        /*00d0*/ 	.word	0x00000dc0


	//   ....[17]....
        /*00d4*/ 	.word	0x00000e20


	//   ....[18]....
        /*00d8*/ 	.word	0x00000e80


	//   ....[19]....
        /*00dc*/ 	.word	0x00000ee0


	//----- nvinfo : EIATTR_EXIT_INSTR_OFFSETS
	.align		4
.L_1065:
        /*00e0*/ 	.byte	0x04, 0x1c
        /*00e2*/ 	.short	(.L_1067 - .L_1066)


	//   ....[0]....
.L_1066:
        /*00e4*/ 	.word	0x00000070


	//   ....[1]....
        /*00e8*/ 	.word	0x00000af0


	//----- nvinfo : EIATTR_MAX_THREADS
	.align		4
.L_1067:
        /*00ec*/ 	.byte	0x04, 0x05
        /*00ee*/ 	.short	(.L_1069 - .L_1068)
.L_1068:
        /*00f0*/ 	.word	0x00000400
        /*00f4*/ 	.word	0x00000001
        /*00f8*/ 	.word	0x00000001


	//----- nvinfo : EIATTR_CRS_STACK_SIZE
	.align		4
.L_1069:
        /*00fc*/ 	.byte	0x04, 0x1e
        /*00fe*/ 	.short	(.L_1071 - .L_1070)
.L_1070:
        /*0100*/ 	.word	0x00000000
.L_1071:


//--------------------- .nv.info._ZN10layer_norm40ln_parallel_residual_bwd_finalize_kernelINS_22Kernel_traits_finalizeILj256E13__nv_bfloat16S2_S2_S2_fjLb0ELj1024ELj4ENS_18Kernel_traits_baseILj256ES2_S2_S2_S2_fjLj1024EEEEELb0EEEvNS_9BwdParamsE --------------------------
	.section	.nv.info._ZN10layer_norm40ln_parallel_residual_bwd_finalize_kernelINS_22Kernel_traits_finalizeILj256E13__nv_bfloat16S2_S2_S2_fjLb0ELj1024ELj4ENS_18Kernel_traits_baseILj256ES2_S2_S2_S2_fjLj1024EEEEELb0EEEvNS_9BwdParamsE,"",@"SHT_CUDA_INFO"
	.sectionflags	@""
	.align	4


	//----- nvinfo : EIATTR_CUDA_API_VERSION
	.align		4
        /*0000*/ 	.byte	0x04, 0x37
        /*0002*/ 	.short	(.L_1073 - .L_1072)
.L_1072:
        /*0004*/ 	.word	0x00000082


	//----- nvinfo : EIATTR_SW2861232_WAR
	.align		4
.L_1073:
        /*0008*/ 	.byte	0x01, 0x35
	.zero		2


	//----- nvinfo : EIATTR_PARAM_CBANK
	.align		4
        /*000c*/ 	.byte	0x04, 0x0a
        /*000e*/ 	.short	(.L_1075 - .L_1074)
	.align		4
.L_1074:
        /*0010*/ 	.word	index@(.nv.constant0._ZN10layer_norm40ln_parallel_residual_bwd_finalize_kernelINS_22Kernel_traits_finalizeILj256E13__nv_bfloat16S2_S2_S2_fjLb0ELj1024ELj4ENS_18Kernel_traits_baseILj256ES2_S2_S2_S2_fjLj1024EEEEELb0EEEvNS_9BwdParamsE)
        /*0014*/ 	.short	0x0160
        /*0016*/ 	.short	0x0128


	//----- nvinfo : EIATTR_CBANK_PARAM_SIZE
	.align		4
.L_1075:
        /*0018*/ 	.byte	0x03, 0x19
        /*001a*/ 	.short	0x0128


	//----- nvinfo : EIATTR_KPARAM_INFO
	.align		4
        /*001c*/ 	.byte	0x04, 0x17
        /*001e*/ 	.short	(.L_1077 - .L_1076)
.L_1076:
        /*0020*/ 	.word	0x00000000
        /*0024*/ 	.short	0x0000
        /*0026*/ 	.short	0x0000
        /*0028*/ 	.byte	0x00, 0xf0, 0xa1, 0x04


	//----- nvinfo : EIATTR_MAXREG_COUNT
	.align		4
.L_1077:
        /*002c*/ 	.byte	0x03, 0x1b
        /*002e*/ 	.short	0x0040


	//----- nvinfo : EIATTR_NUM_BARRIERS
	.align		4
        /*0030*/ 	.byte	0x02, 0x4c
        /*0032*/ 	.byte	0x01
	.zero		1


	//----- nvinfo : EIATTR_MERCURY_ISA_VERSION
	.align		4
        /*0034*/ 	.byte	0x03, 0x5f
        /*0036*/ 	.short	0x0000


	//----- nvinfo : EIATTR_COOP_GROUP_MASK_REGIDS
	.align		4
        /*0038*/ 	.byte	0x04, 0x29
        /*003a*/ 	.short	(.L_1079 - .L_1078)


	//   ....[0]....
.L_1078:
        /*003c*/ 	.word	0xffffffff


	//   ....[1]....
        /*0040*/ 	.word	0xffffffff


	//   ....[2]....
        /*0044*/ 	.word	0xffffffff


	//   ....[3]....
        /*0048*/ 	.word	0xffffffff


	//   ....[4]....
        /*004c*/ 	.word	0xffffffff


	//   ....[5]....
        /*0050*/ 	.word	0xffffffff


	//   ....[6]....
        /*0054*/ 	.word	0xffffffff


	//   ....[7]....
        /*0058*/ 	.word	0xffffffff


	//   ....[8]....
        /*005c*/ 	.word	0xffffffff


	//   ....[9]....
        /*0060*/ 	.word	0xffffffff


	//   ....[10]....
        /*0064*/ 	.word	0xffffffff


	//   ....[11]....
        /*0068*/ 	.word	0xffffffff


	//   ....[12]....
        /*006c*/ 	.word	0xffffffff


	//   ....[13]....
        /*0070*/ 	.word	0xffffffff


	//   ....[14]....
        /*0074*/ 	.word	0xffffffff


	//   ....[15]....
        /*0078*/ 	.word	0xffffffff


	//   ....[16]....
        /*007c*/ 	.word	0xffffffff


	//   ....[17]....
        /*0080*/ 	.word	0xffffffff


	//   ....[18]....
        /*0084*/ 	.word	0xffffffff


	//   ....[19]....
        /*0088*/ 	.word	0xffffffff


	//   ....[20]....
        /*008c*/ 	.word	0xffffffff


	//   ....[21]....
        /*0090*/ 	.word	0xffffffff


	//   ....[22]....
        /*0094*/ 	.word	0xffffffff


	//   ....[23]....
        /*0098*/ 	.word	0xffffffff


	//   ....[24]....
        /*009c*/ 	.word	0xffffffff


	//   ....[25]....
        /*00a0*/ 	.word	0xffffffff


	//   ....[26]....
        /*00a4*/ 	.word	0xffffffff


	//   ....[27]....
        /*00a8*/ 	.word	0xffffffff


	//   ....[28]....
        /*00ac*/ 	.word	0xffffffff


	//   ....[29]....
        /*00b0*/ 	.word	0xffffffff


	//   ....[30]....
        /*00b4*/ 	.word	0xffffffff


	//   ....[31]....
        /*00b8*/ 	.word	0xffffffff


	//   ....[32]....
        /*00bc*/ 	.word	0xffffffff


	//   ....[33]....
        /*00c0*/ 	.word	0xffffffff


	//   ....[34]....
        /*00c4*/ 	.word	0xffffffff


	//   ....[35]....
        /*00c8*/ 	.word	0xffffffff


	//   ....[36]....
        /*00cc*/ 	.word	0xffffffff


	//   ....[37]....
        /*00d0*/ 	.word	0xffffffff


	//   ....[38]....
        /*00d4*/ 	.word	0xffffffff


	//   ....[39]....
        /*00d8*/ 	.word	0xffffffff


	//----- nvinfo : EIATTR_COOP_GROUP_INSTR_OFFSETS
	.align		4
.L_1079:
        /*00dc*/ 	.byte	0x04, 0x28
        /*00de*/ 	.short	(.L_1081 - .L_1080)


	//   ....[0]....
.L_1080:
        /*00e0*/ 	.word	0x00000b70


	//   ....[1]....
        /*00e4*/ 	.word	0x00000ba0


	//   ....[2]....
        /*00e8*/ 	.word	0x00000bb0


	//   ....[3]....
        /*00ec*/ 	.word	0x00000bc0


	//   ....[4]....
        /*00f0*/ 	.word	0x00000bf0


	//   ....[5]....
        /*00f4*/ 	.word	0x00000c10


	//   ....[6]....
        /*00f8*/ 	.word	0x00000c20


	//   ....[7]....
        /*00fc*/ 	.word	0x00000c30


	//   ....[8]....
        /*0100*/ 	.word	0x00000c60


	//   ....[9]....
        /*0104*/ 	.word	0x00000c80


	//   ....[10]....
        /*0108*/ 	.word	0x00000ca0


	//   ....[11]....
        /*010c*/ 	.word	0x00000cb0


	//   ....[12]....
        /*0110*/ 	.word	0x00000ce0


	//   ....[13]....
        /*0114*/ 	.word	0x00000d00


	//   ....[14]....
        /*0118*/ 	.word	0x00000d20


	//   ....[15]....
        /*011c*/ 	.word	0x00000d30


	//   ....[16]....
        /*0120*/ 	.word	0x00000d60


	//   ....[17]....
        /*0124*/ 	.word	0x00000d90


	//   ....[18]....
        /*0128*/ 	.word	0x00000da0


	//   ....[19]....
        /*012c*/ 	.word	0x00000db0


	//   ....[20]....
        /*0130*/ 	.word	0x000010c0


	//   ....[21]....
        /*0134*/ 	.word	0x00001130


	//   ....[22]....
        /*0138*/ 	.word	0x00001190


	//   ....[23]....
        /*013c*/ 	.word	0x000011f0


	//   ....[24]....
        /*0140*/ 	.word	0x00001260


	//   ....[25]....
        /*0144*/ 	.word	0x000012d0


	//   ....[26]....
        /*0148*/ 	.word	0x00001330


	//   ....[27]....
        /*014c*/ 	.word	0x00001390


	//   ....[28]....
        /*0150*/ 	.word	0x000013f0


	//   ....[29]....
        /*0154*/ 	.word	0x00001460


	//   ....[30]....
        /*0158*/ 	.word	0x000014d0


	//   ....[31]....
        /*015c*/ 	.word	0x00001530


	//   ....[32]....
        /*0160*/ 	.word	0x00001590


	//   ....[33]....
        /*0164*/ 	.word	0x000015f0


	//   ....[34]....
        /*0168*/ 	.word	0x00001660


	//   ....[35]....
        /*016c*/ 	.word	0x000016d0


	//   ....[36]....
        /*0170*/ 	.word	0x00001730


	//   ....[37]....
        /*0174*/ 	.word	0x00001790


	//   ....[38]....
        /*0178*/ 	.word	0x000017f0


	//   ....[39]....
        /*017c*/ 	.word	0x00001850


	//----- nvinfo : EIATTR_EXIT_INSTR_OFFSETS
	.align		4
.L_1081:
        /*0180*/ 	.byte	0x04, 0x1c
        /*0182*/ 	.short	(.L_1083 - .L_1082)


	//   ....[0]....
.L_1082:
        /*0184*/ 	.word	0x00000070


	//   ....[1]....
        /*0188*/ 	.word	0x00001060


	//----- nvinfo : EIATTR_MAX_THREADS
	.align		4
.L_1083:
        /*018c*/ 	.byte	0x04, 0x05
        /*018e*/ 	.short	(.L_1085 - .L_1084)
.L_1084:
        /*0190*/ 	.word	0x00000400
        /*0194*/ 	.word	0x00000001
        /*0198*/ 	.word	0x00000001


	//----- nvinfo : EIATTR_CRS_STACK_SIZE
	.align		4
.L_1085:
        /*019c*/ 	.byte	0x04, 0x1e
        /*019e*/ 	.short	(.L_1087 - .L_1086)
.L_1086:
        /*01a0*/ 	.word	0x00000000
.L_1087:


//--------------------- .nv.info._ZN10layer_norm31ln_parallel_residual_bwd_kernelINS_13Kernel_traitsI13__nv_bfloat16S2_S2_S2_fjLj256ELj1ELj4ELj1ELj16ENS_18Kernel_traits_baseILj256ES2_S2_S2_S2_fjLj128EEEEELb1ELb1ELb0EEEvNS_9BwdParamsE --------------------------
	.section	.nv.info._ZN10layer_norm31ln_parallel_residual_bwd_kernelINS_13Kernel_traitsI13__nv_bfloat16S2_S2_S2_fjLj256ELj1ELj4ELj1ELj16ENS_18Kernel_traits_baseILj256ES2_S2_S2_S2_fjLj128EEEEELb1ELb1ELb0EEEvNS_9BwdParamsE,"",@"SHT_CUDA_INFO"
	.sectionflags	@""
	.align	4


	//----- nvinfo : EIATTR_CUDA_API_VERSION
	.align		4
        /*0000*/ 	.byte	0x04, 0x37
        /*0002*/ 	.short	(.L_1089 - .L_1088)
.L_1088:
        /*0004*/ 	.word	0x00000082


	//----- nvinfo : EIATTR_SW2861232_WAR
	.align		4
.L_1089:
        /*0008*/ 	.byte	0x01, 0x35
	.zero		2


	//----- nvinfo : EIATTR_PARAM_CBANK
	.align		4
        /*000c*/ 	.byte	0x04, 0x0a
        /*000e*/ 	.short	(.L_1091 - .L_1090)
	.align		4
.L_1090:
        /*0010*/ 	.word	index@(.nv.constant0._ZN10layer_norm31ln_parallel_residual_bwd_kernelINS_13Kernel_traitsI13__nv_bfloat16S2_S2_S2_fjLj256ELj1ELj4ELj1ELj16ENS_18Kernel_traits_baseILj256ES2_S2_S2_S2_fjLj128EEEEELb1ELb1ELb0EEEvNS_9BwdParamsE)
        /*0014*/ 	.short	0x0160
        /*0016*/ 	.short	0x0128


	//----- nvinfo : EIATTR_CBANK_PARAM_SIZE
	.align		4
.L_1091:
        /*0018*/ 	.byte	0x03, 0x19
        /*001a*/ 	.short	0x0128


	//----- nvinfo : EIATTR_KPARAM_INFO
	.align		4
        /*001c*/ 	.byte	0x04, 0x17
        /*001e*/ 	.short	(.L_1093 - .L_1092)
.L_1092:
        /*0020*/ 	.word	0x00000000
        /*0024*/ 	.short	0x0000
        /*0026*/ 	.short	0x0000
        /*0028*/ 	.byte	0x00, 0xf0, 0xa1, 0x04


	//----- nvinfo : EIATTR_MAXREG_COUNT
	.align		4
.L_1093:
        /*002c*/ 	.byte	0x03, 0x1b
        /*002e*/ 	.short	0x00ff


	//----- nvinfo : EIATTR_NUM_BARRIERS
	.align		4
        /*0030*/ 	.byte	0x02, 0x4c
        /*0032*/ 	.byte	0x01
	.zero		1


	//----- nvinfo : EIATTR_MERCURY_ISA_VERSION
	.align		4
        /*0034*/ 	.byte	0x03, 0x5f
        /*0036*/ 	.short	0x0000


	//----- nvinfo : EIATTR_COOP_GROUP_MASK_REGIDS
	.align		4
        /*0038*/ 	.byte	0x04, 0x29
        /*003a*/ 	.short	(.L_1095 - .L_1094)


	//   ....[0]....
.L_1094:
        /*003c*/ 	.word	0xffffffff


	//   ....[1]....
        /*0040*/ 	.word	0xffffffff


	//   ....[2]....
        /*0044*/ 	.word	0xffffffff


	//   ....[3]....
        /*0048*/ 	.word	0xffffffff


	//   ....[4]....
        /*004c*/ 	.word	0xffffffff


	//   ....[5]....
        /*0050*/ 	.word	0xffffffff


	//   ....[6]....
        /*0054*/ 	.word	0xffffffff


	//   ....[7]....
        /*0058*/ 	.word	0xffffffff


	//   ....[8]....
        /*005c*/ 	.word	0xffffffff


	//   ....[9]....
        /*0060*/ 	.word	0xffffffff


	//   ....[10]....
        /*0064*/ 	.word	0xffffffff


	//   ....[11]....
        /*0068*/ 	.word	0xffffffff


	//   ....[12]....
        /*006c*/ 	.word	0xffffffff


	//   ....[13]....
        /*0070*/ 	.word	0xffffffff


	//   ....[14]....
        /*0074*/ 	.word	0xffffffff


	//   ....[15]....
        /*0078*/ 	.word	0xffffffff


	//   ....[16]....
        /*007c*/ 	.word	0xffffffff


	//   ....[17]....
        /*0080*/ 	.word	0xffffffff


	//   ....[18]....
        /*0084*/ 	.word	0xffffffff


	//   ....[19]....
        /*0088*/ 	.word	0xffffffff


	//----- nvinfo : EIATTR_COOP_GROUP_INSTR_OFFSETS
	.align		4
.L_1095:
        /*008c*/ 	.byte	0x04, 0x28
        /*008e*/ 	.short	(.L_1097 - .L_1096)


	//   ....[0]....
.L_1096:
        /*0090*/ 	.word	0x00000ac0


	//   ....[1]....
        /*0094*/ 	.word	0x00000ae0


	//   ....[2]....
        /*0098*/ 	.word	0x00000b00


	//   ....[3]....
        /*009c*/ 	.word	0x00000b20


	//   ....[4]....
        /*00a0*/ 	.word	0x00000b40


	//   ....[5]....
        /*00a4*/ 	.word	0x00000b60


	//   ....[6]....
        /*00a8*/ 	.word	0x00000b80


	//   ....[7]....
        /*00ac*/ 	.word	0x00000ba0


	//   ....[8]....
        /*00b0*/ 	.word	0x00000bc0


	//   ....[9]....
        /*00b4*/ 	.word	0x00000be0


	//   ....[10]....
        /*00b8*/ 	.word	0x00001a00


	//   ....[11]....
        /*00bc*/ 	.word	0x00001a80


	//   ....[12]....
        /*00c0*/ 	.word	0x00001b00


	//   ....[13]....
        /*00c4*/ 	.word	0x00001b70


	//   ....[14]....
        /*00c8*/ 	.word	0x00001bf0


	//   ....[15]....
        /*00cc*/ 	.word	0x00001c60


	//   ....[16]....
        /*00d0*/ 	.word	0x00001ce0


	//   ....[17]....
        /*00d4*/ 	.word	0x00001d50


	//   ....[18]....
        /*00d8*/ 	.word	0x00001dd0


	//   ....[19]....
        /*00dc*/ 	.word	0x00001e40


	//----- nvinfo : EIATTR_EXIT_INSTR_OFFSETS
	.align		4
.L_1097:
        /*00e0*/ 	.byte	0x04, 0x1c
        /*00e2*/ 	.short	(.L_1099 - .L_1098)


	//   ....[0]....
.L_1098:
        /*00e4*/ 	.word	0x00001970


	//   ....[1]....
        /*00e8*/ 	.word	0x000019a0


	//----- nvinfo : EIATTR_MAX_THREADS
	.align		4
.L_1099:
        /*00ec*/ 	.byte	0x04, 0x05
        /*00ee*/ 	.short	(.L_1101 - .L_1100)
.L_1100:
        /*00f0*/ 	.word	0x00000080
        /*00f4*/ 	.word	0x00000001
        /*00f8*/ 	.word	0x00000001


	//----- nvinfo : EIATTR_CRS_STACK_SIZE
	.align		4
.L_1101:
        /*00fc*/ 	.byte	0x04, 0x1e
        /*00fe*/ 	.short	(.L_1103 - .L_1102)
.L_1102:
        /*0100*/ 	.word	0x00000000
.L_1103:


//--------------------- .nv.info._ZN10layer_norm22ln_bwd_finalize_kernelINS_22Kernel_traits_finalizeILj256E13__nv_bfloat16S2_S2_S2_fjLb0ELj1024ELj4ENS_18Kernel_traits_baseILj256ES2_S2_S2_S2_fjLj1024EEEEELb0ELb1EEEvNS_9BwdParamsE --------------------------
	.section	.nv.info._ZN10layer_norm22ln_bwd_finalize_kernelINS_22Kernel_traits_finalizeILj256E13__nv_bfloat16S2_S2_S2_fjLb0ELj1024ELj4ENS_18Kernel_traits_baseILj256ES2_S2_S2_S2_fjLj1024EEEEELb0ELb1EEEvNS_9BwdParamsE,"",@"SHT_CUDA_INFO"
	.sectionflags	@""
	.align	4


	//----- nvinfo : EIATTR_CUDA_API_VERSION
	.align		4
        /*0000*/ 	.byte	0x04, 0x37
        /*0002*/ 	.short	(.L_1105 - .L_1104)
.L_1104:
        /*0004*/ 	.word	0x00000082


	//----- nvinfo : EIATTR_SW2861232_WAR
	.align		4
.L_1105:
        /*0008*/ 	.byte	0x01, 0x35
	.zero		2


	//----- nvinfo : EIATTR_PARAM_CBANK
	.align		4
        /*000c*/ 	.byte	0x04, 0x0a
        /*000e*/ 	.short	(.L_1107 - .L_1106)
	.align		4
.L_1106:
        /*0010*/ 	.word	index@(.nv.constant0._ZN10layer_norm22ln_bwd_finalize_kernelINS_22Kernel_traits_finalizeILj256E13__nv_bfloat16S2_S2_S2_fjLb0ELj1024ELj4ENS_18Kernel_traits_baseILj256ES2_S2_S2_S2_fjLj1024EEEEELb0ELb1EEEvNS_9BwdParamsE)
        /*0014*/ 	.short	0x0160
        /*0016*/ 	.short	0x0128


	//----- nvinfo : EIATTR_CBANK_PARAM_SIZE
	.align		4
.L_1107:
        /*0018*/ 	.byte	0x03, 0x19
        /*001a*/ 	.short	0x0128


	//----- nvinfo : EIATTR_KPARAM_INFO
	.align		4
        /*001c*/ 	.byte	0x04, 0x17
        /*001e*/ 	.short	(.L_1109 - .L_1108)
.L_1108:
        /*0020*/ 	.word	0x00000000
        /*0024*/ 	.short	0x0000
        /*0026*/ 	.short	0x0000
        /*0028*/ 	.byte	0x00, 0xf0, 0xa1, 0x04


	//----- nvinfo : EIATTR_MAXREG_COUNT
	.align		4
.L_1109:
        /*002c*/ 	.byte	0x03, 0x1b
        /*002e*/ 	.short	0x0040


	//----- nvinfo : EIATTR_NUM_BARRIERS
	.align		4
        /*0030*/ 	.byte	0x02, 0x4c
        /*0032*/ 	.byte	0x01
	.zero		1


	//----- nvinfo : EIATTR_MERCURY_ISA_VERSION
	.align		4
        /*0034*/ 	.byte	0x03, 0x5f
        /*0036*/ 	.short	0x0000


	//----- nvinfo : EIATTR_COOP_GROUP_MASK_REGIDS
	.align		4
        /*0038*/ 	.byte	0x04, 0x29
        /*003a*/ 	.short	(.L_1111 - .L_1110)


	//   ....[0]....
.L_1110:
        /*003c*/ 	.word	0xffffffff


	//   ....[1]....
        /*0040*/ 	.word	0xffffffff


	//   ....[2]....
        /*0044*/ 	.word	0xffffffff


	//   ....[3]....
        /*0048*/ 	.word	0xffffffff


	//   ....[4]....
        /*004c*/ 	.word	0xffffffff


	//   ....[5]....
        /*0050*/ 	.word	0xffffffff


	//   ....[6]....
        /*0054*/ 	.word	0xffffffff


	//   ....[7]....
        /*0058*/ 	.word	0xffffffff


	//   ....[8]....
        /*005c*/ 	.word	0xffffffff


	//   ....[9]....
        /*0060*/ 	.word	0xffffffff


	//   ....[10]....
        /*0064*/ 	.word	0xffffffff


	//   ....[11]....
        /*0068*/ 	.word	0xffffffff


	//   ....[12]....
        /*006c*/ 	.word	0xffffffff


	//   ....[13]....
        /*0070*/ 	.word	0xffffffff


	//   ....[14]....
        /*0074*/ 	.word	0xffffffff


	//   ....[15]....
        /*0078*/ 	.word	0xffffffff


	//   ....[16]....
        /*007c*/ 	.word	0xffffffff


	//   ....[17]....
        /*0080*/ 	.word	0xffffffff


	//   ....[18]....
        /*0084*/ 	.word	0xffffffff


	//   ....[19]....
        /*0088*/ 	.word	0xffffffff


	//----- nvinfo : EIATTR_COOP_GROUP_INSTR_OFFSETS
	.align		4
.L_1111:
        /*008c*/ 	.byte	0x04, 0x28
        /*008e*/ 	.short	(.L_1113 - .L_1112)


	//   ....[0]....
.L_1112:
        /*0090*/ 	.word	0x000007f0


	//   ....[1]....
        /*0094*/ 	.word	0x00000820


	//   ....[2]....
        /*0098*/ 	.word	0x00000840


	//   ....[3]....
        /*009c*/ 	.word	0x00000850


	//   ....[4]....
        /*00a0*/ 	.word	0x00000880


	//   ....[5]....
        /*00a4*/ 	.word	0x00000890


	//   ....[6]....
        /*00a8*/ 	.word	0x000008c0


	//   ....[7]....
        /*00ac*/ 	.word	0x000008d0


	//   ....[8]....
        /*00b0*/ 	.word	0x00000900


	//   ....[9]....
        /*00b4*/ 	.word	0x00000910


	//   ....[10]....
        /*00b8*/ 	.word	0x00000b00


	//   ....[11]....
        /*00bc*/ 	.word	0x00000b80


	//   ....[12]....
        /*00c0*/ 	.word	0x00000be0


	//   ....[13]....
        /*00c4*/ 	.word	0x00000c40


	//   ....[14]....
        /*00c8*/ 	.word	0x00000cb0


	//   ....[15]....
        /*00cc*/ 	.word	0x00000d20


	//   ....[16]....
        /*00d0*/ 	.word	0x00000d80


	//   ....[17]....
        /*00d4*/ 	.word	0x00000de0


	//   ....[18]....
        /*00d8*/ 	.word	0x00000e40


	//   ....[19]....
        /*00dc*/ 	.word	0x00000ea0


	//----- nvinfo : EIATTR_EXIT_INSTR_OFFSETS
	.align		4
.L_1113:
        /*00e0*/ 	.byte	0x04, 0x1c
        /*00e2*/ 	.short	(.L_1115 - .L_1114)


	//   ....[0]....
.L_1114:
        /*00e4*/ 	.word	0x00000070


	//   ....[1]....
        /*00e8*/ 	.word	0x00000aa0


	//----- nvinfo : EIATTR_MAX_THREADS
	.align		4
.L_1115:
        /*00ec*/ 	.byte	0x04, 0x05
        /*00ee*/ 	.short	(.L_1117 - .L_1116)
.L_1116:
        /*00f0*/ 	.word	0x00000400
        /*00f4*/ 	.word	0x00000001
        /*00f8*/ 	.word	0x00000001


	//----- nvinfo : EIATTR_CRS_STACK_SIZE
	.align		4
.L_1117:
        /*00fc*/ 	.byte	0x04, 0x1e
        /*00fe*/ 	.short	(.L_1119 - .L_1118)
.L_1118:
        /*0100*/ 	.word	0x00000000
.L_1119:


//--------------------- .nv.info._ZN10layer_norm40ln_parallel_residual_bwd_finalize_kernelINS_22Kernel_traits_finalizeILj256E13__nv_bfloat16S2_S2_S2_fjLb0ELj1024ELj4ENS_18Kernel_traits_baseILj256ES2_S2_S2_S2_fjLj1024EEEEELb1EEEvNS_9BwdParamsE --------------------------
	.section	.nv.info._ZN10layer_norm40ln_parallel_residual_bwd_finalize_kernelINS_22Kernel_traits_finalizeILj256E13__nv_bfloat16S2_S2_S2_fjLb0ELj1024ELj4ENS_18Kernel_traits_baseILj256ES2_S2_S2_S2_fjLj1024EEEEELb1EEEvNS_9BwdParamsE,"",@"SHT_CUDA_INFO"
	.sectionflags	@""
	.align	4


	//----- nvinfo : EIATTR_CUDA_API_VERSION
	.align		4
        /*0000*/ 	.byte	0x04, 0x37
        /*0002*/ 	.short	(.L_1121 - .L_1120)
.L_1120:
        /*0004*/ 	.word	0x00000082


	//----- nvinfo : EIATTR_SW2861232_WAR
	.align		4
.L_1121:
        /*0008*/ 	.byte	0x01, 0x35
	.zero		2


	//----- nvinfo : EIATTR_PARAM_CBANK
	.align		4
        /*000c*/ 	.byte	0x04, 0x0a
        /*000e*/ 	.short	(.L_1123 - .L_1122)
	.align		4
.L_1122:
        /*0010*/ 	.word	index@(.nv.constant0._ZN10layer_norm40ln_parallel_residual_bwd_finalize_kernelINS_22Kernel_traits_finalizeILj256E13__nv_bfloat16S2_S2_S2_fjLb0ELj1024ELj4ENS_18Kernel_traits_baseILj256ES2_S2_S2_S2_fjLj1024EEEEELb1EEEvNS_9BwdParamsE)
        /*0014*/ 	.short	0x0160
        /*0016*/ 	.short	0x0128


	//----- nvinfo : EIATTR_CBANK_PARAM_SIZE
	.align		4
.L_1123:
        /*0018*/ 	.byte	0x03, 0x19
        /*001a*/ 	.short	0x0128


	//----- nvinfo : EIATTR_KPARAM_INFO
	.align		4
        /*001c*/ 	.byte	0x04, 0x17
        /*001e*/ 	.short	(.L_1125 - .L_1124)
.L_1124:
        /*0020*/ 	.word	0x00000000
        /*0024*/ 	.short	0x0000
        /*0026*/ 	.short	0x0000
        /*0028*/ 	.byte	0x00, 0xf0, 0xa1, 0x04


	//----- nvinfo : EIATTR_MAXREG_COUNT
	.align		4
.L_1125:
        /*002c*/ 	.byte	0x03, 0x1b
        /*002e*/ 	.short	0x0040


	//----- nvinfo : EIATTR_NUM_BARRIERS
	.align		4
        /*0030*/ 	.byte	0x02, 0x4c
        /*0032*/ 	.byte	0x01
	.zero		1


	//----- nvinfo : EIATTR_MERCURY_ISA_VERSION
	.align		4
        /*0034*/ 	.byte	0x03, 0x5f
        /*0036*/ 	.short	0x0000


	//----- nvinfo : EIATTR_COOP_GROUP_MASK_REGIDS
	.align		4
        /*0038*/ 	.byte	0x04, 0x29
        /*003a*/ 	.short	(.L_1127 - .L_1126)


	//   ....[0]....
.L_1126:
        /*003c*/ 	.word	0xffffffff


	//   ....[1]....
        /*0040*/ 	.word	0xffffffff


	//   ....[2]....
        /*0044*/ 	.word	0xffffffff


	//   ....[3]....
        /*0048*/ 	.word	0xffffffff


	//   ....[4]....
        /*004c*/ 	.word	0xffffffff


	//   ....[5]....
        /*0050*/ 	.word	0xffffffff


	//   ....[6]....
        /*0054*/ 	.word	0xffffffff


	//   ....[7]....
        /*0058*/ 	.word	0xffffffff


	//   ....[8]....
        /*005c*/ 	.word	0xffffffff


	//   ....[9]....
        /*0060*/ 	.word	0xffffffff


	//   ....[10]....
        /*0064*/ 	.word	0xffffffff


	//   ....[11]....
        /*0068*/ 	.word	0xffffffff


	//   ....[12]....
        /*006c*/ 	.word	0xffffffff


	//   ....[13]....
        /*0070*/ 	.word	0xffffffff


	//   ....[14]....
        /*0074*/ 	.word	0xffffffff


	//   ....[15]....
        /*0078*/ 	.word	0xffffffff


	//   ....[16]....
        /*007c*/ 	.word	0xffffffff


	//   ....[17]....
        /*0080*/ 	.word	0xffffffff


	//   ....[18]....
        /*0084*/ 	.word	0xffffffff


	//   ....[19]....
        /*0088*/ 	.word	0xffffffff


	//   ....[20]....
        /*008c*/ 	.word	0xffffffff


	//   ....[21]....
        /*0090*/ 	.word	0xffffffff


	//   ....[22]....
        /*0094*/ 	.word	0xffffffff


	//   ....[23]....
        /*0098*/ 	.word	0xffffffff


	//   ....[24]....
        /*009c*/ 	.word	0xffffffff


	//   ....[25]....
        /*00a0*/ 	.word	0xffffffff


	//   ....[26]....
        /*00a4*/ 	.word	0xffffffff


	//   ....[27]....
        /*00a8*/ 	.word	0xffffffff


	//   ....[28]....
        /*00ac*/ 	.word	0xffffffff


	//   ....[29]....
        /*00b0*/ 	.word	0xffffffff


	//   ....[30]....
        /*00b4*/ 	.word	0xffffffff


	//   ....[31]....
        /*00b8*/ 	.word	0xffffffff


	//   ....[32]....
        /*00bc*/ 	.word	0xffffffff


	//   ....[33]....
        /*00c0*/ 	.word	0xffffffff


	//   ....[34]....
        /*00c4*/ 	.word	0xffffffff


	//   ....[35]....
        /*00c8*/ 	.word	0xffffffff


	//   ....[36]....
        /*00cc*/ 	.word	0xffffffff


	//   ....[37]....
        /*00d0*/ 	.word	0xffffffff


	//   ....[38]....
        /*00d4*/ 	.word	0xffffffff


	//   ....[39]....
        /*00d8*/ 	.word	0xffffffff


	//----- nvinfo : EIATTR_COOP_GROUP_INSTR_OFFSETS
	.align		4
.L_1127:
        /*00dc*/ 	.byte	0x04, 0x28
        /*00de*/ 	.short	(.L_1129 - .L_1128)


	//   ....[0]....
.L_1128:
        /*00e0*/ 	.word	0x00000b60


	//   ....[1]....
        /*00e4*/ 	.word	0x00000b90


	//   ....[2]....
        /*00e8*/ 	.word	0x00000ba0


	//   ....[3]....
        /*00ec*/ 	.word	0x00000bb0


	//   ....[4]....
        /*00f0*/ 	.word	0x00000be0


	//   ....[5]....
        /*00f4*/ 	.word	0x00000c00


	//   ....[6]....
        /*00f8*/ 	.word	0x00000c10


	//   ....[7]....
        /*00fc*/ 	.word	0x00000c20


	//   ....[8]....
        /*0100*/ 	.word	0x00000c50


	//   ....[9]....
        /*0104*/ 	.word	0x00000c70


	//   ....[10]....
        /*0108*/ 	.word	0x00000c90


	//   ....[11]....
        /*010c*/ 	.word	0x00000ca0


	//   ....[12]....
        /*0110*/ 	.word	0x00000cd0


	//   ....[13]....
        /*0114*/ 	.word	0x00000cf0


	//   ....[14]....
        /*0118*/ 	.word	0x00000d10


	//   ....[15]....
        /*011c*/ 	.word	0x00000d20


	//   ....[16]....
        /*0120*/ 	.word	0x00000d50


	//   ....[17]....
        /*0124*/ 	.word	0x00000d80


	//   ....[18]....
        /*0128*/ 	.word	0x00000d90


	//   ....[19]....
        /*012c*/ 	.word	0x00000da0


	//   ....[20]....
        /*0130*/ 	.word	0x00001090


	//   ....[21]....
        /*0134*/ 	.word	0x00001100


	//   ....[22]....
        /*0138*/ 	.word	0x00001160


	//   ....[23]....
        /*013c*/ 	.word	0x000011c0


	//   ....[24]....
        /*0140*/ 	.word	0x00001230


	//   ....[25]....
        /*0144*/ 	.word	0x000012a0


	//   ....[26]....
        /*0148*/ 	.word	0x00001300


	//   ....[27]....
        /*014c*/ 	.word	0x00001360


	//   ....[28]....
        /*0150*/ 	.word	0x000013c0


	//   ....[29]....
        /*0154*/ 	.word	0x00001430


	//   ....[30]....
        /*0158*/ 	.word	0x000014a0


	//   ....[31]....
        /*015c*/ 	.word	0x00001500


	//   ....[32]....
        /*0160*/ 	.word	0x00001560


	//   ....[33]....
        /*0164*/ 	.word	0x000015c0


	//   ....[34]....
        /*0168*/ 	.word	0x00001630


	//   ....[35]....
        /*016c*/ 	.word	0x000016a0


	//   ....[36]....
        /*0170*/ 	.word	0x00001700


	//   ....[37]....
        /*0174*/ 	.word	0x00001760


	//   ....[38]....
        /*0178*/ 	.word	0x000017c0


	//   ....[39]....
        /*017c*/ 	.word	0x00001820


	//----- nvinfo : EIATTR_EXIT_INSTR_OFFSETS
	.align		4
.L_1129:
        /*0180*/ 	.byte	0x04, 0x1c
        /*0182*/ 	.short	(.L_1131 - .L_1130)


	//   ....[0]....
.L_1130:
        /*0184*/ 	.word	0x00000070


	//   ....[1]....
        /*0188*/ 	.word	0x00001030


	//----- nvinfo : EIATTR_MAX_THREADS
	.align		4
.L_1131:
        /*018c*/ 	.byte	0x04, 0x05
        /*018e*/ 	.short	(.L_1133 - .L_1132)
.L_1132:
        /*0190*/ 	.word	0x00000400
        /*0194*/ 	.word	0x00000001
        /*0198*/ 	.word	0x00000001


	//----- nvinfo : EIATTR_CRS_STACK_SIZE
	.align		4
.L_1133:
        /*019c*/ 	.byte	0x04, 0x1e
        /*019e*/ 	.short	(.L_1135 - .L_1134)
.L_1134:
        /*01a0*/ 	.word	0x00000000
.L_1135:


//--------------------- .nv.info._ZN10layer_norm31ln_parallel_residual_bwd_kernelINS_13Kernel_traitsI13__nv_bfloat16S2_S2_S2_fjLj256ELj1ELj4ELj1ELj16ENS_18Kernel_traits_baseILj256ES2_S2_S2_S2_fjLj128EEEEELb1ELb1ELb1EEEvNS_9BwdParamsE --------------------------
	.section	.nv.info._ZN10layer_norm31ln_parallel_residual_bwd_kernelINS_13Kernel_traitsI13__nv_bfloat16S2_S2_S2_fjLj256ELj1ELj4ELj1ELj16ENS_18Kernel_traits_baseILj256ES2_S2_S2_S2_fjLj128EEEEELb1ELb1ELb1EEEvNS_9BwdParamsE,"",@"SHT_CUDA_INFO"
	.sectionflags	@""
	.align	4


	//----- nvinfo : EIATTR_CUDA_API_VERSION
	.align		4
        /*0000*/ 	.byte	0x04, 0x37
        /*0002*/ 	.short	(.L_1137 - .L_1136)
.L_1136:
        /*0004*/ 	.word	0x00000082


	//----- nvinfo : EIATTR_SW2861232_WAR
	.align		4
.L_1137:
        /*0008*/ 	.byte	0x01, 0x35
	.zero		2


	//----- nvinfo : EIATTR_PARAM_CBANK
	.align		4
        /*000c*/ 	.byte	0x04, 0x0a
        /*000e*/ 	.short	(.L_1139 - .L_1138)
	.align		4
.L_1138:
        /*0010*/ 	.word	index@(.nv.constant0._ZN10layer_norm31ln_parallel_residual_bwd_kernelINS_13Kernel_traitsI13__nv_bfloat16S2_S2_S2_fjLj256ELj1ELj4ELj1ELj16ENS_18Kernel_traits_baseILj256ES2_S2_S2_S2_fjLj128EEEEELb1ELb1ELb1EEEvNS_9BwdParamsE)
        /*0014*/ 	.short	0x0160
        /*0016*/ 	.short	0x0128


	//----- nvinfo : EIATTR_CBANK_PARAM_SIZE
	.align		4
.L_1139:
        /*0018*/ 	.byte	0x03, 0x19
        /*001a*/ 	.short	0x0128


	//----- nvinfo : EIATTR_KPARAM_INFO
	.align		4
        /*001c*/ 	.byte	0x04, 0x17
        /*001e*/ 	.short	(.L_1141 - .L_1140)
.L_1140:
        /*0020*/ 	.word	0x00000000
        /*0024*/ 	.short	0x0000
        /*0026*/ 	.short	0x0000
        /*0028*/ 	.byte	0x00, 0xf0, 0xa1, 0x04


	//----- nvinfo : EIATTR_MAXREG_COUNT
	.align		4
.L_1141:
        /*002c*/ 	.byte	0x03, 0x1b
        /*002e*/ 	.short	0x00ff


	//----- nvinfo : EIATTR_NUM_BARRIERS
	.align		4
        /*0030*/ 	.byte	0x02, 0x4c
        /*0032*/ 	.byte	0x01
	.zero		1


	//----- nvinfo : EIATTR_MERCURY_ISA_VERSION
	.align		4
        /*0034*/ 	.byte	0x03, 0x5f
        /*0036*/ 	.short	0x0000


	//----- nvinfo : EIATTR_COOP_GROUP_MASK_REGIDS
	.align		4
        /*0038*/ 	.byte	0x04, 0x29
        /*003a*/ 	.short	(.L_1143 - .L_1142)


	//   ....[0]....
.L_1142:
        /*003c*/ 	.word	0xffffffff


	//   ....[1]....
        /*0040*/ 	.word	0xffffffff


	//   ....[2]....
        /*0044*/ 	.word	0xffffffff


	//   ....[3]....
        /*0048*/ 	.word	0xffffffff


	//   ....[4]....
        /*004c*/ 	.word	0xffffffff


	//   ....[5]....
        /*0050*/ 	.word	0xffffffff


	//   ....[6]....
        /*0054*/ 	.word	0xffffffff


	//   ....[7]....
        /*0058*/ 	.word	0xffffffff


	//   ....[8]....
        /*005c*/ 	.word	0xffffffff


	//   ....[9]....
        /*0060*/ 	.word	0xffffffff


	//   ....[10]....
        /*0064*/ 	.word	0xffffffff


	//   ....[11]....
        /*0068*/ 	.word	0xffffffff


	//   ....[12]....
        /*006c*/ 	.word	0xffffffff


	//   ....[13]....
        /*0070*/ 	.word	0xffffffff


	//   ....[14]....
        /*0074*/ 	.word	0xffffffff


	//   ....[15]....
        /*0078*/ 	.word	0xffffffff


	//   ....[16]....
        /*007c*/ 	.word	0xffffffff


	//   ....[17]....
        /*0080*/ 	.word	0xffffffff


	//   ....[18]....
        /*0084*/ 	.word	0xffffffff


	//   ....[19]....
        /*0088*/ 	.word	0xffffffff


	//----- nvinfo : EIATTR_COOP_GROUP_INSTR_OFFSETS
	.align		4
.L_1143:
        /*008c*/ 	.byte	0x04, 0x28
        /*008e*/ 	.short	(.L_1145 - .L_1144)


	//   ....[0]....
.L_1144:
        /*0090*/ 	.word	0x00000a20


	//   ....[1]....
        /*0094*/ 	.word	0x00000a40


	//   ....[2]....
        /*0098*/ 	.word	0x00000a60


	//   ....[3]....
        /*009c*/ 	.word	0x00000a80


	//   ....[4]....
        /*00a0*/ 	.word	0x00000aa0


	//   ....[5]....
        /*00a4*/ 	.word	0x00000ac0


	//   ....[6]....
        /*00a8*/ 	.word	0x00000ae0


	//   ....[7]....
        /*00ac*/ 	.word	0x00000b00


	//   ....[8]....
        /*00b0*/ 	.word	0x00000b20


	//   ....[9]....
        /*00b4*/ 	.word	0x00000b40


	//   ....[10]....
        /*00b8*/ 	.word	0x00001870


	//   ....[11]....
        /*00bc*/ 	.word	0x000018f0


	//   ....[12]....
        /*00c0*/ 	.word	0x00001970


	//   ....[13]....
        /*00c4*/ 	.word	0x000019e0


	//   ....[14]....
        /*00c8*/ 	.word	0x00001a60


	//   ....[15]....
        /*00cc*/ 	.word	0x00001ad0


	//   ....[16]....
        /*00d0*/ 	.word	0x00001b50


	//   ....[17]....
        /*00d4*/ 	.word	0x00001bc0


	//   ....[18]....
        /*00d8*/ 	.word	0x00001c40


	//   ....[19]....
        /*00dc*/ 	.word	0x00001cb0


	//----- nvinfo : EIATTR_EXIT_INSTR_OFFSETS
	.align		4
.L_1145:
        /*00e0*/ 	.byte	0x04, 0x1c
        /*00e2*/ 	.short	(.L_1147 - .L_1146)


	//   ....[0]....
.L_1146:
        /*00e4*/ 	.word	0x00001810


	//----- nvinfo : EIATTR_MAX_THREADS
	.align		4
.L_1147:
        /*00e8*/ 	.byte	0x04, 0x05
        /*00ea*/ 	.short	(.L_1149 - .L_1148)
.L_1148:
        /*00ec*/ 	.word	0x00000080
        /*00f0*/ 	.word	0x00000001
        /*00f4*/ 	.word	0x00000001


	//----- nvinfo : EIATTR_CRS_STACK_SIZE
	.align		4
.L_1149:
        /*00f8*/ 	.byte	0x04, 0x1e
        /*00fa*/ 	.short	(.L_1151 - .L_1150)
.L_1150:
        /*00fc*/ 	.word	0x00000000
.L_1151:


//--------------------- .nv.info._ZN10layer_norm31ln_parallel_residual_bwd_kernelINS_13Kernel_traitsI6__halfS2_S2_S2_fjLj256ELj1ELj4ELj1ELj16ENS_18Kernel_traits_baseILj256ES2_S2_S2_S2_fjLj128EEEEELb0ELb0ELb0EEEvNS_9BwdParamsE --------------------------
	.section	.nv.info._ZN10layer_norm31ln_parallel_residual_bwd_kernelINS_13Kernel_traitsI6__halfS2_S2_S2_fjLj256ELj1ELj4ELj1ELj16ENS_18Kernel_traits_baseILj256ES2_S2_S2_S2_fjLj128EEEEELb0ELb0ELb0EEEvNS_9BwdParamsE,"",@"SHT_CUDA_INFO"
	.sectionflags	@""
	.align	4


	//----- nvinfo : EIATTR_CUDA_API_VERSION
	.align		4
        /*0000*/ 	.byte	0x04, 0x37
        /*0002*/ 	.short	(.L_1153 - .L_1152)
.L_1152:
        /*0004*/ 	.word	0x00000082


	//----- nvinfo : EIATTR_SW2861232_WAR
	.align		4
.L_1153:
        /*0008*/ 	.byte	0x01, 0x35
	.zero		2


	//----- nvinfo : EIATTR_PARAM_CBANK
	.align		4
        /*000c*/ 	.byte	0x04, 0x0a
        /*000e*/ 	.short	(.L_1155 - .L_1154)
	.align		4
.L_1154:
        /*0010*/ 	.word	index@(.nv.constant0._ZN10layer_norm31ln_parallel_residual_bwd_kernelINS_13Kernel_traitsI6__halfS2_S2_S2_fjLj256ELj1ELj4ELj1ELj16ENS_18Kernel_traits_baseILj256ES2_S2_S2_S2_fjLj128EEEEELb0ELb0ELb0EEEvNS_9BwdParamsE)
        /*0014*/ 	.short	0x0160
        /*0016*/ 	.short	0x0128


	//----- nvinfo : EIATTR_CBANK_PARAM_SIZE
	.align		4
.L_1155:
        /*0018*/ 	.byte	0x03, 0x19
        /*001a*/ 	.short	0x0128


	//----- nvinfo : EIATTR_KPARAM_INFO
	.align		4
        /*001c*/ 	.byte	0x04, 0x17
        /*001e*/ 	.short	(.L_1157 - .L_1156)
.L_1156:
        /*0020*/ 	.word	0x00000000
        /*0024*/ 	.short	0x0000
        /*0026*/ 	.short	0x0000
        /*0028*/ 	.byte	0x00, 0xf0, 0xa1, 0x04


	//----- nvinfo : EIATTR_MAXREG_COUNT
	.align		4
.L_1157:
        /*002c*/ 	.byte	0x03, 0x1b
        /*002e*/ 	.short	0x00ff


	//----- nvinfo : EIATTR_NUM_BARRIERS
	.align		4
        /*0030*/ 	.byte	0x02, 0x4c
        /*0032*/ 	.byte	0x01
	.zero		1


	//----- nvinfo : EIATTR_MERCURY_ISA_VERSION
	.align		4
        /*0034*/ 	.byte	0x03, 0x5f
        /*0036*/ 	.short	0x0000


	//----- nvinfo : EIATTR_COOP_GROUP_MASK_REGIDS
	.align		4
        /*0038*/ 	.byte	0x04, 0x29
        /*003a*/ 	.short	(.L_1159 - .L_1158)


	//   ....[0]....
.L_1158:
        /*003c*/ 	.word	0xffffffff


	//   ....[1]....
        /*0040*/ 	.word	0xffffffff


	//   ....[2]....
        /*0044*/ 	.word	0xffffffff


	//   ....[3]....
        /*0048*/ 	.word	0xffffffff


	//   ....[4]....
        /*004c*/ 	.word	0xffffffff


	//   ....[5]....
        /*0050*/ 	.word	0xffffffff


	//   ....[6]....
        /*0054*/ 	.word	0xffffffff


	//   ....[7]....
        /*0058*/ 	.word	0xffffffff


	//   ....[8]....
        /*005c*/ 	.word	0xffffffff


	//   ....[9]....
        /*0060*/ 	.word	0xffffffff


	//   ....[10]....
        /*0064*/ 	.word	0xffffffff


	//   ....[11]....
        /*0068*/ 	.word	0xffffffff


	//   ....[12]....
        /*006c*/ 	.word	0xffffffff


	//   ....[13]....
        /*0070*/ 	.word	0xffffffff


	//   ....[14]....
        /*0074*/ 	.word	0xffffffff


	//   ....[15]....
        /*0078*/ 	.word	0xffffffff


	//   ....[16]....
        /*007c*/ 	.word	0xffffffff


	//   ....[17]....
        /*0080*/ 	.word	0xffffffff


	//   ....[18]....
        /*0084*/ 	.word	0xffffffff


	//   ....[19]....
        /*0088*/ 	.word	0xffffffff


	//----- nvinfo : EIATTR_COOP_GROUP_INSTR_OFFSETS
	.align		4
.L_1159:
        /*008c*/ 	.byte	0x04, 0x28
        /*008e*/ 	.short	(.L_1161 - .L_1160)


	//   ....[0]....
.L_1160:
        /*0090*/ 	.word	0x00000bb0


	//   ....[1]....
        /*0094*/ 	.word	0x00000bd0


	//   ....[2]....
        /*0098*/ 	.word	0x00000bf0


	//   ....[3]....
        /*009c*/ 	.word	0x00000c10


	//   ....[4]....
        /*00a0*/ 	.word	0x00000c30


	//   ....[5]....
        /*00a4*/ 	.word	0x00000c50


	//   ....[6]....
        /*00a8*/ 	.word	0x00000c70


	//   ....[7]....
        /*00ac*/ 	.word	0x00000c90


	//   ....[8]....
        /*00b0*/ 	.word	0x00000cb0


	//   ....[9]....
        /*00b4*/ 	.word	0x00000cd0


	//   ....[10]....
        /*00b8*/ 	.word	0x00001c60


	//   ....[11]....
        /*00bc*/ 	.word	0x00001ce0


	//   ....[12]....
        /*00c0*/ 	.word	0x00001d60


	//   ....[13]....
        /*00c4*/ 	.word	0x00001dd0


	//   ....[14]....
        /*00c8*/ 	.word	0x00001e50


	//   ....[15]....
        /*00cc*/ 	.word	0x00001ec0


	//   ....[16]....
        /*00d0*/ 	.word	0x00001f40


	//   ....[17]....
        /*00d4*/ 	.word	0x00001fb0


	//   ....[18]....
        /*00d8*/ 	.word	0x00002030


	//   ....[19]....
        /*00dc*/ 	.word	0x000020a0


	//----- nvinfo : EIATTR_EXIT_INSTR_OFFSETS
	.align		4
.L_1161:
        /*00e0*/ 	.byte	0x04, 0x1c
        /*00e2*/ 	.short	(.L_1163 - .L_1162)


	//   ....[0]....
.L_1162:
        /*00e4*/ 	.word	0x00001b40


	//   ....[1]....
        /*00e8*/ 	.word	0x00001c00


	//----- nvinfo : EIATTR_MAX_THREADS
	.align		4
.L_1163:
        /*00ec*/ 	.byte	0x04, 0x05
        /*00ee*/ 	.short	(.L_1165 - .L_1164)
.L_1164:
        /*00f0*/ 	.word	0x00000080
        /*00f4*/ 	.word	0x00000001
        /*00f8*/ 	.word	0x00000001


	//----- nvinfo : EIATTR_CRS_STACK_SIZE
	.align		4
.L_1165:
        /*00fc*/ 	.byte	0x04, 0x1e
        /*00fe*/ 	.short	(.L_1167 - .L_1166)
.L_1166:
        /*0100*/ 	.word	0x00000000
.L_1167:


//--------------------- .nv.info._ZN10layer_norm31ln_parallel_residual_bwd_kernelINS_13Kernel_traitsI6__halfS2_S2_S2_fjLj256ELj1ELj4ELj1ELj16ENS_18Kernel_traits_baseILj256ES2_S2_S2_S2_fjLj128EEEEELb0ELb0ELb1EEEvNS_9BwdParamsE --------------------------
	.section	.nv.info._ZN10layer_norm31ln_parallel_residual_bwd_kernelINS_13Kernel_traitsI6__halfS2_S2_S2_fjLj256ELj1ELj4ELj1ELj16ENS_18Kernel_traits_baseILj256ES2_S2_S2_S2_fjLj128EEEEELb0ELb0ELb1EEEvNS_9BwdParamsE,"",@"SHT_CUDA_INFO"
	.sectionflags	@""
	.align	4


	//----- nvinfo : EIATTR_CUDA_API_VERSION
	.align		4
        /*0000*/ 	.byte	0x04, 0x37
        /*0002*/ 	.short	(.L_1169 - .L_1168)
.L_1168:
        /*0004*/ 	.word	0x00000082


	//----- nvinfo : EIATTR_SW2861232_WAR
	.align		4
.L_1169:
        /*0008*/ 	.byte	0x01, 0x35
	.zero		2


	//----- nvinfo : EIATTR_PARAM_CBANK
	.align		4
        /*000c*/ 	.byte	0x04, 0x0a
        /*000e*/ 	.short	(.L_1171 - .L_1170)
	.align		4
.L_1170:
        /*0010*/ 	.word	index@(.nv.constant0._ZN10layer_norm31ln_parallel_residual_bwd_kernelINS_13Kernel_traitsI6__halfS2_S2_S2_fjLj256ELj1ELj4ELj1ELj16ENS_18Kernel_traits_baseILj256ES2_S2_S2_S2_fjLj128EEEEELb0ELb0ELb1EEEvNS_9BwdParamsE)
        /*0014*/ 	.short	0x0160
        /*0016*/ 	.short	0x0128


	//----- nvinfo : EIATTR_CBANK_PARAM_SIZE
	.align		4
.L_1171:
        /*0018*/ 	.byte	0x03, 0x19
        /*001a*/ 	.short	0x0128


	//----- nvinfo : EIATTR_KPARAM_INFO
	.align		4
        /*001c*/ 	.byte	0x04, 0x17
        /*001e*/ 	.short	(.L_1173 - .L_1172)
.L_1172:
        /*0020*/ 	.word	0x00000000
        /*0024*/ 	.short	0x0000
        /*0026*/ 	.short	0x0000
        /*0028*/ 	.byte	0x00, 0xf0, 0xa1, 0x04


	//----- nvinfo : EIATTR_MAXREG_COUNT
	.align		4
.L_1173:
        /*002c*/ 	.byte	0x03, 0x1b
        /*002e*/ 	.short	0x00ff


	//----- nvinfo : EIATTR_NUM_BARRIERS
	.align		4
        /*0030*/ 	.byte	0x02, 0x4c
        /*0032*/ 	.byte	0x01
	.zero		1


	//----- nvinfo : EIATTR_MERCURY_ISA_VERSION
	.align		4
        /*0034*/ 	.byte	0x03, 0x5f
        /*0036*/ 	.short	0x0000


	//----- nvinfo : EIATTR_COOP_GROUP_MASK_REGIDS
	.align		4
        /*0038*/ 	.byte	0x04, 0x29
        /*003a*/ 	.short	(.L_1175 - .L_1174)


	//   ....[0]....
.L_1174:
        /*003c*/ 	.word	0xffffffff


	//   ....[1]....
        /*0040*/ 	.word	0xffffffff


	//   ....[2]....
        /*0044*/ 	.word	0xffffffff


	//   ....[3]....
        /*0048*/ 	.word	0xffffffff


	//   ....[4]....
        /*004c*/ 	.word	0xffffffff


	//   ....[5]....
        /*0050*/ 	.word	0xffffffff


	//   ....[6]....
        /*0054*/ 	.word	0xffffffff


	//   ....[7]....
        /*0058*/ 	.word	0xffffffff


	//   ....[8]....
        /*005c*/ 	.word	0xffffffff


	//   ....[9]....
        /*0060*/ 	.word	0xffffffff


	//   ....[10]....
        /*0064*/ 	.word	0xffffffff


	//   ....[11]....
        /*0068*/ 	.word	0xffffffff


	//   ....[12]....
        /*006c*/ 	.word	0xffffffff


	//   ....[13]....
        /*0070*/ 	.word	0xffffffff


	//   ....[14]....
        /*0074*/ 	.word	0xffffffff


	//   ....[15]....
        /*0078*/ 	.word	0xffffffff


	//   ....[16]....
        /*007c*/ 	.word	0xffffffff


	//   ....[17]....
        /*0080*/ 	.word	0xffffffff


	//   ....[18]....
        /*0084*/ 	.word	0xffffffff


	//   ....[19]....
        /*0088*/ 	.word	0xffffffff


	//----- nvinfo : EIATTR_COOP_GROUP_INSTR_OFFSETS
	.align		4
.L_1175:
        /*008c*/ 	.byte	0x04, 0x28
        /*008e*/ 	.short	(.L_1177 - .L_1176)


	//   ....[0]....
.L_1176:
        /*0090*/ 	.word	0x00000c70


	//   ....[1]....
        /*0094*/ 	.word	0x00000c90


	//   ....[2]....
        /*0098*/ 	.word	0x00000cb0


	//   ....[3]....
        /*009c*/ 	.word	0x00000cd0


	//   ....[4]....
        /*00a0*/ 	.word	0x00000cf0


	//   ....[5]....
        /*00a4*/ 	.word	0x00000d10


	//   ....[6]....
        /*00a8*/ 	.word	0x00000d30


	//   ....[7]....
        /*00ac*/ 	.word	0x00000d50


	//   ....[8]....
        /*00b0*/ 	.word	0x00000d70


	//   ....[9]....
        /*00b4*/ 	.word	0x00000d90


	//   ....[10]....
        /*00b8*/ 	.word	0x00001c20


	//   ....[11]....
        /*00bc*/ 	.word	0x00001ca0


	//   ....[12]....
        /*00c0*/ 	.word	0x00001d20


	//   ....[13]....
        /*00c4*/ 	.word	0x00001d90


	//   ....[14]....
        /*00c8*/ 	.word	0x00001e10


	//   ....[15]....
        /*00cc*/ 	.word	0x00001e80


	//   ....[16]....
        /*00d0*/ 	.word	0x00001f00


	//   ....[17]....
        /*00d4*/ 	.word	0x00001f70


	//   ....[18]....
        /*00d8*/ 	.word	0x00001ff0


	//   ....[19]....
        /*00dc*/ 	.word	0x00002060


	//----- nvinfo : EIATTR_EXIT_INSTR_OFFSETS
	.align		4
.L_1177:
        /*00e0*/ 	.byte	0x04, 0x1c
        /*00e2*/ 	.short	(.L_1179 - .L_1178)


	//   ....[0]....
.L_1178:
        /*00e4*/ 	.word	0x00001bc0


	//----- nvinfo : EIATTR_MAX_THREADS
	.align		4
.L_1179:
        /*00e8*/ 	.byte	0x04, 0x05
        /*00ea*/ 	.short	(.L_1181 - .L_1180)
.L_1180:
        /*00ec*/ 	.word	0x00000080
        /*00f0*/ 	.word	0x00000001
        /*00f4*/ 	.word	0x00000001


	//----- nvinfo : EIATTR_CRS_STACK_SIZE
	.align		4
.L_1181:
        /*00f8*/ 	.byte	0x04, 0x1e
        /*00fa*/ 	.short	(.L_1183 - .L_1182)
.L_1182:
        /*00fc*/ 	.word	0x00000000
.L_1183:


//--------------------- .nv.info._ZN10layer_norm31ln_parallel_residual_bwd_kernelINS_13Kernel_traitsI6__halfS2_S2_S2_fjLj256ELj1ELj4ELj1ELj16ENS_18Kernel_traits_baseILj256ES2_S2_S2_S2_fjLj128EEEEELb0ELb1ELb0EEEvNS_9BwdParamsE --------------------------
	.section	.nv.info._ZN10layer_norm31ln_parallel_residual_bwd_kernelINS_13Kernel_traitsI6__halfS2_S2_S2_fjLj256ELj1ELj4ELj1ELj16ENS_18Kernel_traits_baseILj256ES2_S2_S2_S2_fjLj128EEEEELb0ELb1ELb0EEEvNS_9BwdParamsE,"",@"SHT_CUDA_INFO"
	.sectionflags	@""
	.align	4


	//----- nvinfo : EIATTR_CUDA_API_VERSION
	.align		4
        /*0000*/ 	.byte	0x04, 0x37
        /*0002*/ 	.short	(.L_1185 - .L_1184)
.L_1184:
        /*0004*/ 	.word	0x00000082


	//----- nvinfo : EIATTR_SW2861232_WAR
	.align		4
.L_1185:
        /*0008*/ 	.byte	0x01, 0x35
	.zero		2


	//----- nvinfo : EIATTR_PARAM_CBANK
	.align		4
        /*000c*/ 	.byte	0x04, 0x0a
        /*000e*/ 	.short	(.L_1187 - .L_1186)
	.align		4
.L_1186:
        /*0010*/ 	.word	index@(.nv.constant0._ZN10layer_norm31ln_parallel_residual_bwd_kernelINS_13Kernel_traitsI6__halfS2_S2_S2_fjLj256ELj1ELj4ELj1ELj16ENS_18Kernel_traits_baseILj256ES2_S2_S2_S2_fjLj128EEEEELb0ELb1ELb0EEEvNS_9BwdParamsE)
        /*0014*/ 	.short	0x0160
        /*0016*/ 	.short	0x0128


	//----- nvinfo : EIATTR_CBANK_PARAM_SIZE
	.align		4
.L_1187:
        /*0018*/ 	.byte	0x03, 0x19
        /*001a*/ 	.short	0x0128


	//----- nvinfo : EIATTR_KPARAM_INFO
	.align		4
        /*001c*/ 	.byte	0x04, 0x17
        /*001e*/ 	.short	(.L_1189 - .L_1188)
.L_1188:
        /*0020*/ 	.word	0x00000000
        /*0024*/ 	.short	0x0000
        /*0026*/ 	.short	0x0000
        /*0028*/ 	.byte	0x00, 0xf0, 0xa1, 0x04


	//----- nvinfo : EIATTR_MAXREG_COUNT
	.align		4
.L_1189:
        /*002c*/ 	.byte	0x03, 0x1b
        /*002e*/ 	.short	0x00ff


	//----- nvinfo : EIATTR_NUM_BARRIERS
	.align		4
        /*0030*/ 	.byte	0x02, 0x4c
        /*0032*/ 	.byte	0x01
	.zero		1


	//----- nvinfo : EIATTR_MERCURY_ISA_VERSION
	.align		4
        /*0034*/ 	.byte	0x03, 0x5f
        /*0036*/ 	.short	0x0000


	//----- nvinfo : EIATTR_COOP_GROUP_MASK_REGIDS
	.align		4
        /*0038*/ 	.byte	0x04, 0x29
        /*003a*/ 	.short	(.L_1191 - .L_1190)


	//   ....[0]....
.L_1190:
        /*003c*/ 	.word	0xffffffff


	//   ....[1]....
        /*0040*/ 	.word	0xffffffff


	//   ....[2]....
        /*0044*/ 	.word	0xffffffff


	//   ....[3]....
        /*0048*/ 	.word	0xffffffff


	//   ....[4]....
        /*004c*/ 	.word	0xffffffff


	//   ....[5]....
        /*0050*/ 	.word	0xffffffff


	//   ....[6]....
        /*0054*/ 	.word	0xffffffff


	//   ....[7]....
        /*0058*/ 	.word	0xffffffff


	//   ....[8]....
        /*005c*/ 	.word	0xffffffff


	//   ....[9]....
        /*0060*/ 	.word	0xffffffff


	//   ....[10]....
        /*0064*/ 	.word	0xffffffff


	//   ....[11]....
        /*0068*/ 	.word	0xffffffff


	//   ....[12]....
        /*006c*/ 	.word	0xffffffff


	//   ....[13]....
        /*0070*/ 	.word	0xffffffff


	//   ....[14]....
        /*0074*/ 	.word	0xffffffff


	//   ....[15]....
        /*0078*/ 	.word	0xffffffff


	//   ....[16]....
        /*007c*/ 	.word	0xffffffff


	//   ....[17]....
        /*0080*/ 	.word	0xffffffff


	//   ....[18]....
        /*0084*/ 	.word	0xffffffff


	//   ....[19]....
        /*0088*/ 	.word	0xffffffff


	//----- nvinfo : EIATTR_COOP_GROUP_INSTR_OFFSETS
	.align		4
.L_1191:
        /*008c*/ 	.byte	0x04, 0x28
        /*008e*/ 	.short	(.L_1193 - .L_1192)


	//   ....[0]....
.L_1192:
        /*0090*/ 	.word	0x00000870


	//   ....[1]....
        /*0094*/ 	.word	0x00000890


	//   ....[2]....
        /*0098*/ 	.word	0x000008b0


	//   ....[3]....
        /*009c*/ 	.word	0x000008d0


	//   ....[4]....
        /*00a0*/ 	.word	0x000008f0


	//   ....[5]....
        /*00a4*/ 	.word	0x00000910


	//   ....[6]....
        /*00a8*/ 	.word	0x00000930


	//   ....[7]....
        /*00ac*/ 	.word	0x00000950


	//   ....[8]....
        /*00b0*/ 	.word	0x00000970


	//   ....[9]....
        /*00b4*/ 	.word	0x00000990


	//   ....[10]....
        /*00b8*/ 	.word	0x00001520


	//   ....[11]....
        /*00bc*/ 	.word	0x000015a0


	//   ....[12]....
        /*00c0*/ 	.word	0x00001620


	//   ....[13]....
        /*00c4*/ 	.word	0x00001690


	//   ....[14]....
        /*00c8*/ 	.word	0x00001710


	//   ....[15]....
        /*00cc*/ 	.word	0x00001780


	//   ....[16]....
        /*00d0*/ 	.word	0x00001800


	//   ....[17]....
        /*00d4*/ 	.word	0x00001870


	//   ....[18]....
        /*00d8*/ 	.word	0x000018f0


	//   ....[19]....
        /*00dc*/ 	.word	0x00001960


	//----- nvinfo : EIATTR_EXIT_INSTR_OFFSETS
	.align		4
.L_1193:
        /*00e0*/ 	.byte	0x04, 0x1c
        /*00e2*/ 	.short	(.L_1195 - .L_1194)


	//   ....[0]....
.L_1194:
        /*00e4*/ 	.word	0x00001490


	//   ....[1]....
        /*00e8*/ 	.word	0x000014c0


	//----- nvinfo : EIATTR_MAX_THREADS
	.align		4
.L_1195:
        /*00ec*/ 	.byte	0x04, 0x05
        /*00ee*/ 	.short	(.L_1197 - .L_1196)
.L_1196:
        /*00f0*/ 	.word	0x00000080
        /*00f4*/ 	.word	0x00000001
        /*00f8*/ 	.word	0x00000001


	//----- nvinfo : EIATTR_CRS_STACK_SIZE
	.align		4
.L_1197:
        /*00fc*/ 	.byte	0x04, 0x1e
        /*00fe*/ 	.short	(.L_1199 - .L_1198)
.L_1198:
        /*0100*/ 	.word	0x00000000
.L_1199:


//--------------------- .nv.info._ZN10layer_norm31ln_parallel_residual_bwd_kernelINS_13Kernel_traitsI6__halfS2_S2_S2_fjLj256ELj1ELj4ELj1ELj16ENS_18Kernel_traits_baseILj256ES2_S2_S2_S2_fjLj128EEEEELb0ELb1ELb1EEEvNS_9BwdParamsE --------------------------
	.section	.nv.info._ZN10layer_norm31ln_parallel_residual_bwd_kernelINS_13Kernel_traitsI6__halfS2_S2_S2_fjLj256ELj1ELj4ELj1ELj16ENS_18Kernel_traits_baseILj256ES2_S2_S2_S2_fjLj128EEEEELb0ELb1ELb1EEEvNS_9BwdParamsE,"",@"SHT_CUDA_INFO"
	.sectionflags	@""
	.align	4


	//----- nvinfo : EIATTR_CUDA_API_VERSION
	.align		4
        /*0000*/ 	.byte	0x04, 0x37
        /*0002*/ 	.short	(.L_1201 - .L_1200)
.L_1200:
        /*0004*/ 	.word	0x00000082


	//----- nvinfo : EIATTR_SW2861232_WAR
	.align		4
.L_1201:
        /*0008*/ 	.byte	0x01, 0x35
	.zero		2


	//----- nvinfo : EIATTR_PARAM_CBANK
	.align		4
        /*000c*/ 	.byte	0x04, 0x0a
        /*000e*/ 	.short	(.L_1203 - .L_1202)
	.align		4
.L_1202:
        /*0010*/ 	.word	index@(.nv.constant0._ZN10layer_norm31ln_parallel_residual_bwd_kernelINS_13Kernel_traitsI6__halfS2_S2_S2_fjLj256ELj1ELj4ELj1ELj16ENS_18Kernel_traits_baseILj256ES2_S2_S2_S2_fjLj128EEEEELb0ELb1ELb1EEEvNS_9BwdParamsE)
        /*0014*/ 	.short	0x0160
        /*0016*/ 	.short	0x0128


	//----- nvinfo : EIATTR_CBANK_PARAM_SIZE
	.align		4
.L_1203:
        /*0018*/ 	.byte	0x03, 0x19
        /*001a*/ 	.short	0x0128


	//----- nvinfo : EIATTR_KPARAM_INFO
	.align		4
        /*001c*/ 	.byte	0x04, 0x17
        /*001e*/ 	.short	(.L_1205 - .L_1204)
.L_1204:
        /*0020*/ 	.word	0x00000000
        /*0024*/ 	.short	0x0000
        /*0026*/ 	.short	0x0000
        /*0028*/ 	.byte	0x00, 0xf0, 0xa1, 0x04


	//----- nvinfo : EIATTR_MAXREG_COUNT
	.align		4
.L_1205:
        /*002c*/ 	.byte	0x03, 0x1b
        /*002e*/ 	.short	0x00ff


	//----- nvinfo : EIATTR_NUM_BARRIERS
	.align		4
        /*0030*/ 	.byte	0x02, 0x4c
        /*0032*/ 	.byte	0x01
	.zero		1


	//----- nvinfo : EIATTR_MERCURY_ISA_VERSION
	.align		4
        /*0034*/ 	.byte	0x03, 0x5f
        /*0036*/ 	.short	0x0000


	//----- nvinfo : EIATTR_COOP_GROUP_MASK_REGIDS
	.align		4
        /*0038*/ 	.byte	0x04, 0x29
        /*003a*/ 	.short	(.L_1207 - .L_1206)


	//   ....[0]....
.L_1206:
        /*003c*/ 	.word	0xffffffff


	//   ....[1]....
        /*0040*/ 	.word	0xffffffff


	//   ....[2]....
        /*0044*/ 	.word	0xffffffff


	//   ....[3]....
        /*0048*/ 	.word	0xffffffff


	//   ....[4]....
        /*004c*/ 	.word	0xffffffff


	//   ....[5]....
        /*0050*/ 	.word	0xffffffff


	//   ....[6]....
        /*0054*/ 	.word	0xffffffff


	//   ....[7]....
        /*0058*/ 	.word	0xffffffff


	//   ....[8]....
        /*005c*/ 	.word	0xffffffff


	//   ....[9]....
        /*0060*/ 	.word	0xffffffff


	//   ....[10]....
        /*0064*/ 	.word	0xffffffff


	//   ....[11]....
        /*0068*/ 	.word	0xffffffff


	//   ....[12]....
        /*006c*/ 	.word	0xffffffff


	//   ....[13]....
        /*0070*/ 	.word	0xffffffff


	//   ....[14]....
        /*0074*/ 	.word	0xffffffff


	//   ....[15]....
        /*0078*/ 	.word	0xffffffff


	//   ....[16]....
        /*007c*/ 	.word	0xffffffff


	//   ....[17]....
        /*0080*/ 	.word	0xffffffff


	//   ....[18]....
        /*0084*/ 	.word	0xffffffff


	//   ....[19]....
        /*0088*/ 	.word	0xffffffff


	//----- nvinfo : EIATTR_COOP_GROUP_INSTR_OFFSETS
	.align		4
.L_1207:
        /*008c*/ 	.byte	0x04, 0x28
        /*008e*/ 	.short	(.L_1209 - .L_1208)


	//   ....[0]....
.L_1208:
        /*0090*/ 	.word	0x000008b0


	//   ....[1]....
        /*0094*/ 	.word	0x000008d0


	//   ....[2]....
        /*0098*/ 	.word	0x000008f0


	//   ....[3]....
        /*009c*/ 	.word	0x00000910


	//   ....[4]....
        /*00a0*/ 	.word	0x00000930


	//   ....[5]....
        /*00a4*/ 	.word	0x00000950


	//   ....[6]....
        /*00a8*/ 	.word	0x00000970


	//   ....[7]....
        /*00ac*/ 	.word	0x00000990


	//   ....[8]....
        /*00b0*/ 	.word	0x000009b0


	//   ....[9]....
        /*00b4*/ 	.word	0x000009d0


	//   ....[10]....
        /*00b8*/ 	.word	0x000014d0


	//   ....[11]....
        /*00bc*/ 	.word	0x00001550


	//   ....[12]....
        /*00c0*/ 	.word	0x000015d0


	//   ....[13]....
        /*00c4*/ 	.word	0x00001640


	//   ....[14]....
        /*00c8*/ 	.word	0x000016c0


	//   ....[15]....
        /*00cc*/ 	.word	0x00001730


	//   ....[16]....
        /*00d0*/ 	.word	0x000017b0


	//   ....[17]....
        /*00d4*/ 	.word	0x00001820


	//   ....[18]....
        /*00d8*/ 	.word	0x000018a0


	//   ....[19]....
        /*00dc*/ 	.word	0x00001910


	//----- nvinfo : EIATTR_EXIT_INSTR_OFFSETS
	.align		4
.L_1209:
        /*00e0*/ 	.byte	0x04, 0x1c
        /*00e2*/ 	.short	(.L_1211 - .L_1210)


	//   ....[0]....
.L_1210:
        /*00e4*/ 	.word	0x00001470


	//----- nvinfo : EIATTR_MAX_THREADS
	.align		4
.L_1211:
        /*00e8*/ 	.byte	0x04, 0x05
        /*00ea*/ 	.short	(.L_1213 - .L_1212)
.L_1212:
        /*00ec*/ 	.word	0x00000080
        /*00f0*/ 	.word	0x00000001
        /*00f4*/ 	.word	0x00000001


	//----- nvinfo : EIATTR_CRS_STACK_SIZE
	.align		4
.L_1213:
        /*00f8*/ 	.byte	0x04, 0x1e
        /*00fa*/ 	.short	(.L_1215 - .L_1214)
.L_1214:
        /*00fc*/ 	.word	0x00000000
.L_1215:


//--------------------- .nv.info._ZN10layer_norm31ln_parallel_residual_bwd_kernelINS_13Kernel_traitsI6__halfS2_S2_S2_fjLj256ELj1ELj4ELj1ELj16ENS_18Kernel_traits_baseILj256ES2_S2_S2_S2_fjLj128EEEEELb1ELb0ELb0EEEvNS_9BwdParamsE --------------------------
	.section	.nv.info._ZN10layer_norm31ln_parallel_residual_bwd_kernelINS_13Kernel_traitsI6__halfS2_S2_S2_fjLj256ELj1ELj4ELj1ELj16ENS_18Kernel_traits_baseILj256ES2_S2_S2_S2_fjLj128EEEEELb1ELb0ELb0EEEvNS_9BwdParamsE,"",@"SHT_CUDA_INFO"
	.sectionflags	@""
	.align	4


	//----- nvinfo : EIATTR_CUDA_API_VERSION
	.align		4
        /*0000*/ 	.byte	0x04, 0x37
        /*0002*/ 	.short	(.L_1217 - .L_1216)
.L_1216:
        /*0004*/ 	.word	0x00000082


	//----- nvinfo : EIATTR_SW2861232_WAR
	.align		4
.L_1217:
        /*0008*/ 	.byte	0x01, 0x35
	.zero		2


	//----- nvinfo : EIATTR_PARAM_CBANK
	.align		4
        /*000c*/ 	.byte	0x04, 0x0a
        /*000e*/ 	.short	(.L_1219 - .L_1218)
	.align		4
.L_1218:
        /*0010*/ 	.word	index@(.nv.constant0._ZN10layer_norm31ln_parallel_residual_bwd_kernelINS_13Kernel_traitsI6__halfS2_S2_S2_fjLj256ELj1ELj4ELj1ELj16ENS_18Kernel_traits_baseILj256ES2_S2_S2_S2_fjLj128EEEEELb1ELb0ELb0EEEvNS_9BwdParamsE)
        /*0014*/ 	.short	0x0160
        /*0016*/ 	.short	0x0128


	//----- nvinfo : EIATTR_CBANK_PARAM_SIZE
	.align		4
.L_1219:
        /*0018*/ 	.byte	0x03, 0x19
        /*001a*/ 	.short	0x0128


	//----- nvinfo : EIATTR_KPARAM_INFO
	.align		4
        /*001c*/ 	.byte	0x04, 0x17
        /*001e*/ 	.short	(.L_1221 - .L_1220)
.L_1220:
        /*0020*/ 	.word	0x00000000
        /*0024*/ 	.short	0x0000
        /*0026*/ 	.short	0x0000
        /*0028*/ 	.byte	0x00, 0xf0, 0xa1, 0x04


	//----- nvinfo : EIATTR_MAXREG_COUNT
	.align		4
.L_1221:
        /*002c*/ 	.byte	0x03, 0x1b
        /*002e*/ 	.short	0x00ff


	//----- nvinfo : EIATTR_NUM_BARRIERS
	.align		4
        /*0030*/ 	.byte	0x02, 0x4c
        /*0032*/ 	.byte	0x01
	.zero		1


	//----- nvinfo : EIATTR_MERCURY_ISA_VERSION
	.align		4
        /*0034*/ 	.byte	0x03, 0x5f
        /*0036*/ 	.short	0x0000


	//----- nvinfo : EIATTR_COOP_GROUP_MASK_REGIDS
	.align		4
        /*0038*/ 	.byte	0x04, 0x29
        /*003a*/ 	.short	(.L_1223 - .L_1222)


	//   ....[0]....
.L_1222:
        /*003c*/ 	.word	0xffffffff


	//   ....[1]....
        /*0040*/ 	.word	0xffffffff


	//   ....[2]....
        /*0044*/ 	.word	0xffffffff


	//   ....[3]....
        /*0048*/ 	.word	0xffffffff


	//   ....[4]....
        /*004c*/ 	.word	0xffffffff


	//   ....[5]....
        /*0050*/ 	.word	0xffffffff


	//   ....[6]....
        /*0054*/ 	.word	0xffffffff


	//   ....[7]....
        /*0058*/ 	.word	0xffffffff


	//   ....[8]....
        /*005c*/ 	.word	0xffffffff


	//   ....[9]....
        /*0060*/ 	.word	0xffffffff


	//   ....[10]....
        /*0064*/ 	.word	0xffffffff


	//   ....[11]....
        /*0068*/ 	.word	0xffffffff


	//   ....[12]....
        /*006c*/ 	.word	0xffffffff


	//   ....[13]....
        /*0070*/ 	.word	0xffffffff


	//   ....[14]....
        /*0074*/ 	.word	0xffffffff


	//   ....[15]....
        /*0078*/ 	.word	0xffffffff


	//   ....[16]....
        /*007c*/ 	.word	0xffffffff


	//   ....[17]....
        /*0080*/ 	.word	0xffffffff


	//   ....[18]....
        /*0084*/ 	.word	0xffffffff


	//   ....[19]....
        /*0088*/ 	.word	0xffffffff


	//----- nvinfo : EIATTR_COOP_GROUP_INSTR_OFFSETS
	.align		4
.L_1223:
        /*008c*/ 	.byte	0x04, 0x28
        /*008e*/ 	.short	(.L_1225 - .L_1224)


	//   ....[0]....
.L_1224:
        /*0090*/ 	.word	0x00000e20


	//   ....[1]....
        /*0094*/ 	.word	0x00000e40


	//   ....[2]....
        /*0098*/ 	.word	0x00000e60


	//   ....[3]....
        /*009c*/ 	.word	0x00000e80


	//   ....[4]....
        /*00a0*/ 	.word	0x00000ea0


	//   ....[5]....
        /*00a4*/ 	.word	0x00000ec0


	//   ....[6]....
        /*00a8*/ 	.word	0x00000ee0


	//   ....[7]....
        /*00ac*/ 	.word	0x00000f00


	//   ....[8]....
        /*00b0*/ 	.word	0x00000f20


	//   ....[9]....
        /*00b4*/ 	.word	0x00000f40


	//   ....[10]....
        /*00b8*/ 	.word	0x00002150


	//   ....[11]....
        /*00bc*/ 	.word	0x000021d0


	//   ....[12]....
        /*00c0*/ 	.word	0x00002250


	//   ....[13]....
        /*00c4*/ 	.word	0x000022c0


	//   ....[14]....
        /*00c8*/ 	.word	0x00002340


	//   ....[15]....
        /*00cc*/ 	.word	0x000023b0


	//   ....[16]....
        /*00d0*/ 	.word	0x00002430


	//   ....[17]....
        /*00d4*/ 	.word	0x000024a0


	//   ....[18]....
        /*00d8*/ 	.word	0x00002520


	//   ....[19]....
        /*00dc*/ 	.word	0x00002590


	//----- nvinfo : EIATTR_EXIT_INSTR_OFFSETS
	.align		4
.L_1225:
        /*00e0*/ 	.byte	0x04, 0x1c
        /*00e2*/ 	.short	(.L_1227 - .L_1226)


	//   ....[0]....
.L_1226:
        /*00e4*/ 	.word	0x00002030


	//   ....[1]....
        /*00e8*/ 	.word	0x000020f0


	//----- nvinfo : EIATTR_MAX_THREADS
	.align		4
.L_1227:
        /*00ec*/ 	.byte	0x04, 0x05
        /*00ee*/ 	.short	(.L_1229 - .L_1228)
.L_1228:
        /*00f0*/ 	.word	0x00000080
        /*00f4*/ 	.word	0x00000001
        /*00f8*/ 	.word	0x00000001


	//----- nvinfo : EIATTR_CRS_STACK_SIZE
	.align		4
.L_1229:
        /*00fc*/ 	.byte	0x04, 0x1e
        /*00fe*/ 	.short	(.L_1231 - .L_1230)
.L_1230:
        /*0100*/ 	.word	0x00000000
.L_1231:


//--------------------- .nv.info._ZN10layer_norm31ln_parallel_residual_bwd_kernelINS_13Kernel_traitsI6__halfS2_S2_S2_fjLj256ELj1ELj4ELj1ELj16ENS_18Kernel_traits_baseILj256ES2_S2_S2_S2_fjLj128EEEEELb1ELb0ELb1EEEvNS_9BwdParamsE --------------------------
	.section	.nv.info._ZN10layer_norm31ln_parallel_residual_bwd_kernelINS_13Kernel_traitsI6__halfS2_S2_S2_fjLj256ELj1ELj4ELj1ELj16ENS_18Kernel_traits_baseILj256ES2_S2_S2_S2_fjLj128EEEEELb1ELb0ELb1EEEvNS_9BwdParamsE,"",@"SHT_CUDA_INFO"
	.sectionflags	@""
	.align	4


	//----- nvinfo : EIATTR_CUDA_API_VERSION
	.align		4
        /*0000*/ 	.byte	0x04, 0x37
        /*0002*/ 	.short	(.L_1233 - .L_1232)
.L_1232:
        /*0004*/ 	.word	0x00000082


	//----- nvinfo : EIATTR_SW2861232_WAR
	.align		4
.L_1233:
        /*0008*/ 	.byte	0x01, 0x35
	.zero		2


	//----- nvinfo : EIATTR_PARAM_CBANK
	.align		4
        /*000c*/ 	.byte	0x04, 0x0a
        /*000e*/ 	.short	(.L_1235 - .L_1234)
	.align		4
.L_1234:
        /*0010*/ 	.word	index@(.nv.constant0._ZN10layer_norm31ln_parallel_residual_bwd_kernelINS_13Kernel_traitsI6__halfS2_S2_S2_fjLj256ELj1ELj4ELj1ELj16ENS_18Kernel_traits_baseILj256ES2_S2_S2_S2_fjLj128EEEEELb1ELb0ELb1EEEvNS_9BwdParamsE)
        /*0014*/ 	.short	0x0160
        /*0016*/ 	.short	0x0128


	//----- nvinfo : EIATTR_CBANK_PARAM_SIZE
	.align		4
.L_1235:
        /*0018*/ 	.byte	0x03, 0x19
        /*001a*/ 	.short	0x0128


	//----- nvinfo : EIATTR_KPARAM_INFO
	.align		4
        /*001c*/ 	.byte	0x04, 0x17
        /*001e*/ 	.short	(.L_1237 - .L_1236)
.L_1236:
        /*0020*/ 	.word	0x00000000
        /*0024*/ 	.short	0x0000
        /*0026*/ 	.short	0x0000
        /*0028*/ 	.byte	0x00, 0xf0, 0xa1, 0x04


	//----- nvinfo : EIATTR_MAXREG_COUNT
	.align		4
.L_1237:
        /*002c*/ 	.byte	0x03, 0x1b
        /*002e*/ 	.short	0x00ff


	//----- nvinfo : EIATTR_NUM_BARRIERS
	.align		4
        /*0030*/ 	.byte	0x02, 0x4c
        /*0032*/ 	.byte	0x01
	.zero		1


	//----- nvinfo : EIATTR_MERCURY_ISA_VERSION
	.align		4
        /*0034*/ 	.byte	0x03, 0x5f
        /*0036*/ 	.short	0x0000


	//----- nvinfo : EIATTR_COOP_GROUP_MASK_REGIDS
	.align		4
        /*0038*/ 	.byte	0x04, 0x29
        /*003a*/ 	.short	(.L_1239 - .L_1238)


	//   ....[0]....
.L_1238:
        /*003c*/ 	.word	0xffffffff


	//   ....[1]....
        /*0040*/ 	.word	0xffffffff


	//   ....[2]....
        /*0044*/ 	.word	0xffffffff


	//   ....[3]....
        /*0048*/ 	.word	0xffffffff


	//   ....[4]....
        /*004c*/ 	.word	0xffffffff


	//   ....[5]....
        /*0050*/ 	.word	0xffffffff


	//   ....[6]....
        /*0054*/ 	.word	0xffffffff


	//   ....[7]....
        /*0058*/ 	.word	0xffffffff


	//   ....[8]....
        /*005c*/ 	.word	0xffffffff


	//   ....[9]....
        /*0060*/ 	.word	0xffffffff


	//   ....[10]....
        /*0064*/ 	.word	0xffffffff


	//   ....[11]....
        /*0068*/ 	.word	0xffffffff


	//   ....[12]....
        /*006c*/ 	.word	0xffffffff


	//   ....[13]....
        /*0070*/ 	.word	0xffffffff


	//   ....[14]....
        /*0074*/ 	.word	0xffffffff


	//   ....[15]....
        /*0078*/ 	.word	0xffffffff


	//   ....[16]....
        /*007c*/ 	.word	0xffffffff


	//   ....[17]....
        /*0080*/ 	.word	0xffffffff


	//   ....[18]....
        /*0084*/ 	.word	0xffffffff


	//   ....[19]....
        /*0088*/ 	.word	0xffffffff


	//----- nvinfo : EIATTR_COOP_GROUP_INSTR_OFFSETS
	.align		4
.L_1239:
        /*008c*/ 	.byte	0x04, 0x28
        /*008e*/ 	.short	(.L_1241 - .L_1240)


	//   ....[0]....
.L_1240:
        /*0090*/ 	.word	0x00000df0


	//   ....[1]....
        /*0094*/ 	.word	0x00000e10


	//   ....[2]....
        /*0098*/ 	.word	0x00000e30


	//   ....[3]....
        /*009c*/ 	.word	0x00000e50


	//   ....[4]....
        /*00a0*/ 	.word	0x00000e70


	//   ....[5]....
        /*00a4*/ 	.word	0x00000e90


	//   ....[6]....
        /*00a8*/ 	.word	0x00000eb0


	//   ....[7]....
        /*00ac*/ 	.word	0x00000ed0


	//   ....[8]....
        /*00b0*/ 	.word	0x00000ef0


	//   ....[9]....
        /*00b4*/ 	.word	0x00000f10


	//   ....[10]....
        /*00b8*/ 	.word	0x00002080


	//   ....[11]....
        /*00bc*/ 	.word	0x00002100


	//   ....[12]....
        /*00c0*/ 	.word	0x00002180


	//   ....[13]....
        /*00c4*/ 	.word	0x000021f0


	//   ....[14]....
        /*00c8*/ 	.word	0x00002270


	//   ....[15]....
        /*00cc*/ 	.word	0x000022e0


	//   ....[16]....
        /*00d0*/ 	.word	0x00002360


	//   ....[17]....
        /*00d4*/ 	.word	0x000023d0


	//   ....[18]....
        /*00d8*/ 	.word	0x00002450


	//   ....[19]....
        /*00dc*/ 	.word	0x000024c0


	//----- nvinfo : EIATTR_EXIT_INSTR_OFFSETS
	.align		4
.L_1241:
        /*00e0*/ 	.byte	0x04, 0x1c
        /*00e2*/ 	.short	(.L_1243 - .L_1242)


	//   ....[0]....
.L_1242:
        /*00e4*/ 	.word	0x00002020


	//----- nvinfo : EIATTR_MAX_THREADS
	.align		4
.L_1243:
        /*00e8*/ 	.byte	0x04, 0x05
        /*00ea*/ 	.short	(.L_1245 - .L_1244)
.L_1244:
        /*00ec*/ 	.word	0x00000080
        /*00f0*/ 	.word	0x00000001
        /*00f4*/ 	.word	0x00000001


	//----- nvinfo : EIATTR_CRS_STACK_SIZE
	.align		4
.L_1245:
        /*00f8*/ 	.byte	0x04, 0x1e
        /*00fa*/ 	.short	(.L_1247 - .L_1246)
.L_1246:
        /*00fc*/ 	.word	0x00000000
.L_1247:


//--------------------- .nv.info._ZN10layer_norm22ln_bwd_finalize_kernelINS_22Kernel_traits_finalizeILj256E6__halfS2_S2_S2_fjLb0ELj1024ELj4ENS_18Kernel_traits_baseILj256ES2_S2_S2_S2_fjLj1024EEEEELb0ELb0EEEvNS_9BwdParamsE --------------------------
	.section	.nv.info._ZN10layer_norm22ln_bwd_finalize_kernelINS_22Kernel_traits_finalizeILj256E6__halfS2_S2_S2_fjLb0ELj1024ELj4ENS_18Kernel_traits_baseILj256ES2_S2_S2_S2_fjLj1024EEEEELb0ELb0EEEvNS_9BwdParamsE,"",@"SHT_CUDA_INFO"
	.sectionflags	@""
	.align	4


	//----- nvinfo : EIATTR_CUDA_API_VERSION
	.align		4
        /*0000*/ 	.byte	0x04, 0x37
        /*0002*/ 	.short	(.L_1249 - .L_1248)
.L_1248:
        /*0004*/ 	.word	0x00000082


	//----- nvinfo : EIATTR_SW2861232_WAR
	.align		4
.L_1249:
        /*0008*/ 	.byte	0x01, 0x35
	.zero		2


	//----- nvinfo : EIATTR_PARAM_CBANK
	.align		4
        /*000c*/ 	.byte	0x04, 0x0a
        /*000e*/ 	.short	(.L_1251 - .L_1250)
	.align		4
.L_1250:
        /*0010*/ 	.word	index@(.nv.constant0._ZN10layer_norm22ln_bwd_finalize_kernelINS_22Kernel_traits_finalizeILj256E6__halfS2_S2_S2_fjLb0ELj1024ELj4ENS_18Kernel_traits_baseILj256ES2_S2_S2_S2_fjLj1024EEEEELb0ELb0EEEvNS_9BwdParamsE)
        /*0014*/ 	.short	0x0160
        /*0016*/ 	.short	0x0128


	//----- nvinfo : EIATTR_CBANK_PARAM_SIZE
	.align		4
.L_1251:
        /*0018*/ 	.byte	0x03, 0x19
        /*001a*/ 	.short	0x0128


	//----- nvinfo : EIATTR_KPARAM_INFO
	.align		4
        /*001c*/ 	.byte	0x04, 0x17
        /*001e*/ 	.short	(.L_1253 - .L_1252)
.L_1252:
        /*0020*/ 	.word	0x00000000
        /*0024*/ 	.short	0x0000
        /*0026*/ 	.short	0x0000
        /*0028*/ 	.byte	0x00, 0xf0, 0xa1, 0x04


	//----- nvinfo : EIATTR_MAXREG_COUNT
	.align		4
.L_1253:
        /*002c*/ 	.byte	0x03, 0x1b
        /*002e*/ 	.short	0x0040


	//----- nvinfo : EIATTR_NUM_BARRIERS
	.align		4
        /*0030*/ 	.byte	0x02, 0x4c
        /*0032*/ 	.byte	0x01
	.zero		1


	//----- nvinfo : EIATTR_MERCURY_ISA_VERSION
	.align		4
        /*0034*/ 	.byte	0x03, 0x5f
        /*0036*/ 	.short	0x0000


	//----- nvinfo : EIATTR_COOP_GROUP_MASK_REGIDS
	.align		4
        /*0038*/ 	.byte	0x04, 0x29
        /*003a*/ 	.short	(.L_1255 - .L_1254)


	//   ....[0]....
.L_1254:
        /*003c*/ 	.word	0xffffffff


	//   ....[1]....
        /*0040*/ 	.word	0xffffffff


	//   ....[2]....
        /*0044*/ 	.word	0xffffffff


	//   ....[3]....
        /*0048*/ 	.word	0xffffffff


	//   ....[4]....
        /*004c*/ 	.word	0xffffffff


	//   ....[5]....
        /*0050*/ 	.word	0xffffffff


	//   ....[6]....
        /*0054*/ 	.word	0xffffffff


	//   ....[7]....
        /*0058*/ 	.word	0xffffffff


	//   ....[8]....
        /*005c*/ 	.word	0xffffffff


	//   ....[9]....
        /*0060*/ 	.word	0xffffffff


	//   ....[10]....
        /*0064*/ 	.word	0xffffffff


	//   ....[11]....
        /*0068*/ 	.word	0xffffffff


	//   ....[12]....
        /*006c*/ 	.word	0xffffffff


	//   ....[13]....
        /*0070*/ 	.word	0xffffffff


	//   ....[14]....
        /*0074*/ 	.word	0xffffffff


	//   ....[15]....
        /*0078*/ 	.word	0xffffffff


	//   ....[16]....
        /*007c*/ 	.word	0xffffffff


	//   ....[17]....
        /*0080*/ 	.word	0xffffffff


	//   ....[18]....
        /*0084*/ 	.word	0xffffffff


	//   ....[19]....
        /*0088*/ 	.word	0xffffffff


	//----- nvinfo : EIATTR_COOP_GROUP_INSTR_OFFSETS
	.align		4
.L_1255:
        /*008c*/ 	.byte	0x04, 0x28
        /*008e*/ 	.short	(.L_1257 - .L_1256)


	//   ....[0]....
.L_1256:
        /*0090*/ 	.word	0x00000820


	//   ....[1]....
        /*0094*/ 	.word	0x00000850


	//   ....[2]....
        /*0098*/ 	.word	0x00000860


	//   ....[3]....
        /*009c*/ 	.word	0x00000890


	//   ....[4]....
        /*00a0*/ 	.word	0x000008a0


	//   ....[5]....
        /*00a4*/ 	.word	0x000008d0


	//   ....[6]....
        /*00a8*/ 	.word	0x000008f0


	//   ....[7]....
        /*00ac*/ 	.word	0x00000900


	//   ....[8]....
        /*00b0*/ 	.word	0x00000930


	//   ....[9]....
        /*00b4*/ 	.word	0x00000940


	//   ....[10]....
        /*00b8*/ 	.word	0x00000b50


	//   ....[11]....
        /*00bc*/ 	.word	0x00000bc0


	//   ....[12]....
        /*00c0*/ 	.word	0x00000c20


	//   ....[13]....
        /*00c4*/ 	.word	0x00000c80


	//   ....[14]....
        /*00c8*/ 	.word	0x00000cf0


	//   ....[15]....
        /*00cc*/ 	.word	0x00000d60


	//   ....[16]....
        /*00d0*/ 	.word	0x00000dc0


	//   ....[17]....
        /*00d4*/ 	.word	0x00000e20


	//   ....[18]....
        /*00d8*/ 	.word	0x00000e80


	//   ....[19]....
        /*00dc*/ 	.word	0x00000ee0


	//----- nvinfo : EIATTR_EXIT_INSTR_OFFSETS
	.align		4
.L_1257:
        /*00e0*/ 	.byte	0x04, 0x1c
        /*00e2*/ 	.short	(.L_1259 - .L_1258)


	//   ....[0]....
.L_1258:
        /*00e4*/ 	.word	0x00000070


	//   ....[1]....
        /*00e8*/ 	.word	0x00000af0


	//----- nvinfo : EIATTR_MAX_THREADS
	.align		4
.L_1259:
        /*00ec*/ 	.byte	0x04, 0x05
        /*00ee*/ 	.short	(.L_1261 - .L_1260)
.L_1260:
        /*00f0*/ 	.word	0x00000400
        /*00f4*/ 	.word	0x00000001
        /*00f8*/ 	.word	0x00000001


	//----- nvinfo : EIATTR_CRS_STACK_SIZE
	.align		4
.L_1261:
        /*00fc*/ 	.byte	0x04, 0x1e
        /*00fe*/ 	.short	(.L_1263 - .L_1262)
.L_1262:
        /*0100*/ 	.word	0x00000000
.L_1263:


//--------------------- .nv.info._ZN10layer_norm40ln_parallel_residual_bwd_finalize_kernelINS_22Kernel_traits_finalizeILj256E6__halfS2_S2_S2_fjLb0ELj1024ELj4ENS_18Kernel_traits_baseILj256ES2_S2_S2_S2_fjLj1024EEEEELb0EEEvNS_9BwdParamsE --------------------------
	.section	.nv.info._ZN10layer_norm40ln_parallel_residual_bwd_finalize_kernelINS_22Kernel_traits_finalizeILj256E6__halfS2_S2_S2_fjLb0ELj1024ELj4ENS_18Kernel_traits_baseILj256ES2_S2_S2_S2_fjLj1024EEEEELb0EEEvNS_9BwdParamsE,"",@"SHT_CUDA_INFO"
	.sectionflags	@""
	.align	4


	//----- nvinfo : EIATTR_CUDA_API_VERSION
	.align		4
        /*0000*/ 	.byte	0x04, 0x37
        /*0002*/ 	.short	(.L_1265 - .L_1264)
.L_1264:
        /*0004*/ 	.word	0x00000082


	//----- nvinfo : EIATTR_SW2861232_WAR
	.align		4
.L_1265:
        /*0008*/ 	.byte	0x01, 0x35
	.zero		2


	//----- nvinfo : EIATTR_PARAM_CBANK
	.align		4
        /*000c*/ 	.byte	0x04, 0x0a
        /*000e*/ 	.short	(.L_1267 - .L_1266)
	.align		4
.L_1266:
        /*0010*/ 	.word	index@(.nv.constant0._ZN10layer_norm40ln_parallel_residual_bwd_finalize_kernelINS_22Kernel_traits_finalizeILj256E6__halfS2_S2_S2_fjLb0ELj1024ELj4ENS_18Kernel_traits_baseILj256ES2_S2_S2_S2_fjLj1024EEEEELb0EEEvNS_9BwdParamsE)
        /*0014*/ 	.short	0x0160
        /*0016*/ 	.short	0x0128


	//----- nvinfo : EIATTR_CBANK_PARAM_SIZE
	.align		4
.L_1267:
        /*0018*/ 	.byte	0x03, 0x19
        /*001a*/ 	.short	0x0128


	//----- nvinfo : EIATTR_KPARAM_INFO
	.align		4
        /*001c*/ 	.byte	0x04, 0x17
        /*001e*/ 	.short	(.L_1269 - .L_1268)
.L_1268:
        /*0020*/ 	.word	0x00000000
        /*0024*/ 	.short	0x0000
        /*0026*/ 	.short	0x0000
        /*0028*/ 	.byte	0x00, 0xf0, 0xa1, 0x04


	//----- nvinfo : EIATTR_MAXREG_COUNT
	.align		4
.L_1269:
        /*002c*/ 	.byte	0x03, 0x1b
        /*002e*/ 	.short	0x0040


	//----- nvinfo : EIATTR_NUM_BARRIERS
	.align		4
        /*0030*/ 	.byte	0x02, 0x4c
        /*0032*/ 	.byte	0x01
	.zero		1


	//----- nvinfo : EIATTR_MERCURY_ISA_VERSION
	.align		4
        /*0034*/ 	.byte	0x03, 0x5f
        /*0036*/ 	.short	0x0000


	//----- nvinfo : EIATTR_COOP_GROUP_MASK_REGIDS
	.align		4
        /*0038*/ 	.byte	0x04, 0x29
        /*003a*/ 	.short	(.L_1271 - .L_1270)


	//   ....[0]....
.L_1270:
        /*003c*/ 	.word	0xffffffff


	//   ....[1]....
        /*0040*/ 	.word	0xffffffff


	//   ....[2]....
        /*0044*/ 	.word	0xffffffff


	//   ....[3]....
        /*0048*/ 	.word	0xffffffff


	//   ....[4]....
        /*004c*/ 	.word	0xffffffff


	//   ....[5]....
        /*0050*/ 	.word	0xffffffff


	//   ....[6]....
        /*0054*/ 	.word	0xffffffff


	//   ....[7]....
        /*0058*/ 	.word	0xffffffff


	//   ....[8]....
        /*005c*/ 	.word	0xffffffff


	//   ....[9]....
        /*0060*/ 	.word	0xffffffff


	//   ....[10]....
        /*0064*/ 	.word	0xffffffff


	//   ....[11]....
        /*0068*/ 	.word	0xffffffff


	//   ....[12]....
        /*006c*/ 	.word	0xffffffff


	//   ....[13]....
        /*0070*/ 	.word	0xffffffff


	//   ....[14]....
        /*0074*/ 	.word	0xffffffff


	//   ....[15]....
        /*0078*/ 	.word	0xffffffff


	//   ....[16]....
        /*007c*/ 	.word	0xffffffff


	//   ....[17]....
        /*0080*/ 	.word	0xffffffff


	//   ....[18]....
        /*0084*/ 	.word	0xffffffff


	//   ....[19]....
        /*0088*/ 	.word	0xffffffff


	//   ....[20]....
        /*008c*/ 	.word	0xffffffff


	//   ....[21]....
        /*0090*/ 	.word	0xffffffff


	//   ....[22]....
        /*0094*/ 	.word	0xffffffff


	//   ....[23]....
        /*0098*/ 	.word	0xffffffff


	//   ....[24]....
        /*009c*/ 	.word	0xffffffff


	//   ....[25]....
        /*00a0*/ 	.word	0xffffffff


	//   ....[26]....
        /*00a4*/ 	.word	0xffffffff


	//   ....[27]....
        /*00a8*/ 	.word	0xffffffff


	//   ....[28]....
        /*00ac*/ 	.word	0xffffffff


	//   ....[29]....
        /*00b0*/ 	.word	0xffffffff


	//   ....[30]....
        /*00b4*/ 	.word	0xffffffff


	//   ....[31]....
        /*00b8*/ 	.word	0xffffffff


	//   ....[32]....
        /*00bc*/ 	.word	0xffffffff


	//   ....[33]....
        /*00c0*/ 	.word	0xffffffff


	//   ....[34]....
        /*00c4*/ 	.word	0xffffffff


	//   ....[35]....
        /*00c8*/ 	.word	0xffffffff


	//   ....[36]....
        /*00cc*/ 	.word	0xffffffff


	//   ....[37]....
        /*00d0*/ 	.word	0xffffffff


	//   ....[38]....
        /*00d4*/ 	.word	0xffffffff


	//   ....[39]....
        /*00d8*/ 	.word	0xffffffff


	//----- nvinfo : EIATTR_COOP_GROUP_INSTR_OFFSETS
	.align		4
.L_1271:
        /*00dc*/ 	.byte	0x04, 0x28
        /*00de*/ 	.short	(.L_1273 - .L_1272)


	//   ....[0]....
.L_1272:
        /*00e0*/ 	.word	0x00000b70


	//   ....[1]....
        /*00e4*/ 	.word	0x00000ba0


	//   ....[2]....
        /*00e8*/ 	.word	0x00000bb0


	//   ....[3]....
        /*00ec*/ 	.word	0x00000bc0


	//   ....[4]....
        /*00f0*/ 	.word	0x00000bf0


	//   ....[5]....
        /*00f4*/ 	.word	0x00000c10


	//   ....[6]....
        /*00f8*/ 	.word	0x00000c20


	//   ....[7]....
        /*00fc*/ 	.word	0x00000c30


	//   ....[8]....
        /*0100*/ 	.word	0x00000c60


	//   ....[9]....
        /*0104*/ 	.word	0x00000c80


	//   ....[10]....
        /*0108*/ 	.word	0x00000ca0


	//   ....[11]....
        /*010c*/ 	.word	0x00000cb0


	//   ....[12]....
        /*0110*/ 	.word	0x00000ce0


	//   ....[13]....
        /*0114*/ 	.word	0x00000d00


	//   ....[14]....
        /*0118*/ 	.word	0x00000d20


	//   ....[15]....
        /*011c*/ 	.word	0x00000d30


	//   ....[16]....
        /*0120*/ 	.word	0x00000d60


	//   ....[17]....
        /*0124*/ 	.word	0x00000d90


	//   ....[18]....
        /*0128*/ 	.word	0x00000da0


	//   ....[19]....
        /*012c*/ 	.word	0x00000db0


	//   ....[20]....
        /*0130*/ 	.word	0x000010c0


	//   ....[21]....
        /*0134*/ 	.word	0x00001130


	//   ....[22]....
        /*0138*/ 	.word	0x00001190


	//   ....[23]....
        /*013c*/ 	.word	0x000011f0


	//   ....[24]....
        /*0140*/ 	.word	0x00001260


	//   ....[25]....
        /*0144*/ 	.word	0x000012d0


	//   ....[26]....
        /*0148*/ 	.word	0x00001330


	//   ....[27]....
        /*014c*/ 	.word	0x00001390


	//   ....[28]....
        /*0150*/ 	.word	0x000013f0


	//   ....[29]....
        /*0154*/ 	.word	0x00001460


	//   ....[30]....
        /*0158*/ 	.word	0x000014d0


	//   ....[31]....
        /*015c*/ 	.word	0x00001530


	//   ....[32]....
        /*0160*/ 	.word	0x00001590


	//   ....[33]....
        /*0164*/ 	.word	0x000015f0


	//   ....[34]....
        /*0168*/ 	.word	0x00001660


	//   ....[35]....
        /*016c*/ 	.word	0x000016d0


	//   ....[36]....
        /*0170*/ 	.word	0x00001730


	//   ....[37]....
        /*0174*/ 	.word	0x00001790


	//   ....[38]....
        /*0178*/ 	.word	0x000017f0


	//   ....[39]....
        /*017c*/ 	.word	0x00001850


	//----- nvinfo : EIATTR_EXIT_INSTR_OFFSETS
	.align		4
.L_1273:
        /*0180*/ 	.byte	0x04, 0x1c
        /*0182*/ 	.short	(.L_1275 - .L_1274)


	//   ....[0]....
.L_1274:
        /*0184*/ 	.word	0x00000070


	//   ....[1]....
        /*0188*/ 	.word	0x00001060


	//----- nvinfo : EIATTR_MAX_THREADS
	.align		4
.L_1275:
        /*018c*/ 	.byte	0x04, 0x05
        /*018e*/ 	.short	(.L_1277 - .L_1276)
.L_1276:
        /*0190*/ 	.word	0x00000400
        /*0194*/ 	.word	0x00000001
        /*0198*/ 	.word	0x00000001


	//----- nvinfo : EIATTR_CRS_STACK_SIZE
	.align		4
.L_1277:
        /*019c*/ 	.byte	0x04, 0x1e
        /*019e*/ 	.short	(.L_1279 - .L_1278)
.L_1278:
        /*01a0*/ 	.word	0x00000000
.L_1279:


//--------------------- .nv.info._ZN10layer_norm31ln_parallel_residual_bwd_kernelINS_13Kernel_traitsI6__halfS2_S2_S2_fjLj256ELj1ELj4ELj1ELj16ENS_18Kernel_traits_baseILj256ES2_S2_S2_S2_fjLj128EEEEELb1ELb1ELb0EEEvNS_9BwdParamsE --------------------------
	.section	.nv.info._ZN10layer_norm31ln_parallel_residual_bwd_kernelINS_13Kernel_traitsI6__halfS2_S2_S2_fjLj256ELj1ELj4ELj1ELj16ENS_18Kernel_traits_baseILj256ES2_S2_S2_S2_fjLj128EEEEELb1ELb1ELb0EEEvNS_9BwdParamsE,"",@"SHT_CUDA_INFO"
	.sectionflags	@""
	.align	4


	//----- nvinfo : EIATTR_CUDA_API_VERSION
	.align		4
        /*0000*/ 	.byte	0x04, 0x37
        /*0002*/ 	.short	(.L_1281 - .L_1280)
.L_1280:
        /*0004*/ 	.word	0x00000082


	//----- nvinfo : EIATTR_SW2861232_WAR
	.align		4
.L_1281:
        /*0008*/ 	.byte	0x01, 0x35
	.zero		2


	//----- nvinfo : EIATTR_PARAM_CBANK
	.align		4
        /*000c*/ 	.byte	0x04, 0x0a
        /*000e*/ 	.short	(.L_1283 - .L_1282)
	.align		4
.L_1282:
        /*0010*/ 	.word	index@(.nv.constant0._ZN10layer_norm31ln_parallel_residual_bwd_kernelINS_13Kernel_traitsI6__halfS2_S2_S2_fjLj256ELj1ELj4ELj1ELj16ENS_18Kernel_traits_baseILj256ES2_S2_S2_S2_fjLj128EEEEELb1ELb1ELb0EEEvNS_9BwdParamsE)
        /*0014*/ 	.short	0x0160
        /*0016*/ 	.short	0x0128


	//----- nvinfo : EIATTR_CBANK_PARAM_SIZE
	.align		4
.L_1283:
        /*0018*/ 	.byte	0x03, 0x19
        /*001a*/ 	.short	0x0128


	//----- nvinfo : EIATTR_KPARAM_INFO
	.align		4
        /*001c*/ 	.byte	0x04, 0x17
        /*001e*/ 	.short	(.L_1285 - .L_1284)
.L_1284:
        /*0020*/ 	.word	0x00000000
        /*0024*/ 	.short	0x0000
        /*0026*/ 	.short	0x0000
        /*0028*/ 	.byte	0x00, 0xf0, 0xa1, 0x04


	//----- nvinfo : EIATTR_MAXREG_COUNT
	.align		4
.L_1285:
        /*002c*/ 	.byte	0x03, 0x1b
        /*002e*/ 	.short	0x00ff


	//----- nvinfo : EIATTR_NUM_BARRIERS
	.align		4
        /*0030*/ 	.byte	0x02, 0x4c
        /*0032*/ 	.byte	0x01
	.zero		1


	//----- nvinfo : EIATTR_MERCURY_ISA_VERSION
	.align		4
        /*0034*/ 	.byte	0x03, 0x5f
        /*0036*/ 	.short	0x0000


	//----- nvinfo : EIATTR_COOP_GROUP_MASK_REGIDS
	.align		4
        /*0038*/ 	.byte	0x04, 0x29
        /*003a*/ 	.short	(.L_1287 - .L_1286)


	//   ....[0]....
.L_1286:
        /*003c*/ 	.word	0xffffffff


	//   ....[1]....
        /*0040*/ 	.word	0xffffffff


	//   ....[2]....
        /*0044*/ 	.word	0xffffffff


	//   ....[3]....
        /*0048*/ 	.word	0xffffffff


	//   ....[4]....
        /*004c*/ 	.word	0xffffffff


	//   ....[5]....
        /*0050*/ 	.word	0xffffffff


	//   ....[6]....
        /*0054*/ 	.word	0xffffffff


	//   ....[7]....
        /*0058*/ 	.word	0xffffffff


	//   ....[8]....
        /*005c*/ 	.word	0xffffffff


	//   ....[9]....
        /*0060*/ 	.word	0xffffffff


	//   ....[10]....
        /*0064*/ 	.word	0xffffffff


	//   ....[11]....
        /*0068*/ 	.word	0xffffffff


	//   ....[12]....
        /*006c*/ 	.word	0xffffffff


	//   ....[13]....
        /*0070*/ 	.word	0xffffffff


	//   ....[14]....
        /*0074*/ 	.word	0xffffffff


	//   ....[15]....
        /*0078*/ 	.word	0xffffffff


	//   ....[16]....
        /*007c*/ 	.word	0xffffffff


	//   ....[17]....
        /*0080*/ 	.word	0xffffffff


	//   ....[18]....
        /*0084*/ 	.word	0xffffffff


	//   ....[19]....
        /*0088*/ 	.word	0xffffffff


	//----- nvinfo : EIATTR_COOP_GROUP_INSTR_OFFSETS
	.align		4
.L_1287:
        /*008c*/ 	.byte	0x04, 0x28
        /*008e*/ 	.short	(.L_1289 - .L_1288)


	//   ....[0]....
.L_1288:
        /*0090*/ 	.word	0x00000ac0


	//   ....[1]....
        /*0094*/ 	.word	0x00000ae0


	//   ....[2]....
        /*0098*/ 	.word	0x00000b00


	//   ....[3]....
        /*009c*/ 	.word	0x00000b20


	//   ....[4]....
        /*00a0*/ 	.word	0x00000b40


	//   ....[5]....
        /*00a4*/ 	.word	0x00000b60


	//   ....[6]....
        /*00a8*/ 	.word	0x00000b80


	//   ....[7]....
        /*00ac*/ 	.word	0x00000ba0


	//   ....[8]....
        /*00b0*/ 	.word	0x00000bc0


	//   ....[9]....
        /*00b4*/ 	.word	0x00000be0


	//   ....[10]....
        /*00b8*/ 	.word	0x00001a00


	//   ....[11]....
        /*00bc*/ 	.word	0x00001a80


	//   ....[12]....
        /*00c0*/ 	.word	0x00001b00


	//   ....[13]....
        /*00c4*/ 	.word	0x00001b70


	//   ....[14]....
        /*00c8*/ 	.word	0x00001bf0


	//   ....[15]....
        /*00cc*/ 	.word	0x00001c60


	//   ....[16]....
        /*00d0*/ 	.word	0x00001ce0


	//   ....[17]....
        /*00d4*/ 	.word	0x00001d50


	//   ....[18]....
        /*00d8*/ 	.word	0x00001dd0


	//   ....[19]....
        /*00dc*/ 	.word	0x00001e40


	//----- nvinfo : EIATTR_EXIT_INSTR_OFFSETS
	.align		4
.L_1289:
        /*00e0*/ 	.byte	0x04, 0x1c
        /*00e2*/ 	.short	(.L_1291 - .L_1290)


	//   ....[0]....
.L_1290:
        /*00e4*/ 	.word	0x00001970


	//   ....[1]....
        /*00e8*/ 	.word	0x000019a0


	//----- nvinfo : EIATTR_MAX_THREADS
	.align		4
.L_1291:
        /*00ec*/ 	.byte	0x04, 0x05
        /*00ee*/ 	.short	(.L_1293 - .L_1292)
.L_1292:
        /*00f0*/ 	.word	0x00000080
        /*00f4*/ 	.word	0x00000001
        /*00f8*/ 	.word	0x00000001


	//----- nvinfo : EIATTR_CRS_STACK_SIZE
	.align		4
.L_1293:
        /*00fc*/ 	.byte	0x04, 0x1e
        /*00fe*/ 	.short	(.L_1295 - .L_1294)
.L_1294:
        /*0100*/ 	.word	0x00000000
.L_1295:


//--------------------- .nv.info._ZN10layer_norm22ln_bwd_finalize_kernelINS_22Kernel_traits_finalizeILj256E6__halfS2_S2_S2_fjLb0ELj1024ELj4ENS_18Kernel_traits_baseILj256ES2_S2_S2_S2_fjLj1024EEEEELb0ELb1EEEvNS_9BwdParamsE --------------------------
	.section	.nv.info._ZN10layer_norm22ln_bwd_finalize_kernelINS_22Kernel_traits_finalizeILj256E6__halfS2_S2_S2_fjLb0ELj1024ELj4ENS_18Kernel_traits_baseILj256ES2_S2_S2_S2_fjLj1024EEEEELb0ELb1EEEvNS_9BwdParamsE,"",@"SHT_CUDA_INFO"
	.sectionflags	@""
	.align	4


	//----- nvinfo : EIATTR_CUDA_API_VERSION
	.align		4
        /*0000*/ 	.byte	0x04, 0x37
        /*0002*/ 	.short	(.L_1297 - .L_1296)
.L_1296:
        /*0004*/ 	.word	0x00000082


	//----- nvinfo : EIATTR_SW2861232_WAR
	.align		4
.L_1297:
        /*0008*/ 	.byte	0x01, 0x35
	.zero		2


	//----- nvinfo : EIATTR_PARAM_CBANK
	.align		4
        /*000c*/ 	.byte	0x04, 0x0a
        /*000e*/ 	.short	(.L_1299 - .L_1298)
	.align		4
.L_1298:
        /*0010*/ 	.word	index@(.nv.constant0._ZN10layer_norm22ln_bwd_finalize_kernelINS_22Kernel_traits_finalizeILj256E6__halfS2_S2_S2_fjLb0ELj1024ELj4ENS_18Kernel_traits_baseILj256ES2_S2_S2_S2_fjLj1024EEEEELb0ELb1EEEvNS_9BwdParamsE)
        /*0014*/ 	.short	0x0160
        /*0016*/ 	.short	0x0128


	//----- nvinfo : EIATTR_CBANK_PARAM_SIZE
	.align		4
.L_1299:
        /*0018*/ 	.byte	0x03, 0x19
        /*001a*/ 	.short	0x0128


	//----- nvinfo : EIATTR_KPARAM_INFO
	.align		4
        /*001c*/ 	.byte	0x04, 0x17
        /*001e*/ 	.short	(.L_1301 - .L_1300)
.L_1300:
        /*0020*/ 	.word	0x00000000
        /*0024*/ 	.short	0x0000
        /*0026*/ 	.short	0x0000
        /*0028*/ 	.byte	0x00, 0xf0, 0xa1, 0x04


	//----- nvinfo : EIATTR_MAXREG_COUNT
	.align		4
.L_1301:
        /*002c*/ 	.byte	0x03, 0x1b
        /*002e*/ 	.short	0x0040


	//----- nvinfo : EIATTR_NUM_BARRIERS
	.align		4
        /*0030*/ 	.byte	0x02, 0x4c
        /*0032*/ 	.byte	0x01
	.zero		1


	//----- nvinfo : EIATTR_MERCURY_ISA_VERSION
	.align		4
        /*0034*/ 	.byte	0x03, 0x5f
        /*0036*/ 	.short	0x0000


	//----- nvinfo : EIATTR_COOP_GROUP_MASK_REGIDS
	.align		4
        /*0038*/ 	.byte	0x04, 0x29
        /*003a*/ 	.short	(.L_1303 - .L_1302)


	//   ....[0]....
.L_1302:
        /*003c*/ 	.word	0xffffffff


	//   ....[1]....
        /*0040*/ 	.word	0xffffffff


	//   ....[2]....
        /*0044*/ 	.word	0xffffffff


	//   ....[3]....
        /*0048*/ 	.word	0xffffffff


	//   ....[4]....
        /*004c*/ 	.word	0xffffffff


	//   ....[5]....
        /*0050*/ 	.word	0xffffffff


	//   ....[6]....
        /*0054*/ 	.word	0xffffffff


	//   ....[7]....
        /*0058*/ 	.word	0xffffffff


	//   ....[8]....
        /*005c*/ 	.word	0xffffffff


	//   ....[9]....
        /*0060*/ 	.word	0xffffffff


	//   ....[10]....
        /*0064*/ 	.word	0xffffffff


	//   ....[11]....
        /*0068*/ 	.word	0xffffffff


	//   ....[12]....
        /*006c*/ 	.word	0xffffffff


	//   ....[13]....
        /*0070*/ 	.word	0xffffffff


	//   ....[14]....
        /*0074*/ 	.word	0xffffffff


	//   ....[15]....
        /*0078*/ 	.word	0xffffffff


	//   ....[16]....
        /*007c*/ 	.word	0xffffffff


	//   ....[17]....
        /*0080*/ 	.word	0xffffffff


	//   ....[18]....
        /*0084*/ 	.word	0xffffffff


	//   ....[19]....
        /*0088*/ 	.word	0xffffffff


	//----- nvinfo : EIATTR_COOP_GROUP_INSTR_OFFSETS
	.align		4
.L_1303:
        /*008c*/ 	.byte	0x04, 0x28
        /*008e*/ 	.short	(.L_1305 - .L_1304)


	//   ....[0]....
.L_1304:
        /*0090*/ 	.word	0x000007f0


	//   ....[1]....
        /*0094*/ 	.word	0x00000820


	//   ....[2]....
        /*0098*/ 	.word	0x00000840


	//   ....[3]....
        /*009c*/ 	.word	0x00000850


	//   ....[4]....
        /*00a0*/ 	.word	0x00000880


	//   ....[5]....
        /*00a4*/ 	.word	0x00000890


	//   ....[6]....
        /*00a8*/ 	.word	0x000008c0


	//   ....[7]....
        /*00ac*/ 	.word	0x000008d0


	//   ....[8]....
        /*00b0*/ 	.word	0x00000900


	//   ....[9]....
        /*00b4*/ 	.word	0x00000910


	//   ....[10]....
        /*00b8*/ 	.word	0x00000b00


	//   ....[11]....
        /*00bc*/ 	.word	0x00000b80


	//   ....[12]....
        /*00c0*/ 	.word	0x00000be0


	//   ....[13]....
        /*00c4*/ 	.word	0x00000c40


	//   ....[14]....
        /*00c8*/ 	.word	0x00000cb0


	//   ....[15]....
        /*00cc*/ 	.word	0x00000d20


	//   ....[16]....
        /*00d0*/ 	.word	0x00000d80


	//   ....[17]....
        /*00d4*/ 	.word	0x00000de0


	//   ....[18]....
        /*00d8*/ 	.word	0x00000e40


	//   ....[19]....
        /*00dc*/ 	.word	0x00000ea0


	//----- nvinfo : EIATTR_EXIT_INSTR_OFFSETS
	.align		4
.L_1305:
        /*00e0*/ 	.byte	0x04, 0x1c
        /*00e2*/ 	.short	(.L_1307 - .L_1306)


	//   ....[0]....
.L_1306:
        /*00e4*/ 	.word	0x00000070


	//   ....[1]....
        /*00e8*/ 	.word	0x00000aa0


	//----- nvinfo : EIATTR_MAX_THREADS
	.align		4
.L_1307:
        /*00ec*/ 	.byte	0x04, 0x05
        /*00ee*/ 	.short	(.L_1309 - .L_1308)
.L_1308:
        /*00f0*/ 	.word	0x00000400
        /*00f4*/ 	.word	0x00000001
        /*00f8*/ 	.word	0x00000001


	//----- nvinfo : EIATTR_CRS_STACK_SIZE
	.align		4
.L_1309:
        /*00fc*/ 	.byte	0x04, 0x1e
        /*00fe*/ 	.short	(.L_1311 - .L_1310)
.L_1310:
        /*0100*/ 	.word	0x00000000
.L_1311:


//--------------------- .nv.info._ZN10layer_norm40ln_parallel_residual_bwd_finalize_kernelINS_22Kernel_traits_finalizeILj256E6__halfS2_S2_S2_fjLb0ELj1024ELj4ENS_18Kernel_traits_baseILj256ES2_S2_S2_S2_fjLj1024EEEEELb1EEEvNS_9BwdParamsE --------------------------
	.section	.nv.info._ZN10layer_norm40ln_parallel_residual_bwd_finalize_kernelINS_22Kernel_traits_finalizeILj256E6__halfS2_S2_S2_fjLb0ELj1024ELj4ENS_18Kernel_traits_baseILj256ES2_S2_S2_S2_fjLj1024EEEEELb1EEEvNS_9BwdParamsE,"",@"SHT_CUDA_INFO"
	.sectionflags	@""
	.align	4


	//----- nvinfo : EIATTR_CUDA_API_VERSION
	.align		4
        /*0000*/ 	.byte	0x04, 0x37
        /*0002*/ 	.short	(.L_1313 - .L_1312)
.L_1312:
        /*0004*/ 	.word	0x00000082


	//----- nvinfo : EIATTR_SW2861232_WAR
	.align		4
.L_1313:
        /*0008*/ 	.byte	0x01, 0x35
	.zero		2


	//----- nvinfo : EIATTR_PARAM_CBANK
	.align		4
        /*000c*/ 	.byte	0x04, 0x0a
        /*000e*/ 	.short	(.L_1315 - .L_1314)
	.align		4
.L_1314:
        /*0010*/ 	.word	index@(.nv.constant0._ZN10layer_norm40ln_parallel_residual_bwd_finalize_kernelINS_22Kernel_traits_finalizeILj256E6__halfS2_S2_S2_fjLb0ELj1024ELj4ENS_18Kernel_traits_baseILj256ES2_S2_S2_S2_fjLj1024EEEEELb1EEEvNS_9BwdParamsE)
        /*0014*/ 	.short	0x0160
        /*0016*/ 	.short	0x0128


	//----- nvinfo : EIATTR_CBANK_PARAM_SIZE
	.align		4
.L_1315:
        /*0018*/ 	.byte	0x03, 0x19
        /*001a*/ 	.short	0x0128


	//----- nvinfo : EIATTR_KPARAM_INFO
	.align		4
        /*001c*/ 	.byte	0x04, 0x17
        /*001e*/ 	.short	(.L_1317 - .L_1316)
.L_1316:
        /*0020*/ 	.word	0x00000000
        /*0024*/ 	.short	0x0000
        /*0026*/ 	.short	0x0000
        /*0028*/ 	.byte	0x00, 0xf0, 0xa1, 0x04


	//----- nvinfo : EIATTR_MAXREG_COUNT
	.align		4
.L_1317:
        /*002c*/ 	.byte	0x03, 0x1b
        /*002e*/ 	.short	0x0040


	//----- nvinfo : EIATTR_NUM_BARRIERS
	.align		4
        /*0030*/ 	.byte	0x02, 0x4c
        /*0032*/ 	.byte	0x01
	.zero		1


	//----- nvinfo : EIATTR_MERCURY_ISA_VERSION
	.align		4
        /*0034*/ 	.byte	0x03, 0x5f
        /*0036*/ 	.short	0x0000


	//----- nvinfo : EIATTR_COOP_GROUP_MASK_REGIDS
	.align		4
        /*0038*/ 	.byte	0x04, 0x29
        /*003a*/ 	.short	(.L_1319 - .L_1318)


	//   ....[0]....
.L_1318:
        /*003c*/ 	.word	0xffffffff


	//   ....[1]....
        /*0040*/ 	.word	0xffffffff


	//   ....[2]....
        /*0044*/ 	.word	0xffffffff


	//   ....[3]....
        /*0048*/ 	.word	0xffffffff


	//   ....[4]....
        /*004c*/ 	.word	0xffffffff


	//   ....[5]....
        /*0050*/ 	.word	0xffffffff


	//   ....[6]....
        /*0054*/ 	.word	0xffffffff


	//   ....[7]....
        /*0058*/ 	.word	0xffffffff


	//   ....[8]....
        /*005c*/ 	.word	0xffffffff


	//   ....[9]....
        /*0060*/ 	.word	0xffffffff


	//   ....[10]....
        /*0064*/ 	.word	0xffffffff


	//   ....[11]....
        /*0068*/ 	.word	0xffffffff


	//   ....[12]....
        /*006c*/ 	.word	0xffffffff


	//   ....[13]....
        /*0070*/ 	.word	0xffffffff


	//   ....[14]....
        /*0074*/ 	.word	0xffffffff


	//   ....[15]....
        /*0078*/ 	.word	0xffffffff


	//   ....[16]....
        /*007c*/ 	.word	0xffffffff


	//   ....[17]....
        /*0080*/ 	.word	0xffffffff


	//   ....[18]....
        /*0084*/ 	.word	0xffffffff


	//   ....[19]....
        /*0088*/ 	.word	0xffffffff


	//   ....[20]....
        /*008c*/ 	.word	0xffffffff


	//   ....[21]....
        /*0090*/ 	.word	0xffffffff


	//   ....[22]....
        /*0094*/ 	.word	0xffffffff


	//   ....[23]....
        /*0098*/ 	.word	0xffffffff


	//   ....[24]....
        /*009c*/ 	.word	0xffffffff


	//   ....[25]....
        /*00a0*/ 	.word	0xffffffff


	//   ....[26]....
        /*00a4*/ 	.word	0xffffffff


	//   ....[27]....
        /*00a8*/ 	.word	0xffffffff


	//   ....[28]....
        /*00ac*/ 	.word	0xffffffff


	//   ....[29]....
        /*00b0*/ 	.word	0xffffffff


	//   ....[30]....
        /*00b4*/ 	.word	0xffffffff


	//   ....[31]....
        /*00b8*/ 	.word	0xffffffff


	//   ....[32]....
        /*00bc*/ 	.word	0xffffffff


	//   ....[33]....
        /*00c0*/ 	.word	0xffffffff


	//   ....[34]....
        /*00c4*/ 	.word	0xffffffff


	//   ....[35]....
        /*00c8*/ 	.word	0xffffffff


	//   ....[36]....
        /*00cc*/ 	.word	0xffffffff


	//   ....[37]....
        /*00d0*/ 	.word	0xffffffff


	//   ....[38]....
        /*00d4*/ 	.word	0xffffffff


	//   ....[39]....
        /*00d8*/ 	.word	0xffffffff


	//----- nvinfo : EIATTR_COOP_GROUP_INSTR_OFFSETS
	.align		4
.L_1319:
        /*00dc*/ 	.byte	0x04, 0x28
        /*00de*/ 	.short	(.L_1321 - .L_1320)


	//   ....[0]....
.L_1320:
        /*00e0*/ 	.word	0x00000b60


	//   ....[1]....
        /*00e4*/ 	.word	0x00000b90


	//   ....[2]....
        /*00e8*/ 	.word	0x00000ba0


	//   ....[3]....
        /*00ec*/ 	.word	0x00000bb0


	//   ....[4]....
        /*00f0*/ 	.word	0x00000be0


	//   ....[5]....
        /*00f4*/ 	.word	0x00000c00


	//   ....[6]....
        /*00f8*/ 	.word	0x00000c10


	//   ....[7]....
        /*00fc*/ 	.word	0x00000c20


	//   ....[8]....
        /*0100*/ 	.word	0x00000c50


	//   ....[9]....
        /*0104*/ 	.word	0x00000c70


	//   ....[10]....
        /*0108*/ 	.word	0x00000c90


	//   ....[11]....
        /*010c*/ 	.word	0x00000ca0


	//   ....[12]....
        /*0110*/ 	.word	0x00000cd0


	//   ....[13]....
        /*0114*/ 	.word	0x00000cf0


	//   ....[14]....
        /*0118*/ 	.word	0x00000d10


	//   ....[15]....
        /*011c*/ 	.word	0x00000d20


	//   ....[16]....
        /*0120*/ 	.word	0x00000d50


	//   ....[17]....
        /*0124*/ 	.word	0x00000d80


	//   ....[18]....
        /*0128*/ 	.word	0x00000d90


	//   ....[19]....
        /*012c*/ 	.word	0x00000da0


	//   ....[20]....
        /*0130*/ 	.word	0x00001090


	//   ....[21]....
        /*0134*/ 	.word	0x00001100


	//   ....[22]....
        /*0138*/ 	.word	0x00001160


	//   ....[23]....
        /*013c*/ 	.word	0x000011c0


	//   ....[24]....
        /*0140*/ 	.word	0x00001230


	//   ....[25]....
        /*0144*/ 	.word	0x000012a0


	//   ....[26]....
        /*0148*/ 	.word	0x00001300


	//   ....[27]....
        /*014c*/ 	.word	0x00001360


	//   ....[28]....
        /*0150*/ 	.word	0x000013c0


	//   ....[29]....
        /*0154*/ 	.word	0x00001430


	//   ....[30]....
        /*0158*/ 	.word	0x000014a0


	//   ....[31]....
        /*015c*/ 	.word	0x00001500


	//   ....[32]....
        /*0160*/ 	.word	0x00001560


	//   ....[33]....
        /*0164*/ 	.word	0x000015c0


	//   ....[34]....
        /*0168*/ 	.word	0x00001630


	//   ....[35]....
        /*016c*/ 	.word	0x000016a0


	//   ....[36]....
        /*0170*/ 	.word	0x00001700


	//   ....[37]....
        /*0174*/ 	.word	0x00001760


	//   ....[38]....
        /*0178*/ 	.word	0x000017c0


	//   ....[39]....
        /*017c*/ 	.word	0x00001820


	//----- nvinfo : EIATTR_EXIT_INSTR_OFFSETS
	.align		4
.L_1321:
        /*0180*/ 	.byte	0x04, 0x1c
        /*0182*/ 	.short	(.L_1323 - .L_1322)


	//   ....[0]....
.L_1322:
        /*0184*/ 	.word	0x00000070


	//   ....[1]....
        /*0188*/ 	.word	0x00001030


	//----- nvinfo : EIATTR_MAX_THREADS
	.align		4
.L_1323:
        /*018c*/ 	.byte	0x04, 0x05
        /*018e*/ 	.short	(.L_1325 - .L_1324)
.L_1324:
        /*0190*/ 	.word	0x00000400
        /*0194*/ 	.word	0x00000001
        /*0198*/ 	.word	0x00000001


	//----- nvinfo : EIATTR_CRS_STACK_SIZE
	.align		4
.L_1325:
        /*019c*/ 	.byte	0x04, 0x1e
        /*019e*/ 	.short	(.L_1327 - .L_1326)
.L_1326:
        /*01a0*/ 	.word	0x00000000
.L_1327:


//--------------------- .nv.info._ZN10layer_norm31ln_parallel_residual_bwd_kernelINS_13Kernel_traitsI6__halfS2_S2_S2_fjLj256ELj1ELj4ELj1ELj16ENS_18Kernel_traits_baseILj256ES2_S2_S2_S2_fjLj128EEEEELb1ELb1ELb1EEEvNS_9BwdParamsE --------------------------
	.section	.nv.info._ZN10layer_norm31ln_parallel_residual_bwd_kernelINS_13Kernel_traitsI6__halfS2_S2_S2_fjLj256ELj1ELj4ELj1ELj16ENS_18Kernel_traits_baseILj256ES2_S2_S2_S2_fjLj128EEEEELb1ELb1ELb1EEEvNS_9BwdParamsE,"",@"SHT_CUDA_INFO"
	.sectionflags	@""
	.align	4


	//----- nvinfo : EIATTR_CUDA_API_VERSION
	.align		4
        /*0000*/ 	.byte	0x04, 0x37
        /*0002*/ 	.short	(.L_1329 - .L_1328)
.L_1328:
        /*0004*/ 	.word	0x00000082


	//----- nvinfo : EIATTR_SW2861232_WAR
	.align		4
.L_1329:
        /*0008*/ 	.byte	0x01, 0x35
	.zero		2


	//----- nvinfo : EIATTR_PARAM_CBANK
	.align		4
        /*000c*/ 	.byte	0x04, 0x0a
        /*000e*/ 	.short	(.L_1331 - .L_1330)
	.align		4
.L_1330:
        /*0010*/ 	.word	index@(.nv.constant0._ZN10layer_norm31ln_parallel_residual_bwd_kernelINS_13Kernel_traitsI6__halfS2_S2_S2_fjLj256ELj1ELj4ELj1ELj16ENS_18Kernel_traits_baseILj256ES2_S2_S2_S2_fjLj128EEEEELb1ELb1ELb1EEEvNS_9BwdParamsE)
        /*0014*/ 	.short	0x0160
        /*0016*/ 	.short	0x0128


	//----- nvinfo : EIATTR_CBANK_PARAM_SIZE
	.align		4
.L_1331:
        /*0018*/ 	.byte	0x03, 0x19
        /*001a*/ 	.short	0x0128


	//----- nvinfo : EIATTR_KPARAM_INFO
	.align		4
        /*001c*/ 	.byte	0x04, 0x17
        /*001e*/ 	.short	(.L_1333 - .L_1332)
.L_1332:
        /*0020*/ 	.word	0x00000000
        /*0024*/ 	.short	0x0000
        /*0026*/ 	.short	0x0000
        /*0028*/ 	.byte	0x00, 0xf0, 0xa1, 0x04


	//----- nvinfo : EIATTR_MAXREG_COUNT
	.align		4
.L_1333:
        /*002c*/ 	.byte	0x03, 0x1b
        /*002e*/ 	.short	0x00ff


	//----- nvinfo : EIATTR_NUM_BARRIERS
	.align		4
        /*0030*/ 	.byte	0x02, 0x4c
        /*0032*/ 	.byte	0x01
	.zero		1


	//----- nvinfo : EIATTR_MERCURY_ISA_VERSION
	.align		4
        /*0034*/ 	.byte	0x03, 0x5f
        /*0036*/ 	.short	0x0000


	//----- nvinfo : EIATTR_COOP_GROUP_MASK_REGIDS
	.align		4
        /*0038*/ 	.byte	0x04, 0x29
        /*003a*/ 	.short	(.L_1335 - .L_1334)


	//   ....[0]....
.L_1334:
        /*003c*/ 	.word	0xffffffff


	//   ....[1]....
        /*0040*/ 	.word	0xffffffff


	//   ....[2]....
        /*0044*/ 	.word	0xffffffff


	//   ....[3]....
        /*0048*/ 	.word	0xffffffff


	//   ....[4]....
        /*004c*/ 	.word	0xffffffff


	//   ....[5]....
        /*0050*/ 	.word	0xffffffff


	//   ....[6]....
        /*0054*/ 	.word	0xffffffff


	//   ....[7]....
        /*0058*/ 	.word	0xffffffff


	//   ....[8]....
        /*005c*/ 	.word	0xffffffff


	//   ....[9]....
        /*0060*/ 	.word	0xffffffff


	//   ....[10]....
        /*0064*/ 	.word	0xffffffff


	//   ....[11]....
        /*0068*/ 	.word	0xffffffff


	//   ....[12]....
        /*006c*/ 	.word	0xffffffff


	//   ....[13]....
        /*0070*/ 	.word	0xffffffff


	//   ....[14]....
        /*0074*/ 	.word	0xffffffff


	//   ....[15]....
        /*0078*/ 	.word	0xffffffff


	//   ....[16]....
        /*007c*/ 	.word	0xffffffff


	//   ....[17]....
        /*0080*/ 	.word	0xffffffff


	//   ....[18]....
        /*0084*/ 	.word	0xffffffff


	//   ....[19]....
        /*0088*/ 	.word	0xffffffff


	//----- nvinfo : EIATTR_COOP_GROUP_INSTR_OFFSETS
	.align		4
.L_1335:
        /*008c*/ 	.byte	0x04, 0x28
        /*008e*/ 	.short	(.L_1337 - .L_1336)


	//   ....[0]....
.L_1336:
        /*0090*/ 	.word	0x00000a20


	//   ....[1]....
        /*0094*/ 	.word	0x00000a40


	//   ....[2]....
        /*0098*/ 	.word	0x00000a60


	//   ....[3]....
        /*009c*/ 	.word	0x00000a80


	//   ....[4]....
        /*00a0*/ 	.word	0x00000aa0


	//   ....[5]....
        /*00a4*/ 	.word	0x00000ac0


	//   ....[6]....
        /*00a8*/ 	.word	0x00000ae0


	//   ....[7]....
        /*00ac*/ 	.word	0x00000b00


	//   ....[8]....
        /*00b0*/ 	.word	0x00000b20


	//   ....[9]....
        /*00b4*/ 	.word	0x00000b40


	//   ....[10]....
        /*00b8*/ 	.word	0x000018b0


	//   ....[11]....
        /*00bc*/ 	.word	0x00001930


	//   ....[12]....
        /*00c0*/ 	.word	0x000019b0


	//   ....[13]....
        /*00c4*/ 	.word	0x00001a20


	//   ....[14]....
        /*00c8*/ 	.word	0x00001aa0


	//   ....[15]....
        /*00cc*/ 	.word	0x00001b10


	//   ....[16]....
        /*00d0*/ 	.word	0x00001b90


	//   ....[17]....
        /*00d4*/ 	.word	0x00001c00


	//   ....[18]....
        /*00d8*/ 	.word	0x00001c80


	//   ....[19]....
        /*00dc*/ 	.word	0x00001cf0


	//----- nvinfo : EIATTR_EXIT_INSTR_OFFSETS
	.align		4
.L_1337:
        /*00e0*/ 	.byte	0x04, 0x1c
        /*00e2*/ 	.short	(.L_1339 - .L_1338)


	//   ....[0]....
.L_1338:
        /*00e4*/ 	.word	0x00001850


	//----- nvinfo : EIATTR_MAX_THREADS
	.align		4
.L_1339:
        /*00e8*/ 	.byte	0x04, 0x05
        /*00ea*/ 	.short	(.L_1341 - .L_1340)
.L_1340:
        /*00ec*/ 	.word	0x00000080
        /*00f0*/ 	.word	0x00000001
        /*00f4*/ 	.word	0x00000001


	//----- nvinfo : EIATTR_CRS_STACK_SIZE
	.align		4
.L_1341:
        /*00f8*/ 	.byte	0x04, 0x1e
        /*00fa*/ 	.short	(.L_1343 - .L_1342)
.L_1342:
        /*00fc*/ 	.word	0x00000000
.L_1343:


//--------------------- .nv.info._ZN10layer_norm31ln_parallel_residual_bwd_kernelINS_13Kernel_traitsIf13__nv_bfloat16S2_S2_fjLj256ELj1ELj4ELj1ELj16ENS_18Kernel_traits_baseILj256EfS2_S2_S2_fjLj128EEEEELb0ELb0ELb0EEEvNS_9BwdParamsE --------------------------
	.section	.nv.info._ZN10layer_norm31ln_parallel_residual_bwd_kernelINS_13Kernel_traitsIf13__nv_bfloat16S2_S2_fjLj256ELj1ELj4ELj1ELj16ENS_18Kernel_traits_baseILj256EfS2_S2_S2_fjLj128EEEEELb0ELb0ELb0EEEvNS_9BwdParamsE,"",@"SHT_CUDA_INFO"
	.sectionflags	@""
	.align	4


	//----- nvinfo : EIATTR_CUDA_API_VERSION
	.align		4
        /*0000*/ 	.byte	0x04, 0x37
        /*0002*/ 	.short	(.L_1345 - .L_1344)
.L_1344:
        /*0004*/ 	.word	0x00000082


	//----- nvinfo : EIATTR_SW2861232_WAR
	.align		4
.L_1345:
        /*0008*/ 	.byte	0x01, 0x35
	.zero		2


	//----- nvinfo : EIATTR_PARAM_CBANK
	.align		4
        /*000c*/ 	.byte	0x04, 0x0a
        /*000e*/ 	.short	(.L_1347 - .L_1346)
	.align		4
.L_1346:
        /*0010*/ 	.word	index@(.nv.constant0._ZN10layer_norm31ln_parallel_residual_bwd_kernelINS_13Kernel_traitsIf13__nv_bfloat16S2_S2_fjLj256ELj1ELj4ELj1ELj16ENS_18Kernel_traits_baseILj256EfS2_S2_S2_fjLj128EEEEELb0ELb0ELb0EEEvNS_9BwdParamsE)
        /*0014*/ 	.short	0x0160
        /*0016*/ 	.short	0x0128


	//----- nvinfo : EIATTR_CBANK_PARAM_SIZE
	.align		4
.L_1347:
        /*0018*/ 	.byte	0x03, 0x19
        /*001a*/ 	.short	0x0128


	//----- nvinfo : EIATTR_KPARAM_INFO
	.align		4
        /*001c*/ 	.byte	0x04, 0x17
        /*001e*/ 	.short	(.L_1349 - .L_1348)
.L_1348:
        /*0020*/ 	.word	0x00000000
        /*0024*/ 	.short	0x0000
        /*0026*/ 	.short	0x0000
        /*0028*/ 	.byte	0x00, 0xf0, 0xa1, 0x04


	//----- nvinfo : EIATTR_MAXREG_COUNT
	.align		4
.L_1349:
        /*002c*/ 	.byte	0x03, 0x1b
        /*002e*/ 	.short	0x00ff


	//----- nvinfo : EIATTR_NUM_BARRIERS
	.align		4
        /*0030*/ 	.byte	0x02, 0x4c
        /*0032*/ 	.byte	0x01
	.zero		1


	//----- nvinfo : EIATTR_MERCURY_ISA_VERSION
	.align		4
        /*0034*/ 	.byte	0x03, 0x5f
        /*0036*/ 	.short	0x0000


	//----- nvinfo : EIATTR_COOP_GROUP_MASK_REGIDS
	.align		4
        /*0038*/ 	.byte	0x04, 0x29
        /*003a*/ 	.short	(.L_1351 - .L_1350)


	//   ....[0]....
.L_1350:
        /*003c*/ 	.word	0xffffffff


	//   ....[1]....
        /*0040*/ 	.word	0xffffffff


	//   ....[2]....
        /*0044*/ 	.word	0xffffffff


	//   ....[3]....
        /*0048*/ 	.word	0xffffffff


	//   ....[4]....
        /*004c*/ 	.word	0xffffffff


	//   ....[5]....
        /*0050*/ 	.word	0xffffffff


	//   ....[6]....
        /*0054*/ 	.word	0xffffffff


	//   ....[7]....
        /*0058*/ 	.word	0xffffffff


	//   ....[8]....
        /*005c*/ 	.word	0xffffffff


	//   ....[9]....
        /*0060*/ 	.word	0xffffffff


	//   ....[10]....
        /*0064*/ 	.word	0xffffffff


	//   ....[11]....
        /*0068*/ 	.word	0xffffffff


	//   ....[12]....
        /*006c*/ 	.word	0xffffffff


	//   ....[13]....
        /*0070*/ 	.word	0xffffffff


	//   ....[14]....
        /*0074*/ 	.word	0xffffffff


	//   ....[15]....
        /*0078*/ 	.word	0xffffffff


	//   ....[16]....
        /*007c*/ 	.word	0xffffffff


	//   ....[17]....
        /*0080*/ 	.word	0xffffffff


	//   ....[18]....
        /*0084*/ 	.word	0xffffffff


	//   ....[19]....
        /*0088*/ 	.word	0xffffffff


	//----- nvinfo : EIATTR_COOP_GROUP_INSTR_OFFSETS
	.align		4
.L_1351:
        /*008c*/ 	.byte	0x04, 0x28
        /*008e*/ 	.short	(.L_1353 - .L_1352)


	//   ....[0]....
.L_1352:
        /*0090*/ 	.word	0x00000ad0


	//   ....[1]....
        /*0094*/ 	.word	0x00000af0


	//   ....[2]....
        /*0098*/ 	.word	0x00000b10


	//   ....[3]....
        /*009c*/ 	.word	0x00000b30


	//   ....[4]....
        /*00a0*/ 	.word	0x00000b50


	//   ....[5]....
        /*00a4*/ 	.word	0x00000b70


	//   ....[6]....
        /*00a8*/ 	.word	0x00000b90


	//   ....[7]....
        /*00ac*/ 	.word	0x00000bb0


	//   ....[8]....
        /*00b0*/ 	.word	0x00000be0


	//   ....[9]....
        /*00b4*/ 	.word	0x00000bf0


	//   ....[10]....
        /*00b8*/ 	.word	0x00001b80


	//   ....[11]....
        /*00bc*/ 	.word	0x00001c00


	//   ....[12]....
        /*00c0*/ 	.word	0x00001c80


	//   ....[13]....
        /*00c4*/ 	.word	0x00001cf0


	//   ....[14]....
        /*00c8*/ 	.word	0x00001d70


	//   ....[15]....
        /*00cc*/ 	.word	0x00001de0


	//   ....[16]....
        /*00d0*/ 	.word	0x00001e60


	//   ....[17]....
        /*00d4*/ 	.word	0x00001ed0


	//   ....[18]....
        /*00d8*/ 	.word	0x00001f50


	//   ....[19]....
        /*00dc*/ 	.word	0x00001fc0


	//----- nvinfo : EIATTR_EXIT_INSTR_OFFSETS
	.align		4
.L_1353:
        /*00e0*/ 	.byte	0x04, 0x1c
        /*00e2*/ 	.short	(.L_1355 - .L_1354)


	//   ....[0]....
.L_1354:
        /*00e4*/ 	.word	0x00001a60


	//   ....[1]....
        /*00e8*/ 	.word	0x00001b20


	//----- nvinfo : EIATTR_MAX_THREADS
	.align		4
.L_1355:
        /*00ec*/ 	.byte	0x04, 0x05
        /*00ee*/ 	.short	(.L_1357 - .L_1356)
.L_1356:
        /*00f0*/ 	.word	0x00000080
        /*00f4*/ 	.word	0x00000001
        /*00f8*/ 	.word	0x00000001


	//----- nvinfo : EIATTR_CRS_STACK_SIZE
	.align		4
.L_1357:
        /*00fc*/ 	.byte	0x04, 0x1e
        /*00fe*/ 	.short	(.L_1359 - .L_1358)
.L_1358:
        /*0100*/ 	.word	0x00000000
.L_1359:


//--------------------- .nv.info._ZN10layer_norm31ln_parallel_residual_bwd_kernelINS_13Kernel_traitsIf13__nv_bfloat16S2_S2_fjLj256ELj1ELj4ELj1ELj16ENS_18Kernel_traits_baseILj256EfS2_S2_S2_fjLj128EEEEELb0ELb0ELb1EEEvNS_9BwdParamsE --------------------------
	.section	.nv.info._ZN10layer_norm31ln_parallel_residual_bwd_kernelINS_13Kernel_traitsIf13__nv_bfloat16S2_S2_fjLj256ELj1ELj4ELj1ELj16ENS_18Kernel_traits_baseILj256EfS2_S2_S2_fjLj128EEEEELb0ELb0ELb1EEEvNS_9BwdParamsE,"",@"SHT_CUDA_INFO"
	.sectionflags	@""
	.align	4


	//----- nvinfo : EIATTR_CUDA_API_VERSION
	.align		4
        /*0000*/ 	.byte	0x04, 0x37
        /*0002*/ 	.short	(.L_1361 - .L_1360)
.L_1360:
        /*0004*/ 	.word	0x00000082


	//----- nvinfo : EIATTR_SW2861232_WAR
	.align		4
.L_1361:
        /*0008*/ 	.byte	0x01, 0x35
	.zero		2


	//----- nvinfo : EIATTR_PARAM_CBANK
	.align		4
        /*000c*/ 	.byte	0x04, 0x0a
        /*000e*/ 	.short	(.L_1363 - .L_1362)
	.align		4
.L_1362:
        /*0010*/ 	.word	index@(.nv.constant0._ZN10layer_norm31ln_parallel_residual_bwd_kernelINS_13Kernel_traitsIf13__nv_bfloat16S2_S2_fjLj256ELj1ELj4ELj1ELj16ENS_18Kernel_traits_baseILj256EfS2_S2_S2_fjLj128EEEEELb0ELb0ELb1EEEvNS_9BwdParamsE)
        /*0014*/ 	.short	0x0160
        /*0016*/ 	.short	0x0128


	//----- nvinfo : EIATTR_CBANK_PARAM_SIZE
	.align		4
.L_1363:
        /*0018*/ 	.byte	0x03, 0x19
        /*001a*/ 	.short	0x0128


	//----- nvinfo : EIATTR_KPARAM_INFO
	.align		4
        /*001c*/ 	.byte	0x04, 0x17
        /*001e*/ 	.short	(.L_1365 - .L_1364)
.L_1364:
        /*0020*/ 	.word	0x00000000
        /*0024*/ 	.short	0x0000
        /*0026*/ 	.short	0x0000
        /*0028*/ 	.byte	0x00, 0xf0, 0xa1, 0x04


	//----- nvinfo : EIATTR_MAXREG_COUNT
	.align		4
.L_1365:
        /*002c*/ 	.byte	0x03, 0x1b
        /*002e*/ 	.short	0x00ff


	//----- nvinfo : EIATTR_NUM_BARRIERS
	.align		4
        /*0030*/ 	.byte	0x02, 0x4c
        /*0032*/ 	.byte	0x01
	.zero		1


	//----- nvinfo : EIATTR_MERCURY_ISA_VERSION
	.align		4
        /*0034*/ 	.byte	0x03, 0x5f
        /*0036*/ 	.short	0x0000


	//----- nvinfo : EIATTR_COOP_GROUP_MASK_REGIDS
	.align		4
        /*0038*/ 	.byte	0x04, 0x29
        /*003a*/ 	.short	(.L_1367 - .L_1366)


	//   ....[0]....
.L_1366:
        /*003c*/ 	.word	0xffffffff


	//   ....[1]....
        /*0040*/ 	.word	0xffffffff


	//   ....[2]....
        /*0044*/ 	.word	0xffffffff


	//   ....[3]....
        /*0048*/ 	.word	0xffffffff


	//   ....[4]....
        /*004c*/ 	.word	0xffffffff


	//   ....[5]....
        /*0050*/ 	.word	0xffffffff


	//   ....[6]....
        /*0054*/ 	.word	0xffffffff


	//   ....[7]....
        /*0058*/ 	.word	0xffffffff


	//   ....[8]....
        /*005c*/ 	.word	0xffffffff


	//   ....[9]....
        /*0060*/ 	.word	0xffffffff


	//   ....[10]....
        /*0064*/ 	.word	0xffffffff


	//   ....[11]....
        /*0068*/ 	.word	0xffffffff


	//   ....[12]....
        /*006c*/ 	.word	0xffffffff


	//   ....[13]....
        /*0070*/ 	.word	0xffffffff


	//   ....[14]....
        /*0074*/ 	.word	0xffffffff


	//   ....[15]....
        /*0078*/ 	.word	0xffffffff


	//   ....[16]....
        /*007c*/ 	.word	0xffffffff


	//   ....[17]....
        /*0080*/ 	.word	0xffffffff


	//   ....[18]....
        /*0084*/ 	.word	0xffffffff


	//   ....[19]....
        /*0088*/ 	.word	0xffffffff


	//----- nvinfo : EIATTR_COOP_GROUP_INSTR_OFFSETS
	.align		4
.L_1367:
        /*008c*/ 	.byte	0x04, 0x28
        /*008e*/ 	.short	(.L_1369 - .L_1368)


	//   ....[0]....
.L_1368:
        /*0090*/ 	.word	0x00000ba0


	//   ....[1]....
        /*0094*/ 	.word	0x00000bc0


	//   ....[2]....
        /*0098*/ 	.word	0x00000be0


	//   ....[3]....
        /*009c*/ 	.word	0x00000c00


	//   ....[4]....
        /*00a0*/ 	.word	0x00000c20


	//   ....[5]....
        /*00a4*/ 	.word	0x00000c40


	//   ....[6]....
        /*00a8*/ 	.word	0x00000c60


	//   ....[7]....
        /*00ac*/ 	.word	0x00000c80


	//   ....[8]....
        /*00b0*/ 	.word	0x00000ca0


	//   ....[9]....
        /*00b4*/ 	.word	0x00000cc0


	//   ....[10]....
        /*00b8*/ 	.word	0x00001bb0


	//   ....[11]....
        /*00bc*/ 	.word	0x00001c30


	//   ....[12]....
        /*00c0*/ 	.word	0x00001cb0


	//   ....[13]....
        /*00c4*/ 	.word	0x00001d20


	//   ....[14]....
        /*00c8*/ 	.word	0x00001da0


	//   ....[15]....
        /*00cc*/ 	.word	0x00001e10


	//   ....[16]....
        /*00d0*/ 	.word	0x00001e90


	//   ....[17]....
        /*00d4*/ 	.word	0x00001f00


	//   ....[18]....
        /*00d8*/ 	.word	0x00001f80


	//   ....[19]....
        /*00dc*/ 	.word	0x00001ff0


	//----- nvinfo : EIATTR_EXIT_INSTR_OFFSETS
	.align		4
.L_1369:
        /*00e0*/ 	.byte	0x04, 0x1c
        /*00e2*/ 	.short	(.L_1371 - .L_1370)


	//   ....[0]....
.L_1370:
        /*00e4*/ 	.word	0x00001b50


	//----- nvinfo : EIATTR_MAX_THREADS
	.align		4
.L_1371:
        /*00e8*/ 	.byte	0x04, 0x05
        /*00ea*/ 	.short	(.L_1373 - .L_1372)
.L_1372:
        /*00ec*/ 	.word	0x00000080
        /*00f0*/ 	.word	0x00000001
        /*00f4*/ 	.word	0x00000001


	//----- nvinfo : EIATTR_CRS_STACK_SIZE
	.align		4
.L_1373:
        /*00f8*/ 	.byte	0x04, 0x1e
        /*00fa*/ 	.short	(.L_1375 - .L_1374)
.L_1374:
        /*00fc*/ 	.word	0x00000000
.L_1375:


//--------------------- .nv.info._ZN10layer_norm31ln_parallel_residual_bwd_kernelINS_13Kernel_traitsIf13__nv_bfloat16S2_S2_fjLj256ELj1ELj4ELj1ELj16ENS_18Kernel_traits_baseILj256EfS2_S2_S2_fjLj128EEEEELb0ELb1ELb0EEEvNS_9BwdParamsE --------------------------
	.section	.nv.info._ZN10layer_norm31ln_parallel_residual_bwd_kernelINS_13Kernel_traitsIf13__nv_bfloat16S2_S2_fjLj256ELj1ELj4ELj1ELj16ENS_18Kernel_traits_baseILj256EfS2_S2_S2_fjLj128EEEEELb0ELb1ELb0EEEvNS_9BwdParamsE,"",@"SHT_CUDA_INFO"
	.sectionflags	@""
	.align	4


	//----- nvinfo : EIATTR_CUDA_API_VERSION
	.align		4
        /*0000*/ 	.byte	0x04, 0x37
        /*0002*/ 	.short	(.L_1377 - .L_1376)
.L_1376:
        /*0004*/ 	.word	0x00000082


	//----- nvinfo : EIATTR_SW2861232_WAR
	.align		4
.L_1377:
        /*0008*/ 	.byte	0x01, 0x35
	.zero		2


	//----- nvinfo : EIATTR_PARAM_CBANK
	.align		4
        /*000c*/ 	.byte	0x04, 0x0a
        /*000e*/ 	.short	(.L_1379 - .L_1378)
	.align		4
.L_1378:
        /*0010*/ 	.word	index@(.nv.constant0._ZN10layer_norm31ln_parallel_residual_bwd_kernelINS_13Kernel_traitsIf13__nv_bfloat16S2_S2_fjLj256ELj1ELj4ELj1ELj16ENS_18Kernel_traits_baseILj256EfS2_S2_S2_fjLj128EEEEELb0ELb1ELb0EEEvNS_9BwdParamsE)
        /*0014*/ 	.short	0x0160
        /*0016*/ 	.short	0x0128


	//----- nvinfo : EIATTR_CBANK_PARAM_SIZE
	.align		4
.L_1379:
        /*0018*/ 	.byte	0x03, 0x19
        /*001a*/ 	.short	0x0128


	//----- nvinfo : EIATTR_KPARAM_INFO
	.align		4
        /*001c*/ 	.byte	0x04, 0x17
        /*001e*/ 	.short	(.L_1381 - .L_1380)
.L_1380:
        /*0020*/ 	.word	0x00000000
        /*0024*/ 	.short	0x0000
        /*0026*/ 	.short	0x0000
        /*0028*/ 	.byte	0x00, 0xf0, 0xa1, 0x04


	//----- nvinfo : EIATTR_MAXREG_COUNT
	.align		4
.L_1381:
        /*002c*/ 	.byte	0x03, 0x1b
        /*002e*/ 	.short	0x00ff


	//----- nvinfo : EIATTR_NUM_BARRIERS
	.align		4
        /*0030*/ 	.byte	0x02, 0x4c
        /*0032*/ 	.byte	0x01
	.zero		1


	//----- nvinfo : EIATTR_MERCURY_ISA_VERSION
	.align		4
        /*0034*/ 	.byte	0x03, 0x5f
        /*0036*/ 	.short	0x0000


	//----- nvinfo : EIATTR_COOP_GROUP_MASK_REGIDS
	.align		4
        /*0038*/ 	.byte	0x04, 0x29
        /*003a*/ 	.short	(.L_1383 - .L_1382)


	//   ....[0]....
.L_1382:
        /*003c*/ 	.word	0xffffffff


	//   ....[1]....
        /*0040*/ 	.word	0xffffffff


	//   ....[2]....
        /*0044*/ 	.word	0xffffffff


	//   ....[3]....
        /*0048*/ 	.word	0xffffffff


	//   ....[4]....
        /*004c*/ 	.word	0xffffffff


	//   ....[5]....
        /*0050*/ 	.word	0xffffffff


	//   ....[6]....
        /*0054*/ 	.word	0xffffffff


	//   ....[7]....
        /*0058*/ 	.word	0xffffffff


	//   ....[8]....
        /*005c*/ 	.word	0xffffffff


	//   ....[9]....
        /*0060*/ 	.word	0xffffffff


	//   ....[10]....
        /*0064*/ 	.word	0xffffffff


	//   ....[11]....
        /*0068*/ 	.word	0xffffffff


	//   ....[12]....
        /*006c*/ 	.word	0xffffffff


	//   ....[13]....
        /*0070*/ 	.word	0xffffffff


	//   ....[14]....
        /*0074*/ 	.word	0xffffffff


	//   ....[15]....
        /*0078*/ 	.word	0xffffffff


	//   ....[16]....
        /*007c*/ 	.word	0xffffffff


	//   ....[17]....
        /*0080*/ 	.word	0xffffffff


	//   ....[18]....
        /*0084*/ 	.word	0xffffffff


	//   ....[19]....
        /*0088*/ 	.word	0xffffffff


	//----- nvinfo : EIATTR_COOP_GROUP_INSTR_OFFSETS
	.align		4
.L_1383:
        /*008c*/ 	.byte	0x04, 0x28
        /*008e*/ 	.short	(.L_1385 - .L_1384)


	//   ....[0]....
.L_1384:
        /*0090*/ 	.word	0x00000810


	//   ....[1]....
        /*0094*/ 	.word	0x00000830


	//   ....[2]....
        /*0098*/ 	.word	0x00000850


	//   ....[3]....
        /*009c*/ 	.word	0x00000870


	//   ....[4]....
        /*00a0*/ 	.word	0x00000890


	//   ....[5]....
        /*00a4*/ 	.word	0x000008b0


	//   ....[6]....
        /*00a8*/ 	.word	0x000008d0


	//   ....[7]....
        /*00ac*/ 	.word	0x000008f0


	//   ....[8]....
        /*00b0*/ 	.word	0x00000910


	//   ....[9]....
        /*00b4*/ 	.word	0x00000930


	//   ....[10]....
        /*00b8*/ 	.word	0x000014c0


	//   ....[11]....
        /*00bc*/ 	.word	0x00001540


	//   ....[12]....
        /*00c0*/ 	.word	0x000015c0


	//   ....[13]....
        /*00c4*/ 	.word	0x00001630


	//   ....[14]....
        /*00c8*/ 	.word	0x000016b0


	//   ....[15]....
        /*00cc*/ 	.word	0x00001720


	//   ....[16]....
        /*00d0*/ 	.word	0x000017a0


	//   ....[17]....
        /*00d4*/ 	.word	0x00001810


	//   ....[18]....
        /*00d8*/ 	.word	0x00001890


	//   ....[19]....
        /*00dc*/ 	.word	0x00001900


	//----- nvinfo : EIATTR_EXIT_INSTR_OFFSETS
	.align		4
.L_1385:
        /*00e0*/ 	.byte	0x04, 0x1c
        /*00e2*/ 	.short	(.L_1387 - .L_1386)


	//   ....[0]....
.L_1386:
        /*00e4*/ 	.word	0x00001430


	//   ....[1]....
        /*00e8*/ 	.word	0x00001460


	//----- nvinfo : EIATTR_MAX_THREADS
	.align		4
.L_1387:
        /*00ec*/ 	.byte	0x04, 0x05
        /*00ee*/ 	.short	(.L_1389 - .L_1388)
.L_1388:
        /*00f0*/ 	.word	0x00000080
        /*00f4*/ 	.word	0x00000001
        /*00f8*/ 	.word	0x00000001


	//----- nvinfo : EIATTR_CRS_STACK_SIZE
	.align		4
.L_1389:
        /*00fc*/ 	.byte	0x04, 0x1e
        /*00fe*/ 	.short	(.L_1391 - .L_1390)
.L_1390:
        /*0100*/ 	.word	0x00000000
.L_1391:


//--------------------- .nv.info._ZN10layer_norm31ln_parallel_residual_bwd_kernelINS_13Kernel_traitsIf13__nv_bfloat16S2_S2_fjLj256ELj1ELj4ELj1ELj16ENS_18Kernel_traits_baseILj256EfS2_S2_S2_fjLj128EEEEELb0ELb1ELb1EEEvNS_9BwdParamsE --------------------------
	.section	.nv.info._ZN10layer_norm31ln_parallel_residual_bwd_kernelINS_13Kernel_traitsIf13__nv_bfloat16S2_S2_fjLj256ELj1ELj4ELj1ELj16ENS_18Kernel_traits_baseILj256EfS2_S2_S2_fjLj128EEEEELb0ELb1ELb1EEEvNS_9BwdParamsE,"",@"SHT_CUDA_INFO"
	.sectionflags	@""
	.align	4


	//----- nvinfo : EIATTR_CUDA_API_VERSION
	.align		4
        /*0000*/ 	.byte	0x04, 0x37
        /*0002*/ 	.short	(.L_1393 - .L_1392)
.L_1392:
        /*0004*/ 	.word	0x00000082


	//----- nvinfo : EIATTR_SW2861232_WAR
	.align		4
.L_1393:
        /*0008*/ 	.byte	0x01, 0x35
	.zero		2


	//----- nvinfo : EIATTR_PARAM_CBANK
	.align		4
        /*000c*/ 	.byte	0x04, 0x0a
        /*000e*/ 	.short	(.L_1395 - .L_1394)
	.align		4
.L_1394:
        /*0010*/ 	.word	index@(.nv.constant0._ZN10layer_norm31ln_parallel_residual_bwd_kernelINS_13Kernel_traitsIf13__nv_bfloat16S2_S2_fjLj256ELj1ELj4ELj1ELj16ENS_18Kernel_traits_baseILj256EfS2_S2_S2_fjLj128EEEEELb0ELb1ELb1EEEvNS_9BwdParamsE)
        /*0014*/ 	.short	0x0160
        /*0016*/ 	.short	0x0128


	//----- nvinfo : EIATTR_CBANK_PARAM_SIZE
	.align		4
.L_1395:
        /*0018*/ 	.byte	0x03, 0x19
        /*001a*/ 	.short	0x0128


	//----- nvinfo : EIATTR_KPARAM_INFO
	.align		4
        /*001c*/ 	.byte	0x04, 0x17
        /*001e*/ 	.short	(.L_1397 - .L_1396)
.L_1396:
        /*0020*/ 	.word	0x00000000
        /*0024*/ 	.short	0x0000
        /*0026*/ 	.short	0x0000
        /*0028*/ 	.byte	0x00, 0xf0, 0xa1, 0x04


	//----- nvinfo : EIATTR_MAXREG_COUNT
	.align		4
.L_1397:
        /*002c*/ 	.byte	0x03, 0x1b
        /*002e*/ 	.short	0x00ff


	//----- nvinfo : EIATTR_NUM_BARRIERS
	.align		4
        /*0030*/ 	.byte	0x02, 0x4c
        /*0032*/ 	.byte	0x01
	.zero		1


	//----- nvinfo : EIATTR_MERCURY_ISA_VERSION
	.align		4
        /*0034*/ 	.byte	0x03, 0x5f
        /*0036*/ 	.short	0x0000


	//----- nvinfo : EIATTR_COOP_GROUP_MASK_REGIDS
	.align		4
        /*0038*/ 	.byte	0x04, 0x29
        /*003a*/ 	.short	(.L_1399 - .L_1398)


	//   ....[0]....
.L_1398:
        /*003c*/ 	.word	0xffffffff


	//   ....[1]....
        /*0040*/ 	.word	0xffffffff


	//   ....[2]....
        /*0044*/ 	.word	0xffffffff


	//   ....[3]....
        /*0048*/ 	.word	0xffffffff


	//   ....[4]....
        /*004c*/ 	.word	0xffffffff


	//   ....[5]....
        /*0050*/ 	.word	0xffffffff


	//   ....[6]....
        /*0054*/ 	.word	0xffffffff


	//   ....[7]....
        /*0058*/ 	.word	0xffffffff


	//   ....[8]....
        /*005c*/ 	.word	0xffffffff


	//   ....[9]....
        /*0060*/ 	.word	0xffffffff


	//   ....[10]....
        /*0064*/ 	.word	0xffffffff


	//   ....[11]....
        /*0068*/ 	.word	0xffffffff


	//   ....[12]....
        /*006c*/ 	.word	0xffffffff


	//   ....[13]....
        /*0070*/ 	.word	0xffffffff


	//   ....[14]....
        /*0074*/ 	.word	0xffffffff


	//   ....[15]....
        /*0078*/ 	.word	0xffffffff


	//   ....[16]....
        /*007c*/ 	.word	0xffffffff


	//   ....[17]....
        /*0080*/ 	.word	0xffffffff


	//   ....[18]....
        /*0084*/ 	.word	0xffffffff


	//   ....[19]....
        /*0088*/ 	.word	0xffffffff


	//----- nvinfo : EIATTR_COOP_GROUP_INSTR_OFFSETS
	.align		4
.L_1399:
        /*008c*/ 	.byte	0x04, 0x28
        /*008e*/ 	.short	(.L_1401 - .L_1400)


	//   ....[0]....
.L_1400:
        /*0090*/ 	.word	0x00000840


	//   ....[1]....
        /*0094*/ 	.word	0x00000860


	//   ....[2]....
        /*0098*/ 	.word	0x00000880


	//   ....[3]....
        /*009c*/ 	.word	0x000008a0


	//   ....[4]....
        /*00a0*/ 	.word	0x000008c0


	//   ....[5]....
        /*00a4*/ 	.word	0x000008e0


	//   ....[6]....
        /*00a8*/ 	.word	0x00000900


	//   ....[7]....
        /*00ac*/ 	.word	0x00000920


	//   ....[8]....
        /*00b0*/ 	.word	0x00000940


	//   ....[9]....
        /*00b4*/ 	.word	0x00000960


	//   ....[10]....
        /*00b8*/ 	.word	0x00001460


	//   ....[11]....
        /*00bc*/ 	.word	0x000014e0


	//   ....[12]....
        /*00c0*/ 	.word	0x00001560


	//   ....[13]....
        /*00c4*/ 	.word	0x000015d0


	//   ....[14]....
        /*00c8*/ 	.word	0x00001650


	//   ....[15]....
        /*00cc*/ 	.word	0x000016c0


	//   ....[16]....
        /*00d0*/ 	.word	0x00001740


	//   ....[17]....
        /*00d4*/ 	.word	0x000017b0


	//   ....[18]....
        /*00d8*/ 	.word	0x00001830


	//   ....[19]....
        /*00dc*/ 	.word	0x000018a0


	//----- nvinfo : EIATTR_EXIT_INSTR_OFFSETS
	.align		4
.L_1401:
        /*00e0*/ 	.byte	0x04, 0x1c
        /*00e2*/ 	.short	(.L_1403 - .L_1402)


	//   ....[0]....
.L_1402:
        /*00e4*/ 	.word	0x00001400


	//----- nvinfo : EIATTR_MAX_THREADS
	.align		4
.L_1403:
        /*00e8*/ 	.byte	0x04, 0x05
        /*00ea*/ 	.short	(.L_1405 - .L_1404)
.L_1404:
        /*00ec*/ 	.word	0x00000080
        /*00f0*/ 	.word	0x00000001
        /*00f4*/ 	.word	0x00000001


	//----- nvinfo : EIATTR_CRS_STACK_SIZE
	.align		4
.L_1405:
        /*00f8*/ 	.byte	0x04, 0x1e
        /*00fa*/ 	.short	(.L_1407 - .L_1406)
.L_1406:
        /*00fc*/ 	.word	0x00000000
.L_1407:


//--------------------- .nv.info._ZN10layer_norm31ln_parallel_residual_bwd_kernelINS_13Kernel_traitsIf13__nv_bfloat16S2_S2_fjLj256ELj1ELj4ELj1ELj16ENS_18Kernel_traits_baseILj256EfS2_S2_S2_fjLj128EEEEELb1ELb0ELb0EEEvNS_9BwdParamsE --------------------------
	.section	.nv.info._ZN10layer_norm31ln_parallel_residual_bwd_kernelINS_13Kernel_traitsIf13__nv_bfloat16S2_S2_fjLj256ELj1ELj4ELj1ELj16ENS_18Kernel_traits_baseILj256EfS2_S2_S2_fjLj128EEEEELb1ELb0ELb0EEEvNS_9BwdParamsE,"",@"SHT_CUDA_INFO"
	.sectionflags	@""
	.align	4


	//----- nvinfo : EIATTR_CUDA_API_VERSION
	.align		4
        /*0000*/ 	.byte	0x04, 0x37
        /*0002*/ 	.short	(.L_1409 - .L_1408)
.L_1408:
        /*0004*/ 	.word	0x00000082


	//----- nvinfo : EIATTR_SW2861232_WAR
	.align		4
.L_1409:
        /*0008*/ 	.byte	0x01, 0x35
	.zero		2


	//----- nvinfo : EIATTR_PARAM_CBANK
	.align		4
        /*000c*/ 	.byte	0x04, 0x0a
        /*000e*/ 	.short	(.L_1411 - .L_1410)
	.align		4
.L_1410:
        /*0010*/ 	.word	index@(.nv.constant0._ZN10layer_norm31ln_parallel_residual_bwd_kernelINS_13Kernel_traitsIf13__nv_bfloat16S2_S2_fjLj256ELj1ELj4ELj1ELj16ENS_18Kernel_traits_baseILj256EfS2_S2_S2_fjLj128EEEEELb1ELb0ELb0EEEvNS_9BwdParamsE)
        /*0014*/ 	.short	0x0160
        /*0016*/ 	.short	0x0128


	//----- nvinfo : EIATTR_CBANK_PARAM_SIZE
	.align		4
.L_1411:
        /*0018*/ 	.byte	0x03, 0x19
        /*001a*/ 	.short	0x0128


	//----- nvinfo : EIATTR_KPARAM_INFO
	.align		4
        /*001c*/ 	.byte	0x04, 0x17
        /*001e*/ 	.short	(.L_1413 - .L_1412)
.L_1412:
        /*0020*/ 	.word	0x00000000
        /*0024*/ 	.short	0x0000
        /*0026*/ 	.short	0x0000
        /*0028*/ 	.byte	0x00, 0xf0, 0xa1, 0x04


	//----- nvinfo : EIATTR_MAXREG_COUNT
	.align		4
.L_1413:
        /*002c*/ 	.byte	0x03, 0x1b
        /*002e*/ 	.short	0x00ff


	//----- nvinfo : EIATTR_NUM_BARRIERS
	.align		4
        /*0030*/ 	.byte	0x02, 0x4c
        /*0032*/ 	.byte	0x01
	.zero		1


	//----- nvinfo : EIATTR_MERCURY_ISA_VERSION
	.align		4
        /*0034*/ 	.byte	0x03, 0x5f
        /*0036*/ 	.short	0x0000


	//----- nvinfo : EIATTR_COOP_GROUP_MASK_REGIDS
	.align		4
        /*0038*/ 	.byte	0x04, 0x29
        /*003a*/ 	.short	(.L_1415 - .L_1414)


	//   ....[0]....
.L_1414:
        /*003c*/ 	.word	0xffffffff


	//   ....[1]....
        /*0040*/ 	.word	0xffffffff


	//   ....[2]....
        /*0044*/ 	.word	0xffffffff


	//   ....[3]....
        /*0048*/ 	.word	0xffffffff


	//   ....[4]....
        /*004c*/ 	.word	0xffffffff


	//   ....[5]....
        /*0050*/ 	.word	0xffffffff


	//   ....[6]....
        /*0054*/ 	.word	0xffffffff


	//   ....[7]....
        /*0058*/ 	.word	0xffffffff


	//   ....[8]....
        /*005c*/ 	.word	0xffffffff


	//   ....[9]....
        /*0060*/ 	.word	0xffffffff


	//   ....[10]....
        /*0064*/ 	.word	0xffffffff


	//   ....[11]....
        /*0068*/ 	.word	0xffffffff


	//   ....[12]....
        /*006c*/ 	.word	0xffffffff


	//   ....[13]....
        /*0070*/ 	.word	0xffffffff


	//   ....[14]....
        /*0074*/ 	.word	0xffffffff


	//   ....[15]....
        /*0078*/ 	.word	0xffffffff


	//   ....[16]....
        /*007c*/ 	.word	0xffffffff


	//   ....[17]....
        /*0080*/ 	.word	0xffffffff


	//   ....[18]....
        /*0084*/ 	.word	0xffffffff


	//   ....[19]....
        /*0088*/ 	.word	0xffffffff


	//----- nvinfo : EIATTR_COOP_GROUP_INSTR_OFFSETS
	.align		4
.L_1415:
        /*008c*/ 	.byte	0x04, 0x28
        /*008e*/ 	.short	(.L_1417 - .L_1416)


	//   ....[0]....
.L_1416:
        /*0090*/ 	.word	0x00000d40


	//   ....[1]....
        /*0094*/ 	.word	0x00000d60


	//   ....[2]....
        /*0098*/ 	.word	0x00000d80


	//   ....[3]....
        /*009c*/ 	.word	0x00000da0


	//   ....[4]....
        /*00a0*/ 	.word	0x00000dc0


	//   ....[5]....
        /*00a4*/ 	.word	0x00000de0


	//   ....[6]....
        /*00a8*/ 	.word	0x00000e00


	//   ....[7]....
        /*00ac*/ 	.word	0x00000e20


	//   ....[8]....
        /*00b0*/ 	.word	0x00000e40


	//   ....[9]....
        /*00b4*/ 	.word	0x00000e60


	//   ....[10]....
        /*00b8*/ 	.word	0x00002070


	//   ....[11]....
        /*00bc*/ 	.word	0x000020f0


	//   ....[12]....
        /*00c0*/ 	.word	0x00002170


	//   ....[13]....
        /*00c4*/ 	.word	0x000021e0


	//   ....[14]....
        /*00c8*/ 	.word	0x00002260


	//   ....[15]....
        /*00cc*/ 	.word	0x000022d0


	//   ....[16]....
        /*00d0*/ 	.word	0x00002350


	//   ....[17]....
        /*00d4*/ 	.word	0x000023c0


	//   ....[18]....
        /*00d8*/ 	.word	0x00002440


	//   ....[19]....
        /*00dc*/ 	.word	0x000024b0


	//----- nvinfo : EIATTR_EXIT_INSTR_OFFSETS
	.align		4
.L_1417:
        /*00e0*/ 	.byte	0x04, 0x1c
        /*00e2*/ 	.short	(.L_1419 - .L_1418)


	//   ....[0]....
.L_1418:
        /*00e4*/ 	.word	0x00001f50


	//   ....[1]....
        /*00e8*/ 	.word	0x00002010


	//----- nvinfo : EIATTR_MAX_THREADS
	.align		4
.L_1419:
        /*00ec*/ 	.byte	0x04, 0x05
        /*00ee*/ 	.short	(.L_1421 - .L_1420)
.L_1420:
        /*00f0*/ 	.word	0x00000080
        /*00f4*/ 	.word	0x00000001
        /*00f8*/ 	.word	0x00000001


	//----- nvinfo : EIATTR_CRS_STACK_SIZE
	.align		4
.L_1421:
        /*00fc*/ 	.byte	0x04, 0x1e
        /*00fe*/ 	.short	(.L_1423 - .L_1422)
.L_1422:
        /*0100*/ 	.word	0x00000000
.L_1423:


//--------------------- .nv.info._ZN10layer_norm31ln_parallel_residual_bwd_kernelINS_13Kernel_traitsIf13__nv_bfloat16S2_S2_fjLj256ELj1ELj4ELj1ELj16ENS_18Kernel_traits_baseILj256EfS2_S2_S2_fjLj128EEEEELb1ELb0ELb1EEEvNS_9BwdParamsE --------------------------
	.section	.nv.info._ZN10layer_norm31ln_parallel_residual_bwd_kernelINS_13Kernel_traitsIf13__nv_bfloat16S2_S2_fjLj256ELj1ELj4ELj1ELj16ENS_18Kernel_traits_baseILj256EfS2_S2_S2_fjLj128EEEEELb1ELb0ELb1EEEvNS_9BwdParamsE,"",@"SHT_CUDA_INFO"
	.sectionflags	@""
	.align	4


	//----- nvinfo : EIATTR_CUDA_API_VERSION
	.align		4
        /*0000*/ 	.byte	0x04, 0x37
        /*0002*/ 	.short	(.L_1425 - .L_1424)
.L_1424:
        /*0004*/ 	.word	0x00000082


	//----- nvinfo : EIATTR_SW2861232_WAR
	.align		4
.L_1425:
        /*0008*/ 	.byte	0x01, 0x35
	.zero		2


	//----- nvinfo : EIATTR_PARAM_CBANK
	.align		4
        /*000c*/ 	.byte	0x04, 0x0a
        /*000e*/ 	.short	(.L_1427 - .L_1426)
	.align		4
.L_1426:
        /*0010*/ 	.word	index@(.nv.constant0._ZN10layer_norm31ln_parallel_residual_bwd_kernelINS_13Kernel_traitsIf13__nv_bfloat16S2_S2_fjLj256ELj1ELj4ELj1ELj16ENS_18Kernel_traits_baseILj256EfS2_S2_S2_fjLj128EEEEELb1ELb0ELb1EEEvNS_9BwdParamsE)
        /*0014*/ 	.short	0x0160
        /*0016*/ 	.short	0x0128


	//----- nvinfo : EIATTR_CBANK_PARAM_SIZE
	.align		4
.L_1427:
        /*0018*/ 	.byte	0x03, 0x19
        /*001a*/ 	.short	0x0128


	//----- nvinfo : EIATTR_KPARAM_INFO
	.align		4
        /*001c*/ 	.byte	0x04, 0x17
        /*001e*/ 	.short	(.L_1429 - .L_1428)
.L_1428:
        /*0020*/ 	.word	0x00000000
        /*0024*/ 	.short	0x0000
        /*0026*/ 	.short	0x0000
        /*0028*/ 	.byte	0x00, 0xf0, 0xa1, 0x04


	//----- nvinfo : EIATTR_MAXREG_COUNT
	.align		4
.L_1429:
        /*002c*/ 	.byte	0x03, 0x1b
        /*002e*/ 	.short	0x00ff


	//----- nvinfo : EIATTR_NUM_BARRIERS
	.align		4
        /*0030*/ 	.byte	0x02, 0x4c
        /*0032*/ 	.byte	0x01
	.zero		1


	//----- nvinfo : EIATTR_MERCURY_ISA_VERSION
	.align		4
        /*0034*/ 	.byte	0x03, 0x5f
        /*0036*/ 	.short	0x0000


	//----- nvinfo : EIATTR_COOP_GROUP_MASK_REGIDS
	.align		4
        /*0038*/ 	.byte	0x04, 0x29
        /*003a*/ 	.short	(.L_1431 - .L_1430)


	//   ....[0]....
.L_1430:
        /*003c*/ 	.word	0xffffffff


	//   ....[1]....
        /*0040*/ 	.word	0xffffffff


	//   ....[2]....
        /*0044*/ 	.word	0xffffffff


	//   ....[3]....
        /*0048*/ 	.word	0xffffffff


	//   ....[4]....
        /*004c*/ 	.word	0xffffffff


	//   ....[5]....
        /*0050*/ 	.word	0xffffffff


	//   ....[6]....
        /*0054*/ 	.word	0xffffffff


	//   ....[7]....
        /*0058*/ 	.word	0xffffffff


	//   ....[8]....
        /*005c*/ 	.word	0xffffffff


	//   ....[9]....
        /*0060*/ 	.word	0xffffffff


	//   ....[10]....
        /*0064*/ 	.word	0xffffffff


	//   ....[11]....
        /*0068*/ 	.word	0xffffffff


	//   ....[12]....
        /*006c*/ 	.word	0xffffffff


	//   ....[13]....
        /*0070*/ 	.word	0xffffffff


	//   ....[14]....
        /*0074*/ 	.word	0xffffffff


	//   ....[15]....
        /*0078*/ 	.word	0xffffffff


	//   ....[16]....
        /*007c*/ 	.word	0xffffffff


	//   ....[17]....
        /*0080*/ 	.word	0xffffffff


	//   ....[18]....
        /*0084*/ 	.word	0xffffffff


	//   ....[19]....
        /*0088*/ 	.word	0xffffffff


	//----- nvinfo : EIATTR_COOP_GROUP_INSTR_OFFSETS
	.align		4
.L_1431:
        /*008c*/ 	.byte	0x04, 0x28
        /*008e*/ 	.short	(.L_1433 - .L_1432)


	//   ....[0]....
.L_1432:
        /*0090*/ 	.word	0x00000d10


	//   ....[1]....
        /*0094*/ 	.word	0x00000d30


	//   ....[2]....
        /*0098*/ 	.word	0x00000d50


	//   ....[3]....
        /*009c*/ 	.word	0x00000d70


	//   ....[4]....
        /*00a0*/ 	.word	0x00000d90


	//   ....[5]....
        /*00a4*/ 	.word	0x00000db0


	//   ....[6]....
        /*00a8*/ 	.word	0x00000dd0


	//   ....[7]....
        /*00ac*/ 	.word	0x00000df0


	//   ....[8]....
        /*00b0*/ 	.word	0x00000e10


	//   ....[9]....
        /*00b4*/ 	.word	0x00000e30


	//   ....[10]....
        /*00b8*/ 	.word	0x00001fa0


	//   ....[11]....
        /*00bc*/ 	.word	0x00002020


	//   ....[12]....
        /*00c0*/ 	.word	0x000020a0


	//   ....[13]....
        /*00c4*/ 	.word	0x00002110


	//   ....[14]....
        /*00c8*/ 	.word	0x00002190


	//   ....[15]....
        /*00cc*/ 	.word	0x00002200


	//   ....[16]....
        /*00d0*/ 	.word	0x00002280


	//   ....[17]....
        /*00d4*/ 	.word	0x000022f0


	//   ....[18]....
        /*00d8*/ 	.word	0x00002370


	//   ....[19]....
        /*00dc*/ 	.word	0x000023e0


	//----- nvinfo : EIATTR_EXIT_INSTR_OFFSETS
	.align		4
.L_1433:
        /*00e0*/ 	.byte	0x04, 0x1c
        /*00e2*/ 	.short	(.L_1435 - .L_1434)


	//   ....[0]....
.L_1434:
        /*00e4*/ 	.word	0x00001f40


	//----- nvinfo : EIATTR_MAX_THREADS
	.align		4
.L_1435:
        /*00e8*/ 	.byte	0x04, 0x05
        /*00ea*/ 	.short	(.L_1437 - .L_1436)
.L_1436:
        /*00ec*/ 	.word	0x00000080
        /*00f0*/ 	.word	0x00000001
        /*00f4*/ 	.word	0x00000001


	//----- nvinfo : EIATTR_CRS_STACK_SIZE
	.align		4
.L_1437:
        /*00f8*/ 	.byte	0x04, 0x1e
        /*00fa*/ 	.short	(.L_1439 - .L_1438)
.L_1438:
        /*00fc*/ 	.word	0x00000000
.L_1439:


//--------------------- .nv.info._ZN10layer_norm22ln_bwd_finalize_kernelINS_22Kernel_traits_finalizeILj256Ef13__nv_bfloat16S2_S2_fjLb0ELj1024ELj4ENS_18Kernel_traits_baseILj256EfS2_S2_S2_fjLj1024EEEEELb0ELb0EEEvNS_9BwdParamsE --------------------------
	.section	.nv.info._ZN10layer_norm22ln_bwd_finalize_kernelINS_22Kernel_traits_finalizeILj256Ef13__nv_bfloat16S2_S2_fjLb0ELj1024ELj4ENS_18Kernel_traits_baseILj256EfS2_S2_S2_fjLj1024EEEEELb0ELb0EEEvNS_9BwdParamsE,"",@"SHT_CUDA_INFO"
	.sectionflags	@""
	.align	4


	//----- nvinfo : EIATTR_CUDA_API_VERSION
	.align		4
        /*0000*/ 	.byte	0x04, 0x37
        /*0002*/ 	.short	(.L_1441 - .L_1440)
.L_1440:
        /*0004*/ 	.word	0x00000082


	//----- nvinfo : EIATTR_SW2861232_WAR
	.align		4
.L_1441:
        /*0008*/ 	.byte	0x01, 0x35
	.zero		2


	//----- nvinfo : EIATTR_PARAM_CBANK
	.align		4
        /*000c*/ 	.byte	0x04, 0x0a
        /*000e*/ 	.short	(.L_1443 - .L_1442)
	.align		4
.L_1442:
        /*0010*/ 	.word	index@(.nv.constant0._ZN10layer_norm22ln_bwd_finalize_kernelINS_22Kernel_traits_finalizeILj256Ef13__nv_bfloat16S2_S2_fjLb0ELj1024ELj4ENS_18Kernel_traits_baseILj256EfS2_S2_S2_fjLj1024EEEEELb0ELb0EEEvNS_9BwdParamsE)
        /*0014*/ 	.short	0x0160
        /*0016*/ 	.short	0x0128


	//----- nvinfo : EIATTR_CBANK_PARAM_SIZE
	.align		4
.L_1443:
        /*0018*/ 	.byte	0x03, 0x19
        /*001a*/ 	.short	0x0128


	//----- nvinfo : EIATTR_KPARAM_INFO
	.align		4
        /*001c*/ 	.byte	0x04, 0x17
        /*001e*/ 	.short	(.L_1445 - .L_1444)
.L_1444:
        /*0020*/ 	.word	0x00000000
        /*0024*/ 	.short	0x0000
        /*0026*/ 	.short	0x0000
        /*0028*/ 	.byte	0x00, 0xf0, 0xa1, 0x04


	//----- nvinfo : EIATTR_MAXREG_COUNT
	.align		4
.L_1445:
        /*002c*/ 	.byte	0x03, 0x1b
        /*002e*/ 	.short	0x0040


	//----- nvinfo : EIATTR_NUM_BARRIERS
	.align		4
        /*0030*/ 	.byte	0x02, 0x4c
        /*0032*/ 	.byte	0x01
	.zero		1


	//----- nvinfo : EIATTR_MERCURY_ISA_VERSION
	.align		4
        /*0034*/ 	.byte	0x03, 0x5f
        /*0036*/ 	.short	0x0000


	//----- nvinfo : EIATTR_COOP_GROUP_MASK_REGIDS
	.align		4
        /*0038*/ 	.byte	0x04, 0x29
        /*003a*/ 	.short	(.L_1447 - .L_1446)


	//   ....[0]....
.L_1446:
        /*003c*/ 	.word	0xffffffff


	//   ....[1]....
        /*0040*/ 	.word	0xffffffff


	//   ....[2]....
        /*0044*/ 	.word	0xffffffff


	//   ....[3]....
        /*0048*/ 	.word	0xffffffff


	//   ....[4]....
        /*004c*/ 	.word	0xffffffff


	//   ....[5]....
        /*0050*/ 	.word	0xffffffff


	//   ....[6]....
        /*0054*/ 	.word	0xffffffff


	//   ....[7]....
        /*0058*/ 	.word	0xffffffff


	//   ....[8]....
        /*005c*/ 	.word	0xffffffff


	//   ....[9]....
        /*0060*/ 	.word	0xffffffff


	//   ....[10]....
        /*0064*/ 	.word	0xffffffff


	//   ....[11]....
        /*0068*/ 	.word	0xffffffff


	//   ....[12]....
        /*006c*/ 	.word	0xffffffff


	//   ....[13]....
        /*0070*/ 	.word	0xffffffff


	//   ....[14]....
        /*0074*/ 	.word	0xffffffff


	//   ....[15]....
        /*0078*/ 	.word	0xffffffff


	//   ....[16]....
        /*007c*/ 	.word	0xffffffff


	//   ....[17]....
        /*0080*/ 	.word	0xffffffff


	//   ....[18]....
        /*0084*/ 	.word	0xffffffff


	//   ....[19]....
        /*0088*/ 	.word	0xffffffff


	//----- nvinfo : EIATTR_COOP_GROUP_INSTR_OFFSETS
	.align		4
.L_1447:
        /*008c*/ 	.byte	0x04, 0x28
        /*008e*/ 	.short	(.L_1449 - .L_1448)


	//   ....[0]....
.L_1448:
        /*0090*/ 	.word	0x00000820


	//   ....[1]....
        /*0094*/ 	.word	0x00000850


	//   ....[2]....
        /*0098*/ 	.word	0x00000860


	//   ....[3]....
        /*009c*/ 	.word	0x00000890


	//   ....[4]....
        /*00a0*/ 	.word	0x000008a0


	//   ....[5]....
        /*00a4*/ 	.word	0x000008d0


	//   ....[6]....
        /*00a8*/ 	.word	0x000008f0


	//   ....[7]....
        /*00ac*/ 	.word	0x00000900


	//   ....[8]....
        /*00b0*/ 	.word	0x00000930


	//   ....[9]....
        /*00b4*/ 	.word	0x00000940


	//   ....[10]....
        /*00b8*/ 	.word	0x00000b30


	//   ....[11]....
        /*00bc*/ 	.word	0x00000ba0


	//   ....[12]....
        /*00c0*/ 	.word	0x00000c00


	//   ....[13]....
        /*00c4*/ 	.word	0x00000c60


	//   ....[14]....
        /*00c8*/ 	.word	0x00000cd0


	//   ....[15]....
        /*00cc*/ 	.word	0x00000d40


	//   ....[16]....
        /*00d0*/ 	.word	0x00000da0


	//   ....[17]....
        /*00d4*/ 	.word	0x00000e00


	//   ....[18]....
        /*00d8*/ 	.word	0x00000e60


	//   ....[19]....
        /*00dc*/ 	.word	0x00000ec0


	//----- nvinfo : EIATTR_EXIT_INSTR_OFFSETS
	.align		4
.L_1449:
        /*00e0*/ 	.byte	0x04, 0x1c
        /*00e2*/ 	.short	(.L_1451 - .L_1450)


	//   ....[0]....
.L_1450:
        /*00e4*/ 	.word	0x00000070


	//   ....[1]....
        /*00e8*/ 	.word	0x00000ad0


	//----- nvinfo : EIATTR_MAX_THREADS
	.align		4
.L_1451:
        /*00ec*/ 	.byte	0x04, 0x05
        /*00ee*/ 	.short	(.L_1453 - .L_1452)
.L_1452:
        /*00f0*/ 	.word	0x00000400
        /*00f4*/ 	.word	0x00000001
        /*00f8*/ 	.word	0x00000001


	//----- nvinfo : EIATTR_CRS_STACK_SIZE
	.align		4
.L_1453:
        /*00fc*/ 	.byte	0x04, 0x1e
        /*00fe*/ 	.short	(.L_1455 - .L_1454)
.L_1454:
        /*0100*/ 	.word	0x00000000
.L_1455:


//--------------------- .nv.info._ZN10layer_norm40ln_parallel_residual_bwd_finalize_kernelINS_22Kernel_traits_finalizeILj256Ef13__nv_bfloat16S2_S2_fjLb0ELj1024ELj4ENS_18Kernel_traits_baseILj256EfS2_S2_S2_fjLj1024EEEEELb0EEEvNS_9BwdParamsE --------------------------
	.section	.nv.info._ZN10layer_norm40ln_parallel_residual_bwd_finalize_kernelINS_22Kernel_traits_finalizeILj256Ef13__nv_bfloat16S2_S2_fjLb0ELj1024ELj4ENS_18Kernel_traits_baseILj256EfS2_S2_S2_fjLj1024EEEEELb0EEEvNS_9BwdParamsE,"",@"SHT_CUDA_INFO"
	.sectionflags	@""
	.align	4


	//----- nvinfo : EIATTR_CUDA_API_VERSION
	.align		4
        /*0000*/ 	.byte	0x04, 0x37
        /*0002*/ 	.short	(.L_1457 - .L_1456)
.L_1456:
        /*0004*/ 	.word	0x00000082


	//----- nvinfo : EIATTR_SW2861232_WAR
	.align		4
.L_1457:
        /*0008*/ 	.byte	0x01, 0x35
	.zero		2


	//----- nvinfo : EIATTR_PARAM_CBANK
	.align		4
        /*000c*/ 	.byte	0x04, 0x0a
        /*000e*/ 	.short	(.L_1459 - .L_1458)
	.align		4
.L_1458:
        /*0010*/ 	.word	index@(.nv.constant0._ZN10layer_norm40ln_parallel_residual_bwd_finalize_kernelINS_22Kernel_traits_finalizeILj256Ef13__nv_bfloat16S2_S2_fjLb0ELj1024ELj4ENS_18Kernel_traits_baseILj256EfS2_S2_S2_fjLj1024EEEEELb0EEEvNS_9BwdParamsE)
        /*0014*/ 	.short	0x0160
        /*0016*/ 	.short	0x0128


	//----- nvinfo : EIATTR_CBANK_PARAM_SIZE
	.align		4
.L_1459:
        /*0018*/ 	.byte	0x03, 0x19
        /*001a*/ 	.short	0x0128


	//----- nvinfo : EIATTR_KPARAM_INFO
	.align		4
        /*001c*/ 	.byte	0x04, 0x17
        /*001e*/ 	.short	(.L_1461 - .L_1460)
.L_1460:
        /*0020*/ 	.word	0x00000000
        /*0024*/ 	.short	0x0000
        /*0026*/ 	.short	0x0000
        /*0028*/ 	.byte	0x00, 0xf0, 0xa1, 0x04


	//----- nvinfo : EIATTR_MAXREG_COUNT
	.align		4
.L_1461:
        /*002c*/ 	.byte	0x03, 0x1b
        /*002e*/ 	.short	0x0040


	//----- nvinfo : EIATTR_NUM_BARRIERS
	.align		4
        /*0030*/ 	.byte	0x02, 0x4c
        /*0032*/ 	.byte	0x01
	.zero		1


	//----- nvinfo : EIATTR_MERCURY_ISA_VERSION
	.align		4
        /*0034*/ 	.byte	0x03, 0x5f
        /*0036*/ 	.short	0x0000


	//----- nvinfo : EIATTR_COOP_GROUP_MASK_REGIDS
	.align		4
        /*0038*/ 	.byte	0x04, 0x29
        /*003a*/ 	.short	(.L_1463 - .L_1462)


	//   ....[0]....
.L_1462:
        /*003c*/ 	.word	0xffffffff


	//   ....[1]....
        /*0040*/ 	.word	0xffffffff


	//   ....[2]....
        /*0044*/ 	.word	0xffffffff


	//   ....[3]....
        /*0048*/ 	.word	0xffffffff


	//   ....[4]....
        /*004c*/ 	.word	0xffffffff


	//   ....[5]....
        /*0050*/ 	.word	0xffffffff


	//   ....[6]....
        /*0054*/ 	.word	0xffffffff


	//   ....[7]....
        /*0058*/ 	.word	0xffffffff


	//   ....[8]....
        /*005c*/ 	.word	0xffffffff


	//   ....[9]....
        /*0060*/ 	.word	0xffffffff


	//   ....[10]....
        /*0064*/ 	.word	0xffffffff


	//   ....[11]....
        /*0068*/ 	.word	0xffffffff


	//   ....[12]....
        /*006c*/ 	.word	0xffffffff


	//   ....[13]....
        /*0070*/ 	.word	0xffffffff


	//   ....[14]....
        /*0074*/ 	.word	0xffffffff


	//   ....[15]....
        /*0078*/ 	.word	0xffffffff


	//   ....[16]....
        /*007c*/ 	.word	0xffffffff


	//   ....[17]....
        /*0080*/ 	.word	0xffffffff


	//   ....[18]....
        /*0084*/ 	.word	0xffffffff


	//   ....[19]....
        /*0088*/ 	.word	0xffffffff


	//   ....[20]....
        /*008c*/ 	.word	0xffffffff


	//   ....[21]....
        /*0090*/ 	.word	0xffffffff


	//   ....[22]....
        /*0094*/ 	.word	0xffffffff


	//   ....[23]....
        /*0098*/ 	.word	0xffffffff


	//   ....[24]....
        /*009c*/ 	.word	0xffffffff


	//   ....[25]....
        /*00a0*/ 	.word	0xffffffff


	//   ....[26]....
        /*00a4*/ 	.word	0xffffffff


	//   ....[27]....
        /*00a8*/ 	.word	0xffffffff


	//   ....[28]....
        /*00ac*/ 	.word	0xffffffff


	//   ....[29]....
        /*00b0*/ 	.word	0xffffffff


	//   ....[30]....
        /*00b4*/ 	.word	0xffffffff


	//   ....[31]....
        /*00b8*/ 	.word	0xffffffff


	//   ....[32]....
        /*00bc*/ 	.word	0xffffffff


	//   ....[33]....
        /*00c0*/ 	.word	0xffffffff


	//   ....[34]....
        /*00c4*/ 	.word	0xffffffff


	//   ....[35]....
        /*00c8*/ 	.word	0xffffffff


	//   ....[36]....
        /*00cc*/ 	.word	0xffffffff


	//   ....[37]....
        /*00d0*/ 	.word	0xffffffff


	//   ....[38]....
        /*00d4*/ 	.word	0xffffffff


	//   ....[39]....
        /*00d8*/ 	.word	0xffffffff


	//----- nvinfo : EIATTR_COOP_GROUP_INSTR_OFFSETS
	.align		4
.L_1463:
        /*00dc*/ 	.byte	0x04, 0x28
        /*00de*/ 	.short	(.L_1465 - .L_1464)


	//   ....[0]....
.L_1464:
        /*00e0*/ 	.word	0x00000b70


	//   ....[1]....
        /*00e4*/ 	.word	0x00000ba0


	//   ....[2]....
        /*00e8*/ 	.word	0x00000bb0


	//   ....[3]....
        /*00ec*/ 	.word	0x00000bc0


	//   ....[4]....
        /*00f0*/ 	.word	0x00000bf0


	//   ....[5]....
        /*00f4*/ 	.word	0x00000c10


	//   ....[6]....
        /*00f8*/ 	.word	0x00000c20


	//   ....[7]....
        /*00fc*/ 	.word	0x00000c30


	//   ....[8]....
        /*0100*/ 	.word	0x00000c60


	//   ....[9]....
        /*0104*/ 	.word	0x00000c80


	//   ....[10]....
        /*0108*/ 	.word	0x00000ca0


	//   ....[11]....
        /*010c*/ 	.word	0x00000cb0


	//   ....[12]....
        /*0110*/ 	.word	0x00000ce0


	//   ....[13]....
        /*0114*/ 	.word	0x00000d00


	//   ....[14]....
        /*0118*/ 	.word	0x00000d20


	//   ....[15]....
        /*011c*/ 	.word	0x00000d30


	//   ....[16]....
        /*0120*/ 	.word	0x00000d60


	//   ....[17]....
        /*0124*/ 	.word	0x00000d90


	//   ....[18]....
        /*0128*/ 	.word	0x00000da0


	//   ....[19]....
        /*012c*/ 	.word	0x00000db0


	//   ....[20]....
        /*0130*/ 	.word	0x00001080


	//   ....[21]....
        /*0134*/ 	.word	0x000010f0


	//   ....[22]....
        /*0138*/ 	.word	0x00001150


	//   ....[23]....
        /*013c*/ 	.word	0x000011b0


	//   ....[24]....
        /*0140*/ 	.word	0x00001220


	//   ....[25]....
        /*0144*/ 	.word	0x00001290


	//   ....[26]....
        /*0148*/ 	.word	0x000012f0


	//   ....[27]....
        /*014c*/ 	.word	0x00001350


	//   ....[28]....
        /*0150*/ 	.word	0x000013b0


	//   ....[29]....
        /*0154*/ 	.word	0x00001420


	//   ....[30]....
        /*0158*/ 	.word	0x00001490


	//   ....[31]....
        /*015c*/ 	.word	0x000014f0


	//   ....[32]....
        /*0160*/ 	.word	0x00001550


	//   ....[33]....
        /*0164*/ 	.word	0x000015b0


	//   ....[34]....
        /*0168*/ 	.word	0x00001620


	//   ....[35]....
        /*016c*/ 	.word	0x00001690


	//   ....[36]....
        /*0170*/ 	.word	0x000016f0


	//   ....[37]....
        /*0174*/ 	.word	0x00001750


	//   ....[38]....
        /*0178*/ 	.word	0x000017b0


	//   ....[39]....
        /*017c*/ 	.word	0x00001810


	//----- nvinfo : EIATTR_EXIT_INSTR_OFFSETS
	.align		4
.L_1465:
        /*0180*/ 	.byte	0x04, 0x1c
        /*0182*/ 	.short	(.L_1467 - .L_1466)


	//   ....[0]....
.L_1466:
        /*0184*/ 	.word	0x00000070


	//   ....[1]....
        /*0188*/ 	.word	0x00001020


	//----- nvinfo : EIATTR_MAX_THREADS
	.align		4
.L_1467:
        /*018c*/ 	.byte	0x04, 0x05
        /*018e*/ 	.short	(.L_1469 - .L_1468)
.L_1468:
        /*0190*/ 	.word	0x00000400
        /*0194*/ 	.word	0x00000001
        /*0198*/ 	.word	0x00000001


	//----- nvinfo : EIATTR_CRS_STACK_SIZE
	.align		4
.L_1469:
        /*019c*/ 	.byte	0x04, 0x1e
        /*019e*/ 	.short	(.L_1471 - .L_1470)
.L_1470:
        /*01a0*/ 	.word	0x00000000
.L_1471:


//--------------------- .nv.info._ZN10layer_norm31ln_parallel_residual_bwd_kernelINS_13Kernel_traitsIf13__nv_bfloat16S2_S2_fjLj256ELj1ELj4ELj1ELj16ENS_18Kernel_traits_baseILj256EfS2_S2_S2_fjLj128EEEEELb1ELb1ELb0EEEvNS_9BwdParamsE --------------------------
	.section	.nv.info._ZN10layer_norm31ln_parallel_residual_bwd_kernelINS_13Kernel_traitsIf13__nv_bfloat16S2_S2_fjLj256ELj1ELj4ELj1ELj16ENS_18Kernel_traits_baseILj256EfS2_S2_S2_fjLj128EEEEELb1ELb1ELb0EEEvNS_9BwdParamsE,"",@"SHT_CUDA_INFO"
	.sectionflags	@""
	.align	4


	//----- nvinfo : EIATTR_CUDA_API_VERSION
	.align		4
        /*0000*/ 	.byte	0x04, 0x37
        /*0002*/ 	.short	(.L_1473 - .L_1472)
.L_1472:
        /*0004*/ 	.word	0x00000082


	//----- nvinfo : EIATTR_SW2861232_WAR
	.align		4
.L_1473:
        /*0008*/ 	.byte	0x01, 0x35
	.zero		2


	//----- nvinfo : EIATTR_PARAM_CBANK
	.align		4
        /*000c*/ 	.byte	0x04, 0x0a
        /*000e*/ 	.short	(.L_1475 - .L_1474)
	.align		4
.L_1474:
        /*0010*/ 	.word	index@(.nv.constant0._ZN10layer_norm31ln_parallel_residual_bwd_kernelINS_13Kernel_traitsIf13__nv_bfloat16S2_S2_fjLj256ELj1ELj4ELj1ELj16ENS_18Kernel_traits_baseILj256EfS2_S2_S2_fjLj128EEEEELb1ELb1ELb0EEEvNS_9BwdParamsE)
        /*0014*/ 	.short	0x0160
        /*0016*/ 	.short	0x0128


	//----- nvinfo : EIATTR_CBANK_PARAM_SIZE
	.align		4
.L_1475:
        /*0018*/ 	.byte	0x03, 0x19
        /*001a*/ 	.short	0x0128


	//----- nvinfo : EIATTR_KPARAM_INFO
	.align		4
        /*001c*/ 	.byte	0x04, 0x17
        /*001e*/ 	.short	(.L_1477 - .L_1476)
.L_1476:
        /*0020*/ 	.word	0x00000000
        /*0024*/ 	.short	0x0000
        /*0026*/ 	.short	0x0000
        /*0028*/ 	.byte	0x00, 0xf0, 0xa1, 0x04


	//----- nvinfo : EIATTR_MAXREG_COUNT
	.align		4
.L_1477:
        /*002c*/ 	.byte	0x03, 0x1b
        /*002e*/ 	.short	0x00ff


	//----- nvinfo : EIATTR_NUM_BARRIERS
	.align		4
        /*0030*/ 	.byte	0x02, 0x4c
        /*0032*/ 	.byte	0x01
	.zero		1


	//----- nvinfo : EIATTR_MERCURY_ISA_VERSION
	.align		4
        /*0034*/ 	.byte	0x03, 0x5f
        /*0036*/ 	.short	0x0000


	//----- nvinfo : EIATTR_COOP_GROUP_MASK_REGIDS
	.align		4
        /*0038*/ 	.byte	0x04, 0x29
        /*003a*/ 	.short	(.L_1479 - .L_1478)


	//   ....[0]....
.L_1478:
        /*003c*/ 	.word	0xffffffff


	//   ....[1]....
        /*0040*/ 	.word	0xffffffff


	//   ....[2]....
        /*0044*/ 	.word	0xffffffff


	//   ....[3]....
        /*0048*/ 	.word	0xffffffff


	//   ....[4]....
        /*004c*/ 	.word	0xffffffff


	//   ....[5]....
        /*0050*/ 	.word	0xffffffff


	//   ....[6]....
        /*0054*/ 	.word	0xffffffff


	//   ....[7]....
        /*0058*/ 	.word	0xffffffff


	//   ....[8]....
        /*005c*/ 	.word	0xffffffff


	//   ....[9]....
        /*0060*/ 	.word	0xffffffff


	//   ....[10]....
        /*0064*/ 	.word	0xffffffff


	//   ....[11]....
        /*0068*/ 	.word	0xffffffff


	//   ....[12]....
        /*006c*/ 	.word	0xffffffff


	//   ....[13]....
        /*0070*/ 	.word	0xffffffff


	//   ....[14]....
        /*0074*/ 	.word	0xffffffff


	//   ....[15]....
        /*0078*/ 	.word	0xffffffff


	//   ....[16]....
        /*007c*/ 	.word	0xffffffff


	//   ....[17]....
        /*0080*/ 	.word	0xffffffff


	//   ....[18]....
        /*0084*/ 	.word	0xffffffff


	//   ....[19]....
        /*0088*/ 	.word	0xffffffff


	//----- nvinfo : EIATTR_COOP_GROUP_INSTR_OFFSETS
	.align		4
.L_1479:
        /*008c*/ 	.byte	0x04, 0x28
        /*008e*/ 	.short	(.L_1481 - .L_1480)


	//   ....[0]....
.L_1480:
        /*0090*/ 	.word	0x00000a50


	//   ....[1]....
        /*0094*/ 	.word	0x00000a70


	//   ....[2]....
        /*0098*/ 	.word	0x00000a90


	//   ....[3]....
        /*009c*/ 	.word	0x00000ab0


	//   ....[4]....
        /*00a0*/ 	.word	0x00000ad0


	//   ....[5]....
        /*00a4*/ 	.word	0x00000af0


	//   ....[6]....
        /*00a8*/ 	.word	0x00000b10


	//   ....[7]....
        /*00ac*/ 	.word	0x00000b30


	//   ....[8]....
        /*00b0*/ 	.word	0x00000b50


	//   ....[9]....
        /*00b4*/ 	.word	0x00000b70


	//   ....[10]....
        /*00b8*/ 	.word	0x00001990


	//   ....[11]....
        /*00bc*/ 	.word	0x00001a10


	//   ....[12]....
        /*00c0*/ 	.word	0x00001a90


	//   ....[13]....
        /*00c4*/ 	.word	0x00001b00


	//   ....[14]....
        /*00c8*/ 	.word	0x00001b80


	//   ....[15]....
        /*00cc*/ 	.word	0x00001bf0


	//   ....[16]....
        /*00d0*/ 	.word	0x00001c70


	//   ....[17]....
        /*00d4*/ 	.word	0x00001ce0


	//   ....[18]....
        /*00d8*/ 	.word	0x00001d60


	//   ....[19]....
        /*00dc*/ 	.word	0x00001dd0


	//----- nvinfo : EIATTR_EXIT_INSTR_OFFSETS
	.align		4
.L_1481:
        /*00e0*/ 	.byte	0x04, 0x1c
        /*00e2*/ 	.short	(.L_1483 - .L_1482)


	//   ....[0]....
.L_1482:
        /*00e4*/ 	.word	0x00001900


	//   ....[1]....
        /*00e8*/ 	.word	0x00001930


	//----- nvinfo : EIATTR_MAX_THREADS
	.align		4
.L_1483:
        /*00ec*/ 	.byte	0x04, 0x05
        /*00ee*/ 	.short	(.L_1485 - .L_1484)
.L_1484:
        /*00f0*/ 	.word	0x00000080
        /*00f4*/ 	.word	0x00000001
        /*00f8*/ 	.word	0x00000001


	//----- nvinfo : EIATTR_CRS_STACK_SIZE
	.align		4
.L_1485:
        /*00fc*/ 	.byte	0x04, 0x1e
        /*00fe*/ 	.short	(.L_1487 - .L_1486)
.L_1486:
        /*0100*/ 	.word	0x00000000
.L_1487:


//--------------------- .nv.info._ZN10layer_norm22ln_bwd_finalize_kernelINS_22Kernel_traits_finalizeILj256Ef13__nv_bfloat16S2_S2_fjLb0ELj1024ELj4ENS_18Kernel_traits_baseILj256EfS2_S2_S2_fjLj1024EEEEELb0ELb1EEEvNS_9BwdParamsE --------------------------
	.section	.nv.info._ZN10layer_norm22ln_bwd_finalize_kernelINS_22Kernel_traits_finalizeILj256Ef13__nv_bfloat16S2_S2_fjLb0ELj1024ELj4ENS_18Kernel_traits_baseILj256EfS2_S2_S2_fjLj1024EEEEELb0ELb1EEEvNS_9BwdParamsE,"",@"SHT_CUDA_INFO"
	.sectionflags	@""
	.align	4


	//----- nvinfo : EIATTR_CUDA_API_VERSION
	.align		4
        /*0000*/ 	.byte	0x04, 0x37
        /*0002*/ 	.short	(.L_1489 - .L_1488)
.L_1488:
        /*0004*/ 	.word	0x00000082


	//----- nvinfo : EIATTR_SW2861232_WAR
	.align		4
.L_1489:
        /*0008*/ 	.byte	0x01, 0x35
	.zero		2


	//----- nvinfo : EIATTR_PARAM_CBANK
	.align		4
        /*000c*/ 	.byte	0x04, 0x0a
        /*000e*/ 	.short	(.L_1491 - .L_1490)
	.align		4
.L_1490:
        /*0010*/ 	.word	index@(.nv.constant0._ZN10layer_norm22ln_bwd_finalize_kernelINS_22Kernel_traits_finalizeILj256Ef13__nv_bfloat16S2_S2_fjLb0ELj1024ELj4ENS_18Kernel_traits_baseILj256EfS2_S2_S2_fjLj1024EEEEELb0ELb1EEEvNS_9BwdParamsE)
        /*0014*/ 	.short	0x0160
        /*0016*/ 	.short	0x0128


	//----- nvinfo : EIATTR_CBANK_PARAM_SIZE
	.align		4
.L_1491:
        /*0018*/ 	.byte	0x03, 0x19
        /*001a*/ 	.short	0x0128


	//----- nvinfo : EIATTR_KPARAM_INFO
	.align		4
        /*001c*/ 	.byte	0x04, 0x17
        /*001e*/ 	.short	(.L_1493 - .L_1492)
.L_1492:
        /*0020*/ 	.word	0x00000000
        /*0024*/ 	.short	0x0000
        /*0026*/ 	.short	0x0000
        /*0028*/ 	.byte	0x00, 0xf0, 0xa1, 0x04


	//----- nvinfo : EIATTR_MAXREG_COUNT
	.align		4
.L_1493:
        /*002c*/ 	.byte	0x03, 0x1b
        /*002e*/ 	.short	0x0040


	//----- nvinfo : EIATTR_NUM_BARRIERS
	.align		4
        /*0030*/ 	.byte	0x02, 0x4c
        /*0032*/ 	.byte	0x01
	.zero		1


	//----- nvinfo : EIATTR_MERCURY_ISA_VERSION
	.align		4
        /*0034*/ 	.byte	0x03, 0x5f
        /*0036*/ 	.short	0x0000


	//----- nvinfo : EIATTR_COOP_GROUP_MASK_REGIDS
	.align		4
        /*0038*/ 	.byte	0x04, 0x29
        /*003a*/ 	.short	(.L_1495 - .L_1494)


	//   ....[0]....
.L_1494:
        /*003c*/ 	.word	0xffffffff


	//   ....[1]....
        /*0040*/ 	.word	0xffffffff


	//   ....[2]....
        /*0044*/ 	.word	0xffffffff


	//   ....[3]....
        /*0048*/ 	.word	0xffffffff


	//   ....[4]....
        /*004c*/ 	.word	0xffffffff


	//   ....[5]....
        /*0050*/ 	.word	0xffffffff


	//   ....[6]....
        /*0054*/ 	.word	0xffffffff


	//   ....[7]....
        /*0058*/ 	.word	0xffffffff


	//   ....[8]....
        /*005c*/ 	.word	0xffffffff


	//   ....[9]....
        /*0060*/ 	.word	0xffffffff


	//   ....[10]....
        /*0064*/ 	.word	0xffffffff


	//   ....[11]....
        /*0068*/ 	.word	0xffffffff


	//   ....[12]....
        /*006c*/ 	.word	0xffffffff


	//   ....[13]....
        /*0070*/ 	.word	0xffffffff


	//   ....[14]....
        /*0074*/ 	.word	0xffffffff


	//   ....[15]....
        /*0078*/ 	.word	0xffffffff


	//   ....[16]....
        /*007c*/ 	.word	0xffffffff


	//   ....[17]....
        /*0080*/ 	.word	0xffffffff


	//   ....[18]....
        /*0084*/ 	.word	0xffffffff


	//   ....[19]....
        /*0088*/ 	.word	0xffffffff


	//----- nvinfo : EIATTR_COOP_GROUP_INSTR_OFFSETS
	.align		4
.L_1495:
        /*008c*/ 	.byte	0x04, 0x28
        /*008e*/ 	.short	(.L_1497 - .L_1496)


	//   ....[0]....
.L_1496:
        /*0090*/ 	.word	0x000007f0


	//   ....[1]....
        /*0094*/ 	.word	0x00000820


	//   ....[2]....
        /*0098*/ 	.word	0x00000840


	//   ....[3]....
        /*009c*/ 	.word	0x00000850


	//   ....[4]....
        /*00a0*/ 	.word	0x00000880


	//   ....[5]....
        /*00a4*/ 	.word	0x00000890


	//   ....[6]....
        /*00a8*/ 	.word	0x000008c0


	//   ....[7]....
        /*00ac*/ 	.word	0x000008d0


	//   ....[8]....
        /*00b0*/ 	.word	0x00000900


	//   ....[9]....
        /*00b4*/ 	.word	0x00000910


	//   ....[10]....
        /*00b8*/ 	.word	0x00000ab0


	//   ....[11]....
        /*00bc*/ 	.word	0x00000b30


	//   ....[12]....
        /*00c0*/ 	.word	0x00000b90


	//   ....[13]....
        /*00c4*/ 	.word	0x00000bf0


	//   ....[14]....
        /*00c8*/ 	.word	0x00000c60


	//   ....[15]....
        /*00cc*/ 	.word	0x00000cd0


	//   ....[16]....
        /*00d0*/ 	.word	0x00000d30


	//   ....[17]....
        /*00d4*/ 	.word	0x00000d90


	//   ....[18]....
        /*00d8*/ 	.word	0x00000df0


	//   ....[19]....
        /*00dc*/ 	.word	0x00000e50


	//----- nvinfo : EIATTR_EXIT_INSTR_OFFSETS
	.align		4
.L_1497:
        /*00e0*/ 	.byte	0x04, 0x1c
        /*00e2*/ 	.short	(.L_1499 - .L_1498)


	//   ....[0]....
.L_1498:
        /*00e4*/ 	.word	0x00000070


	//   ....[1]....
        /*00e8*/ 	.word	0x00000a50


	//----- nvinfo : EIATTR_MAX_THREADS
	.align		4
.L_1499:
        /*00ec*/ 	.byte	0x04, 0x05
        /*00ee*/ 	.short	(.L_1501 - .L_1500)
.L_1500:
        /*00f0*/ 	.word	0x00000400
        /*00f4*/ 	.word	0x00000001
        /*00f8*/ 	.word	0x00000001


	//----- nvinfo : EIATTR_CRS_STACK_SIZE
	.align		4
.L_1501:
        /*00fc*/ 	.byte	0x04, 0x1e
        /*00fe*/ 	.short	(.L_1503 - .L_1502)
.L_1502:
        /*0100*/ 	.word	0x00000000
.L_1503:


//--------------------- .nv.info._ZN10layer_norm40ln_parallel_residual_bwd_finalize_kernelINS_22Kernel_traits_finalizeILj256Ef13__nv_bfloat16S2_S2_fjLb0ELj1024ELj4ENS_18Kernel_traits_baseILj256EfS2_S2_S2_fjLj1024EEEEELb1EEEvNS_9BwdParamsE --------------------------
	.section	.nv.info._ZN10layer_norm40ln_parallel_residual_bwd_finalize_kernelINS_22Kernel_traits_finalizeILj256Ef13__nv_bfloat16S2_S2_fjLb0ELj1024ELj4ENS_18Kernel_traits_baseILj256EfS2_S2_S2_fjLj1024EEEEELb1EEEvNS_9BwdParamsE,"",@"SHT_CUDA_INFO"
	.sectionflags	@""
	.align	4


	//----- nvinfo : EIATTR_CUDA_API_VERSION
	.align		4
        /*0000*/ 	.byte	0x04, 0x37
        /*0002*/ 	.short	(.L_1505 - .L_1504)
.L_1504:
        /*0004*/ 	.word	0x00000082


	//----- nvinfo : EIATTR_SW2861232_WAR
	.align		4
.L_1505:
        /*0008*/ 	.byte	0x01, 0x35
	.zero		2


	//----- nvinfo : EIATTR_PARAM_CBANK
	.align		4
        /*000c*/ 	.byte	0x04, 0x0a
        /*000e*/ 	.short	(.L_1507 - .L_1506)
	.align		4
.L_1506:
        /*0010*/ 	.word	index@(.nv.constant0._ZN10layer_norm40ln_parallel_residual_bwd_finalize_kernelINS_22Kernel_traits_finalizeILj256Ef13__nv_bfloat16S2_S2_fjLb0ELj1024ELj4ENS_18Kernel_traits_baseILj256EfS2_S2_S2_fjLj1024EEEEELb1EEEvNS_9BwdParamsE)
        /*0014*/ 	.short	0x0160
        /*0016*/ 	.short	0x0128


	//----- nvinfo : EIATTR_CBANK_PARAM_SIZE
	.align		4
.L_1507:
        /*0018*/ 	.byte	0x03, 0x19
        /*001a*/ 	.short	0x0128


	//----- nvinfo : EIATTR_KPARAM_INFO
	.align		4
        /*001c*/ 	.byte	0x04, 0x17
        /*001e*/ 	.short	(.L_1509 - .L_1508)
.L_1508:
        /*0020*/ 	.word	0x00000000
        /*0024*/ 	.short	0x0000
        /*0026*/ 	.short	0x0000
        /*0028*/ 	.byte	0x00, 0xf0, 0xa1, 0x04


	//----- nvinfo : EIATTR_MAXREG_COUNT
	.align		4
.L_1509:
        /*002c*/ 	.byte	0x03, 0x1b
        /*002e*/ 	.short	0x0040


	//----- nvinfo : EIATTR_NUM_BARRIERS
	.align		4
        /*0030*/ 	.byte	0x02, 0x4c
        /*0032*/ 	.byte	0x01
	.zero		1


	//----- nvinfo : EIATTR_MERCURY_ISA_VERSION
	.align		4
        /*0034*/ 	.byte	0x03, 0x5f
        /*0036*/ 	.short	0x0000


	//----- nvinfo : EIATTR_COOP_GROUP_MASK_REGIDS
	.align		4
        /*0038*/ 	.byte	0x04, 0x29
        /*003a*/ 	.short	(.L_1511 - .L_1510)


	//   ....[0]....
.L_1510:
        /*003c*/ 	.word	0xffffffff


	//   ....[1]....
        /*0040*/ 	.word	0xffffffff


	//   ....[2]....
        /*0044*/ 	.word	0xffffffff


	//   ....[3]....
        /*0048*/ 	.word	0xffffffff


	//   ....[4]....
        /*004c*/ 	.word	0xffffffff


	//   ....[5]....
        /*0050*/ 	.word	0xffffffff


	//   ....[6]....
        /*0054*/ 	.word	0xffffffff


	//   ....[7]....
        /*0058*/ 	.word	0xffffffff


	//   ....[8]....
        /*005c*/ 	.word	0xffffffff


	//   ....[9]....
        /*0060*/ 	.word	0xffffffff


	//   ....[10]....
        /*0064*/ 	.word	0xffffffff


	//   ....[11]....
        /*0068*/ 	.word	0xffffffff


	//   ....[12]....
        /*006c*/ 	.word	0xffffffff


	//   ....[13]....
        /*0070*/ 	.word	0xffffffff


	//   ....[14]....
        /*0074*/ 	.word	0xffffffff


	//   ....[15]....
        /*0078*/ 	.word	0xffffffff


	//   ....[16]....
        /*007c*/ 	.word	0xffffffff


	//   ....[17]....
        /*0080*/ 	.word	0xffffffff


	//   ....[18]....
        /*0084*/ 	.word	0xffffffff


	//   ....[19]....
        /*0088*/ 	.word	0xffffffff


	//   ....[20]....
        /*008c*/ 	.word	0xffffffff


	//   ....[21]....
        /*0090*/ 	.word	0xffffffff


	//   ....[22]....
        /*0094*/ 	.word	0xffffffff


	//   ....[23]....
        /*0098*/ 	.word	0xffffffff


	//   ....[24]....
        /*009c*/ 	.word	0xffffffff


	//   ....[25]....
        /*00a0*/ 	.word	0xffffffff


	//   ....[26]....
        /*00a4*/ 	.word	0xffffffff


	//   ....[27]....
        /*00a8*/ 	.word	0xffffffff


	//   ....[28]....
        /*00ac*/ 	.word	0xffffffff


	//   ....[29]....
        /*00b0*/ 	.word	0xffffffff


	//   ....[30]....
        /*00b4*/ 	.word	0xffffffff


	//   ....[31]....
        /*00b8*/ 	.word	0xffffffff


	//   ....[32]....
        /*00bc*/ 	.word	0xffffffff


	//   ....[33]....
        /*00c0*/ 	.word	0xffffffff


	//   ....[34]....
        /*00c4*/ 	.word	0xffffffff


	//   ....[35]....
        /*00c8*/ 	.word	0xffffffff


	//   ....[36]....
        /*00cc*/ 	.word	0xffffffff


	//   ....[37]....
        /*00d0*/ 	.word	0xffffffff


	//   ....[38]....
        /*00d4*/ 	.word	0xffffffff


	//   ....[39]....
        /*00d8*/ 	.word	0xffffffff


	//----- nvinfo : EIATTR_COOP_GROUP_INSTR_OFFSETS
	.align		4
.L_1511:
        /*00dc*/ 	.byte	0x04, 0x28
        /*00de*/ 	.short	(.L_1513 - .L_1512)


	//   ....[0]....
.L_1512:
        /*00e0*/ 	.word	0x00000b60


	//   ....[1]....
        /*00e4*/ 	.word	0x00000b90


	//   ....[2]....
        /*00e8*/ 	.word	0x00000ba0


	//   ....[3]....
        /*00ec*/ 	.word	0x00000bb0


	//   ....[4]....
        /*00f0*/ 	.word	0x00000be0


	//   ....[5]....
        /*00f4*/ 	.word	0x00000c00


	//   ....[6]....
        /*00f8*/ 	.word	0x00000c10


	//   ....[7]....
        /*00fc*/ 	.word	0x00000c20


	//   ....[8]....
        /*0100*/ 	.word	0x00000c50


	//   ....[9]....
        /*0104*/ 	.word	0x00000c70


	//   ....[10]....
        /*0108*/ 	.word	0x00000c90


	//   ....[11]....
        /*010c*/ 	.word	0x00000ca0


	//   ....[12]....
        /*0110*/ 	.word	0x00000cd0


	//   ....[13]....
        /*0114*/ 	.word	0x00000cf0


	//   ....[14]....
        /*0118*/ 	.word	0x00000d10


	//   ....[15]....
        /*011c*/ 	.word	0x00000d20


	//   ....[16]....
        /*0120*/ 	.word	0x00000d50


	//   ....[17]....
        /*0124*/ 	.word	0x00000d80


	//   ....[18]....
        /*0128*/ 	.word	0x00000d90


	//   ....[19]....
        /*012c*/ 	.word	0x00000da0


	//   ....[20]....
        /*0130*/ 	.word	0x00001050


	//   ....[21]....
        /*0134*/ 	.word	0x000010c0


	//   ....[22]....
        /*0138*/ 	.word	0x00001120


	//   ....[23]....
        /*013c*/ 	.word	0x00001180


	//   ....[24]....
        /*0140*/ 	.word	0x000011f0


	//   ....[25]....
        /*0144*/ 	.word	0x00001260


	//   ....[26]....
        /*0148*/ 	.word	0x000012c0


	//   ....[27]....
        /*014c*/ 	.word	0x00001320


	//   ....[28]....
        /*0150*/ 	.word	0x00001380


	//   ....[29]....
        /*0154*/ 	.word	0x000013f0


	//   ....[30]....
        /*0158*/ 	.word	0x00001460


	//   ....[31]....
        /*015c*/ 	.word	0x000014c0


	//   ....[32]....
        /*0160*/ 	.word	0x00001520


	//   ....[33]....
        /*0164*/ 	.word	0x00001580


	//   ....[34]....
        /*0168*/ 	.word	0x000015f0


	//   ....[35]....
        /*016c*/ 	.word	0x00001660


	//   ....[36]....
        /*0170*/ 	.word	0x000016c0


	//   ....[37]....
        /*0174*/ 	.word	0x00001720


	//   ....[38]....
        /*0178*/ 	.word	0x00001780


	//   ....[39]....
        /*017c*/ 	.word	0x000017e0


	//----- nvinfo : EIATTR_EXIT_INSTR_OFFSETS
	.align		4
.L_1513:
        /*0180*/ 	.byte	0x04, 0x1c
        /*0182*/ 	.short	(.L_1515 - .L_1514)


	//   ....[0]....
.L_1514:
        /*0184*/ 	.word	0x00000070


	//   ....[1]....
        /*0188*/ 	.word	0x00000ff0


	//----- nvinfo : EIATTR_MAX_THREADS
	.align		4
.L_1515:
        /*018c*/ 	.byte	0x04, 0x05
        /*018e*/ 	.short	(.L_1517 - .L_1516)
.L_1516:
        /*0190*/ 	.word	0x00000400
        /*0194*/ 	.word	0x00000001
        /*0198*/ 	.word	0x00000001


	//----- nvinfo : EIATTR_CRS_STACK_SIZE
	.align		4
.L_1517:
        /*019c*/ 	.byte	0x04, 0x1e
        /*019e*/ 	.short	(.L_1519 - .L_1518)
.L_1518:
        /*01a0*/ 	.word	0x00000000
.L_1519:


//--------------------- .nv.info._ZN10layer_norm31ln_parallel_residual_bwd_kernelINS_13Kernel_traitsIf13__nv_bfloat16S2_S2_fjLj256ELj1ELj4ELj1ELj16ENS_18Kernel_traits_baseILj256EfS2_S2_S2_fjLj128EEEEELb1ELb1ELb1EEEvNS_9BwdParamsE --------------------------
	.section	.nv.info._ZN10layer_norm31ln_parallel_residual_bwd_kernelINS_13Kernel_traitsIf13__nv_bfloat16S2_S2_fjLj256ELj1ELj4ELj1ELj16ENS_18Kernel_traits_baseILj256EfS2_S2_S2_fjLj128EEEEELb1ELb1ELb1EEEvNS_9BwdParamsE,"",@"SHT_CUDA_INFO"
	.sectionflags	@""
	.align	4


	//----- nvinfo : EIATTR_CUDA_API_VERSION
	.align		4
        /*0000*/ 	.byte	0x04, 0x37
        /*0002*/ 	.short	(.L_1521 - .L_1520)
.L_1520:
        /*0004*/ 	.word	0x00000082


	//----- nvinfo : EIATTR_SW2861232_WAR
	.align		4
.L_1521:
        /*0008*/ 	.byte	0x01, 0x35
	.zero		2


	//----- nvinfo : EIATTR_PARAM_CBANK
	.align		4
        /*000c*/ 	.byte	0x04, 0x0a
        /*000e*/ 	.short	(.L_1523 - .L_1522)
	.align		4
.L_1522:
        /*0010*/ 	.word	index@(.nv.constant0._ZN10layer_norm31ln_parallel_residual_bwd_kernelINS_13Kernel_traitsIf13__nv_bfloat16S2_S2_fjLj256ELj1ELj4ELj1ELj16ENS_18Kernel_traits_baseILj256EfS2_S2_S2_fjLj128EEEEELb1ELb1ELb1EEEvNS_9BwdParamsE)
        /*0014*/ 	.short	0x0160
        /*0016*/ 	.short	0x0128


	//----- nvinfo : EIATTR_CBANK_PARAM_SIZE
	.align		4
.L_1523:
        /*0018*/ 	.byte	0x03, 0x19
        /*001a*/ 	.short	0x0128


	//----- nvinfo : EIATTR_KPARAM_INFO
	.align		4
        /*001c*/ 	.byte	0x04, 0x17
        /*001e*/ 	.short	(.L_1525 - .L_1524)
.L_1524:
        /*0020*/ 	.word	0x00000000
        /*0024*/ 	.short	0x0000
        /*0026*/ 	.short	0x0000
        /*0028*/ 	.byte	0x00, 0xf0, 0xa1, 0x04


	//----- nvinfo : EIATTR_MAXREG_COUNT
	.align		4
.L_1525:
        /*002c*/ 	.byte	0x03, 0x1b
        /*002e*/ 	.short	0x00ff


	//----- nvinfo : EIATTR_NUM_BARRIERS
	.align		4
        /*0030*/ 	.byte	0x02, 0x4c
        /*0032*/ 	.byte	0x01
	.zero		1


	//----- nvinfo : EIATTR_MERCURY_ISA_VERSION
	.align		4
        /*0034*/ 	.byte	0x03, 0x5f
        /*0036*/ 	.short	0x0000


	//----- nvinfo : EIATTR_COOP_GROUP_MASK_REGIDS
	.align		4
        /*0038*/ 	.byte	0x04, 0x29
        /*003a*/ 	.short	(.L_1527 - .L_1526)


	//   ....[0]....
.L_1526:
        /*003c*/ 	.word	0xffffffff


	//   ....[1]....
        /*0040*/ 	.word	0xffffffff


	//   ....[2]....
        /*0044*/ 	.word	0xffffffff


	//   ....[3]....
        /*0048*/ 	.word	0xffffffff


	//   ....[4]....
        /*004c*/ 	.word	0xffffffff


	//   ....[5]....
        /*0050*/ 	.word	0xffffffff


	//   ....[6]....
        /*0054*/ 	.word	0xffffffff


	//   ....[7]....
        /*0058*/ 	.word	0xffffffff


	//   ....[8]....
        /*005c*/ 	.word	0xffffffff


	//   ....[9]....
        /*0060*/ 	.word	0xffffffff


	//   ....[10]....
        /*0064*/ 	.word	0xffffffff


	//   ....[11]....
        /*0068*/ 	.word	0xffffffff


	//   ....[12]....
        /*006c*/ 	.word	0xffffffff


	//   ....[13]....
        /*0070*/ 	.word	0xffffffff


	//   ....[14]....
        /*0074*/ 	.word	0xffffffff


	//   ....[15]....
        /*0078*/ 	.word	0xffffffff


	//   ....[16]....
        /*007c*/ 	.word	0xffffffff


	//   ....[17]....
        /*0080*/ 	.word	0xffffffff


	//   ....[18]....
        /*0084*/ 	.word	0xffffffff


	//   ....[19]....
        /*0088*/ 	.word	0xffffffff


	//----- nvinfo : EIATTR_COOP_GROUP_INSTR_OFFSETS
	.align		4
.L_1527:
        /*008c*/ 	.byte	0x04, 0x28
        /*008e*/ 	.short	(.L_1529 - .L_1528)


	//   ....[0]....
.L_1528:
        /*0090*/ 	.word	0x000009b0


	//   ....[1]....
        /*0094*/ 	.word	0x000009d0


	//   ....[2]....
        /*0098*/ 	.word	0x000009f0


	//   ....[3]....
        /*009c*/ 	.word	0x00000a10


	//   ....[4]....
        /*00a0*/ 	.word	0x00000a30


	//   ....[5]....
        /*00a4*/ 	.word	0x00000a50


	//   ....[6]....
        /*00a8*/ 	.word	0x00000a70


	//   ....[7]....
        /*00ac*/ 	.word	0x00000a90


	//   ....[8]....
        /*00b0*/ 	.word	0x00000ab0


	//   ....[9]....
        /*00b4*/ 	.word	0x00000ad0


	//   ....[10]....
        /*00b8*/ 	.word	0x00001840


	//   ....[11]....
        /*00bc*/ 	.word	0x000018c0


	//   ....[12]....
        /*00c0*/ 	.word	0x00001940


	//   ....[13]....
        /*00c4*/ 	.word	0x000019b0


	//   ....[14]....
        /*00c8*/ 	.word	0x00001a30


	//   ....[15]....
        /*00cc*/ 	.word	0x00001aa0


	//   ....[16]....
        /*00d0*/ 	.word	0x00001b20


	//   ....[17]....
        /*00d4*/ 	.word	0x00001b90


	//   ....[18]....
        /*00d8*/ 	.word	0x00001c10


	//   ....[19]....
        /*00dc*/ 	.word	0x00001c80


	//----- nvinfo : EIATTR_EXIT_INSTR_OFFSETS
	.align		4
.L_1529:
        /*00e0*/ 	.byte	0x04, 0x1c
        /*00e2*/ 	.short	(.L_1531 - .L_1530)


	//   ....[0]....
.L_1530:
        /*00e4*/ 	.word	0x000017e0


	//----- nvinfo : EIATTR_MAX_THREADS
	.align		4
.L_1531:
        /*00e8*/ 	.byte	0x04, 0x05
        /*00ea*/ 	.short	(.L_1533 - .L_1532)
.L_1532:
        /*00ec*/ 	.word	0x00000080
        /*00f0*/ 	.word	0x00000001
        /*00f4*/ 	.word	0x00000001


	//----- nvinfo : EIATTR_CRS_STACK_SIZE
	.align		4
.L_1533:
        /*00f8*/ 	.byte	0x04, 0x1e
        /*00fa*/ 	.short	(.L_1535 - .L_1534)
.L_1534:
        /*00fc*/ 	.word	0x00000000
.L_1535:


//--------------------- .nv.info._ZN10layer_norm31ln_parallel_residual_bwd_kernelINS_13Kernel_traitsI13__nv_bfloat16S2_fS2_fjLj256ELj1ELj4ELj1ELj16ENS_18Kernel_traits_baseILj256ES2_S2_fS2_fjLj128EEEEELb0ELb0ELb0EEEvNS_9BwdParamsE --------------------------
	.section	.nv.info._ZN10layer_norm31ln_parallel_residual_bwd_kernelINS_13Kernel_traitsI13__nv_bfloat16S2_fS2_fjLj256ELj1ELj4ELj1ELj16ENS_18Kernel_traits_baseILj256ES2_S2_fS2_fjLj128EEEEELb0ELb0ELb0EEEvNS_9BwdParamsE,"",@"SHT_CUDA_INFO"
	.sectionflags	@""
	.align	4


	//----- nvinfo : EIATTR_CUDA_API_VERSION
	.align		4
        /*0000*/ 	.byte	0x04, 0x37
        /*0002*/ 	.short	(.L_1537 - .L_1536)
.L_1536:
        /*0004*/ 	.word	0x00000082


	//----- nvinfo : EIATTR_SW2861232_WAR
	.align		4
.L_1537:
        /*0008*/ 	.byte	0x01, 0x35
	.zero		2


	//----- nvinfo : EIATTR_PARAM_CBANK
	.align		4
        /*000c*/ 	.byte	0x04, 0x0a
        /*000e*/ 	.short	(.L_1539 - .L_1538)
	.align		4
.L_1538:
        /*0010*/ 	.word	index@(.nv.constant0._ZN10layer_norm31ln_parallel_residual_bwd_kernelINS_13Kernel_traitsI13__nv_bfloat16S2_fS2_fjLj256ELj1ELj4ELj1ELj16ENS_18Kernel_traits_baseILj256ES2_S2_fS2_fjLj128EEEEELb0ELb0ELb0EEEvNS_9BwdParamsE)
        /*0014*/ 	.short	0x0160
        /*0016*/ 	.short	0x0128


	//----- nvinfo : EIATTR_CBANK_PARAM_SIZE
	.align		4
.L_1539:
        /*0018*/ 	.byte	0x03, 0x19
        /*001a*/ 	.short	0x0128


	//----- nvinfo : EIATTR_KPARAM_INFO
	.align		4
        /*001c*/ 	.byte	0x04, 0x17
        /*001e*/ 	.short	(.L_1541 - .L_1540)
.L_1540:
        /*0020*/ 	.word	0x00000000
        /*0024*/ 	.short	0x0000
        /*0026*/ 	.short	0x0000
        /*0028*/ 	.byte	0x00, 0xf0, 0xa1, 0x04


	//----- nvinfo : EIATTR_MAXREG_COUNT
	.align		4
.L_1541:
        /*002c*/ 	.byte	0x03, 0x1b
        /*002e*/ 	.short	0x00ff


	//----- nvinfo : EIATTR_NUM_BARRIERS
	.align		4
        /*0030*/ 	.byte	0x02, 0x4c
        /*0032*/ 	.byte	0x01
	.zero		1


	//----- nvinfo : EIATTR_MERCURY_ISA_VERSION
	.align		4
        /*0034*/ 	.byte	0x03, 0x5f
        /*0036*/ 	.short	0x0000


	//----- nvinfo : EIATTR_COOP_GROUP_MASK_REGIDS
	.align		4
        /*0038*/ 	.byte	0x04, 0x29
        /*003a*/ 	.short	(.L_1543 - .L_1542)


	//   ....[0]....
.L_1542:
        /*003c*/ 	.word	0xffffffff


	//   ....[1]....
        /*0040*/ 	.word	0xffffffff


	//   ....[2]....
        /*0044*/ 	.word	0xffffffff


	//   ....[3]....
        /*0048*/ 	.word	0xffffffff


	//   ....[4]....
        /*004c*/ 	.word	0xffffffff


	//   ....[5]....
        /*0050*/ 	.word	0xffffffff


	//   ....[6]....
        /*0054*/ 	.word	0xffffffff


	//   ....[7]....
        /*0058*/ 	.word	0xffffffff


	//   ....[8]....
        /*005c*/ 	.word	0xffffffff


	//   ....[9]....
        /*0060*/ 	.word	0xffffffff


	//   ....[10]....
        /*0064*/ 	.word	0xffffffff


	//   ....[11]....
        /*0068*/ 	.word	0xffffffff


	//   ....[12]....
        /*006c*/ 	.word	0xffffffff


	//   ....[13]....
        /*0070*/ 	.word	0xffffffff


	//   ....[14]....
        /*0074*/ 	.word	0xffffffff


	//   ....[15]....
        /*0078*/ 	.word	0xffffffff


	//   ....[16]....
        /*007c*/ 	.word	0xffffffff


	//   ....[17]....
        /*0080*/ 	.word	0xffffffff


	//   ....[18]....
        /*0084*/ 	.word	0xffffffff


	//   ....[19]....
        /*0088*/ 	.word	0xffffffff


	//----- nvinfo : EIATTR_COOP_GROUP_INSTR_OFFSETS
	.align		4
.L_1543:
        /*008c*/ 	.byte	0x04, 0x28
        /*008e*/ 	.short	(.L_1545 - .L_1544)


	//   ....[0]....
.L_1544:
        /*0090*/ 	.word	0x00000b60


	//   ....[1]....
        /*0094*/ 	.word	0x00000b80


	//   ....[2]....
        /*0098*/ 	.word	0x00000ba0


	//   ....[3]....
        /*009c*/ 	.word	0x00000bc0


	//   ....[4]....
        /*00a0*/ 	.word	0x00000be0


	//   ....[5]....
        /*00a4*/ 	.word	0x00000c00


	//   ....[6]....
        /*00a8*/ 	.word	0x00000c20


	//   ....[7]....
        /*00ac*/ 	.word	0x00000c40


	//   ....[8]....
        /*00b0*/ 	.word	0x00000c60


	//   ....[9]....
        /*00b4*/ 	.word	0x00000c80


	//   ....[10]....
        /*00b8*/ 	.word	0x00001b10


	//   ....[11]....
        /*00bc*/ 	.word	0x00001b90


	//   ....[12]....
        /*00c0*/ 	.word	0x00001c10


	//   ....[13]....
        /*00c4*/ 	.word	0x00001c80


	//   ....[14]....
        /*00c8*/ 	.word	0x00001d00


	//   ....[15]....
        /*00cc*/ 	.word	0x00001d70


	//   ....[16]....
        /*00d0*/ 	.word	0x00001df0


	//   ....[17]....
        /*00d4*/ 	.word	0x00001e60


	//   ....[18]....
        /*00d8*/ 	.word	0x00001ee0


	//   ....[19]....
        /*00dc*/ 	.word	0x00001f50


	//----- nvinfo : EIATTR_EXIT_INSTR_OFFSETS
	.align		4
.L_1545:
        /*00e0*/ 	.byte	0x04, 0x1c
        /*00e2*/ 	.short	(.L_1547 - .L_1546)


	//   ....[0]....
.L_1546:
        /*00e4*/ 	.word	0x000019f0


	//   ....[1]....
        /*00e8*/ 	.word	0x00001ab0


	//----- nvinfo : EIATTR_MAX_THREADS
	.align		4
.L_1547:
        /*00ec*/ 	.byte	0x04, 0x05
        /*00ee*/ 	.short	(.L_1549 - .L_1548)
.L_1548:
        /*00f0*/ 	.word	0x00000080
        /*00f4*/ 	.word	0x00000001
        /*00f8*/ 	.word	0x00000001


	//----- nvinfo : EIATTR_CRS_STACK_SIZE
	.align		4
.L_1549:
        /*00fc*/ 	.byte	0x04, 0x1e
        /*00fe*/ 	.short	(.L_1551 - .L_1550)
.L_1550:
        /*0100*/ 	.word	0x00000000
.L_1551:


//--------------------- .nv.info._ZN10layer_norm31ln_parallel_residual_bwd_kernelINS_13Kernel_traitsI13__nv_bfloat16S2_fS2_fjLj256ELj1ELj4ELj1ELj16ENS_18Kernel_traits_baseILj256ES2_S2_fS2_fjLj128EEEEELb0ELb0ELb1EEEvNS_9BwdParamsE --------------------------
	.section	.nv.info._ZN10layer_norm31ln_parallel_residual_bwd_kernelINS_13Kernel_traitsI13__nv_bfloat16S2_fS2_fjLj256ELj1ELj4ELj1ELj16ENS_18Kernel_traits_baseILj256ES2_S2_fS2_fjLj128EEEEELb0ELb0ELb1EEEvNS_9BwdParamsE,"",@"SHT_CUDA_INFO"
	.sectionflags	@""
	.align	4


	//----- nvinfo : EIATTR_CUDA_API_VERSION
	.align		4
        /*0000*/ 	.byte	0x04, 0x37
        /*0002*/ 	.short	(.L_1553 - .L_1552)
.L_1552:
        /*0004*/ 	.word	0x00000082


	//----- nvinfo : EIATTR_SW2861232_WAR
	.align		4
.L_1553:
        /*0008*/ 	.byte	0x01, 0x35
	.zero		2


	//----- nvinfo : EIATTR_PARAM_CBANK
	.align		4
        /*000c*/ 	.byte	0x04, 0x0a
        /*000e*/ 	.short	(.L_1555 - .L_1554)
	.align		4
.L_1554:
        /*0010*/ 	.word	index@(.nv.constant0._ZN10layer_norm31ln_parallel_residual_bwd_kernelINS_13Kernel_traitsI13__nv_bfloat16S2_fS2_fjLj256ELj1ELj4ELj1ELj16ENS_18Kernel_traits_baseILj256ES2_S2_fS2_fjLj128EEEEELb0ELb0ELb1EEEvNS_9BwdParamsE)
        /*0014*/ 	.short	0x0160
        /*0016*/ 	.short	0x0128


	//----- nvinfo : EIATTR_CBANK_PARAM_SIZE
	.align		4
.L_1555:
        /*0018*/ 	.byte	0x03, 0x19
        /*001a*/ 	.short	0x0128


	//----- nvinfo : EIATTR_KPARAM_INFO
	.align		4
        /*001c*/ 	.byte	0x04, 0x17
        /*001e*/ 	.short	(.L_1557 - .L_1556)
.L_1556:
        /*0020*/ 	.word	0x00000000
        /*0024*/ 	.short	0x0000
        /*0026*/ 	.short	0x0000
        /*0028*/ 	.byte	0x00, 0xf0, 0xa1, 0x04


	//----- nvinfo : EIATTR_MAXREG_COUNT
	.align		4
.L_1557:
        /*002c*/ 	.byte	0x03, 0x1b
        /*002e*/ 	.short	0x00ff


	//----- nvinfo : EIATTR_NUM_BARRIERS
	.align		4
        /*0030*/ 	.byte	0x02, 0x4c
        /*0032*/ 	.byte	0x01
	.zero		1


	//----- nvinfo : EIATTR_MERCURY_ISA_VERSION
	.align		4
        /*0034*/ 	.byte	0x03, 0x5f
        /*0036*/ 	.short	0x0000


	//----- nvinfo : EIATTR_COOP_GROUP_MASK_REGIDS
	.align		4
        /*0038*/ 	.byte	0x04, 0x29
        /*003a*/ 	.short	(.L_1559 - .L_1558)


	//   ....[0]....
.L_1558:
        /*003c*/ 	.word	0xffffffff


	//   ....[1]....
        /*0040*/ 	.word	0xffffffff


	//   ....[2]....
        /*0044*/ 	.word	0xffffffff


	//   ....[3]....
        /*0048*/ 	.word	0xffffffff


	//   ....[4]....
        /*004c*/ 	.word	0xffffffff


	//   ....[5]....
        /*0050*/ 	.word	0xffffffff


	//   ....[6]....
        /*0054*/ 	.word	0xffffffff


	//   ....[7]....
        /*0058*/ 	.word	0xffffffff


	//   ....[8]....
        /*005c*/ 	.word	0xffffffff


	//   ....[9]....
        /*0060*/ 	.word	0xffffffff


	//   ....[10]....
        /*0064*/ 	.word	0xffffffff


	//   ....[11]....
        /*0068*/ 	.word	0xffffffff


	//   ....[12]....
        /*006c*/ 	.word	0xffffffff


	//   ....[13]....
        /*0070*/ 	.word	0xffffffff


	//   ....[14]....
        /*0074*/ 	.word	0xffffffff


	//   ....[15]....
        /*0078*/ 	.word	0xffffffff


	//   ....[16]....
        /*007c*/ 	.word	0xffffffff


	//   ....[17]....
        /*0080*/ 	.word	0xffffffff


	//   ....[18]....
        /*0084*/ 	.word	0xffffffff


	//   ....[19]....
        /*0088*/ 	.word	0xffffffff


	//----- nvinfo : EIATTR_COOP_GROUP_INSTR_OFFSETS
	.align		4
.L_1559:
        /*008c*/ 	.byte	0x04, 0x28
        /*008e*/ 	.short	(.L_1561 - .L_1560)


	//   ....[0]....
.L_1560:
        /*0090*/ 	.word	0x00000c00


	//   ....[1]....
        /*0094*/ 	.word	0x00000c20


	//   ....[2]....
        /*0098*/ 	.word	0x00000c40


	//   ....[3]....
        /*009c*/ 	.word	0x00000c60


	//   ....[4]....
        /*00a0*/ 	.word	0x00000c80


	//   ....[5]....
        /*00a4*/ 	.word	0x00000ca0


	//   ....[6]....
        /*00a8*/ 	.word	0x00000cc0


	//   ....[7]....
        /*00ac*/ 	.word	0x00000ce0


	//   ....[8]....
        /*00b0*/ 	.word	0x00000d00


	//   ....[9]....
        /*00b4*/ 	.word	0x00000d20


	//   ....[10]....
        /*00b8*/ 	.word	0x00001b90


	//   ....[11]....
        /*00bc*/ 	.word	0x00001c10


	//   ....[12]....
        /*00c0*/ 	.word	0x00001c90


	//   ....[13]....
        /*00c4*/ 	.word	0x00001d00


	//   ....[14]....
        /*00c8*/ 	.word	0x00001d80


	//   ....[15]....
        /*00cc*/ 	.word	0x00001df0


	//   ....[16]....
        /*00d0*/ 	.word	0x00001e70


	//   ....[17]....
        /*00d4*/ 	.word	0x00001ee0


	//   ....[18]....
        /*00d8*/ 	.word	0x00001f60


	//   ....[19]....
        /*00dc*/ 	.word	0x00001fd0


	//----- nvinfo : EIATTR_EXIT_INSTR_OFFSETS
	.align		4
.L_1561:
        /*00e0*/ 	.byte	0x04, 0x1c
        /*00e2*/ 	.short	(.L_1563 - .L_1562)


	//   ....[0]....
.L_1562:
        /*00e4*/ 	.word	0x00001b30


	//----- nvinfo : EIATTR_MAX_THREADS
	.align		4
.L_1563:
        /*00e8*/ 	.byte	0x04, 0x05
        /*00ea*/ 	.short	(.L_1565 - .L_1564)
.L_1564:
        /*00ec*/ 	.word	0x00000080
        /*00f0*/ 	.word	0x00000001
        /*00f4*/ 	.word	0x00000001


	//----- nvinfo : EIATTR_CRS_STACK_SIZE
	.align		4
.L_1565:
        /*00f8*/ 	.byte	0x04, 0x1e
        /*00fa*/ 	.short	(.L_1567 - .L_1566)
.L_1566:
        /*00fc*/ 	.word	0x00000000
.L_1567:


//--------------------- .nv.info._ZN10layer_norm31ln_parallel_residual_bwd_kernelINS_13Kernel_traitsI13__nv_bfloat16S2_fS2_fjLj256ELj1ELj4ELj1ELj16ENS_18Kernel_traits_baseILj256ES2_S2_fS2_fjLj128EEEEELb0ELb1ELb0EEEvNS_9BwdParamsE --------------------------
	.section	.nv.info._ZN10layer_norm31ln_parallel_residual_bwd_kernelINS_13Kernel_traitsI13__nv_bfloat16S2_fS2_fjLj256ELj1ELj4ELj1ELj16ENS_18Kernel_traits_baseILj256ES2_S2_fS2_fjLj128EEEEELb0ELb1ELb0EEEvNS_9BwdParamsE,"",@"SHT_CUDA_INFO"
	.sectionflags	@""
	.align	4


	//----- nvinfo : EIATTR_CUDA_API_VERSION
	.align		4
        /*0000*/ 	.byte	0x04, 0x37
        /*0002*/ 	.short	(.L_1569 - .L_1568)
.L_1568:
        /*0004*/ 	.word	0x00000082


	//----- nvinfo : EIATTR_SW2861232_WAR
	.align		4
.L_1569:
        /*0008*/ 	.byte	0x01, 0x35
	.zero		2


	//----- nvinfo : EIATTR_PARAM_CBANK
	.align		4
        /*000c*/ 	.byte	0x04, 0x0a
        /*000e*/ 	.short	(.L_1571 - .L_1570)
	.align		4
.L_1570:
        /*0010*/ 	.word	index@(.nv.constant0._ZN10layer_norm31ln_parallel_residual_bwd_kernelINS_13Kernel_traitsI13__nv_bfloat16S2_fS2_fjLj256ELj1ELj4ELj1ELj16ENS_18Kernel_traits_baseILj256ES2_S2_fS2_fjLj128EEEEELb0ELb1ELb0EEEvNS_9BwdParamsE)
        /*0014*/ 	.short	0x0160
        /*0016*/ 	.short	0x0128


	//----- nvinfo : EIATTR_CBANK_PARAM_SIZE
	.align		4
.L_1571:
        /*0018*/ 	.byte	0x03, 0x19
        /*001a*/ 	.short	0x0128


	//----- nvinfo : EIATTR_KPARAM_INFO
	.align		4
        /*001c*/ 	.byte	0x04, 0x17
        /*001e*/ 	.short	(.L_1573 - .L_1572)
.L_1572:
        /*0020*/ 	.word	0x00000000
        /*0024*/ 	.short	0x0000
        /*0026*/ 	.short	0x0000
        /*0028*/ 	.byte	0x00, 0xf0, 0xa1, 0x04


	//----- nvinfo : EIATTR_MAXREG_COUNT
	.align		4
.L_1573:
        /*002c*/ 	.byte	0x03, 0x1b
        /*002e*/ 	.short	0x00ff


	//----- nvinfo : EIATTR_NUM_BARRIERS
	.align		4
        /*0030*/ 	.byte	0x02, 0x4c
        /*0032*/ 	.byte	0x01
	.zero		1


	//----- nvinfo : EIATTR_MERCURY_ISA_VERSION
	.align		4
        /*0034*/ 	.byte	0x03, 0x5f
        /*0036*/ 	.short	0x0000


	//----- nvinfo : EIATTR_COOP_GROUP_MASK_REGIDS
	.align		4
        /*0038*/ 	.byte	0x04, 0x29
        /*003a*/ 	.short	(.L_1575 - .L_1574)


	//   ....[0]....
.L_1574:
        /*003c*/ 	.word	0xffffffff


	//   ....[1]....
        /*0040*/ 	.word	0xffffffff


	//   ....[2]....
        /*0044*/ 	.word	0xffffffff


	//   ....[3]....
        /*0048*/ 	.word	0xffffffff


	//   ....[4]....
        /*004c*/ 	.word	0xffffffff


	//   ....[5]....
        /*0050*/ 	.word	0xffffffff


	//   ....[6]....
        /*0054*/ 	.word	0xffffffff


	//   ....[7]....
        /*0058*/ 	.word	0xffffffff


	//   ....[8]....
        /*005c*/ 	.word	0xffffffff


	//   ....[9]....
        /*0060*/ 	.word	0xffffffff


	//   ....[10]....
        /*0064*/ 	.word	0xffffffff


	//   ....[11]....
        /*0068*/ 	.word	0xffffffff


	//   ....[12]....
        /*006c*/ 	.word	0xffffffff


	//   ....[13]....
        /*0070*/ 	.word	0xffffffff


	//   ....[14]....
        /*0074*/ 	.word	0xffffffff


	//   ....[15]....
        /*0078*/ 	.word	0xffffffff


	//   ....[16]....
        /*007c*/ 	.word	0xffffffff


	//   ....[17]....
        /*0080*/ 	.word	0xffffffff


	//   ....[18]....
        /*0084*/ 	.word	0xffffffff


	//   ....[19]....
        /*0088*/ 	.word	0xffffffff


	//----- nvinfo : EIATTR_COOP_GROUP_INSTR_OFFSETS
	.align		4
.L_1575:
        /*008c*/ 	.byte	0x04, 0x28
        /*008e*/ 	.short	(.L_1577 - .L_1576)


	//   ....[0]....
.L_1576:
        /*0090*/ 	.word	0x00000810


	//   ....[1]....
        /*0094*/ 	.word	0x00000830


	//   ....[2]....
        /*0098*/ 	.word	0x00000850


	//   ....[3]....
        /*009c*/ 	.word	0x00000870


	//   ....[4]....
        /*00a0*/ 	.word	0x00000890


	//   ....[5]....
        /*00a4*/ 	.word	0x000008b0


	//   ....[6]....
        /*00a8*/ 	.word	0x000008d0


	//   ....[7]....
        /*00ac*/ 	.word	0x000008f0


	//   ....[8]....
        /*00b0*/ 	.word	0x00000910


	//   ....[9]....
        /*00b4*/ 	.word	0x00000930


	//   ....[10]....
        /*00b8*/ 	.word	0x000013c0


	//   ....[11]....
        /*00bc*/ 	.word	0x00001440


	//   ....[12]....
        /*00c0*/ 	.word	0x000014c0


	//   ....[13]....
        /*00c4*/ 	.word	0x00001530


	//   ....[14]....
        /*00c8*/ 	.word	0x000015b0


	//   ....[15]....
        /*00cc*/ 	.word	0x00001620


	//   ....[16]....
        /*00d0*/ 	.word	0x000016a0


	//   ....[17]....
        /*00d4*/ 	.word	0x00001710


	//   ....[18]....
        /*00d8*/ 	.word	0x00001790


	//   ....[19]....
        /*00dc*/ 	.word	0x00001800


	//----- nvinfo : EIATTR_EXIT_INSTR_OFFSETS
	.align		4
.L_1577:
        /*00e0*/ 	.byte	0x04, 0x1c
        /*00e2*/ 	.short	(.L_1579 - .L_1578)


	//   ....[0]....
.L_1578:
        /*00e4*/ 	.word	0x00001330


	//   ....[1]....
        /*00e8*/ 	.word	0x00001360


	//----- nvinfo : EIATTR_MAX_THREADS
	.align		4
.L_1579:
        /*00ec*/ 	.byte	0x04, 0x05
        /*00ee*/ 	.short	(.L_1581 - .L_1580)
.L_1580:
        /*00f0*/ 	.word	0x00000080
        /*00f4*/ 	.word	0x00000001
        /*00f8*/ 	.word	0x00000001


	//----- nvinfo : EIATTR_CRS_STACK_SIZE
	.align		4
.L_1581:
        /*00fc*/ 	.byte	0x04, 0x1e
        /*00fe*/ 	.short	(.L_1583 - .L_1582)
.L_1582:
        /*0100*/ 	.word	0x00000000
.L_1583:


//--------------------- .nv.info._ZN10layer_norm31ln_parallel_residual_bwd_kernelINS_13Kernel_traitsI13__nv_bfloat16S2_fS2_fjLj256ELj1ELj4ELj1ELj16ENS_18Kernel_traits_baseILj256ES2_S2_fS2_fjLj128EEEEELb0ELb1ELb1EEEvNS_9BwdParamsE --------------------------
	.section	.nv.info._ZN10layer_norm31ln_parallel_residual_bwd_kernelINS_13Kernel_traitsI13__nv_bfloat16S2_fS2_fjLj256ELj1ELj4ELj1ELj16ENS_18Kernel_traits_baseILj256ES2_S2_fS2_fjLj128EEEEELb0ELb1ELb1EEEvNS_9BwdParamsE,"",@"SHT_CUDA_INFO"
	.sectionflags	@""
	.align	4


	//----- nvinfo : EIATTR_CUDA_API_VERSION
	.align		4
        /*0000*/ 	.byte	0x04, 0x37
        /*0002*/ 	.short	(.L_1585 - .L_1584)
.L_1584:
        /*0004*/ 	.word	0x00000082


	//----- nvinfo : EIATTR_SW2861232_WAR
	.align		4
.L_1585:
        /*0008*/ 	.byte	0x01, 0x35
	.zero		2


	//----- nvinfo : EIATTR_PARAM_CBANK
	.align		4
        /*000c*/ 	.byte	0x04, 0x0a
        /*000e*/ 	.short	(.L_1587 - .L_1586)
	.align		4
.L_1586:
        /*0010*/ 	.word	index@(.nv.constant0._ZN10layer_norm31ln_parallel_residual_bwd_kernelINS_13Kernel_traitsI13__nv_bfloat16S2_fS2_fjLj256ELj1ELj4ELj1ELj16ENS_18Kernel_traits_baseILj256ES2_S2_fS2_fjLj128EEEEELb0ELb1ELb1EEEvNS_9BwdParamsE)
        /*0014*/ 	.short	0x0160
        /*0016*/ 	.short	0x0128


	//----- nvinfo : EIATTR_CBANK_PARAM_SIZE
	.align		4
.L_1587:
        /*0018*/ 	.byte	0x03, 0x19
        /*001a*/ 	.short	0x0128


	//----- nvinfo : EIATTR_KPARAM_INFO
	.align		4
        /*001c*/ 	.byte	0x04, 0x17
        /*001e*/ 	.short	(.L_1589 - .L_1588)
.L_1588:
        /*0020*/ 	.word	0x00000000
        /*0024*/ 	.short	0x0000
        /*0026*/ 	.short	0x0000
        /*0028*/ 	.byte	0x00, 0xf0, 0xa1, 0x04


	//----- nvinfo : EIATTR_MAXREG_COUNT
	.align		4
.L_1589:
        /*002c*/ 	.byte	0x03, 0x1b
        /*002e*/ 	.short	0x00ff


	//----- nvinfo : EIATTR_NUM_BARRIERS
	.align		4
        /*0030*/ 	.byte	0x02, 0x4c
        /*0032*/ 	.byte	0x01
	.zero		1


	//----- nvinfo : EIATTR_MERCURY_ISA_VERSION
	.align		4
        /*0034*/ 	.byte	0x03, 0x5f
        /*0036*/ 	.short	0x0000


	//----- nvinfo : EIATTR_COOP_GROUP_MASK_REGIDS
	.align		4
        /*0038*/ 	.byte	0x04, 0x29
        /*003a*/ 	.short	(.L_1591 - .L_1590)


	//   ....[0]....
.L_1590:
        /*003c*/ 	.word	0xffffffff


	//   ....[1]....
        /*0040*/ 	.word	0xffffffff


	//   ....[2]....
        /*0044*/ 	.word	0xffffffff


	//   ....[3]....
        /*0048*/ 	.word	0xffffffff


	//   ....[4]....
        /*004c*/ 	.word	0xffffffff


	//   ....[5]....
        /*0050*/ 	.word	0xffffffff


	//   ....[6]....
        /*0054*/ 	.word	0xffffffff


	//   ....[7]....
        /*0058*/ 	.word	0xffffffff


	//   ....[8]....
        /*005c*/ 	.word	0xffffffff


	//   ....[9]....
        /*0060*/ 	.word	0xffffffff


	//   ....[10]....
        /*0064*/ 	.word	0xffffffff


	//   ....[11]....
        /*0068*/ 	.word	0xffffffff


	//   ....[12]....
        /*006c*/ 	.word	0xffffffff


	//   ....[13]....
        /*0070*/ 	.word	0xffffffff


	//   ....[14]....
        /*0074*/ 	.word	0xffffffff


	//   ....[15]....
        /*0078*/ 	.word	0xffffffff


	//   ....[16]....
        /*007c*/ 	.word	0xffffffff


	//   ....[17]....
        /*0080*/ 	.word	0xffffffff


	//   ....[18]....
        /*0084*/ 	.word	0xffffffff


	//   ....[19]....
        /*0088*/ 	.word	0xffffffff


	//----- nvinfo : EIATTR_COOP_GROUP_INSTR_OFFSETS
	.align		4
.L_1591:
        /*008c*/ 	.byte	0x04, 0x28
        /*008e*/ 	.short	(.L_1593 - .L_1592)


	//   ....[0]....
.L_1592:
        /*0090*/ 	.word	0x00000810


	//   ....[1]....
        /*0094*/ 	.word	0x00000830


	//   ....[2]....
        /*0098*/ 	.word	0x00000850


	//   ....[3]....
        /*009c*/ 	.word	0x00000870


	//   ....[4]....
        /*00a0*/ 	.word	0x00000890


	//   ....[5]....
        /*00a4*/ 	.word	0x000008b0


	//   ....[6]....
        /*00a8*/ 	.word	0x000008d0


	//   ....[7]....
        /*00ac*/ 	.word	0x000008f0


	//   ....[8]....
        /*00b0*/ 	.word	0x00000910


	//   ....[9]....
        /*00b4*/ 	.word	0x00000930


	//   ....[10]....
        /*00b8*/ 	.word	0x000013a0


	//   ....[11]....
        /*00bc*/ 	.word	0x00001420


	//   ....[12]....
        /*00c0*/ 	.word	0x000014a0


	//   ....[13]....
        /*00c4*/ 	.word	0x00001510


	//   ....[14]....
        /*00c8*/ 	.word	0x00001590


	//   ....[15]....
        /*00cc*/ 	.word	0x00001600


	//   ....[16]....
        /*00d0*/ 	.word	0x00001680


	//   ....[17]....
        /*00d4*/ 	.word	0x000016f0


	//   ....[18]....
        /*00d8*/ 	.word	0x00001770


	//   ....[19]....
        /*00dc*/ 	.word	0x000017e0


	//----- nvinfo : EIATTR_EXIT_INSTR_OFFSETS
	.align		4
.L_1593:
        /*00e0*/ 	.byte	0x04, 0x1c
        /*00e2*/ 	.short	(.L_1595 - .L_1594)


	//   ....[0]....
.L_1594:
        /*00e4*/ 	.word	0x00001340


	//----- nvinfo : EIATTR_MAX_THREADS
	.align		4
.L_1595:
        /*00e8*/ 	.byte	0x04, 0x05
        /*00ea*/ 	.short	(.L_1597 - .L_1596)
.L_1596:
        /*00ec*/ 	.word	0x00000080
        /*00f0*/ 	.word	0x00000001
        /*00f4*/ 	.word	0x00000001


	//----- nvinfo : EIATTR_CRS_STACK_SIZE
	.align		4
.L_1597:
        /*00f8*/ 	.byte	0x04, 0x1e
        /*00fa*/ 	.short	(.L_1599 - .L_1598)
.L_1598:
        /*00fc*/ 	.word	0x00000000
.L_1599:


//--------------------- .nv.info._ZN10layer_norm31ln_parallel_residual_bwd_kernelINS_13Kernel_traitsI13__nv_bfloat16S2_fS2_fjLj256ELj1ELj4ELj1ELj16ENS_18Kernel_traits_baseILj256ES2_S2_fS2_fjLj128EEEEELb1ELb0ELb0EEEvNS_9BwdParamsE --------------------------
	.section	.nv.info._ZN10layer_norm31ln_parallel_residual_bwd_kernelINS_13Kernel_traitsI13__nv_bfloat16S2_fS2_fjLj256ELj1ELj4ELj1ELj16ENS_18Kernel_traits_baseILj256ES2_S2_fS2_fjLj128EEEEELb1ELb0ELb0EEEvNS_9BwdParamsE,"",@"SHT_CUDA_INFO"
	.sectionflags	@""
	.align	4


	//----- nvinfo : EIATTR_CUDA_API_VERSION
	.align		4
        /*0000*/ 	.byte	0x04, 0x37
        /*0002*/ 	.short	(.L_1601 - .L_1600)
.L_1600:
        /*0004*/ 	.word	0x00000082


	//----- nvinfo : EIATTR_SW2861232_WAR
	.align		4
.L_1601:
        /*0008*/ 	.byte	0x01, 0x35
	.zero		2


	//----- nvinfo : EIATTR_PARAM_CBANK
	.align		4
        /*000c*/ 	.byte	0x04, 0x0a
        /*000e*/ 	.short	(.L_1603 - .L_1602)
	.align		4
.L_1602:
        /*0010*/ 	.word	index@(.nv.constant0._ZN10layer_norm31ln_parallel_residual_bwd_kernelINS_13Kernel_traitsI13__nv_bfloat16S2_fS2_fjLj256ELj1ELj4ELj1ELj16ENS_18Kernel_traits_baseILj256ES2_S2_fS2_fjLj128EEEEELb1ELb0ELb0EEEvNS_9BwdParamsE)
        /*0014*/ 	.short	0x0160
        /*0016*/ 	.short	0x0128


	//----- nvinfo : EIATTR_CBANK_PARAM_SIZE
	.align		4
.L_1603:
        /*0018*/ 	.byte	0x03, 0x19
        /*001a*/ 	.short	0x0128


	//----- nvinfo : EIATTR_KPARAM_INFO
	.align		4
        /*001c*/ 	.byte	0x04, 0x17
        /*001e*/ 	.short	(.L_1605 - .L_1604)
.L_1604:
        /*0020*/ 	.word	0x00000000
        /*0024*/ 	.short	0x0000
        /*0026*/ 	.short	0x0000
        /*0028*/ 	.byte	0x00, 0xf0, 0xa1, 0x04


	//----- nvinfo : EIATTR_MAXREG_COUNT
	.align		4
.L_1605:
        /*002c*/ 	.byte	0x03, 0x1b
        /*002e*/ 	.short	0x00ff


	//----- nvinfo : EIATTR_NUM_BARRIERS
	.align		4
        /*0030*/ 	.byte	0x02, 0x4c
        /*0032*/ 	.byte	0x01
	.zero		1


	//----- nvinfo : EIATTR_MERCURY_ISA_VERSION
	.align		4
        /*0034*/ 	.byte	0x03, 0x5f
        /*0036*/ 	.short	0x0000


	//----- nvinfo : EIATTR_COOP_GROUP_MASK_REGIDS
	.align		4
        /*0038*/ 	.byte	0x04, 0x29
        /*003a*/ 	.short	(.L_1607 - .L_1606)


	//   ....[0]....
.L_1606:
        /*003c*/ 	.word	0xffffffff


	//   ....[1]....
        /*0040*/ 	.word	0xffffffff


	//   ....[2]....
        /*0044*/ 	.word	0xffffffff


	//   ....[3]....
        /*0048*/ 	.word	0xffffffff


	//   ....[4]....
        /*004c*/ 	.word	0xffffffff


	//   ....[5]....
        /*0050*/ 	.word	0xffffffff


	//   ....[6]....
        /*0054*/ 	.word	0xffffffff


	//   ....[7]....
        /*0058*/ 	.word	0xffffffff


	//   ....[8]....
        /*005c*/ 	.word	0xffffffff


	//   ....[9]....
        /*0060*/ 	.word	0xffffffff


	//   ....[10]....
        /*0064*/ 	.word	0xffffffff


	//   ....[11]....
        /*0068*/ 	.word	0xffffffff


	//   ....[12]....
        /*006c*/ 	.word	0xffffffff


	//   ....[13]....
        /*0070*/ 	.word	0xffffffff


	//   ....[14]....
        /*0074*/ 	.word	0xffffffff


	//   ....[15]....
        /*0078*/ 	.word	0xffffffff


	//   ....[16]....
        /*007c*/ 	.word	0xffffffff


	//   ....[17]....
        /*0080*/ 	.word	0xffffffff


	//   ....[18]....
        /*0084*/ 	.word	0xffffffff


	//   ....[19]....
        /*0088*/ 	.word	0xffffffff


	//----- nvinfo : EIATTR_COOP_GROUP_INSTR_OFFSETS
	.align		4
.L_1607:
        /*008c*/ 	.byte	0x04, 0x28
        /*008e*/ 	.short	(.L_1609 - .L_1608)


	//   ....[0]....
.L_1608:
        /*0090*/ 	.word	0x00000da0


	//   ....[1]....
        /*0094*/ 	.word	0x00000dc0


	//   ....[2]....
        /*0098*/ 	.word	0x00000de0


	//   ....[3]....
        /*009c*/ 	.word	0x00000e00


	//   ....[4]....
        /*00a0*/ 	.word	0x00000e20


	//   ....[5]....
        /*00a4*/ 	.word	0x00000e40


	//   ....[6]....
        /*00a8*/ 	.word	0x00000e60


	//   ....[7]....
        /*00ac*/ 	.word	0x00000e80


	//   ....[8]....
        /*00b0*/ 	.word	0x00000ea0


	//   ....[9]....
        /*00b4*/ 	.word	0x00000ec0


	//   ....[10]....
        /*00b8*/ 	.word	0x00001fd0


	//   ....[11]....
        /*00bc*/ 	.word	0x00002050


	//   ....[12]....
        /*00c0*/ 	.word	0x000020d0


	//   ....[13]....
        /*00c4*/ 	.word	0x00002140


	//   ....[14]....
        /*00c8*/ 	.word	0x000021c0


	//   ....[15]....
        /*00cc*/ 	.word	0x00002230


	//   ....[16]....
        /*00d0*/ 	.word	0x000022b0


	//   ....[17]....
        /*00d4*/ 	.word	0x00002320


	//   ....[18]....
        /*00d8*/ 	.word	0x000023a0


	//   ....[19]....
        /*00dc*/ 	.word	0x00002410


	//----- nvinfo : EIATTR_EXIT_INSTR_OFFSETS
	.align		4
.L_1609:
        /*00e0*/ 	.byte	0x04, 0x1c
        /*00e2*/ 	.short	(.L_1611 - .L_1610)


	//   ....[0]....
.L_1610:
        /*00e4*/ 	.word	0x00001eb0


	//   ....[1]....
        /*00e8*/ 	.word	0x00001f70


	//----- nvinfo : EIATTR_MAX_THREADS
	.align		4
.L_1611:
        /*00ec*/ 	.byte	0x04, 0x05
        /*00ee*/ 	.short	(.L_1613 - .L_1612)
.L_1612:
        /*00f0*/ 	.word	0x00000080
        /*00f4*/ 	.word	0x00000001
        /*00f8*/ 	.word	0x00000001


	//----- nvinfo : EIATTR_CRS_STACK_SIZE
	.align		4
.L_1613:
        /*00fc*/ 	.byte	0x04, 0x1e
        /*00fe*/ 	.short	(.L_1615 - .L_1614)
.L_1614:
        /*0100*/ 	.word	0x00000000
.L_1615:


//--------------------- .nv.info._ZN10layer_norm31ln_parallel_residual_bwd_kernelINS_13Kernel_traitsI13__nv_bfloat16S2_fS2_fjLj256ELj1ELj4ELj1ELj16ENS_18Kernel_traits_baseILj256ES2_S2_fS2_fjLj128EEEEELb1ELb0ELb1EEEvNS_9BwdParamsE --------------------------
	.section	.nv.info._ZN10layer_norm31ln_parallel_residual_bwd_kernelINS_13Kernel_traitsI13__nv_bfloat16S2_fS2_fjLj256ELj1ELj4ELj1ELj16ENS_18Kernel_traits_baseILj256ES2_S2_fS2_fjLj128EEEEELb1ELb0ELb1EEEvNS_9BwdParamsE,"",@"SHT_CUDA_INFO"
	.sectionflags	@""
	.align	4


	//----- nvinfo : EIATTR_CUDA_API_VERSION
	.align		4
        /*0000*/ 	.byte	0x04, 0x37
        /*0002*/ 	.short	(.L_1617 - .L_1616)
.L_1616:
        /*0004*/ 	.word	0x00000082


	//----- nvinfo : EIATTR_SW2861232_WAR
	.align		4
.L_1617:
        /*0008*/ 	.byte	0x01, 0x35
	.zero		2


	//----- nvinfo : EIATTR_PARAM_CBANK
	.align		4
        /*000c*/ 	.byte	0x04, 0x0a
        /*000e*/ 	.short	(.L_1619 - .L_1618)
	.align		4
.L_1618:
        /*0010*/ 	.word	index@(.nv.constant0._ZN10layer_norm31ln_parallel_residual_bwd_kernelINS_13Kernel_traitsI13__nv_bfloat16S2_fS2_fjLj256ELj1ELj4ELj1ELj16ENS_18Kernel_traits_baseILj256ES2_S2_fS2_fjLj128EEEEELb1ELb0ELb1EEEvNS_9BwdParamsE)
        /*0014*/ 	.short	0x0160
        /*0016*/ 	.short	0x0128


	//----- nvinfo : EIATTR_CBANK_PARAM_SIZE
	.align		4
.L_1619:
        /*0018*/ 	.byte	0x03, 0x19
        /*001a*/ 	.short	0x0128


	//----- nvinfo : EIATTR_KPARAM_INFO
	.align		4
        /*001c*/ 	.byte	0x04, 0x17
        /*001e*/ 	.short	(.L_1621 - .L_1620)
.L_1620:
        /*0020*/ 	.word	0x00000000
        /*0024*/ 	.short	0x0000
        /*0026*/ 	.short	0x0000
        /*0028*/ 	.byte	0x00, 0xf0, 0xa1, 0x04


	//----- nvinfo : EIATTR_MAXREG_COUNT
	.align		4
.L_1621:
        /*002c*/ 	.byte	0x03, 0x1b
        /*002e*/ 	.short	0x00ff


	//----- nvinfo : EIATTR_NUM_BARRIERS
	.align		4
        /*0030*/ 	.byte	0x02, 0x4c
        /*0032*/ 	.byte	0x01
	.zero		1


	//----- nvinfo : EIATTR_MERCURY_ISA_VERSION
	.align		4
        /*0034*/ 	.byte	0x03, 0x5f
        /*0036*/ 	.short	0x0000


	//----- nvinfo : EIATTR_COOP_GROUP_MASK_REGIDS
	.align		4
        /*0038*/ 	.byte	0x04, 0x29
        /*003a*/ 	.short	(.L_1623 - .L_1622)


	//   ....[0]....
.L_1622:
        /*003c*/ 	.word	0xffffffff


	//   ....[1]....
        /*0040*/ 	.word	0xffffffff


	//   ....[2]....
        /*0044*/ 	.word	0xffffffff


	//   ....[3]....
        /*0048*/ 	.word	0xffffffff


	//   ....[4]....
        /*004c*/ 	.word	0xffffffff


	//   ....[5]....
        /*0050*/ 	.word	0xffffffff


	//   ....[6]....
        /*0054*/ 	.word	0xffffffff


	//   ....[7]....
        /*0058*/ 	.word	0xffffffff


	//   ....[8]....
        /*005c*/ 	.word	0xffffffff


	//   ....[9]....
        /*0060*/ 	.word	0xffffffff


	//   ....[10]....
        /*0064*/ 	.word	0xffffffff


	//   ....[11]....
        /*0068*/ 	.word	0xffffffff


	//   ....[12]....
        /*006c*/ 	.word	0xffffffff


	//   ....[13]....
        /*0070*/ 	.word	0xffffffff


	//   ....[14]....
        /*0074*/ 	.word	0xffffffff


	//   ....[15]....
        /*0078*/ 	.word	0xffffffff


	//   ....[16]....
        /*007c*/ 	.word	0xffffffff


	//   ....[17]....
        /*0080*/ 	.word	0xffffffff


	//   ....[18]....
        /*0084*/ 	.word	0xffffffff


	//   ....[19]....
        /*0088*/ 	.word	0xffffffff


	//----- nvinfo : EIATTR_COOP_GROUP_INSTR_OFFSETS
	.align		4
.L_1623:
        /*008c*/ 	.byte	0x04, 0x28
        /*008e*/ 	.short	(.L_1625 - .L_1624)


	//   ....[0]....
.L_1624:
        /*0090*/ 	.word	0x00000d70


	//   ....[1]....
        /*0094*/ 	.word	0x00000d90


	//   ....[2]....
        /*0098*/ 	.word	0x00000db0


	//   ....[3]....
        /*009c*/ 	.word	0x00000dd0


	//   ....[4]....
        /*00a0*/ 	.word	0x00000df0


	//   ....[5]....
        /*00a4*/ 	.word	0x00000e10


	//   ....[6]....
        /*00a8*/ 	.word	0x00000e30


	//   ....[7]....
        /*00ac*/ 	.word	0x00000e50


	//   ....[8]....
        /*00b0*/ 	.word	0x00000e70


	//   ....[9]....
        /*00b4*/ 	.word	0x00000e90


	//   ....[10]....
        /*00b8*/ 	.word	0x00001f80


	//   ....[11]....
        /*00bc*/ 	.word	0x00002000


	//   ....[12]....
        /*00c0*/ 	.word	0x00002080


	//   ....[13]....
        /*00c4*/ 	.word	0x000020f0


	//   ....[14]....
        /*00c8*/ 	.word	0x00002170


	//   ....[15]....
        /*00cc*/ 	.word	0x000021e0


	//   ....[16]....
        /*00d0*/ 	.word	0x00002260


	//   ....[17]....
        /*00d4*/ 	.word	0x000022d0


	//   ....[18]....
        /*00d8*/ 	.word	0x00002350


	//   ....[19]....
        /*00dc*/ 	.word	0x000023c0


	//----- nvinfo : EIATTR_EXIT_INSTR_OFFSETS
	.align		4
.L_1625:
        /*00e0*/ 	.byte	0x04, 0x1c
        /*00e2*/ 	.short	(.L_1627 - .L_1626)


	//   ....[0]....
.L_1626:
        /*00e4*/ 	.word	0x00001f20


	//----- nvinfo : EIATTR_MAX_THREADS
	.align		4
.L_1627:
        /*00e8*/ 	.byte	0x04, 0x05
        /*00ea*/ 	.short	(.L_1629 - .L_1628)
.L_1628:
        /*00ec*/ 	.word	0x00000080
        /*00f0*/ 	.word	0x00000001
        /*00f4*/ 	.word	0x00000001


	//----- nvinfo : EIATTR_CRS_STACK_SIZE
	.align		4
.L_1629:
        /*00f8*/ 	.byte	0x04, 0x1e
        /*00fa*/ 	.short	(.L_1631 - .L_1630)
.L_1630:
        /*00fc*/ 	.word	0x00000000
.L_1631:


//--------------------- .nv.info._ZN10layer_norm22ln_bwd_finalize_kernelINS_22Kernel_traits_finalizeILj256E13__nv_bfloat16S2_fS2_fjLb0ELj1024ELj4ENS_18Kernel_traits_baseILj256ES2_S2_fS2_fjLj1024EEEEELb0ELb0EEEvNS_9BwdParamsE --------------------------
	.section	.nv.info._ZN10layer_norm22ln_bwd_finalize_kernelINS_22Kernel_traits_finalizeILj256E13__nv_bfloat16S2_fS2_fjLb0ELj1024ELj4ENS_18Kernel_traits_baseILj256ES2_S2_fS2_fjLj1024EEEEELb0ELb0EEEvNS_9BwdParamsE,"",@"SHT_CUDA_INFO"
	.sectionflags	@""
	.align	4


	//----- nvinfo : EIATTR_CUDA_API_VERSION
	.align		4
        /*0000*/ 	.byte	0x04, 0x37
        /*0002*/ 	.short	(.L_1633 - .L_1632)
.L_1632:
        /*0004*/ 	.word	0x00000082


	//----- nvinfo : EIATTR_SW2861232_WAR
	.align		4
.L_1633:
        /*0008*/ 	.byte	0x01, 0x35
	.zero		2


	//----- nvinfo : EIATTR_PARAM_CBANK
	.align		4
        /*000c*/ 	.byte	0x04, 0x0a
        /*000e*/ 	.short	(.L_1635 - .L_1634)
	.align		4
.L_1634:
        /*0010*/ 	.word	index@(.nv.constant0._ZN10layer_norm22ln_bwd_finalize_kernelINS_22Kernel_traits_finalizeILj256E13__nv_bfloat16S2_fS2_fjLb0ELj1024ELj4ENS_18Kernel_traits_baseILj256ES2_S2_fS2_fjLj1024EEEEELb0ELb0EEEvNS_9BwdParamsE)
        /*0014*/ 	.short	0x0160
        /*0016*/ 	.short	0x0128


	//----- nvinfo : EIATTR_CBANK_PARAM_SIZE
	.align		4
.L_1635:
        /*0018*/ 	.byte	0x03, 0x19
        /*001a*/ 	.short	0x0128


	//----- nvinfo : EIATTR_KPARAM_INFO
	.align		4
        /*001c*/ 	.byte	0x04, 0x17
        /*001e*/ 	.short	(.L_1637 - .L_1636)
.L_1636:
        /*0020*/ 	.word	0x00000000
        /*0024*/ 	.short	0x0000
        /*0026*/ 	.short	0x0000
        /*0028*/ 	.byte	0x00, 0xf0, 0xa1, 0x04


	//----- nvinfo : EIATTR_MAXREG_COUNT
	.align		4
.L_1637:
        /*002c*/ 	.byte	0x03, 0x1b
        /*002e*/ 	.short	0x0040


	//----- nvinfo : EIATTR_NUM_BARRIERS
	.align		4
        /*0030*/ 	.byte	0x02, 0x4c
        /*0032*/ 	.byte	0x01
	.zero		1


	//----- nvinfo : EIATTR_MERCURY_ISA_VERSION
	.align		4
        /*0034*/ 	.byte	0x03, 0x5f
        /*0036*/ 	.short	0x0000


	//----- nvinfo : EIATTR_COOP_GROUP_MASK_REGIDS
	.align		4
        /*0038*/ 	.byte	0x04, 0x29
        /*003a*/ 	.short	(.L_1639 - .L_1638)


	//   ....[0]....
.L_1638:
        /*003c*/ 	.word	0xffffffff


	//   ....[1]....
        /*0040*/ 	.word	0xffffffff


	//   ....[2]....
        /*0044*/ 	.word	0xffffffff


	//   ....[3]....
        /*0048*/ 	.word	0xffffffff


	//   ....[4]....
        /*004c*/ 	.word	0xffffffff


	//   ....[5]....
        /*0050*/ 	.word	0xffffffff


	//   ....[6]....
        /*0054*/ 	.word	0xffffffff


	//   ....[7]....
        /*0058*/ 	.word	0xffffffff


	//   ....[8]....
        /*005c*/ 	.word	0xffffffff


	//   ....[9]....
        /*0060*/ 	.word	0xffffffff


	//   ....[10]....
        /*0064*/ 	.word	0xffffffff


	//   ....[11]....
        /*0068*/ 	.word	0xffffffff


	//   ....[12]....
        /*006c*/ 	.word	0xffffffff


	//   ....[13]....
        /*0070*/ 	.word	0xffffffff


	//   ....[14]....
        /*0074*/ 	.word	0xffffffff


	//   ....[15]....
        /*0078*/ 	.word	0xffffffff


	//   ....[16]....
        /*007c*/ 	.word	0xffffffff


	//   ....[17]....
        /*0080*/ 	.word	0xffffffff


	//   ....[18]....
        /*0084*/ 	.word	0xffffffff


	//   ....[19]....
        /*0088*/ 	.word	0xffffffff


	//----- nvinfo : EIATTR_COOP_GROUP_INSTR_OFFSETS
	.align		4
.L_1639:
        /*008c*/ 	.byte	0x04, 0x28
        /*008e*/ 	.short	(.L_1641 - .L_1640)


	//   ....[0]....
.L_1640:
        /*0090*/ 	.word	0x00000820


	//   ....[1]....
        /*0094*/ 	.word	0x00000850


	//   ....[2]....
        /*0098*/ 	.word	0x00000860


	//   ....[3]....
        /*009c*/ 	.word	0x00000890


	//   ....[4]....
        /*00a0*/ 	.word	0x000008a0


	//   ....[5]....
        /*00a4*/ 	.word	0x000008d0


	//   ....[6]....
        /*00a8*/ 	.word	0x000008f0


	//   ....[7]....
        /*00ac*/ 	.word	0x00000900


	//   ....[8]....
        /*00b0*/ 	.word	0x00000930


	//   ....[9]....
        /*00b4*/ 	.word	0x00000940


	//   ....[10]....
        /*00b8*/ 	.word	0x00000b50


	//   ....[11]....
        /*00bc*/ 	.word	0x00000bc0


	//   ....[12]....
        /*00c0*/ 	.word	0x00000c20


	//   ....[13]....
        /*00c4*/ 	.word	0x00000c80


	//   ....[14]....
        /*00c8*/ 	.word	0x00000cf0


	//   ....[15]....
        /*00cc*/ 	.word	0x00000d60


	//   ....[16]....
        /*00d0*/ 	.word	0x00000dc0


	//   ....[17]....
        /*00d4*/ 	.word	0x00000e20


	//   ....[18]....
        /*00d8*/ 	.word	0x00000e80


	//   ....[19]....
        /*00dc*/ 	.word	0x00000ee0


	//----- nvinfo : EIATTR_EXIT_INSTR_OFFSETS
	.align		4
.L_1641:
        /*00e0*/ 	.byte	0x04, 0x1c
        /*00e2*/ 	.short	(.L_1643 - .L_1642)


	//   ....[0]....
.L_1642:
        /*00e4*/ 	.word	0x00000070


	//   ....[1]....
        /*00e8*/ 	.word	0x00000af0


	//----- nvinfo : EIATTR_MAX_THREADS
	.align		4
.L_1643:
        /*00ec*/ 	.byte	0x04, 0x05
        /*00ee*/ 	.short	(.L_1645 - .L_1644)
.L_1644:
        /*00f0*/ 	.word	0x00000400
        /*00f4*/ 	.word	0x00000001
        /*00f8*/ 	.word	0x00000001


	//----- nvinfo : EIATTR_CRS_STACK_SIZE
	.align		4
.L_1645:
        /*00fc*/ 	.byte	0x04, 0x1e
        /*00fe*/ 	.short	(.L_1647 - .L_1646)
.L_1646:
        /*0100*/ 	.word	0x00000000
.L_1647:


//--------------------- .nv.info._ZN10layer_norm40ln_parallel_residual_bwd_finalize_kernelINS_22Kernel_traits_finalizeILj256E13__nv_bfloat16S2_fS2_fjLb0ELj1024ELj4ENS_18Kernel_traits_baseILj256ES2_S2_fS2_fjLj1024EEEEELb0EEEvNS_9BwdParamsE --------------------------
	.section	.nv.info._ZN10layer_norm40ln_parallel_residual_bwd_finalize_kernelINS_22Kernel_traits_finalizeILj256E13__nv_bfloat16S2_fS2_fjLb0ELj1024ELj4ENS_18Kernel_traits_baseILj256ES2_S2_fS2_fjLj1024EEEEELb0EEEvNS_9BwdParamsE,"",@"SHT_CUDA_INFO"
	.sectionflags	@""
	.align	4


	//----- nvinfo : EIATTR_CUDA_API_VERSION
	.align		4
        /*0000*/ 	.byte	0x04, 0x37
        /*0002*/ 	.short	(.L_1649 - .L_1648)
.L_1648:
        /*0004*/ 	.word	0x00000082


	//----- nvinfo : EIATTR_SW2861232_WAR
	.align		4
.L_1649:
        /*0008*/ 	.byte	0x01, 0x35
	.zero		2


	//----- nvinfo : EIATTR_PARAM_CBANK
	.align		4
        /*000c*/ 	.byte	0x04, 0x0a
        /*000e*/ 	.short	(.L_1651 - .L_1650)
	.align		4
.L_1650:
        /*0010*/ 	.word	index@(.nv.constant0._ZN10layer_norm40ln_parallel_residual_bwd_finalize_kernelINS_22Kernel_traits_finalizeILj256E13__nv_bfloat16S2_fS2_fjLb0ELj1024ELj4ENS_18Kernel_traits_baseILj256ES2_S2_fS2_fjLj1024EEEEELb0EEEvNS_9BwdParamsE)
        /*0014*/ 	.short	0x0160
        /*0016*/ 	.short	0x0128


	//----- nvinfo : EIATTR_CBANK_PARAM_SIZE
	.align		4
.L_1651:
        /*0018*/ 	.byte	0x03, 0x19
        /*001a*/ 	.short	0x0128


	//----- nvinfo : EIATTR_KPARAM_INFO
	.align		4
        /*001c*/ 	.byte	0x04, 0x17
        /*001e*/ 	.short	(.L_1653 - .L_1652)
.L_1652:
        /*0020*/ 	.word	0x00000000
        /*0024*/ 	.short	0x0000
        /*0026*/ 	.short	0x0000
        /*0028*/ 	.byte	0x00, 0xf0, 0xa1, 0x04


	//----- nvinfo : EIATTR_MAXREG_COUNT
	.align		4
.L_1653:
        /*002c*/ 	.byte	0x03, 0x1b
        /*002e*/ 	.short	0x0040


	//----- nvinfo : EIATTR_NUM_BARRIERS
	.align		4
        /*0030*/ 	.byte	0x02, 0x4c
        /*0032*/ 	.byte	0x01
	.zero		1


	//----- nvinfo : EIATTR_MERCURY_ISA_VERSION
	.align		4
        /*0034*/ 	.byte	0x03, 0x5f
        /*0036*/ 	.short	0x0000


	//----- nvinfo : EIATTR_COOP_GROUP_MASK_REGIDS
	.align		4
        /*0038*/ 	.byte	0x04, 0x29
        /*003a*/ 	.short	(.L_1655 - .L_1654)


	//   ....[0]....
.L_1654:
        /*003c*/ 	.word	0xffffffff


	//   ....[1]....
        /*0040*/ 	.word	0xffffffff


	//   ....[2]....
        /*0044*/ 	.word	0xffffffff


	//   ....[3]....
        /*0048*/ 	.word	0xffffffff


	//   ....[4]....
        /*004c*/ 	.word	0xffffffff


	//   ....[5]....
        /*0050*/ 	.word	0xffffffff


	//   ....[6]....
        /*0054*/ 	.word	0xffffffff


	//   ....[7]....
        /*0058*/ 	.word	0xffffffff


	//   ....[8]....
        /*005c*/ 	.word	0xffffffff


	//   ....[9]....
        /*0060*/ 	.word	0xffffffff


	//   ....[10]....
        /*0064*/ 	.word	0xffffffff


	//   ....[11]....
        /*0068*/ 	.word	0xffffffff


	//   ....[12]....
        /*006c*/ 	.word	0xffffffff


	//   ....[13]....
        /*0070*/ 	.word	0xffffffff


	//   ....[14]....
        /*0074*/ 	.word	0xffffffff


	//   ....[15]....
        /*0078*/ 	.word	0xffffffff


	//   ....[16]....
        /*007c*/ 	.word	0xffffffff


	//   ....[17]....
        /*0080*/ 	.word	0xffffffff


	//   ....[18]....
        /*0084*/ 	.word	0xffffffff


	//   ....[19]....
        /*0088*/ 	.word	0xffffffff


	//   ....[20]....
        /*008c*/ 	.word	0xffffffff


	//   ....[21]....
        /*0090*/ 	.word	0xffffffff


	//   ....[22]....
        /*0094*/ 	.word	0xffffffff


	//   ....[23]....
        /*0098*/ 	.word	0xffffffff


	//   ....[24]....
        /*009c*/ 	.word	0xffffffff


	//   ....[25]....
        /*00a0*/ 	.word	0xffffffff


	//   ....[26]....
        /*00a4*/ 	.word	0xffffffff


	//   ....[27]....
        /*00a8*/ 	.word	0xffffffff


	//   ....[28]....
        /*00ac*/ 	.word	0xffffffff


	//   ....[29]....
        /*00b0*/ 	.word	0xffffffff


	//   ....[30]....
        /*00b4*/ 	.word	0xffffffff


	//   ....[31]....
        /*00b8*/ 	.word	0xffffffff


	//   ....[32]....
        /*00bc*/ 	.word	0xffffffff


	//   ....[33]....
        /*00c0*/ 	.word	0xffffffff


	//   ....[34]....
        /*00c4*/ 	.word	0xffffffff


	//   ....[35]....
        /*00c8*/ 	.word	0xffffffff


	//   ....[36]....
        /*00cc*/ 	.word	0xffffffff


	//   ....[37]....
        /*00d0*/ 	.word	0xffffffff


	//   ....[38]....
        /*00d4*/ 	.word	0xffffffff


	//   ....[39]....
        /*00d8*/ 	.word	0xffffffff


	//----- nvinfo : EIATTR_COOP_GROUP_INSTR_OFFSETS
	.align		4
.L_1655:
        /*00dc*/ 	.byte	0x04, 0x28
        /*00de*/ 	.short	(.L_1657 - .L_1656)


	//   ....[0]....
.L_1656:
        /*00e0*/ 	.word	0x00000b70


	//   ....[1]....
        /*00e4*/ 	.word	0x00000ba0


	//   ....[2]....
        /*00e8*/ 	.word	0x00000bb0


	//   ....[3]....
        /*00ec*/ 	.word	0x00000bc0


	//   ....[4]....
        /*00f0*/ 	.word	0x00000bf0


	//   ....[5]....
        /*00f4*/ 	.word	0x00000c10


	//   ....[6]....
        /*00f8*/ 	.word	0x00000c20


	//   ....[7]....
        /*00fc*/ 	.word	0x00000c30


	//   ....[8]....
        /*0100*/ 	.word	0x00000c60


	//   ....[9]....
        /*0104*/ 	.word	0x00000c80


	//   ....[10]....
        /*0108*/ 	.word	0x00000ca0


	//   ....[11]....
        /*010c*/ 	.word	0x00000cb0


	//   ....[12]....
        /*0110*/ 	.word	0x00000ce0


	//   ....[13]....
        /*0114*/ 	.word	0x00000d00


	//   ....[14]....
        /*0118*/ 	.word	0x00000d20


	//   ....[15]....
        /*011c*/ 	.word	0x00000d30


	//   ....[16]....
        /*0120*/ 	.word	0x00000d60


	//   ....[17]....
        /*0124*/ 	.word	0x00000d90


	//   ....[18]....
        /*0128*/ 	.word	0x00000da0


	//   ....[19]....
        /*012c*/ 	.word	0x00000db0


	//   ....[20]....
        /*0130*/ 	.word	0x000010c0


	//   ....[21]....
        /*0134*/ 	.word	0x00001130


	//   ....[22]....
        /*0138*/ 	.word	0x00001190


	//   ....[23]....
        /*013c*/ 	.word	0x000011f0


	//   ....[24]....
        /*0140*/ 	.word	0x00001260


	//   ....[25]....
        /*0144*/ 	.word	0x000012d0


	//   ....[26]....
        /*0148*/ 	.word	0x00001330


	//   ....[27]....
        /*014c*/ 	.word	0x00001390


	//   ....[28]....
        /*0150*/ 	.word	0x000013f0


	//   ....[29]....
        /*0154*/ 	.word	0x00001460


	//   ....[30]....
        /*0158*/ 	.word	0x000014d0


	//   ....[31]....
        /*015c*/ 	.word	0x00001530


	//   ....[32]....
        /*0160*/ 	.word	0x00001590


	//   ....[33]....
        /*0164*/ 	.word	0x000015f0


	//   ....[34]....
        /*0168*/ 	.word	0x00001660


	//   ....[35]....
        /*016c*/ 	.word	0x000016d0


	//   ....[36]....
        /*0170*/ 	.word	0x00001730


	//   ....[37]....
        /*0174*/ 	.word	0x00001790


	//   ....[38]....
        /*0178*/ 	.word	0x000017f0


	//   ....[39]....
        /*017c*/ 	.word	0x00001850


	//----- nvinfo : EIATTR_EXIT_INSTR_OFFSETS
	.align		4
.L_1657:
        /*0180*/ 	.byte	0x04, 0x1c
        /*0182*/ 	.short	(.L_1659 - .L_1658)


	//   ....[0]....
.L_1658:
        /*0184*/ 	.word	0x00000070


	//   ....[1]....
        /*0188*/ 	.word	0x00001060


	//----- nvinfo : EIATTR_MAX_THREADS
	.align		4
.L_1659:
        /*018c*/ 	.byte	0x04, 0x05
        /*018e*/ 	.short	(.L_1661 - .L_1660)
.L_1660:
        /*0190*/ 	.word	0x00000400
        /*0194*/ 	.word	0x00000001
        /*0198*/ 	.word	0x00000001


	//----- nvinfo : EIATTR_CRS_STACK_SIZE
	.align		4
.L_1661:
        /*019c*/ 	.byte	0x04, 0x1e
        /*019e*/ 	.short	(.L_1663 - .L_1662)
.L_1662:
        /*01a0*/ 	.word	0x00000000
.L_1663:


//--------------------- .nv.info._ZN10layer_norm31ln_parallel_residual_bwd_kernelINS_13Kernel_traitsI13__nv_bfloat16S2_fS2_fjLj256ELj1ELj4ELj1ELj16ENS_18Kernel_traits_baseILj256ES2_S2_fS2_fjLj128EEEEELb1ELb1ELb0EEEvNS_9BwdParamsE --------------------------
	.section	.nv.info._ZN10layer_norm31ln_parallel_residual_bwd_kernelINS_13Kernel_traitsI13__nv_bfloat16S2_fS2_fjLj256ELj1ELj4ELj1ELj16ENS_18Kernel_traits_baseILj256ES2_S2_fS2_fjLj128EEEEELb1ELb1ELb0EEEvNS_9BwdParamsE,"",@"SHT_CUDA_INFO"
	.sectionflags	@""
	.align	4


	//----- nvinfo : EIATTR_CUDA_API_VERSION
	.align		4
        /*0000*/ 	.byte	0x04, 0x37
        /*0002*/ 	.short	(.L_1665 - .L_1664)
.L_1664:
        /*0004*/ 	.word	0x00000082


	//----- nvinfo : EIATTR_SW2861232_WAR
	.align		4
.L_1665:
        /*0008*/ 	.byte	0x01, 0x35
	.zero		2


	//----- nvinfo : EIATTR_PARAM_CBANK
	.align		4
        /*000c*/ 	.byte	0x04, 0x0a
        /*000e*/ 	.short	(.L_1667 - .L_1666)
	.align		4
.L_1666:
        /*0010*/ 	.word	index@(.nv.constant0._ZN10layer_norm31ln_parallel_residual_bwd_kernelINS_13Kernel_traitsI13__nv_bfloat16S2_fS2_fjLj256ELj1ELj4ELj1ELj16ENS_18Kernel_traits_baseILj256ES2_S2_fS2_fjLj128EEEEELb1ELb1ELb0EEEvNS_9BwdParamsE)
        /*0014*/ 	.short	0x0160
        /*0016*/ 	.short	0x0128


	//----- nvinfo : EIATTR_CBANK_PARAM_SIZE
	.align		4
.L_1667:
        /*0018*/ 	.byte	0x03, 0x19
        /*001a*/ 	.short	0x0128


	//----- nvinfo : EIATTR_KPARAM_INFO
	.align		4
        /*001c*/ 	.byte	0x04, 0x17
        /*001e*/ 	.short	(.L_1669 - .L_1668)
.L_1668:
        /*0020*/ 	.word	0x00000000
        /*0024*/ 	.short	0x0000
        /*0026*/ 	.short	0x0000
        /*0028*/ 	.byte	0x00, 0xf0, 0xa1, 0x04


	//----- nvinfo : EIATTR_MAXREG_COUNT
	.align		4
.L_1669:
        /*002c*/ 	.byte	0x03, 0x1b
        /*002e*/ 	.short	0x00ff


	//----- nvinfo : EIATTR_NUM_BARRIERS
	.align		4
        /*0030*/ 	.byte	0x02, 0x4c
        /*0032*/ 	.byte	0x01
	.zero		1


	//----- nvinfo : EIATTR_MERCURY_ISA_VERSION
	.align		4
        /*0034*/ 	.byte	0x03, 0x5f
        /*0036*/ 	.short	0x0000


	//----- nvinfo : EIATTR_COOP_GROUP_MASK_REGIDS
	.align		4
        /*0038*/ 	.byte	0x04, 0x29
        /*003a*/ 	.short	(.L_1671 - .L_1670)


	//   ....[0]....
.L_1670:
        /*003c*/ 	.word	0xffffffff


	//   ....[1]....
        /*0040*/ 	.word	0xffffffff


	//   ....[2]....
        /*0044*/ 	.word	0xffffffff


	//   ....[3]....
        /*0048*/ 	.word	0xffffffff


	//   ....[4]....
        /*004c*/ 	.word	0xffffffff


	//   ....[5]....
        /*0050*/ 	.word	0xffffffff


	//   ....[6]....
        /*0054*/ 	.word	0xffffffff


	//   ....[7]....
        /*0058*/ 	.word	0xffffffff


	//   ....[8]....
        /*005c*/ 	.word	0xffffffff


	//   ....[9]....
        /*0060*/ 	.word	0xffffffff


	//   ....[10]....
        /*0064*/ 	.word	0xffffffff


	//   ....[11]....
        /*0068*/ 	.word	0xffffffff


	//   ....[12]....
        /*006c*/ 	.word	0xffffffff


	//   ....[13]....
        /*0070*/ 	.word	0xffffffff


	//   ....[14]....
        /*0074*/ 	.word	0xffffffff


	//   ....[15]....
        /*0078*/ 	.word	0xffffffff


	//   ....[16]....
        /*007c*/ 	.word	0xffffffff


	//   ....[17]....
        /*0080*/ 	.word	0xffffffff


	//   ....[18]....
        /*0084*/ 	.word	0xffffffff


	//   ....[19]....
        /*0088*/ 	.word	0xffffffff


	//----- nvinfo : EIATTR_COOP_GROUP_INSTR_OFFSETS
	.align		4
.L_1671:
        /*008c*/ 	.byte	0x04, 0x28
        /*008e*/ 	.short	(.L_1673 - .L_1672)


	//   ....[0]....
.L_1672:
        /*0090*/ 	.word	0x00000a00


	//   ....[1]....
        /*0094*/ 	.word	0x00000a20


	//   ....[2]....
        /*0098*/ 	.word	0x00000a40


	//   ....[3]....
        /*009c*/ 	.word	0x00000a60


	//   ....[4]....
        /*00a0*/ 	.word	0x00000a80


	//   ....[5]....
        /*00a4*/ 	.word	0x00000aa0


	//   ....[6]....
        /*00a8*/ 	.word	0x00000ac0


	//   ....[7]....
        /*00ac*/ 	.word	0x00000ae0


	//   ....[8]....
        /*00b0*/ 	.word	0x00000b00


	//   ....[9]....
        /*00b4*/ 	.word	0x00000b20


	//   ....[10]....
        /*00b8*/ 	.word	0x00001840


	//   ....[11]....
        /*00bc*/ 	.word	0x000018c0


	//   ....[12]....
        /*00c0*/ 	.word	0x00001940


	//   ....[13]....
        /*00c4*/ 	.word	0x000019b0


	//   ....[14]....
        /*00c8*/ 	.word	0x00001a30


	//   ....[15]....
        /*00cc*/ 	.word	0x00001aa0


	//   ....[16]....
        /*00d0*/ 	.word	0x00001b20


	//   ....[17]....
        /*00d4*/ 	.word	0x00001b90


	//   ....[18]....
        /*00d8*/ 	.word	0x00001c10


	//   ....[19]....
        /*00dc*/ 	.word	0x00001c80


	//----- nvinfo : EIATTR_EXIT_INSTR_OFFSETS
	.align		4
.L_1673:
        /*00e0*/ 	.byte	0x04, 0x1c
        /*00e2*/ 	.short	(.L_1675 - .L_1674)


	//   ....[0]....
.L_1674:
        /*00e4*/ 	.word	0x000017b0


	//   ....[1]....
        /*00e8*/ 	.word	0x000017e0


	//----- nvinfo : EIATTR_MAX_THREADS
	.align		4
.L_1675:
        /*00ec*/ 	.byte	0x04, 0x05
        /*00ee*/ 	.short	(.L_1677 - .L_1676)
.L_1676:
        /*00f0*/ 	.word	0x00000080
        /*00f4*/ 	.word	0x00000001
        /*00f8*/ 	.word	0x00000001


	//----- nvinfo : EIATTR_CRS_STACK_SIZE
	.align		4
.L_1677:
        /*00fc*/ 	.byte	0x04, 0x1e
        /*00fe*/ 	.short	(.L_1679 - .L_1678)
.L_1678:
        /*0100*/ 	.word	0x00000000
.L_1679:


//--------------------- .nv.info._ZN10layer_norm22ln_bwd_finalize_kernelINS_22Kernel_traits_finalizeILj256E13__nv_bfloat16S2_fS2_fjLb0ELj1024ELj4ENS_18Kernel_traits_baseILj256ES2_S2_fS2_fjLj1024EEEEELb0ELb1EEEvNS_9BwdParamsE --------------------------
	.section	.nv.info._ZN10layer_norm22ln_bwd_finalize_kernelINS_22Kernel_traits_finalizeILj256E13__nv_bfloat16S2_fS2_fjLb0ELj1024ELj4ENS_18Kernel_traits_baseILj256ES2_S2_fS2_fjLj1024EEEEELb0ELb1EEEvNS_9BwdParamsE,"",@"SHT_CUDA_INFO"
	.sectionflags	@""
	.align	4


	//----- nvinfo : EIATTR_CUDA_API_VERSION
	.align		4
        /*0000*/ 	.byte	0x04, 0x37
        /*0002*/ 	.short	(.L_1681 - .L_1680)
.L_1680:
        /*0004*/ 	.word	0x00000082


	//----- nvinfo : EIATTR_SW2861232_WAR
	.align		4
.L_1681:
        /*0008*/ 	.byte	0x01, 0x35
	.zero		2


	//----- nvinfo : EIATTR_PARAM_CBANK
	.align		4
        /*000c*/ 	.byte	0x04, 0x0a
        /*000e*/ 	.short	(.L_1683 - .L_1682)
	.align		4
.L_1682:
        /*0010*/ 	.word	index@(.nv.constant0._ZN10layer_norm22ln_bwd_finalize_kernelINS_22Kernel_traits_finalizeILj256E13__nv_bfloat16S2_fS2_fjLb0ELj1024ELj4ENS_18Kernel_traits_baseILj256ES2_S2_fS2_fjLj1024EEEEELb0ELb1EEEvNS_9BwdParamsE)
        /*0014*/ 	.short	0x0160
        /*0016*/ 	.short	0x0128


	//----- nvinfo : EIATTR_CBANK_PARAM_SIZE
	.align		4
.L_1683:
        /*0018*/ 	.byte	0x03, 0x19
        /*001a*/ 	.short	0x0128


	//----- nvinfo : EIATTR_KPARAM_INFO
	.align		4
        /*001c*/ 	.byte	0x04, 0x17
        /*001e*/ 	.short	(.L_1685 - .L_1684)
.L_1684:
        /*0020*/ 	.word	0x00000000
        /*0024*/ 	.short	0x0000
        /*0026*/ 	.short	0x0000
        /*0028*/ 	.byte	0x00, 0xf0, 0xa1, 0x04


	//----- nvinfo : EIATTR_MAXREG_COUNT
	.align		4
.L_1685:
        /*002c*/ 	.byte	0x03, 0x1b
        /*002e*/ 	.short	0x0040


	//----- nvinfo : EIATTR_NUM_BARRIERS
	.align		4
        /*0030*/ 	.byte	0x02, 0x4c
        /*0032*/ 	.byte	0x01
	.zero		1


	//----- nvinfo : EIATTR_MERCURY_ISA_VERSION
	.align		4
        /*0034*/ 	.byte	0x03, 0x5f
        /*0036*/ 	.short	0x0000


	//----- nvinfo : EIATTR_COOP_GROUP_MASK_REGIDS
	.align		4
        /*0038*/ 	.byte	0x04, 0x29
        /*003a*/ 	.short	(.L_1687 - .L_1686)


	//   ....[0]....
.L_1686:
        /*003c*/ 	.word	0xffffffff


	//   ....[1]....
        /*0040*/ 	.word	0xffffffff


	//   ....[2]....
        /*0044*/ 	.word	0xffffffff


	//   ....[3]....
        /*0048*/ 	.word	0xffffffff


	//   ....[4]....
        /*004c*/ 	.word	0xffffffff


	//   ....[5]....
        /*0050*/ 	.word	0xffffffff


	//   ....[6]....
        /*0054*/ 	.word	0xffffffff


	//   ....[7]....
        /*0058*/ 	.word	0xffffffff


	//   ....[8]....
        /*005c*/ 	.word	0xffffffff


	//   ....[9]....
        /*0060*/ 	.word	0xffffffff


	//   ....[10]....
        /*0064*/ 	.word	0xffffffff


	//   ....[11]....
        /*0068*/ 	.word	0xffffffff


	//   ....[12]....
        /*006c*/ 	.word	0xffffffff


	//   ....[13]....
        /*0070*/ 	.word	0xffffffff


	//   ....[14]....
        /*0074*/ 	.word	0xffffffff


	//   ....[15]....
        /*0078*/ 	.word	0xffffffff


	//   ....[16]....
        /*007c*/ 	.word	0xffffffff


	//   ....[17]....
        /*0080*/ 	.word	0xffffffff


	//   ....[18]....
        /*0084*/ 	.word	0xffffffff


	//   ....[19]....
        /*0088*/ 	.word	0xffffffff


	//----- nvinfo : EIATTR_COOP_GROUP_INSTR_OFFSETS
	.align		4
.L_1687:
        /*008c*/ 	.byte	0x04, 0x28
        /*008e*/ 	.short	(.L_1689 - .L_1688)


	//   ....[0]....
.L_1688:
        /*0090*/ 	.word	0x000007f0


	//   ....[1]....
        /*0094*/ 	.word	0x00000820


	//   ....[2]....
        /*0098*/ 	.word	0x00000840


	//   ....[3]....
        /*009c*/ 	.word	0x00000850


	//   ....[4]....
        /*00a0*/ 	.word	0x00000880


	//   ....[5]....
        /*00a4*/ 	.word	0x00000890


	//   ....[6]....
        /*00a8*/ 	.word	0x000008c0


	//   ....[7]....
        /*00ac*/ 	.word	0x000008d0


	//   ....[8]....
        /*00b0*/ 	.word	0x00000900


	//   ....[9]....
        /*00b4*/ 	.word	0x00000910


	//   ....[10]....
        /*00b8*/ 	.word	0x00000b00


	//   ....[11]....
        /*00bc*/ 	.word	0x00000b80


	//   ....[12]....
        /*00c0*/ 	.word	0x00000be0


	//   ....[13]....
        /*00c4*/ 	.word	0x00000c40


	//   ....[14]....
        /*00c8*/ 	.word	0x00000cb0


	//   ....[15]....
        /*00cc*/ 	.word	0x00000d20


	//   ....[16]....
        /*00d0*/ 	.word	0x00000d80


	//   ....[17]....
        /*00d4*/ 	.word	0x00000de0


	//   ....[18]....
        /*00d8*/ 	.word	0x00000e40


	//   ....[19]....
        /*00dc*/ 	.word	0x00000ea0


	//----- nvinfo : EIATTR_EXIT_INSTR_OFFSETS
	.align		4
.L_1689:
        /*00e0*/ 	.byte	0x04, 0x1c
        /*00e2*/ 	.short	(.L_1691 - .L_1690)


	//   ....[0]....
.L_1690:
        /*00e4*/ 	.word	0x00000070


	//   ....[1]....
        /*00e8*/ 	.word	0x00000aa0


	//----- nvinfo : EIATTR_MAX_THREADS
	.align		4
.L_1691:
        /*00ec*/ 	.byte	0x04, 0x05
        /*00ee*/ 	.short	(.L_1693 - .L_1692)
.L_1692:
        /*00f0*/ 	.word	0x00000400
        /*00f4*/ 	.word	0x00000001
        /*00f8*/ 	.word	0x00000001


	//----- nvinfo : EIATTR_CRS_STACK_SIZE
	.align		4
.L_1693:
        /*00fc*/ 	.byte	0x04, 0x1e
        /*00fe*/ 	.short	(.L_1695 - .L_1694)
.L_1694:
        /*0100*/ 	.word	0x00000000
.L_1695:


//--------------------- .nv.info._ZN10layer_norm40ln_parallel_residual_bwd_finalize_kernelINS_22Kernel_traits_finalizeILj256E13__nv_bfloat16S2_fS2_fjLb0ELj1024ELj4ENS_18Kernel_traits_baseILj256ES2_S2_fS2_fjLj1024EEEEELb1EEEvNS_9BwdParamsE --------------------------
	.section	.nv.info._ZN10layer_norm40ln_parallel_residual_bwd_finalize_kernelINS_22Kernel_traits_finalizeILj256E13__nv_bfloat16S2_fS2_fjLb0ELj1024ELj4ENS_18Kernel_traits_baseILj256ES2_S2_fS2_fjLj1024EEEEELb1EEEvNS_9BwdParamsE,"",@"SHT_CUDA_INFO"
	.sectionflags	@""
	.align	4


	//----- nvinfo : EIATTR_CUDA_API_VERSION
	.align		4
        /*0000*/ 	.byte	0x04, 0x37
        /*0002*/ 	.short	(.L_1697 - .L_1696)
.L_1696:
        /*0004*/ 	.word	0x00000082


	//----- nvinfo : EIATTR_SW2861232_WAR
	.align		4
.L_1697:
        /*0008*/ 	.byte	0x01, 0x35
	.zero		2


	//----- nvinfo : EIATTR_PARAM_CBANK
	.align		4
        /*000c*/ 	.byte	0x04, 0x0a
        /*000e*/ 	.short	(.L_1699 - .L_1698)
	.align		4
.L_1698:
        /*0010*/ 	.word	index@(.nv.constant0._ZN10layer_norm40ln_parallel_residual_bwd_finalize_kernelINS_22Kernel_traits_finalizeILj256E13__nv_bfloat16S2_fS2_fjLb0ELj1024ELj4ENS_18Kernel_traits_baseILj256ES2_S2_fS2_fjLj1024EEEEELb1EEEvNS_9BwdParamsE)
        /*0014*/ 	.short	0x0160
        /*0016*/ 	.short	0x0128


	//----- nvinfo : EIATTR_CBANK_PARAM_SIZE
	.align		4
.L_1699:
        /*0018*/ 	.byte	0x03, 0x19
        /*001a*/ 	.short	0x0128


	//----- nvinfo : EIATTR_KPARAM_INFO
	.align		4
        /*001c*/ 	.byte	0x04, 0x17
        /*001e*/ 	.short	(.L_1701 - .L_1700)
.L_1700:
        /*0020*/ 	.word	0x00000000
        /*0024*/ 	.short	0x0000
        /*0026*/ 	.short	0x0000
        /*0028*/ 	.byte	0x00, 0xf0, 0xa1, 0x04


	//----- nvinfo : EIATTR_MAXREG_COUNT
	.align		4
.L_1701:
        /*002c*/ 	.byte	0x03, 0x1b
        /*002e*/ 	.short	0x0040


	//----- nvinfo : EIATTR_NUM_BARRIERS
	.align		4
        /*0030*/ 	.byte	0x02, 0x4c
        /*0032*/ 	.byte	0x01
	.zero		1


	//----- nvinfo : EIATTR_MERCURY_ISA_VERSION
	.align		4
        /*0034*/ 	.byte	0x03, 0x5f
        /*0036*/ 	.short	0x0000


	//----- nvinfo : EIATTR_COOP_GROUP_MASK_REGIDS
	.align		4
        /*0038*/ 	.byte	0x04, 0x29
        /*003a*/ 	.short	(.L_1703 - .L_1702)


	//   ....[0]....
.L_1702:
        /*003c*/ 	.word	0xffffffff


	//   ....[1]....
        /*0040*/ 	.word	0xffffffff


	//   ....[2]....
        /*0044*/ 	.word	0xffffffff


	//   ....[3]....
        /*0048*/ 	.word	0xffffffff


	//   ....[4]....
        /*004c*/ 	.word	0xffffffff


	//   ....[5]....
        /*0050*/ 	.word	0xffffffff


	//   ....[6]....
        /*0054*/ 	.word	0xffffffff


	//   ....[7]....
        /*0058*/ 	.word	0xffffffff


	//   ....[8]....
        /*005c*/ 	.word	0xffffffff


	//   ....[9]....
        /*0060*/ 	.word	0xffffffff


	//   ....[10]....
        /*0064*/ 	.word	0xffffffff


	//   ....[11]....
        /*0068*/ 	.word	0xffffffff


	//   ....[12]....
        /*006c*/ 	.word	0xffffffff


	//   ....[13]....
        /*0070*/ 	.word	0xffffffff


	//   ....[14]....
        /*0074*/ 	.word	0xffffffff


	//   ....[15]....
        /*0078*/ 	.word	0xffffffff


	//   ....[16]....
        /*007c*/ 	.word	0xffffffff


	//   ....[17]....
        /*0080*/ 	.word	0xffffffff


	//   ....[18]....
        /*0084*/ 	.word	0xffffffff


	//   ....[19]....
        /*0088*/ 	.word	0xffffffff


	//   ....[20]....
        /*008c*/ 	.word	0xffffffff


	//   ....[21]....
        /*0090*/ 	.word	0xffffffff


	//   ....[22]....
        /*0094*/ 	.word	0xffffffff


	//   ....[23]....
        /*0098*/ 	.word	0xffffffff


	//   ....[24]....
        /*009c*/ 	.word	0xffffffff


	//   ....[25]....
        /*00a0*/ 	.word	0xffffffff


	//   ....[26]....
        /*00a4*/ 	.word	0xffffffff


	//   ....[27]....
        /*00a8*/ 	.word	0xffffffff


	//   ....[28]....
        /*00ac*/ 	.word	0xffffffff


	//   ....[29]....
        /*00b0*/ 	.word	0xffffffff


	//   ....[30]....
        /*00b4*/ 	.word	0xffffffff


	//   ....[31]....
        /*00b8*/ 	.word	0xffffffff


	//   ....[32]....
        /*00bc*/ 	.word	0xffffffff


	//   ....[33]....
        /*00c0*/ 	.word	0xffffffff


	//   ....[34]....
        /*00c4*/ 	.word	0xffffffff


	//   ....[35]....
        /*00c8*/ 	.word	0xffffffff


	//   ....[36]....
        /*00cc*/ 	.word	0xffffffff


	//   ....[37]....
        /*00d0*/ 	.word	0xffffffff


	//   ....[38]....
        /*00d4*/ 	.word	0xffffffff


	//   ....[39]....
        /*00d8*/ 	.word	0xffffffff


	//----- nvinfo : EIATTR_COOP_GROUP_INSTR_OFFSETS
	.align		4
.L_1703:
        /*00dc*/ 	.byte	0x04, 0x28
        /*00de*/ 	.short	(.L_1705 - .L_1704)


	//   ....[0]....
.L_1704:
        /*00e0*/ 	.word	0x00000b60


	//   ....[1]....
        /*00e4*/ 	.word	0x00000b90


	//   ....[2]....
        /*00e8*/ 	.word	0x00000ba0


	//   ....[3]....
        /*00ec*/ 	.word	0x00000bb0


	//   ....[4]....
        /*00f0*/ 	.word	0x00000be0


	//   ....[5]....
        /*00f4*/ 	.word	0x00000c00


	//   ....[6]....
        /*00f8*/ 	.word	0x00000c10


	//   ....[7]....
        /*00fc*/ 	.word	0x00000c20


	//   ....[8]....
        /*0100*/ 	.word	0x00000c50


	//   ....[9]....
        /*0104*/ 	.word	0x00000c70


	//   ....[10]....
        /*0108*/ 	.word	0x00000c90


	//   ....[11]....
        /*010c*/ 	.word	0x00000ca0


	//   ....[12]....
        /*0110*/ 	.word	0x00000cd0


	//   ....[13]....
        /*0114*/ 	.word	0x00000cf0


	//   ....[14]....
        /*0118*/ 	.word	0x00000d10


	//   ....[15]....
        /*011c*/ 	.word	0x00000d20


	//   ....[16]....
        /*0120*/ 	.word	0x00000d50


	//   ....[17]....
        /*0124*/ 	.word	0x00000d80


	//   ....[18]....
        /*0128*/ 	.word	0x00000d90


	//   ....[19]....
        /*012c*/ 	.word	0x00000da0


	//   ....[20]....
        /*0130*/ 	.word	0x00001090


	//   ....[21]....
        /*0134*/ 	.word	0x00001100


	//   ....[22]....
        /*0138*/ 	.word	0x00001160


	//   ....[23]....
        /*013c*/ 	.word	0x000011c0


	//   ....[24]....
        /*0140*/ 	.word	0x00001230


	//   ....[25]....
        /*0144*/ 	.word	0x000012a0


	//   ....[26]....
        /*0148*/ 	.word	0x00001300


	//   ....[27]....
        /*014c*/ 	.word	0x00001360


	//   ....[28]....
        /*0150*/ 	.word	0x000013c0


	//   ....[29]....
        /*0154*/ 	.word	0x00001430


	//   ....[30]....
        /*0158*/ 	.word	0x000014a0


	//   ....[31]....
        /*015c*/ 	.word	0x00001500


	//   ....[32]....
        /*0160*/ 	.word	0x00001560


	//   ....[33]....
        /*0164*/ 	.word	0x000015c0


	//   ....[34]....
        /*0168*/ 	.word	0x00001630


	//   ....[35]....
        /*016c*/ 	.word	0x000016a0


	//   ....[36]....
        /*0170*/ 	.word	0x00001700


	//   ....[37]....
        /*0174*/ 	.word	0x00001760


	//   ....[38]....
        /*0178*/ 	.word	0x000017c0


	//   ....[39]....
        /*017c*/ 	.word	0x00001820


	//----- nvinfo : EIATTR_EXIT_INSTR_OFFSETS
	.align		4
.L_1705:
        /*0180*/ 	.byte	0x04, 0x1c
        /*0182*/ 	.short	(.L_1707 - .L_1706)


	//   ....[0]....
.L_1706:
        /*0184*/ 	.word	0x00000070


	//   ....[1]....
        /*0188*/ 	.word	0x00001030


	//----- nvinfo : EIATTR_MAX_THREADS
	.align		4
.L_1707:
        /*018c*/ 	.byte	0x04, 0x05
        /*018e*/ 	.short	(.L_1709 - .L_1708)
.L_1708:
        /*0190*/ 	.word	0x00000400
        /*0194*/ 	.word	0x00000001
        /*0198*/ 	.word	0x00000001


	//----- nvinfo : EIATTR_CRS_STACK_SIZE
	.align		4
.L_1709:
        /*019c*/ 	.byte	0x04, 0x1e
        /*019e*/ 	.short	(.L_1711 - .L_1710)
.L_1710:
        /*01a0*/ 	.word	0x00000000
.L_1711:


//--------------------- .nv.info._ZN10layer_norm31ln_parallel_residual_bwd_kernelINS_13Kernel_traitsI13__nv_bfloat16S2_fS2_fjLj256ELj1ELj4ELj1ELj16ENS_18Kernel_traits_baseILj256ES2_S2_fS2_fjLj128EEEEELb1ELb1ELb1EEEvNS_9BwdParamsE --------------------------
	.section	.nv.info._ZN10layer_norm31ln_parallel_residual_bwd_kernelINS_13Kernel_traitsI13__nv_bfloat16S2_fS2_fjLj256ELj1ELj4ELj1ELj16ENS_18Kernel_traits_baseILj256ES2_S2_fS2_fjLj128EEEEELb1ELb1ELb1EEEvNS_9BwdParamsE,"",@"SHT_CUDA_INFO"
	.sectionflags	@""
	.align	4


	//----- nvinfo : EIATTR_CUDA_API_VERSION
	.align		4
        /*0000*/ 	.byte	0x04, 0x37
        /*0002*/ 	.short	(.L_1713 - .L_1712)
.L_1712:
        /*0004*/ 	.word	0x00000082


	//----- nvinfo : EIATTR_SW2861232_WAR
	.align		4
.L_1713:
        /*0008*/ 	.byte	0x01, 0x35
	.zero		2


	//----- nvinfo : EIATTR_PARAM_CBANK
	.align		4
        /*000c*/ 	.byte	0x04, 0x0a
        /*000e*/ 	.short	(.L_1715 - .L_1714)
	.align		4
.L_1714:
        /*0010*/ 	.word	index@(.nv.constant0._ZN10layer_norm31ln_parallel_residual_bwd_kernelINS_13Kernel_traitsI13__nv_bfloat16S2_fS2_fjLj256ELj1ELj4ELj1ELj16ENS_18Kernel_traits_baseILj256ES2_S2_fS2_fjLj128EEEEELb1ELb1ELb1EEEvNS_9BwdParamsE)
        /*0014*/ 	.short	0x0160
        /*0016*/ 	.short	0x0128


	//----- nvinfo : EIATTR_CBANK_PARAM_SIZE
	.align		4
.L_1715:
        /*0018*/ 	.byte	0x03, 0x19
        /*001a*/ 	.short	0x0128


	//----- nvinfo : EIATTR_KPARAM_INFO
	.align		4
        /*001c*/ 	.byte	0x04, 0x17
        /*001e*/ 	.short	(.L_1717 - .L_1716)
.L_1716:
        /*0020*/ 	.word	0x00000000
        /*0024*/ 	.short	0x0000
        /*0026*/ 	.short	0x0000
        /*0028*/ 	.byte	0x00, 0xf0, 0xa1, 0x04


	//----- nvinfo : EIATTR_MAXREG_COUNT
	.align		4
.L_1717:
        /*002c*/ 	.byte	0x03, 0x1b
        /*002e*/ 	.short	0x00ff


	//----- nvinfo : EIATTR_NUM_BARRIERS
	.align		4
        /*0030*/ 	.byte	0x02, 0x4c
        /*0032*/ 	.byte	0x01
	.zero		1


	//----- nvinfo : EIATTR_MERCURY_ISA_VERSION
	.align		4
        /*0034*/ 	.byte	0x03, 0x5f
        /*0036*/ 	.short	0x0000


	//----- nvinfo : EIATTR_COOP_GROUP_MASK_REGIDS
	.align		4
        /*0038*/ 	.byte	0x04, 0x29
        /*003a*/ 	.short	(.L_1719 - .L_1718)


	//   ....[0]....
.L_1718:
        /*003c*/ 	.word	0xffffffff


	//   ....[1]....
        /*0040*/ 	.word	0xffffffff


	//   ....[2]....
        /*0044*/ 	.word	0xffffffff


	//   ....[3]....
        /*0048*/ 	.word	0xffffffff


	//   ....[4]....
        /*004c*/ 	.word	0xffffffff


	//   ....[5]....
        /*0050*/ 	.word	0xffffffff


	//   ....[6]....
        /*0054*/ 	.word	0xffffffff


	//   ....[7]....
        /*0058*/ 	.word	0xffffffff


	//   ....[8]....
        /*005c*/ 	.word	0xffffffff


	//   ....[9]....
        /*0060*/ 	.word	0xffffffff


	//   ....[10]....
        /*0064*/ 	.word	0xffffffff


	//   ....[11]....
        /*0068*/ 	.word	0xffffffff


	//   ....[12]....
        /*006c*/ 	.word	0xffffffff


	//   ....[13]....
        /*0070*/ 	.word	0xffffffff


	//   ....[14]....
        /*0074*/ 	.word	0xffffffff


	//   ....[15]....
        /*0078*/ 	.word	0xffffffff


	//   ....[16]....
        /*007c*/ 	.word	0xffffffff


	//   ....[17]....
        /*0080*/ 	.word	0xffffffff


	//   ....[18]....
        /*0084*/ 	.word	0xffffffff


	//   ....[19]....
        /*0088*/ 	.word	0xffffffff


	//----- nvinfo : EIATTR_COOP_GROUP_INSTR_OFFSETS
	.align		4
.L_1719:
        /*008c*/ 	.byte	0x04, 0x28
        /*008e*/ 	.short	(.L_1721 - .L_1720)


	//   ....[0]....
.L_1720:
        /*0090*/ 	.word	0x00000990


	//   ....[1]....
        /*0094*/ 	.word	0x000009b0


	//   ....[2]....
        /*0098*/ 	.word	0x000009d0


	//   ....[3]....
        /*009c*/ 	.word	0x000009f0


	//   ....[4]....
        /*00a0*/ 	.word	0x00000a10


	//   ....[5]....
        /*00a4*/ 	.word	0x00000a30


	//   ....[6]....
        /*00a8*/ 	.word	0x00000a50


	//   ....[7]....
        /*00ac*/ 	.word	0x00000a70


	//   ....[8]....
        /*00b0*/ 	.word	0x00000a90


	//   ....[9]....
        /*00b4*/ 	.word	0x00000ab0


	//   ....[10]....
        /*00b8*/ 	.word	0x000017a0


	//   ....[11]....
        /*00bc*/ 	.word	0x00001820


	//   ....[12]....
        /*00c0*/ 	.word	0x000018a0


	//   ....[13]....
        /*00c4*/ 	.word	0x00001910


	//   ....[14]....
        /*00c8*/ 	.word	0x00001990


	//   ....[15]....
        /*00cc*/ 	.word	0x00001a00


	//   ....[16]....
        /*00d0*/ 	.word	0x00001a80


	//   ....[17]....
        /*00d4*/ 	.word	0x00001af0


	//   ....[18]....
        /*00d8*/ 	.word	0x00001b70


	//   ....[19]....
        /*00dc*/ 	.word	0x00001be0


	//----- nvinfo : EIATTR_EXIT_INSTR_OFFSETS
	.align		4
.L_1721:
        /*00e0*/ 	.byte	0x04, 0x1c
        /*00e2*/ 	.short	(.L_1723 - .L_1722)


	//   ....[0]....
.L_1722:
        /*00e4*/ 	.word	0x00001740


	//----- nvinfo : EIATTR_MAX_THREADS
	.align		4
.L_1723:
        /*00e8*/ 	.byte	0x04, 0x05
        /*00ea*/ 	.short	(.L_1725 - .L_1724)
.L_1724:
        /*00ec*/ 	.word	0x00000080
        /*00f0*/ 	.word	0x00000001
        /*00f4*/ 	.word	0x00000001


	//----- nvinfo : EIATTR_CRS_STACK_SIZE
	.align		4
.L_1725:
        /*00f8*/ 	.byte	0x04, 0x1e
        /*00fa*/ 	.short	(.L_1727 - .L_1726)
.L_1726:
        /*00fc*/ 	.word	0x00000000
.L_1727:


//--------------------- .nv.info._ZN10layer_norm31ln_parallel_residual_bwd_kernelINS_13Kernel_traitsIf13__nv_bfloat16fS2_fjLj256ELj1ELj4ELj1ELj16ENS_18Kernel_traits_baseILj256EfS2_fS2_fjLj128EEEEELb0ELb0ELb0EEEvNS_9BwdParamsE --------------------------
	.section	.nv.info._ZN10layer_norm31ln_parallel_residual_bwd_kernelINS_13Kernel_traitsIf13__nv_bfloat16fS2_fjLj256ELj1ELj4ELj1ELj16ENS_18Kernel_traits_baseILj256EfS2_fS2_fjLj128EEEEELb0ELb0ELb0EEEvNS_9BwdParamsE,"",@"SHT_CUDA_INFO"
	.sectionflags	@""
	.align	4


	//----- nvinfo : EIATTR_CUDA_API_VERSION
	.align		4
        /*0000*/ 	.byte	0x04, 0x37
        /*0002*/ 	.short	(.L_1729 - .L_1728)
.L_1728:
        /*0004*/ 	.word	0x00000082


	//----- nvinfo : EIATTR_SW2861232_WAR
	.align		4
.L_1729:
        /*0008*/ 	.byte	0x01, 0x35
	.zero		2


	//----- nvinfo : EIATTR_PARAM_CBANK
	.align		4
        /*000c*/ 	.byte	0x04, 0x0a
        /*000e*/ 	.short	(.L_1731 - .L_1730)
	.align		4
.L_1730:
        /*0010*/ 	.word	index@(.nv.constant0._ZN10layer_norm31ln_parallel_residual_bwd_kernelINS_13Kernel_traitsIf13__nv_bfloat16fS2_fjLj256ELj1ELj4ELj1ELj16ENS_18Kernel_traits_baseILj256EfS2_fS2_fjLj128EEEEELb0ELb0ELb0EEEvNS_9BwdParamsE)
        /*0014*/ 	.short	0x0160
        /*0016*/ 	.short	0x0128


	//----- nvinfo : EIATTR_CBANK_PARAM_SIZE
	.align		4
.L_1731:
        /*0018*/ 	.byte	0x03, 0x19
        /*001a*/ 	.short	0x0128


	//----- nvinfo : EIATTR_KPARAM_INFO
	.align		4
        /*001c*/ 	.byte	0x04, 0x17
        /*001e*/ 	.short	(.L_1733 - .L_1732)
.L_1732:
        /*0020*/ 	.word	0x00000000
        /*0024*/ 	.short	0x0000
        /*0026*/ 	.short	0x0000
        /*0028*/ 	.byte	0x00, 0xf0, 0xa1, 0x04


	//----- nvinfo : EIATTR_MAXREG_COUNT
	.align		4
.L_1733:
        /*002c*/ 	.byte	0x03, 0x1b
        /*002e*/ 	.short	0x00ff


	//----- nvinfo : EIATTR_NUM_BARRIERS
	.align		4
        /*0030*/ 	.byte	0x02, 0x4c
        /*0032*/ 	.byte	0x01
	.zero		1


	//----- nvinfo : EIATTR_MERCURY_ISA_VERSION
	.align		4
        /*0034*/ 	.byte	0x03, 0x5f
        /*0036*/ 	.short	0x0000


	//----- nvinfo : EIATTR_COOP_GROUP_MASK_REGIDS
	.align		4
        /*0038*/ 	.byte	0x04, 0x29
        /*003a*/ 	.short	(.L_1735 - .L_1734)


	//   ....[0]....
.L_1734:
        /*003c*/ 	.word	0xffffffff


	//   ....[1]....
        /*0040*/ 	.word	0xffffffff


	//   ....[2]....
        /*0044*/ 	.word	0xffffffff


	//   ....[3]....
        /*0048*/ 	.word	0xffffffff


	//   ....[4]....
        /*004c*/ 	.word	0xffffffff


	//   ....[5]....
        /*0050*/ 	.word	0xffffffff


	//   ....[6]....
        /*0054*/ 	.word	0xffffffff


	//   ....[7]....
        /*0058*/ 	.word	0xffffffff


	//   ....[8]....
        /*005c*/ 	.word	0xffffffff


	//   ....[9]....
        /*0060*/ 	.word	0xffffffff


	//   ....[10]....
        /*0064*/ 	.word	0xffffffff


	//   ....[11]....
        /*0068*/ 	.word	0xffffffff


	//   ....[12]....
        /*006c*/ 	.word	0xffffffff


	//   ....[13]....
        /*0070*/ 	.word	0xffffffff


	//   ....[14]....
        /*0074*/ 	.word	0xffffffff


	//   ....[15]....
        /*0078*/ 	.word	0xffffffff


	//   ....[16]....
        /*007c*/ 	.word	0xffffffff


	//   ....[17]....
        /*0080*/ 	.word	0xffffffff


	//   ....[18]....
        /*0084*/ 	.word	0xffffffff


	//   ....[19]....
        /*0088*/ 	.word	0xffffffff


	//----- nvinfo : EIATTR_COOP_GROUP_INSTR_OFFSETS
	.align		4
.L_1735:
        /*008c*/ 	.byte	0x04, 0x28
        /*008e*/ 	.short	(.L_1737 - .L_1736)


	//   ....[0]....
.L_1736:
        /*0090*/ 	.word	0x00000a70


	//   ....[1]....
        /*0094*/ 	.word	0x00000a90


	//   ....[2]....
        /*0098*/ 	.word	0x00000ab0


	//   ....[3]....
        /*009c*/ 	.word	0x00000ad0


	//   ....[4]....
        /*00a0*/ 	.word	0x00000af0


	//   ....[5]....
        /*00a4*/ 	.word	0x00000b10


	//   ....[6]....
        /*00a8*/ 	.word	0x00000b30


	//   ....[7]....
        /*00ac*/ 	.word	0x00000b50


	//   ....[8]....
        /*00b0*/ 	.word	0x00000b70


	//   ....[9]....
        /*00b4*/ 	.word	0x00000b90


	//   ....[10]....
        /*00b8*/ 	.word	0x00001a10


	//   ....[11]....
        /*00bc*/ 	.word	0x00001a90


	//   ....[12]....
        /*00c0*/ 	.word	0x00001b10


	//   ....[13]....
        /*00c4*/ 	.word	0x00001b80


	//   ....[14]....
        /*00c8*/ 	.word	0x00001c00


	//   ....[15]....
        /*00cc*/ 	.word	0x00001c70


	//   ....[16]....
        /*00d0*/ 	.word	0x00001cf0


	//   ....[17]....
        /*00d4*/ 	.word	0x00001d60


	//   ....[18]....
        /*00d8*/ 	.word	0x00001de0


	//   ....[19]....
        /*00dc*/ 	.word	0x00001e50


	//----- nvinfo : EIATTR_EXIT_INSTR_OFFSETS
	.align		4
.L_1737:
        /*00e0*/ 	.byte	0x04, 0x1c
        /*00e2*/ 	.short	(.L_1739 - .L_1738)


	//   ....[0]....
.L_1738:
        /*00e4*/ 	.word	0x000018f0


	//   ....[1]....
        /*00e8*/ 	.word	0x000019b0


	//----- nvinfo : EIATTR_MAX_THREADS
	.align		4
.L_1739:
        /*00ec*/ 	.byte	0x04, 0x05
        /*00ee*/ 	.short	(.L_1741 - .L_1740)
.L_1740:
        /*00f0*/ 	.word	0x00000080
        /*00f4*/ 	.word	0x00000001
        /*00f8*/ 	.word	0x00000001


	//----- nvinfo : EIATTR_CRS_STACK_SIZE
	.align		4
.L_1741:
        /*00fc*/ 	.byte	0x04, 0x1e
        /*00fe*/ 	.short	(.L_1743 - .L_1742)
.L_1742:
        /*0100*/ 	.word	0x00000000
.L_1743:


//--------------------- .nv.info._ZN10layer_norm31ln_parallel_residual_bwd_kernelINS_13Kernel_traitsIf13__nv_bfloat16fS2_fjLj256ELj1ELj4ELj1ELj16ENS_18Kernel_traits_baseILj256EfS2_fS2_fjLj128EEEEELb0ELb0ELb1EEEvNS_9BwdParamsE --------------------------
	.section	.nv.info._ZN10layer_norm31ln_parallel_residual_bwd_kernelINS_13Kernel_traitsIf13__nv_bfloat16fS2_fjLj256ELj1ELj4ELj1ELj16ENS_18Kernel_traits_baseILj256EfS2_fS2_fjLj128EEEEELb0ELb0ELb1EEEvNS_9BwdParamsE,"",@"SHT_CUDA_INFO"
	.sectionflags	@""
	.align	4


	//----- nvinfo : EIATTR_CUDA_API_VERSION
	.align		4
        /*0000*/ 	.byte	0x04, 0x37
        /*0002*/ 	.short	(.L_1745 - .L_1744)
.L_1744:
        /*0004*/ 	.word	0x00000082


	//----- nvinfo : EIATTR_SW2861232_WAR
	.align		4
.L_1745:
        /*0008*/ 	.byte	0x01, 0x35
	.zero		2


	//----- nvinfo : EIATTR_PARAM_CBANK
	.align		4
        /*000c*/ 	.byte	0x04, 0x0a
        /*000e*/ 	.short	(.L_1747 - .L_1746)
	.align		4
.L_1746:
        /*0010*/ 	.word	index@(.nv.constant0._ZN10layer_norm31ln_parallel_residual_bwd_kernelINS_13Kernel_traitsIf13__nv_bfloat16fS2_fjLj256ELj1ELj4ELj1ELj16ENS_18Kernel_traits_baseILj256EfS2_fS2_fjLj128EEEEELb0ELb0ELb1EEEvNS_9BwdParamsE)
        /*0014*/ 	.short	0x0160
        /*0016*/ 	.short	0x0128


	//----- nvinfo : EIATTR_CBANK_PARAM_SIZE
	.align		4
.L_1747:
        /*0018*/ 	.byte	0x03, 0x19
        /*001a*/ 	.short	0x0128


	//----- nvinfo : EIATTR_KPARAM_INFO
	.align		4
        /*001c*/ 	.byte	0x04, 0x17
        /*001e*/ 	.short	(.L_1749 - .L_1748)
.L_1748:
        /*0020*/ 	.word	0x00000000
        /*0024*/ 	.short	0x0000
        /*0026*/ 	.short	0x0000
        /*0028*/ 	.byte	0x00, 0xf0, 0xa1, 0x04


	//----- nvinfo : EIATTR_MAXREG_COUNT
	.align		4
.L_1749:
        /*002c*/ 	.byte	0x03, 0x1b
        /*002e*/ 	.short	0x00ff


	//----- nvinfo : EIATTR_NUM_BARRIERS
	.align		4
        /*0030*/ 	.byte	0x02, 0x4c
        /*0032*/ 	.byte	0x01
	.zero		1


	//----- nvinfo : EIATTR_MERCURY_ISA_VERSION
	.align		4
        /*0034*/ 	.byte	0x03, 0x5f
        /*0036*/ 	.short	0x0000


	//----- nvinfo : EIATTR_COOP_GROUP_MASK_REGIDS
	.align		4
        /*0038*/ 	.byte	0x04, 0x29
        /*003a*/ 	.short	(.L_1751 - .L_1750)


	//   ....[0]....
.L_1750:
        /*003c*/ 	.word	0xffffffff


	//   ....[1]....
        /*0040*/ 	.word	0xffffffff


	//   ....[2]....
        /*0044*/ 	.word	0xffffffff


	//   ....[3]....
        /*0048*/ 	.word	0xffffffff


	//   ....[4]....
        /*004c*/ 	.word	0xffffffff


	//   ....[5]....
        /*0050*/ 	.word	0xffffffff


	//   ....[6]....
        /*0054*/ 	.word	0xffffffff


	//   ....[7]....
        /*0058*/ 	.word	0xffffffff


	//   ....[8]....
        /*005c*/ 	.word	0xffffffff


	//   ....[9]....
        /*0060*/ 	.word	0xffffffff


	//   ....[10]....
        /*0064*/ 	.word	0xffffffff


	//   ....[11]....
        /*0068*/ 	.word	0xffffffff


	//   ....[12]....
        /*006c*/ 	.word	0xffffffff


	//   ....[13]....
        /*0070*/ 	.word	0xffffffff


	//   ....[14]....
        /*0074*/ 	.word	0xffffffff


	//   ....[15]....
        /*0078*/ 	.word	0xffffffff


	//   ....[16]....
        /*007c*/ 	.word	0xffffffff


	//   ....[17]....
        /*0080*/ 	.word	0xffffffff


	//   ....[18]....
        /*0084*/ 	.word	0xffffffff


	//   ....[19]....
        /*0088*/ 	.word	0xffffffff


	//----- nvinfo : EIATTR_COOP_GROUP_INSTR_OFFSETS
	.align		4
.L_1751:
        /*008c*/ 	.byte	0x04, 0x28
        /*008e*/ 	.short	(.L_1753 - .L_1752)


	//   ....[0]....
.L_1752:
        /*0090*/ 	.word	0x00000b10


	//   ....[1]....
        /*0094*/ 	.word	0x00000b30


	//   ....[2]....
        /*0098*/ 	.word	0x00000b50


	//   ....[3]....
        /*009c*/ 	.word	0x00000b70


	//   ....[4]....
        /*00a0*/ 	.word	0x00000b90


	//   ....[5]....
        /*00a4*/ 	.word	0x00000bb0


	//   ....[6]....
        /*00a8*/ 	.word	0x00000bd0


	//   ....[7]....
        /*00ac*/ 	.word	0x00000bf0


	//   ....[8]....
        /*00b0*/ 	.word	0x00000c10


	//   ....[9]....
        /*00b4*/ 	.word	0x00000c30


	//   ....[10]....
        /*00b8*/ 	.word	0x00001aa0


	//   ....[11]....
        /*00bc*/ 	.word	0x00001b20


	//   ....[12]....
        /*00c0*/ 	.word	0x00001ba0


	//   ....[13]....
        /*00c4*/ 	.word	0x00001c10


	//   ....[14]....
        /*00c8*/ 	.word	0x00001c90


	//   ....[15]....
        /*00cc*/ 	.word	0x00001d00


	//   ....[16]....
        /*00d0*/ 	.word	0x00001d80


	//   ....[17]....
        /*00d4*/ 	.word	0x00001df0


	//   ....[18]....
        /*00d8*/ 	.word	0x00001e70


	//   ....[19]....
        /*00dc*/ 	.word	0x00001ee0


	//----- nvinfo : EIATTR_EXIT_INSTR_OFFSETS
	.align		4
.L_1753:
        /*00e0*/ 	.byte	0x04, 0x1c
        /*00e2*/ 	.short	(.L_1755 - .L_1754)


	//   ....[0]....
.L_1754:
        /*00e4*/ 	.word	0x00001a40


	//----- nvinfo : EIATTR_MAX_THREADS
	.align		4
.L_1755:
        /*00e8*/ 	.byte	0x04, 0x05
        /*00ea*/ 	.short	(.L_1757 - .L_1756)
.L_1756:
        /*00ec*/ 	.word	0x00000080
        /*00f0*/ 	.word	0x00000001
        /*00f4*/ 	.word	0x00000001


	//----- nvinfo : EIATTR_CRS_STACK_SIZE
	.align		4
.L_1757:
        /*00f8*/ 	.byte	0x04, 0x1e
        /*00fa*/ 	.short	(.L_1759 - .L_1758)
.L_1758:
        /*00fc*/ 	.word	0x00000000
.L_1759:


//--------------------- .nv.info._ZN10layer_norm31ln_parallel_residual_bwd_kernelINS_13Kernel_traitsIf13__nv_bfloat16fS2_fjLj256ELj1ELj4ELj1ELj16ENS_18Kernel_traits_baseILj256EfS2_fS2_fjLj128EEEEELb0ELb1ELb0EEEvNS_9BwdParamsE --------------------------
	.section	.nv.info._ZN10layer_norm31ln_parallel_residual_bwd_kernelINS_13Kernel_traitsIf13__nv_bfloat16fS2_fjLj256ELj1ELj4ELj1ELj16ENS_18Kernel_traits_baseILj256EfS2_fS2_fjLj128EEEEELb0ELb1ELb0EEEvNS_9BwdParamsE,"",@"SHT_CUDA_INFO"
	.sectionflags	@""
	.align	4


	//----- nvinfo : EIATTR_CUDA_API_VERSION
	.align		4
        /*0000*/ 	.byte	0x04, 0x37
        /*0002*/ 	.short	(.L_1761 - .L_1760)
.L_1760:
        /*0004*/ 	.word	0x00000082


	//----- nvinfo : EIATTR_SW2861232_WAR
	.align		4
.L_1761:
        /*0008*/ 	.byte	0x01, 0x35
	.zero		2


	//----- nvinfo : EIATTR_PARAM_CBANK
	.align		4
        /*000c*/ 	.byte	0x04, 0x0a
        /*000e*/ 	.short	(.L_1763 - .L_1762)
	.align		4
.L_1762:
        /*0010*/ 	.word	index@(.nv.constant0._ZN10layer_norm31ln_parallel_residual_bwd_kernelINS_13Kernel_traitsIf13__nv_bfloat16fS2_fjLj256ELj1ELj4ELj1ELj16ENS_18Kernel_traits_baseILj256EfS2_fS2_fjLj128EEEEELb0ELb1ELb0EEEvNS_9BwdParamsE)
        /*0014*/ 	.short	0x0160
        /*0016*/ 	.short	0x0128


	//----- nvinfo : EIATTR_CBANK_PARAM_SIZE
	.align		4
.L_1763:
        /*0018*/ 	.byte	0x03, 0x19
        /*001a*/ 	.short	0x0128


	//----- nvinfo : EIATTR_KPARAM_INFO
	.align		4
        /*001c*/ 	.byte	0x04, 0x17
        /*001e*/ 	.short	(.L_1765 - .L_1764)
.L_1764:
        /*0020*/ 	.word	0x00000000
        /*0024*/ 	.short	0x0000
        /*0026*/ 	.short	0x0000
        /*0028*/ 	.byte	0x00, 0xf0, 0xa1, 0x04


	//----- nvinfo : EIATTR_MAXREG_COUNT
	.align		4
.L_1765:
        /*002c*/ 	.byte	0x03, 0x1b
        /*002e*/ 	.short	0x00ff


	//----- nvinfo : EIATTR_NUM_BARRIERS
	.align		4
        /*0030*/ 	.byte	0x02, 0x4c
        /*0032*/ 	.byte	0x01
	.zero		1


	//----- nvinfo : EIATTR_MERCURY_ISA_VERSION
	.align		4
        /*0034*/ 	.byte	0x03, 0x5f
        /*0036*/ 	.short	0x0000


	//----- nvinfo : EIATTR_COOP_GROUP_MASK_REGIDS
	.align		4
        /*0038*/ 	.byte	0x04, 0x29
        /*003a*/ 	.short	(.L_1767 - .L_1766)


	//   ....[0]....
.L_1766:
        /*003c*/ 	.word	0xffffffff


	//   ....[1]....
        /*0040*/ 	.word	0xffffffff


	//   ....[2]....
        /*0044*/ 	.word	0xffffffff


	//   ....[3]....
        /*0048*/ 	.word	0xffffffff


	//   ....[4]....
        /*004c*/ 	.word	0xffffffff


	//   ....[5]....
        /*0050*/ 	.word	0xffffffff


	//   ....[6]....
        /*0054*/ 	.word	0xffffffff


	//   ....[7]....
        /*0058*/ 	.word	0xffffffff


	//   ....[8]....
        /*005c*/ 	.word	0xffffffff


	//   ....[9]....
        /*0060*/ 	.word	0xffffffff


	//   ....[10]....
        /*0064*/ 	.word	0xffffffff


	//   ....[11]....
        /*0068*/ 	.word	0xffffffff


	//   ....[12]....
        /*006c*/ 	.word	0xffffffff


	//   ....[13]....
        /*0070*/ 	.word	0xffffffff


	//   ....[14]....
        /*0074*/ 	.word	0xffffffff


	//   ....[15]....
        /*0078*/ 	.word	0xffffffff


	//   ....[16]....
        /*007c*/ 	.word	0xffffffff


	//   ....[17]....
        /*0080*/ 	.word	0xffffffff


	//   ....[18]....
        /*0084*/ 	.word	0xffffffff


	//   ....[19]....
        /*0088*/ 	.word	0xffffffff


	//----- nvinfo : EIATTR_COOP_GROUP_INSTR_OFFSETS
	.align		4
.L_1767:
        /*008c*/ 	.byte	0x04, 0x28
        /*008e*/ 	.short	(.L_1769 - .L_1768)


	//   ....[0]....
.L_1768:
        /*0090*/ 	.word	0x000007a0


	//   ....[1]....
        /*0094*/ 	.word	0x000007c0


	//   ....[2]....
        /*0098*/ 	.word	0x000007e0


	//   ....[3]....
        /*009c*/ 	.word	0x00000800


	//   ....[4]....
        /*00a0*/ 	.word	0x00000820


	//   ....[5]....
        /*00a4*/ 	.word	0x00000840


	//   ....[6]....
        /*00a8*/ 	.word	0x00000860


	//   ....[7]....
        /*00ac*/ 	.word	0x00000880


	//   ....[8]....
        /*00b0*/ 	.word	0x000008a0


	//   ....[9]....
        /*00b4*/ 	.word	0x000008c0


	//   ....[10]....
        /*00b8*/ 	.word	0x00001350


	//   ....[11]....
        /*00bc*/ 	.word	0x000013d0


	//   ....[12]....
        /*00c0*/ 	.word	0x00001450


	//   ....[13]....
        /*00c4*/ 	.word	0x000014c0


	//   ....[14]....
        /*00c8*/ 	.word	0x00001540


	//   ....[15]....
        /*00cc*/ 	.word	0x000015b0


	//   ....[16]....
        /*00d0*/ 	.word	0x00001630


	//   ....[17]....
        /*00d4*/ 	.word	0x000016a0


	//   ....[18]....
        /*00d8*/ 	.word	0x00001720


	//   ....[19]....
        /*00dc*/ 	.word	0x00001790


	//----- nvinfo : EIATTR_EXIT_INSTR_OFFSETS
	.align		4
.L_1769:
        /*00e0*/ 	.byte	0x04, 0x1c
        /*00e2*/ 	.short	(.L_1771 - .L_1770)


	//   ....[0]....
.L_1770:
        /*00e4*/ 	.word	0x000012c0


	//   ....[1]....
        /*00e8*/ 	.word	0x000012f0


	//----- nvinfo : EIATTR_MAX_THREADS
	.align		4
.L_1771:
        /*00ec*/ 	.byte	0x04, 0x05
        /*00ee*/ 	.short	(.L_1773 - .L_1772)
.L_1772:
        /*00f0*/ 	.word	0x00000080
        /*00f4*/ 	.word	0x00000001
        /*00f8*/ 	.word	0x00000001


	//----- nvinfo : EIATTR_CRS_STACK_SIZE
	.align		4
.L_1773:
        /*00fc*/ 	.byte	0x04, 0x1e
        /*00fe*/ 	.short	(.L_1775 - .L_1774)
.L_1774:
        /*0100*/ 	.word	0x00000000
.L_1775:


//--------------------- .nv.info._ZN10layer_norm31ln_parallel_residual_bwd_kernelINS_13Kernel_traitsIf13__nv_bfloat16fS2_fjLj256ELj1ELj4ELj1ELj16ENS_18Kernel_traits_baseILj256EfS2_fS2_fjLj128EEEEELb0ELb1ELb1EEEvNS_9BwdParamsE --------------------------
	.section	.nv.info._ZN10layer_norm31ln_parallel_residual_bwd_kernelINS_13Kernel_traitsIf13__nv_bfloat16fS2_fjLj256ELj1ELj4ELj1ELj16ENS_18Kernel_traits_baseILj256EfS2_fS2_fjLj128EEEEELb0ELb1ELb1EEEvNS_9BwdParamsE,"",@"SHT_CUDA_INFO"
	.sectionflags	@""
	.align	4


	//----- nvinfo : EIATTR_CUDA_API_VERSION
	.align		4
        /*0000*/ 	.byte	0x04, 0x37
        /*0002*/ 	.short	(.L_1777 - .L_1776)
.L_1776:
        /*0004*/ 	.word	0x00000082


	//----- nvinfo : EIATTR_SW2861232_WAR
	.align		4
.L_1777:
        /*0008*/ 	.byte	0x01, 0x35
	.zero		2


	//----- nvinfo : EIATTR_PARAM_CBANK
	.align		4
        /*000c*/ 	.byte	0x04, 0x0a
        /*000e*/ 	.short	(.L_1779 - .L_1778)
	.align		4
.L_1778:
        /*0010*/ 	.word	index@(.nv.constant0._ZN10layer_norm31ln_parallel_residual_bwd_kernelINS_13Kernel_traitsIf13__nv_bfloat16fS2_fjLj256ELj1ELj4ELj1ELj16ENS_18Kernel_traits_baseILj256EfS2_fS2_fjLj128EEEEELb0ELb1ELb1EEEvNS_9BwdParamsE)
        /*0014*/ 	.short	0x0160
        /*0016*/ 	.short	0x0128


	//----- nvinfo : EIATTR_CBANK_PARAM_SIZE
	.align		4
.L_1779:
        /*0018*/ 	.byte	0x03, 0x19
        /*001a*/ 	.short	0x0128


	//----- nvinfo : EIATTR_KPARAM_INFO
	.align		4
        /*001c*/ 	.byte	0x04, 0x17
        /*001e*/ 	.short	(.L_1781 - .L_1780)
.L_1780:
        /*0020*/ 	.word	0x00000000
        /*0024*/ 	.short	0x0000
        /*0026*/ 	.short	0x0000
        /*0028*/ 	.byte	0x00, 0xf0, 0xa1, 0x04


	//----- nvinfo : EIATTR_MAXREG_COUNT
	.align		4
.L_1781:
        /*002c*/ 	.byte	0x03, 0x1b
        /*002e*/ 	.short	0x00ff


	//----- nvinfo : EIATTR_NUM_BARRIERS
	.align		4
        /*0030*/ 	.byte	0x02, 0x4c
        /*0032*/ 	.byte	0x01
	.zero		1


	//----- nvinfo : EIATTR_ANNOTATIONS
	.align		4
        /*0034*/ 	.byte	0x04, 0x55
        /*0036*/ 	.short	(.L_1783 - .L_1782)


	//   ....[0]....
.L_1782:
        /*0038*/ 	.word	0x00000001
        /*003c*/ 	.byte	0x70, 0x16, 0x00, 0x00, 0x01, 0x00, 0x00, 0x00, 0x80, 0x16, 0x00, 0x00, 0x01, 0x00, 0x00, 0x00
        /*004c*/ 	.byte	0xd0, 0x16, 0x00, 0x00, 0x01, 0x00, 0x00, 0x00, 0xe0, 0x16, 0x00, 0x00


	//----- nvinfo : EIATTR_MERCURY_ISA_VERSION
	.align		4
.L_1783:
        /*0058*/ 	.byte	0x03, 0x5f
        /*005a*/ 	.short	0x0000


	//----- nvinfo : EIATTR_COOP_GROUP_MASK_REGIDS
	.align		4
        /*005c*/ 	.byte	0x04, 0x29
        /*005e*/ 	.short	(.L_1785 - .L_1784)


	//   ....[0]....
.L_1784:
        /*0060*/ 	.word	0xffffffff


	//   ....[1]....
        /*0064*/ 	.word	0xffffffff


	//   ....[2]....
        /*0068*/ 	.word	0xffffffff


	//   ....[3]....
        /*006c*/ 	.word	0xffffffff


	//   ....[4]....
        /*0070*/ 	.word	0xffffffff


	//   ....[5]....
        /*0074*/ 	.word	0xffffffff


	//   ....[6]....
        /*0078*/ 	.word	0xffffffff


	//   ....[7]....
        /*007c*/ 	.word	0xffffffff


	//   ....[8]....
        /*0080*/ 	.word	0xffffffff


	//   ....[9]....
        /*0084*/ 	.word	0xffffffff


	//   ....[10]....
        /*0088*/ 	.word	0xffffffff


	//   ....[11]....
        /*008c*/ 	.word	0xffffffff


	//   ....[12]....
        /*0090*/ 	.word	0xffffffff


	//   ....[13]....
        /*0094*/ 	.word	0xffffffff


	//   ....[14]....
        /*0098*/ 	.word	0xffffffff


	//   ....[15]....
        /*009c*/ 	.word	0xffffffff


	//   ....[16]....
        /*00a0*/ 	.word	0xffffffff


	//   ....[17]....
        /*00a4*/ 	.word	0xffffffff


	//   ....[18]....
        /*00a8*/ 	.word	0xffffffff


	//   ....[19]....
        /*00ac*/ 	.word	0xffffffff


	//----- nvinfo : EIATTR_COOP_GROUP_INSTR_OFFSETS
	.align		4
.L_1785:
        /*00b0*/ 	.byte	0x04, 0x28
        /*00b2*/ 	.short	(.L_1787 - .L_1786)


	//   ....[0]....
.L_1786:
        /*00b4*/ 	.word	0x000007d0


	//   ....[1]....
        /*00b8*/ 	.word	0x000007f0


	//   ....[2]....
        /*00bc*/ 	.word	0x00000810


	//   ....[3]....
        /*00c0*/ 	.word	0x00000830


	//   ....[4]....
        /*00c4*/ 	.word	0x00000860


	//   ....[5]....
        /*00c8*/ 	.word	0x00000870


	//   ....[6]....
        /*00cc*/ 	.word	0x000008a0


	//   ....[7]....
        /*00d0*/ 	.word	0x000008b0


	//   ....[8]....
        /*00d4*/ 	.word	0x000008e0


	//   ....[9]....
        /*00d8*/ 	.word	0x000008f0


	//   ....[10]....
        /*00dc*/ 	.word	0x00001330


	//   ....[11]....
        /*00e0*/ 	.word	0x00001390


	//   ....[12]....
        /*00e4*/ 	.word	0x000013f0


	//   ....[13]....
        /*00e8*/ 	.word	0x00001440


	//   ....[14]....
        /*00ec*/ 	.word	0x000014a0


	//   ....[15]....
        /*00f0*/ 	.word	0x000014f0


	//   ....[16]....
        /*00f4*/ 	.word	0x00001550


	//   ....[17]....
        /*00f8*/ 	.word	0x000015a0


	//   ....[18]....
        /*00fc*/ 	.word	0x00001600


	//   ....[19]....
        /*0100*/ 	.word	0x00001650


	//----- nvinfo : EIATTR_EXIT_INSTR_OFFSETS
	.align		4
.L_1787:
        /*0104*/ 	.byte	0x04, 0x1c
        /*0106*/ 	.short	(.L_1789 - .L_1788)


	//   ....[0]....
.L_1788:
        /*0108*/ 	.word	0x000012f0


	//----- nvinfo : EIATTR_MAX_THREADS
	.align		4
.L_1789:
        /*010c*/ 	.byte	0x04, 0x05
        /*010e*/ 	.short	(.L_1791 - .L_1790)
.L_1790:
        /*0110*/ 	.word	0x00000080
        /*0114*/ 	.word	0x00000001
        /*0118*/ 	.word	0x00000001


	//----- nvinfo : EIATTR_CRS_STACK_SIZE
	.align		4
.L_1791:
        /*011c*/ 	.byte	0x04, 0x1e
        /*011e*/ 	.short	(.L_1793 - .L_1792)
.L_1792:
        /*0120*/ 	.word	0x00000000
.L_1793:


//--------------------- .nv.info._ZN10layer_norm31ln_parallel_residual_bwd_kernelINS_13Kernel_traitsIf13__nv_bfloat16fS2_fjLj256ELj1ELj4ELj1ELj16ENS_18Kernel_traits_baseILj256EfS2_fS2_fjLj128EEEEELb1ELb0ELb0EEEvNS_9BwdParamsE --------------------------
	.section	.nv.info._ZN10layer_norm31ln_parallel_residual_bwd_kernelINS_13Kernel_traitsIf13__nv_bfloat16fS2_fjLj256ELj1ELj4ELj1ELj16ENS_18Kernel_traits_baseILj256EfS2_fS2_fjLj128EEEEELb1ELb0ELb0EEEvNS_9BwdParamsE,"",@"SHT_CUDA_INFO"
	.sectionflags	@""
	.align	4


	//----- nvinfo : EIATTR_CUDA_API_VERSION
	.align		4
        /*0000*/ 	.byte	0x04, 0x37
        /*0002*/ 	.short	(.L_1795 - .L_1794)
.L_1794:
        /*0004*/ 	.word	0x00000082


	//----- nvinfo : EIATTR_SW2861232_WAR
	.align		4
.L_1795:
        /*0008*/ 	.byte	0x01, 0x35
	.zero		2


	//----- nvinfo : EIATTR_PARAM_CBANK
	.align		4
        /*000c*/ 	.byte	0x04, 0x0a
        /*000e*/ 	.short	(.L_1797 - .L_1796)
	.align		4
.L_1796:
        /*0010*/ 	.word	index@(.nv.constant0._ZN10layer_norm31ln_parallel_residual_bwd_kernelINS_13Kernel_traitsIf13__nv_bfloat16fS2_fjLj256ELj1ELj4ELj1ELj16ENS_18Kernel_traits_baseILj256EfS2_fS2_fjLj128EEEEELb1ELb0ELb0EEEvNS_9BwdParamsE)
        /*0014*/ 	.short	0x0160
        /*0016*/ 	.short	0x0128


	//----- nvinfo : EIATTR_CBANK_PARAM_SIZE
	.align		4
.L_1797:
        /*0018*/ 	.byte	0x03, 0x19
        /*001a*/ 	.short	0x0128


	//----- nvinfo : EIATTR_KPARAM_INFO
	.align		4
        /*001c*/ 	.byte	0x04, 0x17
        /*001e*/ 	.short	(.L_1799 - .L_1798)
.L_1798:
        /*0020*/ 	.word	0x00000000
        /*0024*/ 	.short	0x0000
        /*0026*/ 	.short	0x0000
        /*0028*/ 	.byte	0x00, 0xf0, 0xa1, 0x04


	//----- nvinfo : EIATTR_MAXREG_COUNT
	.align		4
.L_1799:
        /*002c*/ 	.byte	0x03, 0x1b
        /*002e*/ 	.short	0x00ff


	//----- nvinfo : EIATTR_NUM_BARRIERS
	.align		4
        /*0030*/ 	.byte	0x02, 0x4c
        /*0032*/ 	.byte	0x01
	.zero		1


	//----- nvinfo : EIATTR_MERCURY_ISA_VERSION
	.align		4
        /*0034*/ 	.byte	0x03, 0x5f
        /*0036*/ 	.short	0x0000


	//----- nvinfo : EIATTR_COOP_GROUP_MASK_REGIDS
	.align		4
        /*0038*/ 	.byte	0x04, 0x29
        /*003a*/ 	.short	(.L_1801 - .L_1800)


	//   ....[0]....
.L_1800:
        /*003c*/ 	.word	0xffffffff


	//   ....[1]....
        /*0040*/ 	.word	0xffffffff


	//   ....[2]....
        /*0044*/ 	.word	0xffffffff


	//   ....[3]....
        /*0048*/ 	.word	0xffffffff


	//   ....[4]....
        /*004c*/ 	.word	0xffffffff


	//   ....[5]....
        /*0050*/ 	.word	0xffffffff


	//   ....[6]....
        /*0054*/ 	.word	0xffffffff


	//   ....[7]....
        /*0058*/ 	.word	0xffffffff


	//   ....[8]....
        /*005c*/ 	.word	0xffffffff


	//   ....[9]....
        /*0060*/ 	.word	0xffffffff


	//   ....[10]....
        /*0064*/ 	.word	0xffffffff


	//   ....[11]....
        /*0068*/ 	.word	0xffffffff


	//   ....[12]....
        /*006c*/ 	.word	0xffffffff


	//   ....[13]....
        /*0070*/ 	.word	0xffffffff


	//   ....[14]....
        /*0074*/ 	.word	0xffffffff


	//   ....[15]....
        /*0078*/ 	.word	0xffffffff


	//   ....[16]....
        /*007c*/ 	.word	0xffffffff


	//   ....[17]....
        /*0080*/ 	.word	0xffffffff


	//   ....[18]....
        /*0084*/ 	.word	0xffffffff


	//   ....[19]....
        /*0088*/ 	.word	0xffffffff


	//----- nvinfo : EIATTR_COOP_GROUP_INSTR_OFFSETS
	.align		4
.L_1801:
        /*008c*/ 	.byte	0x04, 0x28
        /*008e*/ 	.short	(.L_1803 - .L_1802)


	//   ....[0]....
.L_1802:
        /*0090*/ 	.word	0x00000cb0


	//   ....[1]....
        /*0094*/ 	.word	0x00000cd0


	//   ....[2]....
        /*0098*/ 	.word	0x00000cf0


	//   ....[3]....
        /*009c*/ 	.word	0x00000d10


	//   ....[4]....
        /*00a0*/ 	.word	0x00000d30


	//   ....[5]....
        /*00a4*/ 	.word	0x00000d50


	//   ....[6]....
        /*00a8*/ 	.word	0x00000d70


	//   ....[7]....
        /*00ac*/ 	.word	0x00000d90


	//   ....[8]....
        /*00b0*/ 	.word	0x00000db0


	//   ....[9]....
        /*00b4*/ 	.word	0x00000dd0


	//   ....[10]....
        /*00b8*/ 	.word	0x00001ee0


	//   ....[11]....
        /*00bc*/ 	.word	0x00001f60


	//   ....[12]....
        /*00c0*/ 	.word	0x00001fe0


	//   ....[13]....
        /*00c4*/ 	.word	0x00002050


	//   ....[14]....
        /*00c8*/ 	.word	0x000020d0


	//   ....[15]....
        /*00cc*/ 	.word	0x00002140


	//   ....[16]....
        /*00d0*/ 	.word	0x000021c0


	//   ....[17]....
        /*00d4*/ 	.word	0x00002230


	//   ....[18]....
        /*00d8*/ 	.word	0x000022b0


	//   ....[19]....
        /*00dc*/ 	.word	0x00002320


	//----- nvinfo : EIATTR_EXIT_INSTR_OFFSETS
	.align		4
.L_1803:
        /*00e0*/ 	.byte	0x04, 0x1c
        /*00e2*/ 	.short	(.L_1805 - .L_1804)


	//   ....[0]....
.L_1804:
        /*00e4*/ 	.word	0x00001dc0


	//   ....[1]....
        /*00e8*/ 	.word	0x00001e80


	//----- nvinfo : EIATTR_MAX_THREADS
	.align		4
.L_1805:
        /*00ec*/ 	.byte	0x04, 0x05
        /*00ee*/ 	.short	(.L_1807 - .L_1806)
.L_1806:
        /*00f0*/ 	.word	0x00000080
        /*00f4*/ 	.word	0x00000001
        /*00f8*/ 	.word	0x00000001


	//----- nvinfo : EIATTR_CRS_STACK_SIZE
	.align		4
.L_1807:
        /*00fc*/ 	.byte	0x04, 0x1e
        /*00fe*/ 	.short	(.L_1809 - .L_1808)
.L_1808:
        /*0100*/ 	.word	0x00000000
.L_1809:


//--------------------- .nv.info._ZN10layer_norm31ln_parallel_residual_bwd_kernelINS_13Kernel_traitsIf13__nv_bfloat16fS2_fjLj256ELj1ELj4ELj1ELj16ENS_18Kernel_traits_baseILj256EfS2_fS2_fjLj128EEEEELb1ELb0ELb1EEEvNS_9BwdParamsE --------------------------
	.section	.nv.info._ZN10layer_norm31ln_parallel_residual_bwd_kernelINS_13Kernel_traitsIf13__nv_bfloat16fS2_fjLj256ELj1ELj4ELj1ELj16ENS_18Kernel_traits_baseILj256EfS2_fS2_fjLj128EEEEELb1ELb0ELb1EEEvNS_9BwdParamsE,"",@"SHT_CUDA_INFO"
	.sectionflags	@""
	.align	4


	//----- nvinfo : EIATTR_CUDA_API_VERSION
	.align		4
        /*0000*/ 	.byte	0x04, 0x37
        /*0002*/ 	.short	(.L_1811 - .L_1810)
.L_1810:
        /*0004*/ 	.word	0x00000082


	//----- nvinfo : EIATTR_SW2861232_WAR
	.align		4
.L_1811:
        /*0008*/ 	.byte	0x01, 0x35
	.zero		2


	//----- nvinfo : EIATTR_PARAM_CBANK
	.align		4
        /*000c*/ 	.byte	0x04, 0x0a
        /*000e*/ 	.short	(.L_1813 - .L_1812)
	.align		4
.L_1812:
        /*0010*/ 	.word	index@(.nv.constant0._ZN10layer_norm31ln_parallel_residual_bwd_kernelINS_13Kernel_traitsIf13__nv_bfloat16fS2_fjLj256ELj1ELj4ELj1ELj16ENS_18Kernel_traits_baseILj256EfS2_fS2_fjLj128EEEEELb1ELb0ELb1EEEvNS_9BwdParamsE)
        /*0014*/ 	.short	0x0160
        /*0016*/ 	.short	0x0128


	//----- nvinfo : EIATTR_CBANK_PARAM_SIZE
	.align		4
.L_1813:
        /*0018*/ 	.byte	0x03, 0x19
        /*001a*/ 	.short	0x0128


	//----- nvinfo : EIATTR_KPARAM_INFO
	.align		4
        /*001c*/ 	.byte	0x04, 0x17
        /*001e*/ 	.short	(.L_1815 - .L_1814)
.L_1814:
        /*0020*/ 	.word	0x00000000
        /*0024*/ 	.short	0x0000
        /*0026*/ 	.short	0x0000
        /*0028*/ 	.byte	0x00, 0xf0, 0xa1, 0x04


	//----- nvinfo : EIATTR_MAXREG_COUNT
	.align		4
.L_1815:
        /*002c*/ 	.byte	0x03, 0x1b
        /*002e*/ 	.short	0x00ff


	//----- nvinfo : EIATTR_NUM_BARRIERS
	.align		4
        /*0030*/ 	.byte	0x02, 0x4c
        /*0032*/ 	.byte	0x01
	.zero		1


	//----- nvinfo : EIATTR_MERCURY_ISA_VERSION
	.align		4
        /*0034*/ 	.byte	0x03, 0x5f
        /*0036*/ 	.short	0x0000


	//----- nvinfo : EIATTR_COOP_GROUP_MASK_REGIDS
	.align		4
        /*0038*/ 	.byte	0x04, 0x29
        /*003a*/ 	.short	(.L_1817 - .L_1816)


	//   ....[0]....
.L_1816:
        /*003c*/ 	.word	0xffffffff


	//   ....[1]....
        /*0040*/ 	.word	0xffffffff


	//   ....[2]....
        /*0044*/ 	.word	0xffffffff


	//   ....[3]....
        /*0048*/ 	.word	0xffffffff


	//   ....[4]....
        /*004c*/ 	.word	0xffffffff


	//   ....[5]....
        /*0050*/ 	.word	0xffffffff


	//   ....[6]....
        /*0054*/ 	.word	0xffffffff


	//   ....[7]....
        /*0058*/ 	.word	0xffffffff


	//   ....[8]....
        /*005c*/ 	.word	0xffffffff


	//   ....[9]....
        /*0060*/ 	.word	0xffffffff


	//   ....[10]....
        /*0064*/ 	.word	0xffffffff


	//   ....[11]....
        /*0068*/ 	.word	0xffffffff


	//   ....[12]....
        /*006c*/ 	.word	0xffffffff


	//   ....[13]....
        /*0070*/ 	.word	0xffffffff


	//   ....[14]....
        /*0074*/ 	.word	0xffffffff


	//   ....[15]....
        /*0078*/ 	.word	0xffffffff


	//   ....[16]....
        /*007c*/ 	.word	0xffffffff


	//   ....[17]....
        /*0080*/ 	.word	0xffffffff


	//   ....[18]....
        /*0084*/ 	.word	0xffffffff


	//   ....[19]....
        /*0088*/ 	.word	0xffffffff


	//----- nvinfo : EIATTR_COOP_GROUP_INSTR_OFFSETS
	.align		4
.L_1817:
        /*008c*/ 	.byte	0x04, 0x28
        /*008e*/ 	.short	(.L_1819 - .L_1818)


	//   ....[0]....
.L_1818:
        /*0090*/ 	.word	0x00000c90


	//   ....[1]....
        /*0094*/ 	.word	0x00000cb0


	//   ....[2]....
        /*0098*/ 	.word	0x00000cd0


	//   ....[3]....
        /*009c*/ 	.word	0x00000cf0


	//   ....[4]....
        /*00a0*/ 	.word	0x00000d10


	//   ....[5]....
        /*00a4*/ 	.word	0x00000d30


	//   ....[6]....
        /*00a8*/ 	.word	0x00000d50


	//   ....[7]....
        /*00ac*/ 	.word	0x00000d70


	//   ....[8]....
        /*00b0*/ 	.word	0x00000d90


	//   ....[9]....
        /*00b4*/ 	.word	0x00000db0


	//   ....[10]....
        /*00b8*/ 	.word	0x00001e90


	//   ....[11]....
        /*00bc*/ 	.word	0x00001f10


	//   ....[12]....
        /*00c0*/ 	.word	0x00001f90


	//   ....[13]....
        /*00c4*/ 	.word	0x00002000


	//   ....[14]....
        /*00c8*/ 	.word	0x00002080


	//   ....[15]....
        /*00cc*/ 	.word	0x000020f0


	//   ....[16]....
        /*00d0*/ 	.word	0x00002170


	//   ....[17]....
        /*00d4*/ 	.word	0x000021e0


	//   ....[18]....
        /*00d8*/ 	.word	0x00002260


	//   ....[19]....
        /*00dc*/ 	.word	0x000022d0


	//----- nvinfo : EIATTR_EXIT_INSTR_OFFSETS
	.align		4
.L_1819:
        /*00e0*/ 	.byte	0x04, 0x1c
        /*00e2*/ 	.short	(.L_1821 - .L_1820)


	//   ....[0]....
.L_1820:
        /*00e4*/ 	.word	0x00001e30


	//----- nvinfo : EIATTR_MAX_THREADS
	.align		4
.L_1821:
        /*00e8*/ 	.byte	0x04, 0x05
        /*00ea*/ 	.short	(.L_1823 - .L_1822)
.L_1822:
        /*00ec*/ 	.word	0x00000080
        /*00f0*/ 	.word	0x00000001
        /*00f4*/ 	.word	0x00000001


	//----- nvinfo : EIATTR_CRS_STACK_SIZE
	.align		4
.L_1823:
        /*00f8*/ 	.byte	0x04, 0x1e
        /*00fa*/ 	.short	(.L_1825 - .L_1824)
.L_1824:
        /*00fc*/ 	.word	0x00000000
.L_1825:


//--------------------- .nv.info._ZN10layer_norm22ln_bwd_finalize_kernelINS_22Kernel_traits_finalizeILj256Ef13__nv_bfloat16fS2_fjLb0ELj1024ELj4ENS_18Kernel_traits_baseILj256EfS2_fS2_fjLj1024EEEEELb0ELb0EEEvNS_9BwdParamsE --------------------------
	.section	.nv.info._ZN10layer_norm22ln_bwd_finalize_kernelINS_22Kernel_traits_finalizeILj256Ef13__nv_bfloat16fS2_fjLb0ELj1024ELj4ENS_18Kernel_traits_baseILj256EfS2_fS2_fjLj1024EEEEELb0ELb0EEEvNS_9BwdParamsE,"",@"SHT_CUDA_INFO"
	.sectionflags	@""
	.align	4


	//----- nvinfo : EIATTR_CUDA_API_VERSION
	.align		4
        /*0000*/ 	.byte	0x04, 0x37
        /*0002*/ 	.short	(.L_1827 - .L_1826)
.L_1826:
        /*0004*/ 	.word	0x00000082


	//----- nvinfo : EIATTR_SW2861232_WAR
	.align		4
.L_1827:
        /*0008*/ 	.byte	0x01, 0x35
	.zero		2


	//----- nvinfo : EIATTR_PARAM_CBANK
	.align		4
        /*000c*/ 	.byte	0x04, 0x0a
        /*000e*/ 	.short	(.L_1829 - .L_1828)
	.align		4
.L_1828:
        /*0010*/ 	.word	index@(.nv.constant0._ZN10layer_norm22ln_bwd_finalize_kernelINS_22Kernel_traits_finalizeILj256Ef13__nv_bfloat16fS2_fjLb0ELj1024ELj4ENS_18Kernel_traits_baseILj256EfS2_fS2_fjLj1024EEEEELb0ELb0EEEvNS_9BwdParamsE)
        /*0014*/ 	.short	0x0160
        /*0016*/ 	.short	0x0128


	//----- nvinfo : EIATTR_CBANK_PARAM_SIZE
	.align		4
.L_1829:
        /*0018*/ 	.byte	0x03, 0x19
        /*001a*/ 	.short	0x0128


	//----- nvinfo : EIATTR_KPARAM_INFO
	.align		4
        /*001c*/ 	.byte	0x04, 0x17
        /*001e*/ 	.short	(.L_1831 - .L_1830)
.L_1830:
        /*0020*/ 	.word	0x00000000
        /*0024*/ 	.short	0x0000
        /*0026*/ 	.short	0x0000
        /*0028*/ 	.byte	0x00, 0xf0, 0xa1, 0x04


	//----- nvinfo : EIATTR_MAXREG_COUNT
	.align		4
.L_1831:
        /*002c*/ 	.byte	0x03, 0x1b
        /*002e*/ 	.short	0x0040


	//----- nvinfo : EIATTR_NUM_BARRIERS
	.align		4
        /*0030*/ 	.byte	0x02, 0x4c
        /*0032*/ 	.byte	0x01
	.zero		1


	//----- nvinfo : EIATTR_MERCURY_ISA_VERSION
	.align		4
        /*0034*/ 	.byte	0x03, 0x5f
        /*0036*/ 	.short	0x0000


	//----- nvinfo : EIATTR_COOP_GROUP_MASK_REGIDS
	.align		4
        /*0038*/ 	.byte	0x04, 0x29
        /*003a*/ 	.short	(.L_1833 - .L_1832)


	//   ....[0]....
.L_1832:
        /*003c*/ 	.word	0xffffffff


	//   ....[1]....
        /*0040*/ 	.word	0xffffffff


	//   ....[2]....
        /*0044*/ 	.word	0xffffffff


	//   ....[3]....
        /*0048*/ 	.word	0xffffffff


	//   ....[4]....
        /*004c*/ 	.word	0xffffffff


	//   ....[5]....
        /*0050*/ 	.word	0xffffffff


	//   ....[6]....
        /*0054*/ 	.word	0xffffffff


	//   ....[7]....
        /*0058*/ 	.word	0xffffffff


	//   ....[8]....
        /*005c*/ 	.word	0xffffffff


	//   ....[9]....
        /*0060*/ 	.word	0xffffffff


	//   ....[10]....
        /*0064*/ 	.word	0xffffffff


	//   ....[11]....
        /*0068*/ 	.word	0xffffffff


	//   ....[12]....
        /*006c*/ 	.word	0xffffffff


	//   ....[13]....
        /*0070*/ 	.word	0xffffffff


	//   ....[14]....
        /*0074*/ 	.word	0xffffffff


	//   ....[15]....
        /*0078*/ 	.word	0xffffffff


	//   ....[16]....
        /*007c*/ 	.word	0xffffffff


	//   ....[17]....
        /*0080*/ 	.word	0xffffffff


	//   ....[18]....
        /*0084*/ 	.word	0xffffffff


	//   ....[19]....
        /*0088*/ 	.word	0xffffffff


	//----- nvinfo : EIATTR_COOP_GROUP_INSTR_OFFSETS
	.align		4
.L_1833:
        /*008c*/ 	.byte	0x04, 0x28
        /*008e*/ 	.short	(.L_1835 - .L_1834)


	//   ....[0]....
.L_1834:
        /*0090*/ 	.word	0x00000820


	//   ....[1]....
        /*0094*/ 	.word	0x00000850


	//   ....[2]....
        /*0098*/ 	.word	0x00000860


	//   ....[3]....
        /*009c*/ 	.word	0x00000890


	//   ....[4]....
        /*00a0*/ 	.word	0x000008a0


	//   ....[5]....
        /*00a4*/ 	.word	0x000008d0


	//   ....[6]....
        /*00a8*/ 	.word	0x000008f0


	//   ....[7]....
        /*00ac*/ 	.word	0x00000900


	//   ....[8]....
        /*00b0*/ 	.word	0x00000930


	//   ....[9]....
        /*00b4*/ 	.word	0x00000940


	//   ....[10]....
        /*00b8*/ 	.word	0x00000b30


	//   ....[11]....
        /*00bc*/ 	.word	0x00000ba0


	//   ....[12]....
        /*00c0*/ 	.word	0x00000c00


	//   ....[13]....
        /*00c4*/ 	.word	0x00000c60


	//   ....[14]....
        /*00c8*/ 	.word	0x00000cd0


	//   ....[15]....
        /*00cc*/ 	.word	0x00000d40


	//   ....[16]....
        /*00d0*/ 	.word	0x00000da0


	//   ....[17]....
        /*00d4*/ 	.word	0x00000e00


	//   ....[18]....
        /*00d8*/ 	.word	0x00000e60


	//   ....[19]....
        /*00dc*/ 	.word	0x00000ec0


	//----- nvinfo : EIATTR_EXIT_INSTR_OFFSETS
	.align		4
.L_1835:
        /*00e0*/ 	.byte	0x04, 0x1c
        /*00e2*/ 	.short	(.L_1837 - .L_1836)


	//   ....[0]....
.L_1836:
        /*00e4*/ 	.word	0x00000070


	//   ....[1]....
        /*00e8*/ 	.word	0x00000ad0


	//----- nvinfo : EIATTR_MAX_THREADS
	.align		4
.L_1837:
        /*00ec*/ 	.byte	0x04, 0x05
        /*00ee*/ 	.short	(.L_1839 - .L_1838)
.L_1838:
        /*00f0*/ 	.word	0x00000400
        /*00f4*/ 	.word	0x00000001
        /*00f8*/ 	.word	0x00000001


	//----- nvinfo : EIATTR_CRS_STACK_SIZE
	.align		4
.L_1839:
        /*00fc*/ 	.byte	0x04, 0x1e
        /*00fe*/ 	.short	(.L_1841 - .L_1840)
.L_1840:
        /*0100*/ 	.word	0x00000000
.L_1841:


//--------------------- .nv.info._ZN10layer_norm40ln_parallel_residual_bwd_finalize_kernelINS_22Kernel_traits_finalizeILj256Ef13__nv_bfloat16fS2_fjLb0ELj1024ELj4ENS_18Kernel_traits_baseILj256EfS2_fS2_fjLj1024EEEEELb0EEEvNS_9BwdParamsE --------------------------
	.section	.nv.info._ZN10layer_norm40ln_parallel_residual_bwd_finalize_kernelINS_22Kernel_traits_finalizeILj256Ef13__nv_bfloat16fS2_fjLb0ELj1024ELj4ENS_18Kernel_traits_baseILj256EfS2_fS2_fjLj1024EEEEELb0EEEvNS_9BwdParamsE,"",@"SHT_CUDA_INFO"
	.sectionflags	@""
	.align	4


	//----- nvinfo : EIATTR_CUDA_API_VERSION
	.align		4
        /*0000*/ 	.byte	0x04, 0x37
        /*0002*/ 	.short	(.L_1843 - .L_1842)
.L_1842:
        /*0004*/ 	.word	0x00000082


	//----- nvinfo : EIATTR_SW2861232_WAR
	.align		4
.L_1843:
        /*0008*/ 	.byte	0x01, 0x35
	.zero		2


	//----- nvinfo : EIATTR_PARAM_CBANK
	.align		4
        /*000c*/ 	.byte	0x04, 0x0a
        /*000e*/ 	.short	(.L_1845 - .L_1844)
	.align		4
.L_1844:
        /*0010*/ 	.word	index@(.nv.constant0._ZN10layer_norm40ln_parallel_residual_bwd_finalize_kernelINS_22Kernel_traits_finalizeILj256Ef13__nv_bfloat16fS2_fjLb0ELj1024ELj4ENS_18Kernel_traits_baseILj256EfS2_fS2_fjLj1024EEEEELb0EEEvNS_9BwdParamsE)
        /*0014*/ 	.short	0x0160
        /*0016*/ 	.short	0x0128


	//----- nvinfo : EIATTR_CBANK_PARAM_SIZE
	.align		4
.L_1845:
        /*0018*/ 	.byte	0x03, 0x19
        /*001a*/ 	.short	0x0128


	//----- nvinfo : EIATTR_KPARAM_INFO
	.align		4
        /*001c*/ 	.byte	0x04, 0x17
        /*001e*/ 	.short	(.L_1847 - .L_1846)
.L_1846:
        /*0020*/ 	.word	0x00000000
        /*0024*/ 	.short	0x0000
        /*0026*/ 	.short	0x0000
        /*0028*/ 	.byte	0x00, 0xf0, 0xa1, 0x04


	//----- nvinfo : EIATTR_MAXREG_COUNT
	.align		4
.L_1847:
        /*002c*/ 	.byte	0x03, 0x1b
        /*002e*/ 	.short	0x0040


	//----- nvinfo : EIATTR_NUM_BARRIERS
	.align		4
        /*0030*/ 	.byte	0x02, 0x4c
        /*0032*/ 	.byte	0x01
	.zero		1


	//----- nvinfo : EIATTR_MERCURY_ISA_VERSION
	.align		4
        /*0034*/ 	.byte	0x03, 0x5f
        /*0036*/ 	.short	0x0000


	//----- nvinfo : EIATTR_COOP_GROUP_MASK_REGIDS
	.align		4
        /*0038*/ 	.byte	0x04, 0x29
        /*003a*/ 	.short	(.L_1849 - .L_1848)


	//   ....[0]....
.L_1848:
        /*003c*/ 	.word	0xffffffff


	//   ....[1]....
        /*0040*/ 	.word	0xffffffff


	//   ....[2]....
        /*0044*/ 	.word	0xffffffff


	//   ....[3]....
        /*0048*/ 	.word	0xffffffff


	//   ....[4]....
        /*004c*/ 	.word	0xffffffff


	//   ....[5]....
        /*0050*/ 	.word	0xffffffff


	//   ....[6]....
        /*0054*/ 	.word	0xffffffff


	//   ....[7]....
        /*0058*/ 	.word	0xffffffff


	//   ....[8]....
        /*005c*/ 	.word	0xffffffff


	//   ....[9]....
        /*0060*/ 	.word	0xffffffff


	//   ....[10]....
        /*0064*/ 	.word	0xffffffff


	//   ....[11]....
        /*0068*/ 	.word	0xffffffff


	//   ....[12]....
        /*006c*/ 	.word	0xffffffff


	//   ....[13]....
        /*0070*/ 	.word	0xffffffff


	//   ....[14]....
        /*0074*/ 	.word	0xffffffff


	//   ....[15]....
        /*0078*/ 	.word	0xffffffff


	//   ....[16]....
        /*007c*/ 	.word	0xffffffff


	//   ....[17]....
        /*0080*/ 	.word	0xffffffff


	//   ....[18]....
        /*0084*/ 	.word	0xffffffff


	//   ....[19]....
        /*0088*/ 	.word	0xffffffff


	//   ....[20]....
        /*008c*/ 	.word	0xffffffff


	//   ....[21]....
        /*0090*/ 	.word	0xffffffff


	//   ....[22]....
        /*0094*/ 	.word	0xffffffff


	//   ....[23]....
        /*0098*/ 	.word	0xffffffff


	//   ....[24]....
        /*009c*/ 	.word	0xffffffff


	//   ....[25]....
        /*00a0*/ 	.word	0xffffffff


	//   ....[26]....
        /*00a4*/ 	.word	0xffffffff


	//   ....[27]....
        /*00a8*/ 	.word	0xffffffff


	//   ....[28]....
        /*00ac*/ 	.word	0xffffffff


	//   ....[29]....
        /*00b0*/ 	.word	0xffffffff


	//   ....[30]....
        /*00b4*/ 	.word	0xffffffff


	//   ....[31]....
        /*00b8*/ 	.word	0xffffffff


	//   ....[32]....
        /*00bc*/ 	.word	0xffffffff


	//   ....[33]....
        /*00c0*/ 	.word	0xffffffff


	//   ....[34]....
        /*00c4*/ 	.word	0xffffffff


	//   ....[35]....
        /*00c8*/ 	.word	0xffffffff


	//   ....[36]....
        /*00cc*/ 	.word	0xffffffff


	//   ....[37]....
        /*00d0*/ 	.word	0xffffffff


	//   ....[38]....
        /*00d4*/ 	.word	0xffffffff


	//   ....[39]....
        /*00d8*/ 	.word	0xffffffff


	//----- nvinfo : EIATTR_COOP_GROUP_INSTR_OFFSETS
	.align		4
.L_1849:
        /*00dc*/ 	.byte	0x04, 0x28
        /*00de*/ 	.short	(.L_1851 - .L_1850)


	//   ....[0]....
.L_1850:
        /*00e0*/ 	.word	0x00000b70


	//   ....[1]....
        /*00e4*/ 	.word	0x00000ba0


	//   ....[2]....
        /*00e8*/ 	.word	0x00000bb0


	//   ....[3]....
        /*00ec*/ 	.word	0x00000bc0


	//   ....[4]....
        /*00f0*/ 	.word	0x00000bf0


	//   ....[5]....
        /*00f4*/ 	.word	0x00000c10


	//   ....[6]....
        /*00f8*/ 	.word	0x00000c20


	//   ....[7]....
        /*00fc*/ 	.word	0x00000c30


	//   ....[8]....
        /*0100*/ 	.word	0x00000c60


	//   ....[9]....
        /*0104*/ 	.word	0x00000c80


	//   ....[10]....
        /*0108*/ 	.word	0x00000ca0


	//   ....[11]....
        /*010c*/ 	.word	0x00000cb0


	//   ....[12]....
        /*0110*/ 	.word	0x00000ce0


	//   ....[13]....
        /*0114*/ 	.word	0x00000d00


	//   ....[14]....
        /*0118*/ 	.word	0x00000d20


	//   ....[15]....
        /*011c*/ 	.word	0x00000d30


	//   ....[16]....
        /*0120*/ 	.word	0x00000d60


	//   ....[17]....
        /*0124*/ 	.word	0x00000d90


	//   ....[18]....
        /*0128*/ 	.word	0x00000da0


	//   ....[19]....
        /*012c*/ 	.word	0x00000db0


	//   ....[20]....
        /*0130*/ 	.word	0x00001080


	//   ....[21]....
        /*0134*/ 	.word	0x000010f0


	//   ....[22]....
        /*0138*/ 	.word	0x00001150


	//   ....[23]....
        /*013c*/ 	.word	0x000011b0


	//   ....[24]....
        /*0140*/ 	.word	0x00001220


	//   ....[25]....
        /*0144*/ 	.word	0x00001290


	//   ....[26]....
        /*0148*/ 	.word	0x000012f0


	//   ....[27]....
        /*014c*/ 	.word	0x00001350


	//   ....[28]....
        /*0150*/ 	.word	0x000013b0


	//   ....[29]....
        /*0154*/ 	.word	0x00001420


	//   ....[30]....
        /*0158*/ 	.word	0x00001490


	//   ....[31]....
        /*015c*/ 	.word	0x000014f0


	//   ....[32]....
        /*0160*/ 	.word	0x00001550


	//   ....[33]....
        /*0164*/ 	.word	0x000015b0


	//   ....[34]....
        /*0168*/ 	.word	0x00001620


	//   ....[35]....
        /*016c*/ 	.word	0x00001690


	//   ....[36]....
        /*0170*/ 	.word	0x000016f0


	//   ....[37]....
        /*0174*/ 	.word	0x00001750


	//   ....[38]....
        /*0178*/ 	.word	0x000017b0


	//   ....[39]....
        /*017c*/ 	.word	0x00001810


	//----- nvinfo : EIATTR_EXIT_INSTR_OFFSETS
	.align		4
.L_1851:
        /*0180*/ 	.byte	0x04, 0x1c
        /*0182*/ 	.short	(.L_1853 - .L_1852)


	//   ....[0]....
.L_1852:
        /*0184*/ 	.word	0x00000070


	//   ....[1]....
        /*0188*/ 	.word	0x00001020


	//----- nvinfo : EIATTR_MAX_THREADS
	.align		4
.L_1853:
        /*018c*/ 	.byte	0x04, 0x05
        /*018e*/ 	.short	(.L_1855 - .L_1854)
.L_1854:
        /*0190*/ 	.word	0x00000400
        /*0194*/ 	.word	0x00000001
        /*0198*/ 	.word	0x00000001


	//----- nvinfo : EIATTR_CRS_STACK_SIZE
	.align		4
.L_1855:
        /*019c*/ 	.byte	0x04, 0x1e
        /*019e*/ 	.short	(.L_1857 - .L_1856)
.L_1856:
        /*01a0*/ 	.word	0x00000000
.L_1857:


//--------------------- .nv.info._ZN10layer_norm31ln_parallel_residual_bwd_kernelINS_13Kernel_traitsIf13__nv_bfloat16fS2_fjLj256ELj1ELj4ELj1ELj16ENS_18Kernel_traits_baseILj256EfS2_fS2_fjLj128EEEEELb1ELb1ELb0EEEvNS_9BwdParamsE --------------------------
	.section	.nv.info._ZN10layer_norm31ln_parallel_residual_bwd_kernelINS_13Kernel_traitsIf13__nv_bfloat16fS2_fjLj256ELj1ELj4ELj1ELj16ENS_18Kernel_traits_baseILj256EfS2_fS2_fjLj128EEEEELb1ELb1ELb0EEEvNS_9BwdParamsE,"",@"SHT_CUDA_INFO"
	.sectionflags	@""
	.align	4


	//----- nvinfo : EIATTR_CUDA_API_VERSION
	.align		4
        /*0000*/ 	.byte	0x04, 0x37
        /*0002*/ 	.short	(.L_1859 - .L_1858)
.L_1858:
        /*0004*/ 	.word	0x00000082


	//----- nvinfo : EIATTR_SW2861232_WAR
	.align		4
.L_1859:
        /*0008*/ 	.byte	0x01, 0x35
	.zero		2


	//----- nvinfo : EIATTR_PARAM_CBANK
	.align		4
        /*000c*/ 	.byte	0x04, 0x0a
        /*000e*/ 	.short	(.L_1861 - .L_1860)
	.align		4
.L_1860:
        /*0010*/ 	.word	index@(.nv.constant0._ZN10layer_norm31ln_parallel_residual_bwd_kernelINS_13Kernel_traitsIf13__nv_bfloat16fS2_fjLj256ELj1ELj4ELj1ELj16ENS_18Kernel_traits_baseILj256EfS2_fS2_fjLj128EEEEELb1ELb1ELb0EEEvNS_9BwdParamsE)
        /*0014*/ 	.short	0x0160
        /*0016*/ 	.short	0x0128


	//----- nvinfo : EIATTR_CBANK_PARAM_SIZE
	.align		4
.L_1861:
        /*0018*/ 	.byte	0x03, 0x19
        /*001a*/ 	.short	0x0128


	//----- nvinfo : EIATTR_KPARAM_INFO
	.align		4
        /*001c*/ 	.byte	0x04, 0x17
        /*001e*/ 	.short	(.L_1863 - .L_1862)
.L_1862:
        /*0020*/ 	.word	0x00000000
        /*0024*/ 	.short	0x0000
        /*0026*/ 	.short	0x0000
        /*0028*/ 	.byte	0x00, 0xf0, 0xa1, 0x04


	//----- nvinfo : EIATTR_MAXREG_COUNT
	.align		4
.L_1863:
        /*002c*/ 	.byte	0x03, 0x1b
        /*002e*/ 	.short	0x00ff


	//----- nvinfo : EIATTR_NUM_BARRIERS
	.align		4
        /*0030*/ 	.byte	0x02, 0x4c
        /*0032*/ 	.byte	0x01
	.zero		1


	//----- nvinfo : EIATTR_MERCURY_ISA_VERSION
	.align		4
        /*0034*/ 	.byte	0x03, 0x5f
        /*0036*/ 	.short	0x0000


	//----- nvinfo : EIATTR_COOP_GROUP_MASK_REGIDS
	.align		4
        /*0038*/ 	.byte	0x04, 0x29
        /*003a*/ 	.short	(.L_1865 - .L_1864)


	//   ....[0]....
.L_1864:
        /*003c*/ 	.word	0xffffffff


	//   ....[1]....
        /*0040*/ 	.word	0xffffffff


	//   ....[2]....
        /*0044*/ 	.word	0xffffffff


	//   ....[3]....
        /*0048*/ 	.word	0xffffffff


	//   ....[4]....
        /*004c*/ 	.word	0xffffffff


	//   ....[5]....
        /*0050*/ 	.word	0xffffffff


	//   ....[6]....
        /*0054*/ 	.word	0xffffffff


	//   ....[7]....
        /*0058*/ 	.word	0xffffffff


	//   ....[8]....
        /*005c*/ 	.word	0xffffffff


	//   ....[9]....
        /*0060*/ 	.word	0xffffffff


	//   ....[10]....
        /*0064*/ 	.word	0xffffffff


	//   ....[11]....
        /*0068*/ 	.word	0xffffffff


	//   ....[12]....
        /*006c*/ 	.word	0xffffffff


	//   ....[13]....
        /*0070*/ 	.word	0xffffffff


	//   ....[14]....
        /*0074*/ 	.word	0xffffffff


	//   ....[15]....
        /*0078*/ 	.word	0xffffffff


	//   ....[16]....
        /*007c*/ 	.word	0xffffffff


	//   ....[17]....
        /*0080*/ 	.word	0xffffffff


	//   ....[18]....
        /*0084*/ 	.word	0xffffffff


	//   ....[19]....
        /*0088*/ 	.word	0xffffffff


	//----- nvinfo : EIATTR_COOP_GROUP_INSTR_OFFSETS
	.align		4
.L_1865:
        /*008c*/ 	.byte	0x04, 0x28
        /*008e*/ 	.short	(.L_1867 - .L_1866)


	//   ....[0]....
.L_1866:
        /*0090*/ 	.word	0x00000990


	//   ....[1]....
        /*0094*/ 	.word	0x000009b0


	//   ....[2]....
        /*0098*/ 	.word	0x000009d0


	//   ....[3]....
        /*009c*/ 	.word	0x000009f0


	//   ....[4]....
        /*00a0*/ 	.word	0x00000a10


	//   ....[5]....
        /*00a4*/ 	.word	0x00000a30


	//   ....[6]....
        /*00a8*/ 	.word	0x00000a50


	//   ....[7]....
        /*00ac*/ 	.word	0x00000a70


	//   ....[8]....
        /*00b0*/ 	.word	0x00000a90


	//   ....[9]....
        /*00b4*/ 	.word	0x00000ab0


	//   ....[10]....
        /*00b8*/ 	.word	0x000017d0


	//   ....[11]....
        /*00bc*/ 	.word	0x00001850


	//   ....[12]....
        /*00c0*/ 	.word	0x000018d0


	//   ....[13]....
        /*00c4*/ 	.word	0x00001940


	//   ....[14]....
        /*00c8*/ 	.word	0x000019c0


	//   ....[15]....
        /*00cc*/ 	.word	0x00001a30


	//   ....[16]....
        /*00d0*/ 	.word	0x00001ab0


	//   ....[17]....
        /*00d4*/ 	.word	0x00001b20


	//   ....[18]....
        /*00d8*/ 	.word	0x00001ba0


	//   ....[19]....
        /*00dc*/ 	.word	0x00001c10


	//----- nvinfo : EIATTR_EXIT_INSTR_OFFSETS
	.align		4
.L_1867:
        /*00e0*/ 	.byte	0x04, 0x1c
        /*00e2*/ 	.short	(.L_1869 - .L_1868)


	//   ....[0]....
.L_1868:
        /*00e4*/ 	.word	0x00001740


	//   ....[1]....
        /*00e8*/ 	.word	0x00001770


	//----- nvinfo : EIATTR_MAX_THREADS
	.align		4
.L_1869:
        /*00ec*/ 	.byte	0x04, 0x05
        /*00ee*/ 	.short	(.L_1871 - .L_1870)
.L_1870:
        /*00f0*/ 	.word	0x00000080
        /*00f4*/ 	.word	0x00000001
        /*00f8*/ 	.word	0x00000001


	//----- nvinfo : EIATTR_CRS_STACK_SIZE
	.align		4
.L_1871:
        /*00fc*/ 	.byte	0x04, 0x1e
        /*00fe*/ 	.short	(.L_1873 - .L_1872)
.L_1872:
        /*0100*/ 	.word	0x00000000
.L_1873:


//--------------------- .nv.info._ZN10layer_norm22ln_bwd_finalize_kernelINS_22Kernel_traits_finalizeILj256Ef13__nv_bfloat16fS2_fjLb0ELj1024ELj4ENS_18Kernel_traits_baseILj256EfS2_fS2_fjLj1024EEEEELb0ELb1EEEvNS_9BwdParamsE --------------------------
	.section	.nv.info._ZN10layer_norm22ln_bwd_finalize_kernelINS_22Kernel_traits_finalizeILj256Ef13__nv_bfloat16fS2_fjLb0ELj1024ELj4ENS_18Kernel_traits_baseILj256EfS2_fS2_fjLj1024EEEEELb0ELb1EEEvNS_9BwdParamsE,"",@"SHT_CUDA_INFO"
	.sectionflags	@""
	.align	4


	//----- nvinfo : EIATTR_CUDA_API_VERSION
	.align		4
        /*0000*/ 	.byte	0x04, 0x37
        /*0002*/ 	.short	(.L_1875 - .L_1874)
.L_1874:
        /*0004*/ 	.word	0x00000082


	//----- nvinfo : EIATTR_SW2861232_WAR
	.align		4
.L_1875:
        /*0008*/ 	.byte	0x01, 0x35
	.zero		2


	//----- nvinfo : EIATTR_PARAM_CBANK
	.align		4
        /*000c*/ 	.byte	0x04, 0x0a
        /*000e*/ 	.short	(.L_1877 - .L_1876)
	.align		4
.L_1876:
        /*0010*/ 	.word	index@(.nv.constant0._ZN10layer_norm22ln_bwd_finalize_kernelINS_22Kernel_traits_finalizeILj256Ef13__nv_bfloat16fS2_fjLb0ELj1024ELj4ENS_18Kernel_traits_baseILj256EfS2_fS2_fjLj1024EEEEELb0ELb1EEEvNS_9BwdParamsE)
        /*0014*/ 	.short	0x0160
        /*0016*/ 	.short	0x0128


	//----- nvinfo : EIATTR_CBANK_PARAM_SIZE
	.align		4
.L_1877:
        /*0018*/ 	.byte	0x03, 0x19
        /*001a*/ 	.short	0x0128


	//----- nvinfo : EIATTR_KPARAM_INFO
	.align		4
        /*001c*/ 	.byte	0x04, 0x17
        /*001e*/ 	.short	(.L_1879 - .L_1878)
.L_1878:
        /*0020*/ 	.word	0x00000000
        /*0024*/ 	.short	0x0000
        /*0026*/ 	.short	0x0000
        /*0028*/ 	.byte	0x00, 0xf0, 0xa1, 0x04


	//----- nvinfo : EIATTR_MAXREG_COUNT
	.align		4
.L_1879:
        /*002c*/ 	.byte	0x03, 0x1b
        /*002e*/ 	.short	0x0040


	//----- nvinfo : EIATTR_NUM_BARRIERS
	.align		4
        /*0030*/ 	.byte	0x02, 0x4c
        /*0032*/ 	.byte	0x01
	.zero		1


	//----- nvinfo : EIATTR_MERCURY_ISA_VERSION
	.align		4
        /*0034*/ 	.byte	0x03, 0x5f
        /*0036*/ 	.short	0x0000


	//----- nvinfo : EIATTR_COOP_GROUP_MASK_REGIDS
	.align		4
        /*0038*/ 	.byte	0x04, 0x29
        /*003a*/ 	.short	(.L_1881 - .L_1880)


	//   ....[0]....
.L_1880:
        /*003c*/ 	.word	0xffffffff


	//   ....[1]....
        /*0040*/ 	.word	0xffffffff


	//   ....[2]....
        /*0044*/ 	.word	0xffffffff


	//   ....[3]....
        /*0048*/ 	.word	0xffffffff


	//   ....[4]....
        /*004c*/ 	.word	0xffffffff


	//   ....[5]....
        /*0050*/ 	.word	0xffffffff


	//   ....[6]....
        /*0054*/ 	.word	0xffffffff


	//   ....[7]....
        /*0058*/ 	.word	0xffffffff


	//   ....[8]....
        /*005c*/ 	.word	0xffffffff


	//   ....[9]....
        /*0060*/ 	.word	0xffffffff


	//   ....[10]....
        /*0064*/ 	.word	0xffffffff


	//   ....[11]....
        /*0068*/ 	.word	0xffffffff


	//   ....[12]....
        /*006c*/ 	.word	0xffffffff


	//   ....[13]....
        /*0070*/ 	.word	0xffffffff


	//   ....[14]....
        /*0074*/ 	.word	0xffffffff


	//   ....[15]....
        /*0078*/ 	.word	0xffffffff


	//   ....[16]....
        /*007c*/ 	.word	0xffffffff


	//   ....[17]....
        /*0080*/ 	.word	0xffffffff


	//   ....[18]....
        /*0084*/ 	.word	0xffffffff


	//   ....[19]....
        /*0088*/ 	.word	0xffffffff


	//----- nvinfo : EIATTR_COOP_GROUP_INSTR_OFFSETS
	.align		4
.L_1881:
        /*008c*/ 	.byte	0x04, 0x28
        /*008e*/ 	.short	(.L_1883 - .L_1882)


	//   ....[0]....
.L_1882:
        /*0090*/ 	.word	0x000007f0


	//   ....[1]....
        /*0094*/ 	.word	0x00000820


	//   ....[2]....
        /*0098*/ 	.word	0x00000840


	//   ....[3]....
        /*009c*/ 	.word	0x00000850


	//   ....[4]....
        /*00a0*/ 	.word	0x00000880


	//   ....[5]....
        /*00a4*/ 	.word	0x00000890


	//   ....[6]....
        /*00a8*/ 	.word	0x000008c0


	//   ....[7]....
        /*00ac*/ 	.word	0x000008d0


	//   ....[8]....
        /*00b0*/ 	.word	0x00000900


	//   ....[9]....
        /*00b4*/ 	.word	0x00000910


	//   ....[10]....
        /*00b8*/ 	.word	0x00000ab0


	//   ....[11]....
        /*00bc*/ 	.word	0x00000b30


	//   ....[12]....
        /*00c0*/ 	.word	0x00000b90


	//   ....[13]....
        /*00c4*/ 	.word	0x00000bf0


	//   ....[14]....
        /*00c8*/ 	.word	0x00000c60


	//   ....[15]....
        /*00cc*/ 	.word	0x00000cd0


	//   ....[16]....
        /*00d0*/ 	.word	0x00000d30


	//   ....[17]....
        /*00d4*/ 	.word	0x00000d90


	//   ....[18]....
        /*00d8*/ 	.word	0x00000df0


	//   ....[19]....
        /*00dc*/ 	.word	0x00000e50


	//----- nvinfo : EIATTR_EXIT_INSTR_OFFSETS
	.align		4
.L_1883:
        /*00e0*/ 	.byte	0x04, 0x1c
        /*00e2*/ 	.short	(.L_1885 - .L_1884)


	//   ....[0]....
.L_1884:
        /*00e4*/ 	.word	0x00000070


	//   ....[1]....
        /*00e8*/ 	.word	0x00000a50


	//----- nvinfo : EIATTR_MAX_THREADS
	.align		4
.L_1885:
        /*00ec*/ 	.byte	0x04, 0x05
        /*00ee*/ 	.short	(.L_1887 - .L_1886)
.L_1886:
        /*00f0*/ 	.word	0x00000400
        /*00f4*/ 	.word	0x00000001
        /*00f8*/ 	.word	0x00000001


	//----- nvinfo : EIATTR_CRS_STACK_SIZE
	.align		4
.L_1887:
        /*00fc*/ 	.byte	0x04, 0x1e
        /*00fe*/ 	.short	(.L_1889 - .L_1888)
.L_1888:
        /*0100*/ 	.word	0x00000000
.L_1889:


//--------------------- .nv.info._ZN10layer_norm40ln_parallel_residual_bwd_finalize_kernelINS_22Kernel_traits_finalizeILj256Ef13__nv_bfloat16fS2_fjLb0ELj1024ELj4ENS_18Kernel_traits_baseILj256EfS2_fS2_fjLj1024EEEEELb1EEEvNS_9BwdParamsE --------------------------
	.section	.nv.info._ZN10layer_norm40ln_parallel_residual_bwd_finalize_kernelINS_22Kernel_traits_finalizeILj256Ef13__nv_bfloat16fS2_fjLb0ELj1024ELj4ENS_18Kernel_traits_baseILj256EfS2_fS2_fjLj1024EEEEELb1EEEvNS_9BwdParamsE,"",@"SHT_CUDA_INFO"
	.sectionflags	@""
	.align	4


	//----- nvinfo : EIATTR_CUDA_API_VERSION
	.align		4
        /*0000*/ 	.byte	0x04, 0x37
        /*0002*/ 	.short	(.L_1891 - .L_1890)
.L_1890:
        /*0004*/ 	.word	0x00000082


	//----- nvinfo : EIATTR_SW2861232_WAR
	.align		4
.L_1891:
        /*0008*/ 	.byte	0x01, 0x35
	.zero		2


	//----- nvinfo : EIATTR_PARAM_CBANK
	.align		4
        /*000c*/ 	.byte	0x04, 0x0a
        /*000e*/ 	.short	(.L_1893 - .L_1892)
	.align		4
.L_1892:
        /*0010*/ 	.word	index@(.nv.constant0._ZN10layer_norm40ln_parallel_residual_bwd_finalize_kernelINS_22Kernel_traits_finalizeILj256Ef13__nv_bfloat16fS2_fjLb0ELj1024ELj4ENS_18Kernel_traits_baseILj256EfS2_fS2_fjLj1024EEEEELb1EEEvNS_9BwdParamsE)
        /*0014*/ 	.short	0x0160
        /*0016*/ 	.short	0x0128


	//----- nvinfo : EIATTR_CBANK_PARAM_SIZE
	.align		4
.L_1893:
        /*0018*/ 	.byte	0x03, 0x19
        /*001a*/ 	.short	0x0128


	//----- nvinfo : EIATTR_KPARAM_INFO
	.align		4
        /*001c*/ 	.byte	0x04, 0x17
        /*001e*/ 	.short	(.L_1895 - .L_1894)
.L_1894:
        /*0020*/ 	.word	0x00000000
        /*0024*/ 	.short	0x0000
        /*0026*/ 	.short	0x0000
        /*0028*/ 	.byte	0x00, 0xf0, 0xa1, 0x04


	//----- nvinfo : EIATTR_MAXREG_COUNT
	.align		4
.L_1895:
        /*002c*/ 	.byte	0x03, 0x1b
        /*002e*/ 	.short	0x0040


	//----- nvinfo : EIATTR_NUM_BARRIERS
	.align		4
        /*0030*/ 	.byte	0x02, 0x4c
        /*0032*/ 	.byte	0x01
	.zero		1


	//----- nvinfo : EIATTR_MERCURY_ISA_VERSION
	.align		4
        /*0034*/ 	.byte	0x03, 0x5f
        /*0036*/ 	.short	0x0000


	//----- nvinfo : EIATTR_COOP_GROUP_MASK_REGIDS
	.align		4
        /*0038*/ 	.byte	0x04, 0x29
        /*003a*/ 	.short	(.L_1897 - .L_1896)


	//   ....[0]....
.L_1896:
        /*003c*/ 	.word	0xffffffff


	//   ....[1]....
        /*0040*/ 	.word	0xffffffff


	//   ....[2]....
        /*0044*/ 	.word	0xffffffff


	//   ....[3]....
        /*0048*/ 	.word	0xffffffff


	//   ....[4]....
        /*004c*/ 	.word	0xffffffff


	//   ....[5]....
        /*0050*/ 	.word	0xffffffff


	//   ....[6]....
        /*0054*/ 	.word	0xffffffff


	//   ....[7]....
        /*0058*/ 	.word	0xffffffff


	//   ....[8]....
        /*005c*/ 	.word	0xffffffff


	//   ....[9]....
        /*0060*/ 	.word	0xffffffff


	//   ....[10]....
        /*0064*/ 	.word	0xffffffff


	//   ....[11]....
        /*0068*/ 	.word	0xffffffff


	//   ....[12]....
        /*006c*/ 	.word	0xffffffff


	//   ....[13]....
        /*0070*/ 	.word	0xffffffff


	//   ....[14]....
        /*0074*/ 	.word	0xffffffff


	//   ....[15]....
        /*0078*/ 	.word	0xffffffff


	//   ....[16]....
        /*007c*/ 	.word	0xffffffff


	//   ....[17]....
        /*0080*/ 	.word	0xffffffff


	//   ....[18]....
        /*0084*/ 	.word	0xffffffff


	//   ....[19]....
        /*0088*/ 	.word	0xffffffff


	//   ....[20]....
        /*008c*/ 	.word	0xffffffff


	//   ....[21]....
        /*0090*/ 	.word	0xffffffff


	//   ....[22]....
        /*0094*/ 	.word	0xffffffff


	//   ....[23]....
        /*0098*/ 	.word	0xffffffff


	//   ....[24]....
        /*009c*/ 	.word	0xffffffff


	//   ....[25]....
        /*00a0*/ 	.word	0xffffffff


	//   ....[26]....
        /*00a4*/ 	.word	0xffffffff


	//   ....[27]....
        /*00a8*/ 	.word	0xffffffff


	//   ....[28]....
        /*00ac*/ 	.word	0xffffffff


	//   ....[29]....
        /*00b0*/ 	.word	0xffffffff


	//   ....[30]....
        /*00b4*/ 	.word	0xffffffff


	//   ....[31]....
        /*00b8*/ 	.word	0xffffffff


	//   ....[32]....
        /*00bc*/ 	.word	0xffffffff


	//   ....[33]....
        /*00c0*/ 	.word	0xffffffff


	//   ....[34]....
        /*00c4*/ 	.word	0xffffffff


	//   ....[35]....
        /*00c8*/ 	.word	0xffffffff


	//   ....[36]....
        /*00cc*/ 	.word	0xffffffff


	//   ....[37]....
        /*00d0*/ 	.word	0xffffffff


	//   ....[38]....
        /*00d4*/ 	.word	0xffffffff


	//   ....[39]....
        /*00d8*/ 	.word	0xffffffff


	//----- nvinfo : EIATTR_COOP_GROUP_INSTR_OFFSETS
	.align		4
.L_1897:
        /*00dc*/ 	.byte	0x04, 0x28
        /*00de*/ 	.short	(.L_1899 - .L_1898)


	//   ....[0]....
.L_1898:
        /*00e0*/ 	.word	0x00000b60


	//   ....[1]....
        /*00e4*/ 	.word	0x00000b90


	//   ....[2]....
        /*00e8*/ 	.word	0x00000ba0


	//   ....[3]....
        /*00ec*/ 	.word	0x00000bb0


	//   ....[4]....
        /*00f0*/ 	.word	0x00000be0


	//   ....[5]....
        /*00f4*/ 	.word	0x00000c00


	//   ....[6]....
        /*00f8*/ 	.word	0x00000c10


	//   ....[7]....
        /*00fc*/ 	.word	0x00000c20


	//   ....[8]....
        /*0100*/ 	.word	0x00000c50


	//   ....[9]....
        /*0104*/ 	.word	0x00000c70


	//   ....[10]....
        /*0108*/ 	.word	0x00000c90


	//   ....[11]....
        /*010c*/ 	.word	0x00000ca0


	//   ....[12]....
        /*0110*/ 	.word	0x00000cd0


	//   ....[13]....
        /*0114*/ 	.word	0x00000cf0


	//   ....[14]....
        /*0118*/ 	.word	0x00000d10


	//   ....[15]....
        /*011c*/ 	.word	0x00000d20


	//   ....[16]....
        /*0120*/ 	.word	0x00000d50


	//   ....[17]....
        /*0124*/ 	.word	0x00000d80


	//   ....[18]....
        /*0128*/ 	.word	0x00000d90


	//   ....[19]....
        /*012c*/ 	.word	0x00000da0


	//   ....[20]....
        /*0130*/ 	.word	0x00001050


	//   ....[21]....
        /*0134*/ 	.word	0x000010c0


	//   ....[22]....
        /*0138*/ 	.word	0x00001120


	//   ....[23]....
        /*013c*/ 	.word	0x00001180


	//   ....[24]....
        /*0140*/ 	.word	0x000011f0


	//   ....[25]....
        /*0144*/ 	.word	0x00001260


	//   ....[26]....
        /*0148*/ 	.word	0x000012c0


	//   ....[27]....
        /*014c*/ 	.word	0x00001320


	//   ....[28]....
        /*0150*/ 	.word	0x00001380


	//   ....[29]....
        /*0154*/ 	.word	0x000013f0


	//   ....[30]....
        /*0158*/ 	.word	0x00001460


	//   ....[31]....
        /*015c*/ 	.word	0x000014c0


	//   ....[32]....
        /*0160*/ 	.word	0x00001520


	//   ....[33]....
        /*0164*/ 	.word	0x00001580


	//   ....[34]....
        /*0168*/ 	.word	0x000015f0


	//   ....[35]....
        /*016c*/ 	.word	0x00001660


	//   ....[36]....
        /*0170*/ 	.word	0x000016c0


	//   ....[37]....
        /*0174*/ 	.word	0x00001720


	//   ....[38]....
        /*0178*/ 	.word	0x00001780


	//   ....[39]....
        /*017c*/ 	.word	0x000017e0


	//----- nvinfo : EIATTR_EXIT_INSTR_OFFSETS
	.align		4
.L_1899:
        /*0180*/ 	.byte	0x04, 0x1c
        /*0182*/ 	.short	(.L_1901 - .L_1900)


	//   ....[0]....
.L_1900:
        /*0184*/ 	.word	0x00000070


	//   ....[1]....
        /*0188*/ 	.word	0x00000ff0


	//----- nvinfo : EIATTR_MAX_THREADS
	.align		4
.L_1901:
        /*018c*/ 	.byte	0x04, 0x05
        /*018e*/ 	.short	(.L_1903 - .L_1902)
.L_1902:
        /*0190*/ 	.word	0x00000400
        /*0194*/ 	.word	0x00000001
        /*0198*/ 	.word	0x00000001


	//----- nvinfo : EIATTR_CRS_STACK_SIZE
	.align		4
.L_1903:
        /*019c*/ 	.byte	0x04, 0x1e
        /*019e*/ 	.short	(.L_1905 - .L_1904)
.L_1904:
        /*01a0*/ 	.word	0x00000000
.L_1905:


//--------------------- .nv.info._ZN10layer_norm31ln_parallel_residual_bwd_kernelINS_13Kernel_traitsIf13__nv_bfloat16fS2_fjLj256ELj1ELj4ELj1ELj16ENS_18Kernel_traits_baseILj256EfS2_fS2_fjLj128EEEEELb1ELb1ELb1EEEvNS_9BwdParamsE --------------------------
	.section	.nv.info._ZN10layer_norm31ln_parallel_residual_bwd_kernelINS_13Kernel_traitsIf13__nv_bfloat16fS2_fjLj256ELj1ELj4ELj1ELj16ENS_18Kernel_traits_baseILj256EfS2_fS2_fjLj128EEEEELb1ELb1ELb1EEEvNS_9BwdParamsE,"",@"SHT_CUDA_INFO"
	.sectionflags	@""
	.align	4


	//----- nvinfo : EIATTR_CUDA_API_VERSION
	.align		4
        /*0000*/ 	.byte	0x04, 0x37
        /*0002*/ 	.short	(.L_1907 - .L_1906)
.L_1906:
        /*0004*/ 	.word	0x00000082


	//----- nvinfo : EIATTR_SW2861232_WAR
	.align		4
.L_1907:
        /*0008*/ 	.byte	0x01, 0x35
	.zero		2


	//----- nvinfo : EIATTR_PARAM_CBANK
	.align		4
        /*000c*/ 	.byte	0x04, 0x0a
        /*000e*/ 	.short	(.L_1909 - .L_1908)
	.align		4
.L_1908:
        /*0010*/ 	.word	index@(.nv.constant0._ZN10layer_norm31ln_parallel_residual_bwd_kernelINS_13Kernel_traitsIf13__nv_bfloat16fS2_fjLj256ELj1ELj4ELj1ELj16ENS_18Kernel_traits_baseILj256EfS2_fS2_fjLj128EEEEELb1ELb1ELb1EEEvNS_9BwdParamsE)
        /*0014*/ 	.short	0x0160
        /*0016*/ 	.short	0x0128


	//----- nvinfo : EIATTR_CBANK_PARAM_SIZE
	.align		4
.L_1909:
        /*0018*/ 	.byte	0x03, 0x19
        /*001a*/ 	.short	0x0128


	//----- nvinfo : EIATTR_KPARAM_INFO
	.align		4
        /*001c*/ 	.byte	0x04, 0x17
        /*001e*/ 	.short	(.L_1911 - .L_1910)
.L_1910:
        /*0020*/ 	.word	0x00000000
        /*0024*/ 	.short	0x0000
        /*0026*/ 	.short	0x0000
        /*0028*/ 	.byte	0x00, 0xf0, 0xa1, 0x04


	//----- nvinfo : EIATTR_MAXREG_COUNT
	.align		4
.L_1911:
        /*002c*/ 	.byte	0x03, 0x1b
        /*002e*/ 	.short	0x00ff


	//----- nvinfo : EIATTR_NUM_BARRIERS
	.align		4
        /*0030*/ 	.byte	0x02, 0x4c
        /*0032*/ 	.byte	0x01
	.zero		1


	//----- nvinfo : EIATTR_MERCURY_ISA_VERSION
	.align		4
        /*0034*/ 	.byte	0x03, 0x5f
        /*0036*/ 	.short	0x0000


	//----- nvinfo : EIATTR_COOP_GROUP_MASK_REGIDS
	.align		4
        /*0038*/ 	.byte	0x04, 0x29
        /*003a*/ 	.short	(.L_1913 - .L_1912)


	//   ....[0]....
.L_1912:
        /*003c*/ 	.word	0xffffffff


	//   ....[1]....
        /*0040*/ 	.word	0xffffffff


	//   ....[2]....
        /*0044*/ 	.word	0xffffffff


	//   ....[3]....
        /*0048*/ 	.word	0xffffffff


	//   ....[4]....
        /*004c*/ 	.word	0xffffffff


	//   ....[5]....
        /*0050*/ 	.word	0xffffffff


	//   ....[6]....
        /*0054*/ 	.word	0xffffffff


	//   ....[7]....
        /*0058*/ 	.word	0xffffffff


	//   ....[8]....
        /*005c*/ 	.word	0xffffffff


	//   ....[9]....
        /*0060*/ 	.word	0xffffffff


	//   ....[10]....
        /*0064*/ 	.word	0xffffffff


	//   ....[11]....
        /*0068*/ 	.word	0xffffffff


	//   ....[12]....
        /*006c*/ 	.word	0xffffffff


	//   ....[13]....
        /*0070*/ 	.word	0xffffffff


	//   ....[14]....
        /*0074*/ 	.word	0xffffffff


	//   ....[15]....
        /*0078*/ 	.word	0xffffffff


	//   ....[16]....
        /*007c*/ 	.word	0xffffffff


	//   ....[17]....
        /*0080*/ 	.word	0xffffffff


	//   ....[18]....
        /*0084*/ 	.word	0xffffffff


	//   ....[19]....
        /*0088*/ 	.word	0xffffffff


	//----- nvinfo : EIATTR_COOP_GROUP_INSTR_OFFSETS
	.align		4
.L_1913:
        /*008c*/ 	.byte	0x04, 0x28
        /*008e*/ 	.short	(.L_1915 - .L_1914)


	//   ....[0]....
.L_1914:
        /*0090*/ 	.word	0x00000930


	//   ....[1]....
        /*0094*/ 	.word	0x00000950


	//   ....[2]....
        /*0098*/ 	.word	0x00000970


	//   ....[3]....
        /*009c*/ 	.word	0x00000990


	//   ....[4]....
        /*00a0*/ 	.word	0x000009b0


	//   ....[5]....
        /*00a4*/ 	.word	0x000009d0


	//   ....[6]....
        /*00a8*/ 	.word	0x000009f0


	//   ....[7]....
        /*00ac*/ 	.word	0x00000a10


	//   ....[8]....
        /*00b0*/ 	.word	0x00000a30


	//   ....[9]....
        /*00b4*/ 	.word	0x00000a50


	//   ....[10]....
        /*00b8*/ 	.word	0x00001740


	//   ....[11]....
        /*00bc*/ 	.word	0x000017c0


	//   ....[12]....
        /*00c0*/ 	.word	0x00001840


	//   ....[13]....
        /*00c4*/ 	.word	0x000018b0


	//   ....[14]....
        /*00c8*/ 	.word	0x00001930


	//   ....[15]....
        /*00cc*/ 	.word	0x000019a0


	//   ....[16]....
        /*00d0*/ 	.word	0x00001a20


	//   ....[17]....
        /*00d4*/ 	.word	0x00001a90


	//   ....[18]....
        /*00d8*/ 	.word	0x00001b10


	//   ....[19]....
        /*00dc*/ 	.word	0x00001b80


	//----- nvinfo : EIATTR_EXIT_INSTR_OFFSETS
	.align		4
.L_1915:
        /*00e0*/ 	.byte	0x04, 0x1c
        /*00e2*/ 	.short	(.L_1917 - .L_1916)


	//   ....[0]....
.L_1916:
        /*00e4*/ 	.word	0x000016e0


	//----- nvinfo : EIATTR_MAX_THREADS
	.align		4
.L_1917:
        /*00e8*/ 	.byte	0x04, 0x05
        /*00ea*/ 	.short	(.L_1919 - .L_1918)
.L_1918:
        /*00ec*/ 	.word	0x00000080
        /*00f0*/ 	.word	0x00000001
        /*00f4*/ 	.word	0x00000001


	//----- nvinfo : EIATTR_CRS_STACK_SIZE
	.align		4
.L_1919:
        /*00f8*/ 	.byte	0x04, 0x1e
        /*00fa*/ 	.short	(.L_1921 - .L_1920)
.L_1920:
        /*00fc*/ 	.word	0x00000000
.L_1921:


//--------------------- .nv.info._ZN10layer_norm31ln_parallel_residual_bwd_kernelINS_13Kernel_traitsIf6__halfS2_S2_fjLj256ELj1ELj4ELj1ELj16ENS_18Kernel_traits_baseILj256EfS2_S2_S2_fjLj128EEEEELb0ELb0ELb0EEEvNS_9BwdParamsE --------------------------
	.section	.nv.info._ZN10layer_norm31ln_parallel_residual_bwd_kernelINS_13Kernel_traitsIf6__halfS2_S2_fjLj256ELj1ELj4ELj1ELj16ENS_18Kernel_traits_baseILj256EfS2_S2_S2_fjLj128EEEEELb0ELb0ELb0EEEvNS_9BwdParamsE,"",@"SHT_CUDA_INFO"
	.sectionflags	@""
	.align	4


	//----- nvinfo : EIATTR_CUDA_API_VERSION
	.align		4
        /*0000*/ 	.byte	0x04, 0x37
        /*0002*/ 	.short	(.L_1923 - .L_1922)
.L_1922:
        /*0004*/ 	.word	0x00000082


	//----- nvinfo : EIATTR_SW2861232_WAR
	.align		4
.L_1923:
        /*0008*/ 	.byte	0x01, 0x35
	.zero		2


	//----- nvinfo : EIATTR_PARAM_CBANK
	.align		4
        /*000c*/ 	.byte	0x04, 0x0a
        /*000e*/ 	.short	(.L_1925 - .L_1924)
	.align		4
.L_1924:
        /*0010*/ 	.word	index@(.nv.constant0._ZN10layer_norm31ln_parallel_residual_bwd_kernelINS_13Kernel_traitsIf6__halfS2_S2_fjLj256ELj1ELj4ELj1ELj16ENS_18Kernel_traits_baseILj256EfS2_S2_S2_fjLj128EEEEELb0ELb0ELb0EEEvNS_9BwdParamsE)
        /*0014*/ 	.short	0x0160
        /*0016*/ 	.short	0x0128


	//----- nvinfo : EIATTR_CBANK_PARAM_SIZE
	.align		4
.L_1925:
        /*0018*/ 	.byte	0x03, 0x19
        /*001a*/ 	.short	0x0128


	//----- nvinfo : EIATTR_KPARAM_INFO
	.align		4
        /*001c*/ 	.byte	0x04, 0x17
        /*001e*/ 	.short	(.L_1927 - .L_1926)
.L_1926:
        /*0020*/ 	.word	0x00000000
        /*0024*/ 	.short	0x0000
        /*0026*/ 	.short	0x0000
        /*0028*/ 	.byte	0x00, 0xf0, 0xa1, 0x04


	//----- nvinfo : EIATTR_MAXREG_COUNT
	.align		4
.L_1927:
        /*002c*/ 	.byte	0x03, 0x1b
        /*002e*/ 	.short	0x00ff


	//----- nvinfo : EIATTR_NUM_BARRIERS
	.align		4
        /*0030*/ 	.byte	0x02, 0x4c
        /*0032*/ 	.byte	0x01
	.zero		1


	//----- nvinfo : EIATTR_MERCURY_ISA_VERSION
	.align		4
        /*0034*/ 	.byte	0x03, 0x5f
        /*0036*/ 	.short	0x0000


	//----- nvinfo : EIATTR_COOP_GROUP_MASK_REGIDS
	.align		4
        /*0038*/ 	.byte	0x04, 0x29
        /*003a*/ 	.short	(.L_1929 - .L_1928)


	//   ....[0]....
.L_1928:
        /*003c*/ 	.word	0xffffffff


	//   ....[1]....
        /*0040*/ 	.word	0xffffffff


	//   ....[2]....
        /*0044*/ 	.word	0xffffffff


	//   ....[3]....
        /*0048*/ 	.word	0xffffffff


	//   ....[4]....
        /*004c*/ 	.word	0xffffffff


	//   ....[5]....
        /*0050*/ 	.word	0xffffffff


	//   ....[6]....
        /*0054*/ 	.word	0xffffffff


	//   ....[7]....
        /*0058*/ 	.word	0xffffffff


	//   ....[8]....
        /*005c*/ 	.word	0xffffffff


	//   ....[9]....
        /*0060*/ 	.word	0xffffffff


	//   ....[10]....
        /*0064*/ 	.word	0xffffffff


	//   ....[11]....
        /*0068*/ 	.word	0xffffffff


	//   ....[12]....
        /*006c*/ 	.word	0xffffffff


	//   ....[13]....
        /*0070*/ 	.word	0xffffffff


	//   ....[14]....
        /*0074*/ 	.word	0xffffffff


	//   ....[15]....
        /*0078*/ 	.word	0xffffffff


	//   ....[16]....
        /*007c*/ 	.word	0xffffffff


	//   ....[17]....
        /*0080*/ 	.word	0xffffffff


	//   ....[18]....
        /*0084*/ 	.word	0xffffffff


	//   ....[19]....
        /*0088*/ 	.word	0xffffffff


	//----- nvinfo : EIATTR_COOP_GROUP_INSTR_OFFSETS
	.align		4
.L_1929:
        /*008c*/ 	.byte	0x04, 0x28
        /*008e*/ 	.short	(.L_1931 - .L_1930)


	//   ....[0]....
.L_1930:
        /*0090*/ 	.word	0x00000ad0


	//   ....[1]....
        /*0094*/ 	.word	0x00000af0


	//   ....[2]....
        /*0098*/ 	.word	0x00000b10


	//   ....[3]....
        /*009c*/ 	.word	0x00000b30


	//   ....[4]....
        /*00a0*/ 	.word	0x00000b50


	//   ....[5]....
        /*00a4*/ 	.word	0x00000b70


	//   ....[6]....
        /*00a8*/ 	.word	0x00000b90


	//   ....[7]....
        /*00ac*/ 	.word	0x00000bb0


	//   ....[8]....
        /*00b0*/ 	.word	0x00000bd0


	//   ....[9]....
        /*00b4*/ 	.word	0x00000bf0


	//   ....[10]....
        /*00b8*/ 	.word	0x00001b80


	//   ....[11]....
        /*00bc*/ 	.word	0x00001c00


	//   ....[12]....
        /*00c0*/ 	.word	0x00001c80


	//   ....[13]....
        /*00c4*/ 	.word	0x00001cf0


	//   ....[14]....
        /*00c8*/ 	.word	0x00001d70


	//   ....[15]....
        /*00cc*/ 	.word	0x00001de0


	//   ....[16]....
        /*00d0*/ 	.word	0x00001e60


	//   ....[17]....
        /*00d4*/ 	.word	0x00001ed0


	//   ....[18]....
        /*00d8*/ 	.word	0x00001f50


	//   ....[19]....
        /*00dc*/ 	.word	0x00001fc0


	//----- nvinfo : EIATTR_EXIT_INSTR_OFFSETS
	.align		4
.L_1931:
        /*00e0*/ 	.byte	0x04, 0x1c
        /*00e2*/ 	.short	(.L_1933 - .L_1932)


	//   ....[0]....
.L_1932:
        /*00e4*/ 	.word	0x00001a60


	//   ....[1]....
        /*00e8*/ 	.word	0x00001b20


	//----- nvinfo : EIATTR_MAX_THREADS
	.align		4
.L_1933:
        /*00ec*/ 	.byte	0x04, 0x05
        /*00ee*/ 	.short	(.L_1935 - .L_1934)
.L_1934:
        /*00f0*/ 	.word	0x00000080
        /*00f4*/ 	.word	0x00000001
        /*00f8*/ 	.word	0x00000001


	//----- nvinfo : EIATTR_CRS_STACK_SIZE
	.align		4
.L_1935:
        /*00fc*/ 	.byte	0x04, 0x1e
        /*00fe*/ 	.short	(.L_1937 - .L_1936)
.L_1936:
        /*0100*/ 	.word	0x00000000
.L_1937:


//--------------------- .nv.info._ZN10layer_norm31ln_parallel_residual_bwd_kernelINS_13Kernel_traitsIf6__halfS2_S2_fjLj256ELj1ELj4ELj1ELj16ENS_18Kernel_traits_baseILj256EfS2_S2_S2_fjLj128EEEEELb0ELb0ELb1EEEvNS_9BwdParamsE --------------------------
	.section	.nv.info._ZN10layer_norm31ln_parallel_residual_bwd_kernelINS_13Kernel_traitsIf6__halfS2_S2_fjLj256ELj1ELj4ELj1ELj16ENS_18Kernel_traits_baseILj256EfS2_S2_S2_fjLj128EEEEELb0ELb0ELb1EEEvNS_9BwdParamsE,"",@"SHT_CUDA_INFO"
	.sectionflags	@""
	.align	4


	//----- nvinfo : EIATTR_CUDA_API_VERSION
	.align		4
        /*0000*/ 	.byte	0x04, 0x37
        /*0002*/ 	.short	(.L_1939 - .L_1938)
.L_1938:
        /*0004*/ 	.word	0x00000082


	//----- nvinfo : EIATTR_SW2861232_WAR
	.align		4
.L_1939:
        /*0008*/ 	.byte	0x01, 0x35
	.zero		2


	//----- nvinfo : EIATTR_PARAM_CBANK
	.align		4
        /*000c*/ 	.byte	0x04, 0x0a
        /*000e*/ 	.short	(.L_1941 - .L_1940)
	.align		4
.L_1940:
        /*0010*/ 	.word	index@(.nv.constant0._ZN10layer_norm31ln_parallel_residual_bwd_kernelINS_13Kernel_traitsIf6__halfS2_S2_fjLj256ELj1ELj4ELj1ELj16ENS_18Kernel_traits_baseILj256EfS2_S2_S2_fjLj128EEEEELb0ELb0ELb1EEEvNS_9BwdParamsE)
        /*0014*/ 	.short	0x0160
        /*0016*/ 	.short	0x0128


	//----- nvinfo : EIATTR_CBANK_PARAM_SIZE
	.align		4
.L_1941:
        /*0018*/ 	.byte	0x03, 0x19
        /*001a*/ 	.short	0x0128


	//----- nvinfo : EIATTR_KPARAM_INFO
	.align		4
        /*001c*/ 	.byte	0x04, 0x17
        /*001e*/ 	.short	(.L_1943 - .L_1942)
.L_1942:
        /*0020*/ 	.word	0x00000000
        /*0024*/ 	.short	0x0000
        /*0026*/ 	.short	0x0000
        /*0028*/ 	.byte	0x00, 0xf0, 0xa1, 0x04


	//----- nvinfo : EIATTR_MAXREG_COUNT
	.align		4
.L_1943:
        /*002c*/ 	.byte	0x03, 0x1b
        /*002e*/ 	.short	0x00ff


	//----- nvinfo : EIATTR_NUM_BARRIERS
	.align		4
        /*0030*/ 	.byte	0x02, 0x4c
        /*0032*/ 	.byte	0x01
	.zero		1


	//----- nvinfo : EIATTR_MERCURY_ISA_VERSION
	.align		4
        /*0034*/ 	.byte	0x03, 0x5f
        /*0036*/ 	.short	0x0000


	//----- nvinfo : EIATTR_COOP_GROUP_MASK_REGIDS
	.align		4
        /*0038*/ 	.byte	0x04, 0x29
        /*003a*/ 	.short	(.L_1945 - .L_1944)


	//   ....[0]....
.L_1944:
        /*003c*/ 	.word	0xffffffff


	//   ....[1]....
        /*0040*/ 	.word	0xffffffff


	//   ....[2]....
        /*0044*/ 	.word	0xffffffff


	//   ....[3]....
        /*0048*/ 	.word	0xffffffff


	//   ....[4]....
        /*004c*/ 	.word	0xffffffff


	//   ....[5]....
        /*0050*/ 	.word	0xffffffff


	//   ....[6]....
        /*0054*/ 	.word	0xffffffff


	//   ....[7]....
        /*0058*/ 	.word	0xffffffff


	//   ....[8]....
        /*005c*/ 	.word	0xffffffff


	//   ....[9]....
        /*0060*/ 	.word	0xffffffff


	//   ....[10]....
        /*0064*/ 	.word	0xffffffff


	//   ....[11]....
        /*0068*/ 	.word	0xffffffff


	//   ....[12]....
        /*006c*/ 	.word	0xffffffff


	//   ....[13]....
        /*0070*/ 	.word	0xffffffff


	//   ....[14]....
        /*0074*/ 	.word	0xffffffff


	//   ....[15]....
        /*0078*/ 	.word	0xffffffff


	//   ....[16]....
        /*007c*/ 	.word	0xffffffff


	//   ....[17]....
        /*0080*/ 	.word	0xffffffff


	//   ....[18]....
        /*0084*/ 	.word	0xffffffff


	//   ....[19]....
        /*0088*/ 	.word	0xffffffff


	//----- nvinfo : EIATTR_COOP_GROUP_INSTR_OFFSETS
	.align		4
.L_1945:
        /*008c*/ 	.byte	0x04, 0x28
        /*008e*/ 	.short	(.L_1947 - .L_1946)


	//   ....[0]....
.L_1946:
        /*0090*/ 	.word	0x00000ba0


	//   ....[1]....
        /*0094*/ 	.word	0x00000bc0


	//   ....[2]....
        /*0098*/ 	.word	0x00000be0


	//   ....[3]....
        /*009c*/ 	.word	0x00000c00


	//   ....[4]....
        /*00a0*/ 	.word	0x00000c20


	//   ....[5]....
        /*00a4*/ 	.word	0x00000c40


	//   ....[6]....
        /*00a8*/ 	.word	0x00000c60


	//   ....[7]....
        /*00ac*/ 	.word	0x00000c80


	//   ....[8]....
        /*00b0*/ 	.word	0x00000ca0


	//   ....[9]....
        /*00b4*/ 	.word	0x00000cc0


	//   ....[10]....
        /*00b8*/ 	.word	0x00001bb0


	//   ....[11]....
        /*00bc*/ 	.word	0x00001c30


	//   ....[12]....
        /*00c0*/ 	.word	0x00001cb0


	//   ....[13]....
        /*00c4*/ 	.word	0x00001d20


	//   ....[14]....
        /*00c8*/ 	.word	0x00001da0


	//   ....[15]....
        /*00cc*/ 	.word	0x00001e10


	//   ....[16]....
        /*00d0*/ 	.word	0x00001e90


	//   ....[17]....
        /*00d4*/ 	.word	0x00001f00


	//   ....[18]....
        /*00d8*/ 	.word	0x00001f80


	//   ....[19]....
        /*00dc*/ 	.word	0x00001ff0


	//----- nvinfo : EIATTR_EXIT_INSTR_OFFSETS
	.align		4
.L_1947:
        /*00e0*/ 	.byte	0x04, 0x1c
        /*00e2*/ 	.short	(.L_1949 - .L_1948)


	//   ....[0]....
.L_1948:
        /*00e4*/ 	.word	0x00001b50


	//----- nvinfo : EIATTR_MAX_THREADS
	.align		4
.L_1949:
        /*00e8*/ 	.byte	0x04, 0x05
        /*00ea*/ 	.short	(.L_1951 - .L_1950)
.L_1950:
        /*00ec*/ 	.word	0x00000080
        /*00f0*/ 	.word	0x00000001
        /*00f4*/ 	.word	0x00000001


	//----- nvinfo : EIATTR_CRS_STACK_SIZE
	.align		4
.L_1951:
        /*00f8*/ 	.byte	0x04, 0x1e
        /*00fa*/ 	.short	(.L_1953 - .L_1952)
.L_1952:
        /*00fc*/ 	.word	0x00000000
.L_1953:


//--------------------- .nv.info._ZN10layer_norm31ln_parallel_residual_bwd_kernelINS_13Kernel_traitsIf6__halfS2_S2_fjLj256ELj1ELj4ELj1ELj16ENS_18Kernel_traits_baseILj256EfS2_S2_S2_fjLj128EEEEELb0ELb1ELb0EEEvNS_9BwdParamsE --------------------------
	.section	.nv.info._ZN10layer_norm31ln_parallel_residual_bwd_kernelINS_13Kernel_traitsIf6__halfS2_S2_fjLj256ELj1ELj4ELj1ELj16ENS_18Kernel_traits_baseILj256EfS2_S2_S2_fjLj128EEEEELb0ELb1ELb0EEEvNS_9BwdParamsE,"",@"SHT_CUDA_INFO"
	.sectionflags	@""
	.align	4


	//----- nvinfo : EIATTR_CUDA_API_VERSION
	.align		4
        /*0000*/ 	.byte	0x04, 0x37
        /*0002*/ 	.short	(.L_1955 - .L_1954)
.L_1954:
        /*0004*/ 	.word	0x00000082


	//----- nvinfo : EIATTR_SW2861232_WAR
	.align		4
.L_1955:
        /*0008*/ 	.byte	0x01, 0x35
	.zero		2


	//----- nvinfo : EIATTR_PARAM_CBANK
	.align		4
        /*000c*/ 	.byte	0x04, 0x0a
        /*000e*/ 	.short	(.L_1957 - .L_1956)
	.align		4
.L_1956:
        /*0010*/ 	.word	index@(.nv.constant0._ZN10layer_norm31ln_parallel_residual_bwd_kernelINS_13Kernel_traitsIf6__halfS2_S2_fjLj256ELj1ELj4ELj1ELj16ENS_18Kernel_traits_baseILj256EfS2_S2_S2_fjLj128EEEEELb0ELb1ELb0EEEvNS_9BwdParamsE)
        /*0014*/ 	.short	0x0160
        /*0016*/ 	.short	0x0128


	//----- nvinfo : EIATTR_CBANK_PARAM_SIZE
	.align		4
.L_1957:
        /*0018*/ 	.byte	0x03, 0x19
        /*001a*/ 	.short	0x0128


	//----- nvinfo : EIATTR_KPARAM_INFO
	.align		4
        /*001c*/ 	.byte	0x04, 0x17
        /*001e*/ 	.short	(.L_1959 - .L_1958)
.L_1958:
        /*0020*/ 	.word	0x00000000
        /*0024*/ 	.short	0x0000
        /*0026*/ 	.short	0x0000
        /*0028*/ 	.byte	0x00, 0xf0, 0xa1, 0x04


	//----- nvinfo : EIATTR_MAXREG_COUNT
	.align		4
.L_1959:
        /*002c*/ 	.byte	0x03, 0x1b
        /*002e*/ 	.short	0x00ff


	//----- nvinfo : EIATTR_NUM_BARRIERS
	.align		4
        /*0030*/ 	.byte	0x02, 0x4c
        /*0032*/ 	.byte	0x01
	.zero		1


	//----- nvinfo : EIATTR_MERCURY_ISA_VERSION
	.align		4
        /*0034*/ 	.byte	0x03, 0x5f
        /*0036*/ 	.short	0x0000


	//----- nvinfo : EIATTR_COOP_GROUP_MASK_REGIDS
	.align		4
        /*0038*/ 	.byte	0x04, 0x29
        /*003a*/ 	.short	(.L_1961 - .L_1960)


	//   ....[0]....
.L_1960:
        /*003c*/ 	.word	0xffffffff


	//   ....[1]....
        /*0040*/ 	.word	0xffffffff


	//   ....[2]....
        /*0044*/ 	.word	0xffffffff


	//   ....[3]....
        /*0048*/ 	.word	0xffffffff


	//   ....[4]....
        /*004c*/ 	.word	0xffffffff


	//   ....[5]....
        /*0050*/ 	.word	0xffffffff


	//   ....[6]....
        /*0054*/ 	.word	0xffffffff


	//   ....[7]....
        /*0058*/ 	.word	0xffffffff


	//   ....[8]....
        /*005c*/ 	.word	0xffffffff


	//   ....[9]....
        /*0060*/ 	.word	0xffffffff


	//   ....[10]....
        /*0064*/ 	.word	0xffffffff


	//   ....[11]....
        /*0068*/ 	.word	0xffffffff


	//   ....[12]....
        /*006c*/ 	.word	0xffffffff


	//   ....[13]....
        /*0070*/ 	.word	0xffffffff


	//   ....[14]....
        /*0074*/ 	.word	0xffffffff


	//   ....[15]....
        /*0078*/ 	.word	0xffffffff


	//   ....[16]....
        /*007c*/ 	.word	0xffffffff


	//   ....[17]....
        /*0080*/ 	.word	0xffffffff


	//   ....[18]....
        /*0084*/ 	.word	0xffffffff


	//   ....[19]....
        /*0088*/ 	.word	0xffffffff


	//----- nvinfo : EIATTR_COOP_GROUP_INSTR_OFFSETS
	.align		4
.L_1961:
        /*008c*/ 	.byte	0x04, 0x28
        /*008e*/ 	.short	(.L_1963 - .L_1962)


	//   ....[0]....
.L_1962:
        /*0090*/ 	.word	0x00000810


	//   ....[1]....
        /*0094*/ 	.word	0x00000830


	//   ....[2]....
        /*0098*/ 	.word	0x00000850


	//   ....[3]....
        /*009c*/ 	.word	0x00000870


	//   ....[4]....
        /*00a0*/ 	.word	0x00000890


	//   ....[5]....
        /*00a4*/ 	.word	0x000008b0


	//   ....[6]....
        /*00a8*/ 	.word	0x000008d0


	//   ....[7]....
        /*00ac*/ 	.word	0x000008f0


	//   ....[8]....
        /*00b0*/ 	.word	0x00000910


	//   ....[9]....
        /*00b4*/ 	.word	0x00000930


	//   ....[10]....
        /*00b8*/ 	.word	0x000014c0


	//   ....[11]....
        /*00bc*/ 	.word	0x00001540


	//   ....[12]....
        /*00c0*/ 	.word	0x000015c0


	//   ....[13]....
        /*00c4*/ 	.word	0x00001630


	//   ....[14]....
        /*00c8*/ 	.word	0x000016b0


	//   ....[15]....
        /*00cc*/ 	.word	0x00001720


	//   ....[16]....
        /*00d0*/ 	.word	0x000017a0


	//   ....[17]....
        /*00d4*/ 	.word	0x00001810


	//   ....[18]....
        /*00d8*/ 	.word	0x00001890


	//   ....[19]....
        /*00dc*/ 	.word	0x00001900


	//----- nvinfo : EIATTR_EXIT_INSTR_OFFSETS
	.align		4
.L_1963:
        /*00e0*/ 	.byte	0x04, 0x1c
        /*00e2*/ 	.short	(.L_1965 - .L_1964)


	//   ....[0]....
.L_1964:
        /*00e4*/ 	.word	0x00001430


	//   ....[1]....
        /*00e8*/ 	.word	0x00001460


	//----- nvinfo : EIATTR_MAX_THREADS
	.align		4
.L_1965:
        /*00ec*/ 	.byte	0x04, 0x05
        /*00ee*/ 	.short	(.L_1967 - .L_1966)
.L_1966:
        /*00f0*/ 	.word	0x00000080
        /*00f4*/ 	.word	0x00000001
        /*00f8*/ 	.word	0x00000001


	//----- nvinfo : EIATTR_CRS_STACK_SIZE
	.align		4
.L_1967:
        /*00fc*/ 	.byte	0x04, 0x1e
        /*00fe*/ 	.short	(.L_1969 - .L_1968)
.L_1968:
        /*0100*/ 	.word	0x00000000
.L_1969:


//--------------------- .nv.info._ZN10layer_norm31ln_parallel_residual_bwd_kernelINS_13Kernel_traitsIf6__halfS2_S2_fjLj256ELj1ELj4ELj1ELj16ENS_18Kernel_traits_baseILj256EfS2_S2_S2_fjLj128EEEEELb0ELb1ELb1EEEvNS_9BwdParamsE --------------------------
	.section	.nv.info._ZN10layer_norm31ln_parallel_residual_bwd_kernelINS_13Kernel_traitsIf6__halfS2_S2_fjLj256ELj1ELj4ELj1ELj16ENS_18Kernel_traits_baseILj256EfS2_S2_S2_fjLj128EEEEELb0ELb1ELb1EEEvNS_9BwdParamsE,"",@"SHT_CUDA_INFO"
	.sectionflags	@""
	.align	4


	//----- nvinfo : EIATTR_CUDA_API_VERSION
	.align		4
        /*0000*/ 	.byte	0x04, 0x37
        /*0002*/ 	.short	(.L_1971 - .L_1970)
.L_1970:
        /*0004*/ 	.word	0x00000082


	//----- nvinfo : EIATTR_SW2861232_WAR
	.align		4
.L_1971:
        /*0008*/ 	.byte	0x01, 0x35
	.zero		2


	//----- nvinfo : EIATTR_PARAM_CBANK
	.align		4
        /*000c*/ 	.byte	0x04, 0x0a
        /*000e*/ 	.short	(.L_1973 - .L_1972)
	.align		4
.L_1972:
        /*0010*/ 	.word	index@(.nv.constant0._ZN10layer_norm31ln_parallel_residual_bwd_kernelINS_13Kernel_traitsIf6__halfS2_S2_fjLj256ELj1ELj4ELj1ELj16ENS_18Kernel_traits_baseILj256EfS2_S2_S2_fjLj128EEEEELb0ELb1ELb1EEEvNS_9BwdParamsE)
        /*0014*/ 	.short	0x0160
        /*0016*/ 	.short	0x0128


	//----- nvinfo : EIATTR_CBANK_PARAM_SIZE
	.align		4
.L_1973:
        /*0018*/ 	.byte	0x03, 0x19
        /*001a*/ 	.short	0x0128


	//----- nvinfo : EIATTR_KPARAM_INFO
	.align		4
        /*001c*/ 	.byte	0x04, 0x17
        /*001e*/ 	.short	(.L_1975 - .L_1974)
.L_1974:
        /*0020*/ 	.word	0x00000000
        /*0024*/ 	.short	0x0000
        /*0026*/ 	.short	0x0000
        /*0028*/ 	.byte	0x00, 0xf0, 0xa1, 0x04


	//----- nvinfo : EIATTR_MAXREG_COUNT
	.align		4
.L_1975:
        /*002c*/ 	.byte	0x03, 0x1b
        /*002e*/ 	.short	0x00ff


	//----- nvinfo : EIATTR_NUM_BARRIERS
	.align		4
        /*0030*/ 	.byte	0x02, 0x4c
        /*0032*/ 	.byte	0x01
	.zero		1


	//----- nvinfo : EIATTR_MERCURY_ISA_VERSION
	.align		4
        /*0034*/ 	.byte	0x03, 0x5f
        /*0036*/ 	.short	0x0000


	//----- nvinfo : EIATTR_COOP_GROUP_MASK_REGIDS
	.align		4
        /*0038*/ 	.byte	0x04, 0x29
        /*003a*/ 	.short	(.L_1977 - .L_1976)


	//   ....[0]....
.L_1976:
        /*003c*/ 	.word	0xffffffff


	//   ....[1]....
        /*0040*/ 	.word	0xffffffff


	//   ....[2]....
        /*0044*/ 	.word	0xffffffff


	//   ....[3]....
        /*0048*/ 	.word	0xffffffff


	//   ....[4]....
        /*004c*/ 	.word	0xffffffff


	//   ....[5]....
        /*0050*/ 	.word	0xffffffff


	//   ....[6]....
        /*0054*/ 	.word	0xffffffff


	//   ....[7]....
        /*0058*/ 	.word	0xffffffff


	//   ....[8]....
        /*005c*/ 	.word	0xffffffff


	//   ....[9]....
        /*0060*/ 	.word	0xffffffff


	//   ....[10]....
        /*0064*/ 	.word	0xffffffff


	//   ....[11]....
        /*0068*/ 	.word	0xffffffff


	//   ....[12]....
        /*006c*/ 	.word	0xffffffff


	//   ....[13]....
        /*0070*/ 	.word	0xffffffff


	//   ....[14]....
        /*0074*/ 	.word	0xffffffff


	//   ....[15]....
        /*0078*/ 	.word	0xffffffff


	//   ....[16]....
        /*007c*/ 	.word	0xffffffff


	//   ....[17]....
        /*0080*/ 	.word	0xffffffff


	//   ....[18]....
        /*0084*/ 	.word	0xffffffff


	//   ....[19]....
        /*0088*/ 	.word	0xffffffff


	//----- nvinfo : EIATTR_COOP_GROUP_INSTR_OFFSETS
	.align		4
.L_1977:
        /*008c*/ 	.byte	0x04, 0x28
        /*008e*/ 	.short	(.L_1979 - .L_1978)


	//   ....[0]....
.L_1978:
        /*0090*/ 	.word	0x00000840


	//   ....[1]....
        /*0094*/ 	.word	0x00000860


	//   ....[2]....
        /*0098*/ 	.word	0x00000880


	//   ....[3]....
        /*009c*/ 	.word	0x000008a0


	//   ....[4]....
        /*00a0*/ 	.word	0x000008c0


	//   ....[5]....
        /*00a4*/ 	.word	0x000008e0


	//   ....[6]....
        /*00a8*/ 	.word	0x00000900


	//   ....[7]....
        /*00ac*/ 	.word	0x00000920


	//   ....[8]....
        /*00b0*/ 	.word	0x00000940


	//   ....[9]....
        /*00b4*/ 	.word	0x00000960


	//   ....[10]....
        /*00b8*/ 	.word	0x00001460


	//   ....[11]....
        /*00bc*/ 	.word	0x000014e0


	//   ....[12]....
        /*00c0*/ 	.word	0x00001560


	//   ....[13]....
        /*00c4*/ 	.word	0x000015d0


	//   ....[14]....
        /*00c8*/ 	.word	0x00001650


	//   ....[15]....
        /*00cc*/ 	.word	0x000016c0


	//   ....[16]....
        /*00d0*/ 	.word	0x00001740


	//   ....[17]....
        /*00d4*/ 	.word	0x000017b0


	//   ....[18]....
        /*00d8*/ 	.word	0x00001830


	//   ....[19]....
        /*00dc*/ 	.word	0x000018a0


	//----- nvinfo : EIATTR_EXIT_INSTR_OFFSETS
	.align		4
.L_1979:
        /*00e0*/ 	.byte	0x04, 0x1c
        /*00e2*/ 	.short	(.L_1981 - .L_1980)


	//   ....[0]....
.L_1980:
        /*00e4*/ 	.word	0x00001400


	//----- nvinfo : EIATTR_MAX_THREADS
	.align		4
.L_1981:
        /*00e8*/ 	.byte	0x04, 0x05
        /*00ea*/ 	.short	(.L_1983 - .L_1982)
.L_1982:
        /*00ec*/ 	.word	0x00000080
        /*00f0*/ 	.word	0x00000001
        /*00f4*/ 	.word	0x00000001


	//----- nvinfo : EIATTR_CRS_STACK_SIZE
	.align		4
.L_1983:
        /*00f8*/ 	.byte	0x04, 0x1e
        /*00fa*/ 	.short	(.L_1985 - .L_1984)
.L_1984:
        /*00fc*/ 	.word	0x00000000
.L_1985:


//--------------------- .nv.info._ZN10layer_norm31ln_parallel_residual_bwd_kernelINS_13Kernel_traitsIf6__halfS2_S2_fjLj256ELj1ELj4ELj1ELj16ENS_18Kernel_traits_baseILj256EfS2_S2_S2_fjLj128EEEEELb1ELb0ELb0EEEvNS_9BwdParamsE --------------------------
	.section	.nv.info._ZN10layer_norm31ln_parallel_residual_bwd_kernelINS_13Kernel_traitsIf6__halfS2_S2_fjLj256ELj1ELj4ELj1ELj16ENS_18Kernel_traits_baseILj256EfS2_S2_S2_fjLj128EEEEELb1ELb0ELb0EEEvNS_9BwdParamsE,"",@"SHT_CUDA_INFO"
	.sectionflags	@""
	.align	4


	//----- nvinfo : EIATTR_CUDA_API_VERSION
	.align		4
        /*0000*/ 	.byte	0x04, 0x37
        /*0002*/ 	.short	(.L_1987 - .L_1986)
.L_1986:
        /*0004*/ 	.word	0x00000082


	//----- nvinfo : EIATTR_SW2861232_WAR
	.align		4
.L_1987:
        /*0008*/ 	.byte	0x01, 0x35
	.zero		2


	//----- nvinfo : EIATTR_PARAM_CBANK
	.align		4
        /*000c*/ 	.byte	0x04, 0x0a
        /*000e*/ 	.short	(.L_1989 - .L_1988)
	.align		4
.L_1988:
        /*0010*/ 	.word	index@(.nv.constant0._ZN10layer_norm31ln_parallel_residual_bwd_kernelINS_13Kernel_traitsIf6__halfS2_S2_fjLj256ELj1ELj4ELj1ELj16ENS_18Kernel_traits_baseILj256EfS2_S2_S2_fjLj128EEEEELb1ELb0ELb0EEEvNS_9BwdParamsE)
        /*0014*/ 	.short	0x0160
        /*0016*/ 	.short	0x0128


	//----- nvinfo : EIATTR_CBANK_PARAM_SIZE
	.align		4
.L_1989:
        /*0018*/ 	.byte	0x03, 0x19
        /*001a*/ 	.short	0x0128


	//----- nvinfo : EIATTR_KPARAM_INFO
	.align		4
        /*001c*/ 	.byte	0x04, 0x17
        /*001e*/ 	.short	(.L_1991 - .L_1990)
.L_1990:
        /*0020*/ 	.word	0x00000000
        /*0024*/ 	.short	0x0000
        /*0026*/ 	.short	0x0000
        /*0028*/ 	.byte	0x00, 0xf0, 0xa1, 0x04


	//----- nvinfo : EIATTR_MAXREG_COUNT
	.align		4
.L_1991:
        /*002c*/ 	.byte	0x03, 0x1b
        /*002e*/ 	.short	0x00ff


	//----- nvinfo : EIATTR_NUM_BARRIERS
	.align		4
        /*0030*/ 	.byte	0x02, 0x4c
        /*0032*/ 	.byte	0x01
	.zero		1


	//----- nvinfo : EIATTR_MERCURY_ISA_VERSION
	.align		4
        /*0034*/ 	.byte	0x03, 0x5f
        /*0036*/ 	.short	0x0000


	//----- nvinfo : EIATTR_COOP_GROUP_MASK_REGIDS
	.align		4
        /*0038*/ 	.byte	0x04, 0x29
        /*003a*/ 	.short	(.L_1993 - .L_1992)


	//   ....[0]....
.L_1992:
        /*003c*/ 	.word	0xffffffff


	//   ....[1]....
        /*0040*/ 	.word	0xffffffff


	//   ....[2]....
        /*0044*/ 	.word	0xffffffff


	//   ....[3]....
        /*0048*/ 	.word	0xffffffff


	//   ....[4]....
        /*004c*/ 	.word	0xffffffff


	//   ....[5]....
        /*0050*/ 	.word	0xffffffff


	//   ....[6]....
        /*0054*/ 	.word	0xffffffff


	//   ....[7]....
        /*0058*/ 	.word	0xffffffff


	//   ....[8]....
        /*005c*/ 	.word	0xffffffff


	//   ....[9]....
        /*0060*/ 	.word	0xffffffff


	//   ....[10]....
        /*0064*/ 	.word	0xffffffff


	//   ....[11]....
        /*0068*/ 	.word	0xffffffff


	//   ....[12]....
        /*006c*/ 	.word	0xffffffff


	//   ....[13]....
        /*0070*/ 	.word	0xffffffff


	//   ....[14]....
        /*0074*/ 	.word	0xffffffff


	//   ....[15]....
        /*0078*/ 	.word	0xffffffff


	//   ....[16]....
        /*007c*/ 	.word	0xffffffff


	//   ....[17]....
        /*0080*/ 	.word	0xffffffff


	//   ....[18]....
        /*0084*/ 	.word	0xffffffff


	//   ....[19]....
        /*0088*/ 	.word	0xffffffff


	//----- nvinfo : EIATTR_COOP_GROUP_INSTR_OFFSETS
	.align		4
.L_1993:
        /*008c*/ 	.byte	0x04, 0x28
        /*008e*/ 	.short	(.L_1995 - .L_1994)


	//   ....[0]....
.L_1994:
        /*0090*/ 	.word	0x00000d40


	//   ....[1]....
        /*0094*/ 	.word	0x00000d60


	//   ....[2]....
        /*0098*/ 	.word	0x00000d80


	//   ....[3]....
        /*009c*/ 	.word	0x00000da0


	//   ....[4]....
        /*00a0*/ 	.word	0x00000dc0


	//   ....[5]....
        /*00a4*/ 	.word	0x00000de0


	//   ....[6]....
        /*00a8*/ 	.word	0x00000e00


	//   ....[7]....
        /*00ac*/ 	.word	0x00000e20


	//   ....[8]....
        /*00b0*/ 	.word	0x00000e40


	//   ....[9]....
        /*00b4*/ 	.word	0x00000e60


	//   ....[10]....
        /*00b8*/ 	.word	0x00002070


	//   ....[11]....
        /*00bc*/ 	.word	0x000020f0


	//   ....[12]....
        /*00c0*/ 	.word	0x00002170


	//   ....[13]....
        /*00c4*/ 	.word	0x000021e0


	//   ....[14]....
        /*00c8*/ 	.word	0x00002260


	//   ....[15]....
        /*00cc*/ 	.word	0x000022d0


	//   ....[16]....
        /*00d0*/ 	.word	0x00002350


	//   ....[17]....
        /*00d4*/ 	.word	0x000023c0


	//   ....[18]....
        /*00d8*/ 	.word	0x00002440


	//   ....[19]....
        /*00dc*/ 	.word	0x000024b0


	//----- nvinfo : EIATTR_EXIT_INSTR_OFFSETS
	.align		4
.L_1995:
        /*00e0*/ 	.byte	0x04, 0x1c
        /*00e2*/ 	.short	(.L_1997 - .L_1996)


	//   ....[0]....
.L_1996:
        /*00e4*/ 	.word	0x00001f50


	//   ....[1]....
        /*00e8*/ 	.word	0x00002010


	//----- nvinfo : EIATTR_MAX_THREADS
	.align		4
.L_1997:
        /*00ec*/ 	.byte	0x04, 0x05
        /*00ee*/ 	.short	(.L_1999 - .L_1998)
.L_1998:
        /*00f0*/ 	.word	0x00000080
        /*00f4*/ 	.word	0x00000001
        /*00f8*/ 	.word	0x00000001


	//----- nvinfo : EIATTR_CRS_STACK_SIZE
	.align		4
.L_1999:
        /*00fc*/ 	.byte	0x04, 0x1e
        /*00fe*/ 	.short	(.L_2001 - .L_2000)
.L_2000:
        /*0100*/ 	.word	0x00000000
.L_2001:


//--------------------- .nv.info._ZN10layer_norm31ln_parallel_residual_bwd_kernelINS_13Kernel_traitsIf6__halfS2_S2_fjLj256ELj1ELj4ELj1ELj16ENS_18Kernel_traits_baseILj256EfS2_S2_S2_fjLj128EEEEELb1ELb0ELb1EEEvNS_9BwdParamsE --------------------------
	.section	.nv.info._ZN10layer_norm31ln_parallel_residual_bwd_kernelINS_13Kernel_traitsIf6__halfS2_S2_fjLj256ELj1ELj4ELj1ELj16ENS_18Kernel_traits_baseILj256EfS2_S2_S2_fjLj128EEEEELb1ELb0ELb1EEEvNS_9BwdParamsE,"",@"SHT_CUDA_INFO"
	.sectionflags	@""
	.align	4


	//----- nvinfo : EIATTR_CUDA_API_VERSION
	.align		4
        /*0000*/ 	.byte	0x04, 0x37
        /*0002*/ 	.short	(.L_2003 - .L_2002)
.L_2002:
        /*0004*/ 	.word	0x00000082


	//----- nvinfo : EIATTR_SW2861232_WAR
	.align		4
.L_2003:
        /*0008*/ 	.byte	0x01, 0x35
	.zero		2


	//----- nvinfo : EIATTR_PARAM_CBANK
	.align		4
        /*000c*/ 	.byte	0x04, 0x0a
        /*000e*/ 	.short	(.L_2005 - .L_2004)
	.align		4
.L_2004:
        /*0010*/ 	.word	index@(.nv.constant0._ZN10layer_norm31ln_parallel_residual_bwd_kernelINS_13Kernel_traitsIf6__halfS2_S2_fjLj256ELj1ELj4ELj1ELj16ENS_18Kernel_traits_baseILj256EfS2_S2_S2_fjLj128EEEEELb1ELb0ELb1EEEvNS_9BwdParamsE)
        /*0014*/ 	.short	0x0160
        /*0016*/ 	.short	0x0128


	//----- nvinfo : EIATTR_CBANK_PARAM_SIZE
	.align		4
.L_2005:
        /*0018*/ 	.byte	0x03, 0x19
        /*001a*/ 	.short	0x0128


	//----- nvinfo : EIATTR_KPARAM_INFO
	.align		4
        /*001c*/ 	.byte	0x04, 0x17
        /*001e*/ 	.short	(.L_2007 - .L_2006)
.L_2006:
        /*0020*/ 	.word	0x00000000
        /*0024*/ 	.short	0x0000
        /*0026*/ 	.short	0x0000
        /*0028*/ 	.byte	0x00, 0xf0, 0xa1, 0x04


	//----- nvinfo : EIATTR_MAXREG_COUNT
	.align		4
.L_2007:
        /*002c*/ 	.byte	0x03, 0x1b
        /*002e*/ 	.short	0x00ff


	//----- nvinfo : EIATTR_NUM_BARRIERS
	.align		4
        /*0030*/ 	.byte	0x02, 0x4c
        /*0032*/ 	.byte	0x01
	.zero		1


	//----- nvinfo : EIATTR_MERCURY_ISA_VERSION
	.align		4
        /*0034*/ 	.byte	0x03, 0x5f
        /*0036*/ 	.short	0x0000


	//----- nvinfo : EIATTR_COOP_GROUP_MASK_REGIDS
	.align		4
        /*0038*/ 	.byte	0x04, 0x29
        /*003a*/ 	.short	(.L_2009 - .L_2008)


	//   ....[0]....
.L_2008:
        /*003c*/ 	.word	0xffffffff


	//   ....[1]....
        /*0040*/ 	.word	0xffffffff


	//   ....[2]....
        /*0044*/ 	.word	0xffffffff


	//   ....[3]....
        /*0048*/ 	.word	0xffffffff


	//   ....[4]....
        /*004c*/ 	.word	0xffffffff


	//   ....[5]....
        /*0050*/ 	.word	0xffffffff


	//   ....[6]....
        /*0054*/ 	.word	0xffffffff


	//   ....[7]....
        /*0058*/ 	.word	0xffffffff


	//   ....[8]....
        /*005c*/ 	.word	0xffffffff


	//   ....[9]....
        /*0060*/ 	.word	0xffffffff


	//   ....[10]....
        /*0064*/ 	.word	0xffffffff


	//   ....[11]....
        /*0068*/ 	.word	0xffffffff


	//   ....[12]....
        /*006c*/ 	.word	0xffffffff


	//   ....[13]....
        /*0070*/ 	.word	0xffffffff


	//   ....[14]....
        /*0074*/ 	.word	0xffffffff


	//   ....[15]....
        /*0078*/ 	.word	0xffffffff


	//   ....[16]....
        /*007c*/ 	.word	0xffffffff


	//   ....[17]....
        /*0080*/ 	.word	0xffffffff


	//   ....[18]....
        /*0084*/ 	.word	0xffffffff


	//   ....[19]....
        /*0088*/ 	.word	0xffffffff


	//----- nvinfo : EIATTR_COOP_GROUP_INSTR_OFFSETS
	.align		4
.L_2009:
        /*008c*/ 	.byte	0x04, 0x28
        /*008e*/ 	.short	(.L_2011 - .L_2010)


	//   ....[0]....
.L_2010:
        /*0090*/ 	.word	0x00000d10


	//   ....[1]....
        /*0094*/ 	.word	0x00000d30


	//   ....[2]....
        /*0098*/ 	.word	0x00000d50


	//   ....[3]....
        /*009c*/ 	.word	0x00000d70


	//   ....[4]....
        /*00a0*/ 	.word	0x00000d90


	//   ....[5]....
        /*00a4*/ 	.word	0x00000db0


	//   ....[6]....
        /*00a8*/ 	.word	0x00000dd0


	//   ....[7]....
        /*00ac*/ 	.word	0x00000df0


	//   ....[8]....
        /*00b0*/ 	.word	0x00000e10


	//   ....[9]....
        /*00b4*/ 	.word	0x00000e30


	//   ....[10]....
        /*00b8*/ 	.word	0x00001fa0


	//   ....[11]....
        /*00bc*/ 	.word	0x00002020


	//   ....[12]....
        /*00c0*/ 	.word	0x000020a0


	//   ....[13]....
        /*00c4*/ 	.word	0x00002110


	//   ....[14]....
        /*00c8*/ 	.word	0x00002190


	//   ....[15]....
        /*00cc*/ 	.word	0x00002200


	//   ....[16]....
        /*00d0*/ 	.word	0x00002280


	//   ....[17]....
        /*00d4*/ 	.word	0x000022f0


	//   ....[18]....
        /*00d8*/ 	.word	0x00002370


	//   ....[19]....
        /*00dc*/ 	.word	0x000023e0


	//----- nvinfo : EIATTR_EXIT_INSTR_OFFSETS
	.align		4
.L_2011:
        /*00e0*/ 	.byte	0x04, 0x1c
        /*00e2*/ 	.short	(.L_2013 - .L_2012)


	//   ....[0]....
.L_2012:
        /*00e4*/ 	.word	0x00001f40


	//----- nvinfo : EIATTR_MAX_THREADS
	.align		4
.L_2013:
        /*00e8*/ 	.byte	0x04, 0x05
        /*00ea*/ 	.short	(.L_2015 - .L_2014)
.L_2014:
        /*00ec*/ 	.word	0x00000080
        /*00f0*/ 	.word	0x00000001
        /*00f4*/ 	.word	0x00000001


	//----- nvinfo : EIATTR_CRS_STACK_SIZE
	.align		4
.L_2015:
        /*00f8*/ 	.byte	0x04, 0x1e
        /*00fa*/ 	.short	(.L_2017 - .L_2016)
.L_2016:
        /*00fc*/ 	.word	0x00000000
.L_2017:


//--------------------- .nv.info._ZN10layer_norm22ln_bwd_finalize_kernelINS_22Kernel_traits_finalizeILj256Ef6__halfS2_S2_fjLb0ELj1024ELj4ENS_18Kernel_traits_baseILj256EfS2_S2_S2_fjLj1024EEEEELb0ELb0EEEvNS_9BwdParamsE --------------------------
	.section	.nv.info._ZN10layer_norm22ln_bwd_finalize_kernelINS_22Kernel_traits_finalizeILj256Ef6__halfS2_S2_fjLb0ELj1024ELj4ENS_18Kernel_traits_baseILj256EfS2_S2_S2_fjLj1024EEEEELb0ELb0EEEvNS_9BwdParamsE,"",@"SHT_CUDA_INFO"
	.sectionflags	@""
	.align	4


	//----- nvinfo : EIATTR_CUDA_API_VERSION
	.align		4
        /*0000*/ 	.byte	0x04, 0x37
        /*0002*/ 	.short	(.L_2019 - .L_2018)
.L_2018:
        /*0004*/ 	.word	0x00000082


	//----- nvinfo : EIATTR_SW2861232_WAR
	.align		4
.L_2019:
        /*0008*/ 	.byte	0x01, 0x35
	.zero		2


	//----- nvinfo : EIATTR_PARAM_CBANK
	.align		4
        /*000c*/ 	.byte	0x04, 0x0a
        /*000e*/ 	.short	(.L_2021 - .L_2020)
	.align		4
.L_2020:
        /*0010*/ 	.word	index@(.nv.constant0._ZN10layer_norm22ln_bwd_finalize_kernelINS_22Kernel_traits_finalizeILj256Ef6__halfS2_S2_fjLb0ELj1024ELj4ENS_18Kernel_traits_baseILj256EfS2_S2_S2_fjLj1024EEEEELb0ELb0EEEvNS_9BwdParamsE)
        /*0014*/ 	.short	0x0160
        /*0016*/ 	.short	0x0128


	//----- nvinfo : EIATTR_CBANK_PARAM_SIZE
	.align		4
.L_2021:
        /*0018*/ 	.byte	0x03, 0x19
        /*001a*/ 	.short	0x0128


	//----- nvinfo : EIATTR_KPARAM_INFO
	.align		4
        /*001c*/ 	.byte	0x04, 0x17
        /*001e*/ 	.short	(.L_2023 - .L_2022)
.L_2022:
        /*0020*/ 	.word	0x00000000
        /*0024*/ 	.short	0x0000
        /*0026*/ 	.short	0x0000
        /*0028*/ 	.byte	0x00, 0xf0, 0xa1, 0x04


	//----- nvinfo : EIATTR_MAXREG_COUNT
	.align		4
.L_2023:
        /*002c*/ 	.byte	0x03, 0x1b
        /*002e*/ 	.short	0x0040


	//----- nvinfo : EIATTR_NUM_BARRIERS
	.align		4
        /*0030*/ 	.byte	0x02, 0x4c
        /*0032*/ 	.byte	0x01
	.zero		1


	//----- nvinfo : EIATTR_MERCURY_ISA_VERSION
	.align		4
        /*0034*/ 	.byte	0x03, 0x5f
        /*0036*/ 	.short	0x0000


	//----- nvinfo : EIATTR_COOP_GROUP_MASK_REGIDS
	.align		4
        /*0038*/ 	.byte	0x04, 0x29
        /*003a*/ 	.short	(.L_2025 - .L_2024)


	//   ....[0]....
.L_2024:
        /*003c*/ 	.word	0xffffffff


	//   ....[1]....
        /*0040*/ 	.word	0xffffffff


	//   ....[2]....
        /*0044*/ 	.word	0xffffffff


	//   ....[3]....
        /*0048*/ 	.word	0xffffffff


	//   ....[4]....
        /*004c*/ 	.word	0xffffffff


	//   ....[5]....
        /*0050*/ 	.word	0xffffffff


	//   ....[6]....
        /*0054*/ 	.word	0xffffffff


	//   ....[7]....
        /*0058*/ 	.word	0xffffffff


	//   ....[8]....
        /*005c*/ 	.word	0xffffffff


	//   ....[9]....
        /*0060*/ 	.word	0xffffffff


	//   ....[10]....
        /*0064*/ 	.word	0xffffffff


	//   ....[11]....
        /*0068*/ 	.word	0xffffffff


	//   ....[12]....
        /*006c*/ 	.word	0xffffffff


	//   ....[13]....
        /*0070*/ 	.word	0xffffffff


	//   ....[14]....
        /*0074*/ 	.word	0xffffffff


	//   ....[15]....
        /*0078*/ 	.word	0xffffffff


	//   ....[16]....
        /*007c*/ 	.word	0xffffffff


	//   ....[17]....
        /*0080*/ 	.word	0xffffffff


	//   ....[18]....
        /*0084*/ 	.word	0xffffffff


	//   ....[19]....
        /*0088*/ 	.word	0xffffffff


	//----- nvinfo : EIATTR_COOP_GROUP_INSTR_OFFSETS
	.align		4
.L_2025:
        /*008c*/ 	.byte	0x04, 0x28
        /*008e*/ 	.short	(.L_2027 - .L_2026)


	//   ....[0]....
.L_2026:
        /*0090*/ 	.word	0x00000820


	//   ....[1]....
        /*0094*/ 	.word	0x00000850


	//   ....[2]....
        /*0098*/ 	.word	0x00000860


	//   ....[3]....
        /*009c*/ 	.word	0x00000890


	//   ....[4]....
        /*00a0*/ 	.word	0x000008a0


	//   ....[5]....
        /*00a4*/ 	.word	0x000008d0


	//   ....[6]....
        /*00a8*/ 	.word	0x000008f0


	//   ....[7]....
        /*00ac*/ 	.word	0x00000900


	//   ....[8]....
        /*00b0*/ 	.word	0x00000930


	//   ....[9]....
        /*00b4*/ 	.word	0x00000940


	//   ....[10]....
        /*00b8*/ 	.word	0x00000b30


	//   ....[11]....
        /*00bc*/ 	.word	0x00000ba0


	//   ....[12]....
        /*00c0*/ 	.word	0x00000c00


	//   ....[13]....
        /*00c4*/ 	.word	0x00000c60


	//   ....[14]....
        /*00c8*/ 	.word	0x00000cd0


	//   ....[15]....
        /*00cc*/ 	.word	0x00000d40


	//   ....[16]....
        /*00d0*/ 	.word	0x00000da0


	//   ....[17]....
        /*00d4*/ 	.word	0x00000e00


	//   ....[18]....
        /*00d8*/ 	.word	0x00000e60


	//   ....[19]....
        /*00dc*/ 	.word	0x00000ec0


	//----- nvinfo : EIATTR_EXIT_INSTR_OFFSETS
	.align		4
.L_2027:
        /*00e0*/ 	.byte	0x04, 0x1c
        /*00e2*/ 	.short	(.L_2029 - .L_2028)


	//   ....[0]....
.L_2028:
        /*00e4*/ 	.word	0x00000070


	//   ....[1]....
        /*00e8*/ 	.word	0x00000ad0


	//----- nvinfo : EIATTR_MAX_THREADS
	.align		4
.L_2029:
        /*00ec*/ 	.byte	0x04, 0x05
        /*00ee*/ 	.short	(.L_2031 - .L_2030)
.L_2030:
        /*00f0*/ 	.word	0x00000400
        /*00f4*/ 	.word	0x00000001
        /*00f8*/ 	.word	0x00000001


	//----- nvinfo : EIATTR_CRS_STACK_SIZE
	.align		4
.L_2031:
        /*00fc*/ 	.byte	0x04, 0x1e
        /*00fe*/ 	.short	(.L_2033 - .L_2032)
.L_2032:
        /*0100*/ 	.word	0x00000000
.L_2033:


//--------------------- .nv.info._ZN10layer_norm40ln_parallel_residual_bwd_finalize_kernelINS_22Kernel_traits_finalizeILj256Ef6__halfS2_S2_fjLb0ELj1024ELj4ENS_18Kernel_traits_baseILj256EfS2_S2_S2_fjLj1024EEEEELb0EEEvNS_9BwdParamsE --------------------------
	.section	.nv.info._ZN10layer_norm40ln_parallel_residual_bwd_finalize_kernelINS_22Kernel_traits_finalizeILj256Ef6__halfS2_S2_fjLb0ELj1024ELj4ENS_18Kernel_traits_baseILj256EfS2_S2_S2_fjLj1024EEEEELb0EEEvNS_9BwdParamsE,"",@"SHT_CUDA_INFO"
	.sectionflags	@""
	.align	4


	//----- nvinfo : EIATTR_CUDA_API_VERSION
	.align		4
        /*0000*/ 	.byte	0x04, 0x37
        /*0002*/ 	.short	(.L_2035 - .L_2034)
.L_2034:
        /*0004*/ 	.word	0x00000082


	//----- nvinfo : EIATTR_SW2861232_WAR
	.align		4
.L_2035:
        /*0008*/ 	.byte	0x01, 0x35
	.zero		2


	//----- nvinfo : EIATTR_PARAM_CBANK
	.align		4
        /*000c*/ 	.byte	0x04, 0x0a
        /*000e*/ 	.short	(.L_2037 - .L_2036)
	.align		4
.L_2036:
        /*0010*/ 	.word	index@(.nv.constant0._ZN10layer_norm40ln_parallel_residual_bwd_finalize_kernelINS_22Kernel_traits_finalizeILj256Ef6__halfS2_S2_fjLb0ELj1024ELj4ENS_18Kernel_traits_baseILj256EfS2_S2_S2_fjLj1024EEEEELb0EEEvNS_9BwdParamsE)
        /*0014*/ 	.short	0x0160
        /*0016*/ 	.short	0x0128


	//----- nvinfo : EIATTR_CBANK_PARAM_SIZE
	.align		4
.L_2037:
        /*0018*/ 	.byte	0x03, 0x19
        /*001a*/ 	.short	0x0128


	//----- nvinfo : EIATTR_KPARAM_INFO
	.align		4
        /*001c*/ 	.byte	0x04, 0x17
        /*001e*/ 	.short	(.L_2039 - .L_2038)
.L_2038:
        /*0020*/ 	.word	0x00000000
        /*0024*/ 	.short	0x0000
        /*0026*/ 	.short	0x0000
        /*0028*/ 	.byte	0x00, 0xf0, 0xa1, 0x04


	//----- nvinfo : EIATTR_MAXREG_COUNT
	.align		4
.L_2039:
        /*002c*/ 	.byte	0x03, 0x1b
        /*002e*/ 	.short	0x0040


	//----- nvinfo : EIATTR_NUM_BARRIERS
	.align		4
        /*0030*/ 	.byte	0x02, 0x4c
        /*0032*/ 	.byte	0x01
	.zero		1


	//----- nvinfo : EIATTR_MERCURY_ISA_VERSION
	.align		4
        /*0034*/ 	.byte	0x03, 0x5f
        /*0036*/ 	.short	0x0000


	//----- nvinfo : EIATTR_COOP_GROUP_MASK_REGIDS
	.align		4
        /*0038*/ 	.byte	0x04, 0x29
        /*003a*/ 	.short	(.L_2041 - .L_2040)


	//   ....[0]....
.L_2040:
        /*003c*/ 	.word	0xffffffff


	//   ....[1]....
        /*0040*/ 	.word	0xffffffff


	//   ....[2]....
        /*0044*/ 	.word	0xffffffff


	//   ....[3]....
        /*0048*/ 	.word	0xffffffff


	//   ....[4]....
        /*004c*/ 	.word	0xffffffff


	//   ....[5]....
        /*0050*/ 	.word	0xffffffff


	//   ....[6]....
        /*0054*/ 	.word	0xffffffff


	//   ....[7]....
        /*0058*/ 	.word	0xffffffff


	//   ....[8]....
        /*005c*/ 	.word	0xffffffff


	//   ....[9]....
        /*0060*/ 	.word	0xffffffff


	//   ....[10]....
        /*0064*/ 	.word	0xffffffff


	//   ....[11]....
        /*0068*/ 	.word	0xffffffff


	//   ....[12]....
        /*006c*/ 	.word	0xffffffff


	//   ....[13]....
        /*0070*/ 	.word	0xffffffff


	//   ....[14]....
        /*0074*/ 	.word	0xffffffff


	//   ....[15]....
        /*0078*/ 	.word	0xffffffff


	//   ....[16]....
        /*007c*/ 	.word	0xffffffff


	//   ....[17]....
        /*0080*/ 	.word	0xffffffff


	//   ....[18]....
        /*0084*/ 	.word	0xffffffff


	//   ....[19]....
        /*0088*/ 	.word	0xffffffff


	//   ....[20]....
        /*008c*/ 	.word	0xffffffff


	//   ....[21]....
        /*0090*/ 	.word	0xffffffff


	//   ....[22]....
        /*0094*/ 	.word	0xffffffff


	//   ....[23]....
        /*0098*/ 	.word	0xffffffff


	//   ....[24]....
        /*009c*/ 	.word	0xffffffff


	//   ....[25]....
        /*00a0*/ 	.word	0xffffffff


	//   ....[26]....
        /*00a4*/ 	.word	0xffffffff


	//   ....[27]....
        /*00a8*/ 	.word	0xffffffff


	//   ....[28]....
        /*00ac*/ 	.word	0xffffffff


	//   ....[29]....
        /*00b0*/ 	.word	0xffffffff


	//   ....[30]....
        /*00b4*/ 	.word	0xffffffff


	//   ....[31]....
        /*00b8*/ 	.word	0xffffffff


	//   ....[32]....
        /*00bc*/ 	.word	0xffffffff


	//   ....[33]....
        /*00c0*/ 	.word	0xffffffff


	//   ....[34]....
        /*00c4*/ 	.word	0xffffffff


	//   ....[35]....
        /*00c8*/ 	.word	0xffffffff


	//   ....[36]....
        /*00cc*/ 	.word	0xffffffff


	//   ....[37]....
        /*00d0*/ 	.word	0xffffffff


	//   ....[38]....
        /*00d4*/ 	.word	0xffffffff


	//   ....[39]....
        /*00d8*/ 	.word	0xffffffff


	//----- nvinfo : EIATTR_COOP_GROUP_INSTR_OFFSETS
	.align		4
.L_2041:
        /*00dc*/ 	.byte	0x04, 0x28
        /*00de*/ 	.short	(.L_2043 - .L_2042)


	//   ....[0]....
.L_2042:
        /*00e0*/ 	.word	0x00000b70


	//   ....[1]....
        /*00e4*/ 	.word	0x00000ba0


	//   ....[2]....
        /*00e8*/ 	.word	0x00000bb0


	//   ....[3]....
        /*00ec*/ 	.word	0x00000bc0


	//   ....[4]....
        /*00f0*/ 	.word	0x00000bf0


	//   ....[5]....
        /*00f4*/ 	.word	0x00000c10


	//   ....[6]....
        /*00f8*/ 	.word	0x00000c20


	//   ....[7]....
        /*00fc*/ 	.word	0x00000c30


	//   ....[8]....
        /*0100*/ 	.word	0x00000c60


	//   ....[9]....
        /*0104*/ 	.word	0x00000c80


	//   ....[10]....
        /*0108*/ 	.word	0x00000ca0


	//   ....[11]....
        /*010c*/ 	.word	0x00000cb0


	//   ....[12]....
        /*0110*/ 	.word	0x00000ce0


	//   ....[13]....
        /*0114*/ 	.word	0x00000d00


	//   ....[14]....
        /*0118*/ 	.word	0x00000d20


	//   ....[15]....
        /*011c*/ 	.word	0x00000d30


	//   ....[16]....
        /*0120*/ 	.word	0x00000d60


	//   ....[17]....
        /*0124*/ 	.word	0x00000d90


	//   ....[18]....
        /*0128*/ 	.word	0x00000da0


	//   ....[19]....
        /*012c*/ 	.word	0x00000db0


	//   ....[20]....
        /*0130*/ 	.word	0x00001080


	//   ....[21]....
        /*0134*/ 	.word	0x000010f0


	//   ....[22]....
        /*0138*/ 	.word	0x00001150


	//   ....[23]....
        /*013c*/ 	.word	0x000011b0


	//   ....[24]....
        /*0140*/ 	.word	0x00001220


	//   ....[25]....
        /*0144*/ 	.word	0x00001290


	//   ....[26]....
        /*0148*/ 	.word	0x000012f0


	//   ....[27]....
        /*014c*/ 	.word	0x00001350


	//   ....[28]....
        /*0150*/ 	.word	0x000013b0


	//   ....[29]....
        /*0154*/ 	.word	0x00001420


	//   ....[30]....
        /*0158*/ 	.word	0x00001490


	//   ....[31]....
        /*015c*/ 	.word	0x000014f0


	//   ....[32]....
        /*0160*/ 	.word	0x00001550


	//   ....[33]....
        /*0164*/ 	.word	0x000015b0


	//   ....[34]....
        /*0168*/ 	.word	0x00001620


	//   ....[35]....
        /*016c*/ 	.word	0x00001690


	//   ....[36]....
        /*0170*/ 	.word	0x000016f0


	//   ....[37]....
        /*0174*/ 	.word	0x00001750


	//   ....[38]....
        /*0178*/ 	.word	0x000017b0


	//   ....[39]....
        /*017c*/ 	.word	0x00001810


	//----- nvinfo : EIATTR_EXIT_INSTR_OFFSETS
	.align		4
.L_2043:
        /*0180*/ 	.byte	0x04, 0x1c
        /*0182*/ 	.short	(.L_2045 - .L_2044)


	//   ....[0]....
.L_2044:
        /*0184*/ 	.word	0x00000070


	//   ....[1]....
        /*0188*/ 	.word	0x00001020


	//----- nvinfo : EIATTR_MAX_THREADS
	.align		4
.L_2045:
        /*018c*/ 	.byte	0x04, 0x05
        /*018e*/ 	.short	(.L_2047 - .L_2046)
.L_2046:
        /*0190*/ 	.word	0x00000400
        /*0194*/ 	.word	0x00000001
        /*0198*/ 	.word	0x00000001


	//----- nvinfo : EIATTR_CRS_STACK_SIZE
	.align		4
.L_2047:
        /*019c*/ 	.byte	0x04, 0x1e
        /*019e*/ 	.short	(.L_2049 - .L_2048)
.L_2048:
        /*01a0*/ 	.word	0x00000000
.L_2049:


//--------------------- .nv.info._ZN10layer_norm31ln_parallel_residual_bwd_kernelINS_13Kernel_traitsIf6__halfS2_S2_fjLj256ELj1ELj4ELj1ELj16ENS_18Kernel_traits_baseILj256EfS2_S2_S2_fjLj128EEEEELb1ELb1ELb0EEEvNS_9BwdParamsE --------------------------
	.section	.nv.info._ZN10layer_norm31ln_parallel_residual_bwd_kernelINS_13Kernel_traitsIf6__halfS2_S2_fjLj256ELj1ELj4ELj1ELj16ENS_18Kernel_traits_baseILj256EfS2_S2_S2_fjLj128EEEEELb1ELb1ELb0EEEvNS_9BwdParamsE,"",@"SHT_CUDA_INFO"
	.sectionflags	@""
	.align	4


	//----- nvinfo : EIATTR_CUDA_API_VERSION
	.align		4
        /*0000*/ 	.byte	0x04, 0x37
        /*0002*/ 	.short	(.L_2051 - .L_2050)
.L_2050:
        /*0004*/ 	.word	0x00000082


	//----- nvinfo : EIATTR_SW2861232_WAR
	.align		4
.L_2051:
        /*0008*/ 	.byte	0x01, 0x35
	.zero		2


	//----- nvinfo : EIATTR_PARAM_CBANK
	.align		4
        /*000c*/ 	.byte	0x04, 0x0a
        /*000e*/ 	.short	(.L_2053 - .L_2052)
	.align		4
.L_2052:
        /*0010*/ 	.word	index@(.nv.constant0._ZN10layer_norm31ln_parallel_residual_bwd_kernelINS_13Kernel_traitsIf6__halfS2_S2_fjLj256ELj1ELj4ELj1ELj16ENS_18Kernel_traits_baseILj256EfS2_S2_S2_fjLj128EEEEELb1ELb1ELb0EEEvNS_9BwdParamsE)
        /*0014*/ 	.short	0x0160
        /*0016*/ 	.short	0x0128


	//----- nvinfo : EIATTR_CBANK_PARAM_SIZE
	.align		4
.L_2053:
        /*0018*/ 	.byte	0x03, 0x19
        /*001a*/ 	.short	0x0128


	//----- nvinfo : EIATTR_KPARAM_INFO
	.align		4
        /*001c*/ 	.byte	0x04, 0x17
        /*001e*/ 	.short	(.L_2055 - .L_2054)
.L_2054:
        /*0020*/ 	.word	0x00000000
        /*0024*/ 	.short	0x0000
        /*0026*/ 	.short	0x0000
        /*0028*/ 	.byte	0x00, 0xf0, 0xa1, 0x04


	//----- nvinfo : EIATTR_MAXREG_COUNT
	.align		4
.L_2055:
        /*002c*/ 	.byte	0x03, 0x1b
        /*002e*/ 	.short	0x00ff


	//----- nvinfo : EIATTR_NUM_BARRIERS
	.align		4
        /*0030*/ 	.byte	0x02, 0x4c
        /*0032*/ 	.byte	0x01
	.zero		1


	//----- nvinfo : EIATTR_MERCURY_ISA_VERSION
	.align		4
        /*0034*/ 	.byte	0x03, 0x5f
        /*0036*/ 	.short	0x0000


	//----- nvinfo : EIATTR_COOP_GROUP_MASK_REGIDS
	.align		4
        /*0038*/ 	.byte	0x04, 0x29
        /*003a*/ 	.short	(.L_2057 - .L_2056)


	//   ....[0]....
.L_2056:
        /*003c*/ 	.word	0xffffffff


	//   ....[1]....
        /*0040*/ 	.word	0xffffffff


	//   ....[2]....
        /*0044*/ 	.word	0xffffffff


	//   ....[3]....
        /*0048*/ 	.word	0xffffffff


	//   ....[4]....
        /*004c*/ 	.word	0xffffffff


	//   ....[5]....
        /*0050*/ 	.word	0xffffffff


	//   ....[6]....
        /*0054*/ 	.word	0xffffffff


	//   ....[7]....
        /*0058*/ 	.word	0xffffffff


	//   ....[8]....
        /*005c*/ 	.word	0xffffffff


	//   ....[9]....
        /*0060*/ 	.word	0xffffffff


	//   ....[10]....
        /*0064*/ 	.word	0xffffffff


	//   ....[11]....
        /*0068*/ 	.word	0xffffffff


	//   ....[12]....
        /*006c*/ 	.word	0xffffffff


	//   ....[13]....
        /*0070*/ 	.word	0xffffffff


	//   ....[14]....
        /*0074*/ 	.word	0xffffffff


	//   ....[15]....
        /*0078*/ 	.word	0xffffffff


	//   ....[16]....
        /*007c*/ 	.word	0xffffffff


	//   ....[17]....
        /*0080*/ 	.word	0xffffffff


	//   ....[18]....
        /*0084*/ 	.word	0xffffffff


	//   ....[19]....
        /*0088*/ 	.word	0xffffffff


	//----- nvinfo : EIATTR_COOP_GROUP_INSTR_OFFSETS
	.align		4
.L_2057:
        /*008c*/ 	.byte	0x04, 0x28
        /*008e*/ 	.short	(.L_2059 - .L_2058)


	//   ....[0]....
.L_2058:
        /*0090*/ 	.word	0x00000a50


	//   ....[1]....
        /*0094*/ 	.word	0x00000a70


	//   ....[2]....
        /*0098*/ 	.word	0x00000a90


	//   ....[3]....
        /*009c*/ 	.word	0x00000ab0


	//   ....[4]....
        /*00a0*/ 	.word	0x00000ad0


	//   ....[5]....
        /*00a4*/ 	.word	0x00000af0


	//   ....[6]....
        /*00a8*/ 	.word	0x00000b10


	//   ....[7]....
        /*00ac*/ 	.word	0x00000b30


	//   ....[8]....
        /*00b0*/ 	.word	0x00000b50


	//   ....[9]....
        /*00b4*/ 	.word	0x00000b70


	//   ....[10]....
        /*00b8*/ 	.word	0x00001990


	//   ....[11]....
        /*00bc*/ 	.word	0x00001a10


	//   ....[12]....
        /*00c0*/ 	.word	0x00001a90


	//   ....[13]....
        /*00c4*/ 	.word	0x00001b00


	//   ....[14]....
        /*00c8*/ 	.word	0x00001b80


	//   ....[15]....
        /*00cc*/ 	.word	0x00001bf0


	//   ....[16]....
        /*00d0*/ 	.word	0x00001c70


	//   ....[17]....
        /*00d4*/ 	.word	0x00001ce0


	//   ....[18]....
        /*00d8*/ 	.word	0x00001d60


	//   ....[19]....
        /*00dc*/ 	.word	0x00001dd0


	//----- nvinfo : EIATTR_EXIT_INSTR_OFFSETS
	.align		4
.L_2059:
        /*00e0*/ 	.byte	0x04, 0x1c
        /*00e2*/ 	.short	(.L_2061 - .L_2060)


	//   ....[0]....
.L_2060:
        /*00e4*/ 	.word	0x00001900


	//   ....[1]....
        /*00e8*/ 	.word	0x00001930


	//----- nvinfo : EIATTR_MAX_THREADS
	.align		4
.L_2061:
        /*00ec*/ 	.byte	0x04, 0x05
        /*00ee*/ 	.short	(.L_2063 - .L_2062)
.L_2062:
        /*00f0*/ 	.word	0x00000080
        /*00f4*/ 	.word	0x00000001
        /*00f8*/ 	.word	0x00000001


	//----- nvinfo : EIATTR_CRS_STACK_SIZE
	.align		4
.L_2063:
        /*00fc*/ 	.byte	0x04, 0x1e
        /*00fe*/ 	.short	(.L_2065 - .L_2064)
.L_2064:
        /*0100*/ 	.word	0x00000000
.L_2065:


//--------------------- .nv.info._ZN10layer_norm22ln_bwd_finalize_kernelINS_22Kernel_traits_finalizeILj256Ef6__halfS2_S2_fjLb0ELj1024ELj4ENS_18Kernel_traits_baseILj256EfS2_S2_S2_fjLj1024EEEEELb0ELb1EEEvNS_9BwdParamsE --------------------------
	.section	.nv.info._ZN10layer_norm22ln_bwd_finalize_kernelINS_22Kernel_traits_finalizeILj256Ef6__halfS2_S2_fjLb0ELj1024ELj4ENS_18Kernel_traits_baseILj256EfS2_S2_S2_fjLj1024EEEEELb0ELb1EEEvNS_9BwdParamsE,"",@"SHT_CUDA_INFO"
	.sectionflags	@""
	.align	4


	//----- nvinfo : EIATTR_CUDA_API_VERSION
	.align		4
        /*0000*/ 	.byte	0x04, 0x37
        /*0002*/ 	.short	(.L_2067 - .L_2066)
.L_2066:
        /*0004*/ 	.word	0x00000082


	//----- nvinfo : EIATTR_SW2861232_WAR
	.align		4
.L_2067:
        /*0008*/ 	.byte	0x01, 0x35
	.zero		2


	//----- nvinfo : EIATTR_PARAM_CBANK
	.align		4
        /*000c*/ 	.byte	0x04, 0x0a
        /*000e*/ 	.short	(.L_2069 - .L_2068)
	.align		4
.L_2068:
        /*0010*/ 	.word	index@(.nv.constant0._ZN10layer_norm22ln_bwd_finalize_kernelINS_22Kernel_traits_finalizeILj256Ef6__halfS2_S2_fjLb0ELj1024ELj4ENS_18Kernel_traits_baseILj256EfS2_S2_S2_fjLj1024EEEEELb0ELb1EEEvNS_9BwdParamsE)
        /*0014*/ 	.short	0x0160
        /*0016*/ 	.short	0x0128


	//----- nvinfo : EIATTR_CBANK_PARAM_SIZE
	.align		4
.L_2069:
        /*0018*/ 	.byte	0x03, 0x19
        /*001a*/ 	.short	0x0128


	//----- nvinfo : EIATTR_KPARAM_INFO
	.align		4
        /*001c*/ 	.byte	0x04, 0x17
        /*001e*/ 	.short	(.L_2071 - .L_2070)
.L_2070:
        /*0020*/ 	.word	0x00000000
        /*0024*/ 	.short	0x0000
        /*0026*/ 	.short	0x0000
        /*0028*/ 	.byte	0x00, 0xf0, 0xa1, 0x04


	//----- nvinfo : EIATTR_MAXREG_COUNT
	.align		4
.L_2071:
        /*002c*/ 	.byte	0x03, 0x1b
        /*002e*/ 	.short	0x0040


	//----- nvinfo : EIATTR_NUM_BARRIERS
	.align		4
        /*0030*/ 	.byte	0x02, 0x4c
        /*0032*/ 	.byte	0x01
	.zero		1


	//----- nvinfo : EIATTR_MERCURY_ISA_VERSION
	.align		4
        /*0034*/ 	.byte	0x03, 0x5f
        /*0036*/ 	.short	0x0000


	//----- nvinfo : EIATTR_COOP_GROUP_MASK_REGIDS
	.align		4
        /*0038*/ 	.byte	0x04, 0x29
        /*003a*/ 	.short	(.L_2073 - .L_2072)


	//   ....[0]....
.L_2072:
        /*003c*/ 	.word	0xffffffff


	//   ....[1]....
        /*0040*/ 	.word	0xffffffff


	//   ....[2]....
        /*0044*/ 	.word	0xffffffff


	//   ....[3]....
        /*0048*/ 	.word	0xffffffff


	//   ....[4]....
        /*004c*/ 	.word	0xffffffff


	//   ....[5]....
        /*0050*/ 	.word	0xffffffff


	//   ....[6]....
        /*0054*/ 	.word	0xffffffff


	//   ....[7]....
        /*0058*/ 	.word	0xffffffff


	//   ....[8]....
        /*005c*/ 	.word	0xffffffff


	//   ....[9]....
        /*0060*/ 	.word	0xffffffff


	//   ....[10]....
        /*0064*/ 	.word	0xffffffff


	//   ....[11]....
        /*0068*/ 	.word	0xffffffff


	//   ....[12]....
        /*006c*/ 	.word	0xffffffff


	//   ....[13]....
        /*0070*/ 	.word	0xffffffff


	//   ....[14]....
        /*0074*/ 	.word	0xffffffff


	//   ....[15]....
        /*0078*/ 	.word	0xffffffff


	//   ....[16]....
        /*007c*/ 	.word	0xffffffff


	//   ....[17]....
        /*0080*/ 	.word	0xffffffff


	//   ....[18]....
        /*0084*/ 	.word	0xffffffff


	//   ....[19]....
        /*0088*/ 	.word	0xffffffff


	//----- nvinfo : EIATTR_COOP_GROUP_INSTR_OFFSETS
	.align		4
.L_2073:
        /*008c*/ 	.byte	0x04, 0x28
        /*008e*/ 	.short	(.L_2075 - .L_2074)


	//   ....[0]....
.L_2074:
        /*0090*/ 	.word	0x000007f0


	//   ....[1]....
        /*0094*/ 	.word	0x00000820


	//   ....[2]....
        /*0098*/ 	.word	0x00000840


	//   ....[3]....
        /*009c*/ 	.word	0x00000850


	//   ....[4]....
        /*00a0*/ 	.word	0x00000880


	//   ....[5]....
        /*00a4*/ 	.word	0x00000890


	//   ....[6]....
        /*00a8*/ 	.word	0x000008c0


	//   ....[7]....
        /*00ac*/ 	.word	0x000008d0


	//   ....[8]....
        /*00b0*/ 	.word	0x00000900


	//   ....[9]....
        /*00b4*/ 	.word	0x00000910


	//   ....[10]....
        /*00b8*/ 	.word	0x00000ab0


	//   ....[11]....
        /*00bc*/ 	.word	0x00000b30


	//   ....[12]....
        /*00c0*/ 	.word	0x00000b90


	//   ....[13]....
        /*00c4*/ 	.word	0x00000bf0


	//   ....[14]....
        /*00c8*/ 	.word	0x00000c60


	//   ....[15]....
        /*00cc*/ 	.word	0x00000cd0


	//   ....[16]....
        /*00d0*/ 	.word	0x00000d30


	//   ....[17]....
        /*00d4*/ 	.word	0x00000d90


	//   ....[18]....
        /*00d8*/ 	.word	0x00000df0


	//   ....[19]....
        /*00dc*/ 	.word	0x00000e50


	//----- nvinfo : EIATTR_EXIT_INSTR_OFFSETS
	.align		4
.L_2075:
        /*00e0*/ 	.byte	0x04, 0x1c
        /*00e2*/ 	.short	(.L_2077 - .L_2076)


	//   ....[0]....
.L_2076:
        /*00e4*/ 	.word	0x00000070


	//   ....[1]....
        /*00e8*/ 	.word	0x00000a50


	//----- nvinfo : EIATTR_MAX_THREADS
	.align		4
.L_2077:
        /*00ec*/ 	.byte	0x04, 0x05
        /*00ee*/ 	.short	(.L_2079 - .L_2078)
.L_2078:
        /*00f0*/ 	.word	0x00000400
        /*00f4*/ 	.word	0x00000001
        /*00f8*/ 	.word	0x00000001


	//----- nvinfo : EIATTR_CRS_STACK_SIZE
	.align		4
.L_2079:
        /*00fc*/ 	.byte	0x04, 0x1e
        /*00fe*/ 	.short	(.L_2081 - .L_2080)
.L_2080:
        /*0100*/ 	.word	0x00000000
.L_2081:


//--------------------- .nv.info._ZN10layer_norm40ln_parallel_residual_bwd_finalize_kernelINS_22Kernel_traits_finalizeILj256Ef6__halfS2_S2_fjLb0ELj1024ELj4ENS_18Kernel_traits_baseILj256EfS2_S2_S2_fjLj1024EEEEELb1EEEvNS_9BwdParamsE --------------------------
	.section	.nv.info._ZN10layer_norm40ln_parallel_residual_bwd_finalize_kernelINS_22Kernel_traits_finalizeILj256Ef6__halfS2_S2_fjLb0ELj1024ELj4ENS_18Kernel_traits_baseILj256EfS2_S2_S2_fjLj1024EEEEELb1EEEvNS_9BwdParamsE,"",@"SHT_CUDA_INFO"
	.sectionflags	@""
	.align	4


	//----- nvinfo : EIATTR_CUDA_API_VERSION
	.align		4
        /*0000*/ 	.byte	0x04, 0x37
        /*0002*/ 	.short	(.L_2083 - .L_2082)
.L_2082:
        /*0004*/ 	.word	0x00000082


	//----- nvinfo : EIATTR_SW2861232_WAR
	.align		4
.L_2083:
        /*0008*/ 	.byte	0x01, 0x35
	.zero		2


	//----- nvinfo : EIATTR_PARAM_CBANK
	.align		4
        /*000c*/ 	.byte	0x04, 0x0a
        /*000e*/ 	.short	(.L_2085 - .L_2084)
	.align		4
.L_2084:
        /*0010*/ 	.word	index@(.nv.constant0._ZN10layer_norm40ln_parallel_residual_bwd_finalize_kernelINS_22Kernel_traits_finalizeILj256Ef6__halfS2_S2_fjLb0ELj1024ELj4ENS_18Kernel_traits_baseILj256EfS2_S2_S2_fjLj1024EEEEELb1EEEvNS_9BwdParamsE)
        /*0014*/ 	.short	0x0160
        /*0016*/ 	.short	0x0128


	//----- nvinfo : EIATTR_CBANK_PARAM_SIZE
	.align		4
.L_2085:
        /*0018*/ 	.byte	0x03, 0x19
        /*001a*/ 	.short	0x0128


	//----- nvinfo : EIATTR_KPARAM_INFO
	.align		4
        /*001c*/ 	.byte	0x04, 0x17
        /*001e*/ 	.short	(.L_2087 - .L_2086)
.L_2086:
        /*0020*/ 	.word	0x00000000
        /*0024*/ 	.short	0x0000
        /*0026*/ 	.short	0x0000
        /*0028*/ 	.byte	0x00, 0xf0, 0xa1, 0x04


	//----- nvinfo : EIATTR_MAXREG_COUNT
	.align		4
.L_2087:
        /*002c*/ 	.byte	0x03, 0x1b
        /*002e*/ 	.short	0x0040


	//----- nvinfo : EIATTR_NUM_BARRIERS
	.align		4
        /*0030*/ 	.byte	0x02, 0x4c
        /*0032*/ 	.byte	0x01
	.zero		1


	//----- nvinfo : EIATTR_MERCURY_ISA_VERSION
	.align		4
        /*0034*/ 	.byte	0x03, 0x5f
        /*0036*/ 	.short	0x0000


	//----- nvinfo : EIATTR_COOP_GROUP_MASK_REGIDS
	.align		4
        /*0038*/ 	.byte	0x04, 0x29
        /*003a*/ 	.short	(.L_2089 - .L_2088)


	//   ....[0]....
.L_2088:
        /*003c*/ 	.word	0xffffffff


	//   ....[1]....
        /*0040*/ 	.word	0xffffffff


	//   ....[2]....
        /*0044*/ 	.word	0xffffffff


	//   ....[3]....
        /*0048*/ 	.word	0xffffffff


	//   ....[4]....
        /*004c*/ 	.word	0xffffffff


	//   ....[5]....
        /*0050*/ 	.word	0xffffffff


	//   ....[6]....
        /*0054*/ 	.word	0xffffffff


	//   ....[7]....
        /*0058*/ 	.word	0xffffffff


	//   ....[8]....
        /*005c*/ 	.word	0xffffffff


	//   ....[9]....
        /*0060*/ 	.word	0xffffffff


	//   ....[10]....
        /*0064*/ 	.word	0xffffffff


	//   ....[11]....
        /*0068*/ 	.word	0xffffffff


	//   ....[12]....
        /*006c*/ 	.word	0xffffffff


	//   ....[13]....
        /*0070*/ 	.word	0xffffffff


	//   ....[14]....
        /*0074*/ 	.word	0xffffffff


	//   ....[15]....
        /*0078*/ 	.word	0xffffffff


	//   ....[16]....
        /*007c*/ 	.word	0xffffffff


	//   ....[17]....
        /*0080*/ 	.word	0xffffffff


	//   ....[18]....
        /*0084*/ 	.word	0xffffffff


	//   ....[19]....
        /*0088*/ 	.word	0xffffffff


	//   ....[20]....
        /*008c*/ 	.word	0xffffffff


	//   ....[21]....
        /*0090*/ 	.word	0xffffffff


	//   ....[22]....
        /*0094*/ 	.word	0xffffffff


	//   ....[23]....
        /*0098*/ 	.word	0xffffffff


	//   ....[24]....
        /*009c*/ 	.word	0xffffffff


	//   ....[25]....
        /*00a0*/ 	.word	0xffffffff


	//   ....[26]....
        /*00a4*/ 	.word	0xffffffff


	//   ....[27]....
        /*00a8*/ 	.word	0xffffffff


	//   ....[28]....
        /*00ac*/ 	.word	0xffffffff


	//   ....[29]....
        /*00b0*/ 	.word	0xffffffff


	//   ....[30]....
        /*00b4*/ 	.word	0xffffffff


	//   ....[31]....
        /*00b8*/ 	.word	0xffffffff


	//   ....[32]....
        /*00bc*/ 	.word	0xffffffff


	//   ....[33]....
        /*00c0*/ 	.word	0xffffffff


	//   ....[34]....
        /*00c4*/ 	.word	0xffffffff


	//   ....[35]....
        /*00c8*/ 	.word	0xffffffff


	//   ....[36]....
        /*00cc*/ 	.word	0xffffffff


	//   ....[37]....
        /*00d0*/ 	.word	0xffffffff


	//   ....[38]....
        /*00d4*/ 	.word	0xffffffff


	//   ....[39]....
        /*00d8*/ 	.word	0xffffffff


	//----- nvinfo : EIATTR_COOP_GROUP_INSTR_OFFSETS
	.align		4
.L_2089:
        /*00dc*/ 	.byte	0x04, 0x28
        /*00de*/ 	.short	(.L_2091 - .L_2090)


	//   ....[0]....
.L_2090:
        /*00e0*/ 	.word	0x00000b60


	//   ....[1]....
        /*00e4*/ 	.word	0x00000b90


	//   ....[2]....
        /*00e8*/ 	.word	0x00000ba0


	//   ....[3]....
        /*00ec*/ 	.word	0x00000bb0


	//   ....[4]....
        /*00f0*/ 	.word	0x00000be0


	//   ....[5]....
        /*00f4*/ 	.word	0x00000c00


	//   ....[6]....
        /*00f8*/ 	.word	0x00000c10


	//   ....[7]....
        /*00fc*/ 	.word	0x00000c20


	//   ....[8]....
        /*0100*/ 	.word	0x00000c50


	//   ....[9]....
        /*0104*/ 	.word	0x00000c70


	//   ....[10]....
        /*0108*/ 	.word	0x00000c90


	//   ....[11]....
        /*010c*/ 	.word	0x00000ca0


	//   ....[12]....
        /*0110*/ 	.word	0x00000cd0


	//   ....[13]....
        /*0114*/ 	.word	0x00000cf0


	//   ....[14]....
        /*0118*/ 	.word	0x00000d10


	//   ....[15]....
        /*011c*/ 	.word	0x00000d20


	//   ....[16]....
        /*0120*/ 	.word	0x00000d50


	//   ....[17]....
        /*0124*/ 	.word	0x00000d80


	//   ....[18]....
        /*0128*/ 	.word	0x00000d90


	//   ....[19]....
        /*012c*/ 	.word	0x00000da0


	//   ....[20]....
        /*0130*/ 	.word	0x00001050


	//   ....[21]....
        /*0134*/ 	.word	0x000010c0


	//   ....[22]....
        /*0138*/ 	.word	0x00001120


	//   ....[23]....
        /*013c*/ 	.word	0x00001180


	//   ....[24]....
        /*0140*/ 	.word	0x000011f0


	//   ....[25]....
        /*0144*/ 	.word	0x00001260


	//   ....[26]....
        /*0148*/ 	.word	0x000012c0


	//   ....[27]....
        /*014c*/ 	.word	0x00001320


	//   ....[28]....
        /*0150*/ 	.word	0x00001380


	//   ....[29]....
        /*0154*/ 	.word	0x000013f0


	//   ....[30]....
        /*0158*/ 	.word	0x00001460


	//   ....[31]....
        /*015c*/ 	.word	0x000014c0


	//   ....[32]....
        /*0160*/ 	.word	0x00001520


	//   ....[33]....
        /*0164*/ 	.word	0x00001580


	//   ....[34]....
        /*0168*/ 	.word	0x000015f0


	//   ....[35]....
        /*016c*/ 	.word	0x00001660


	//   ....[36]....
        /*0170*/ 	.word	0x000016c0


	//   ....[37]....
        /*0174*/ 	.word	0x00001720


	//   ....[38]....
        /*0178*/ 	.word	0x00001780


	//   ....[39]....
        /*017c*/ 	.word	0x000017e0


	//----- nvinfo : EIATTR_EXIT_INSTR_OFFSETS
	.align		4
.L_2091:
        /*0180*/ 	.byte	0x04, 0x1c
        /*0182*/ 	.short	(.L_2093 - .L_2092)


	//   ....[0]....
.L_2092:
        /*0184*/ 	.word	0x00000070


	//   ....[1]....
        /*0188*/ 	.word	0x00000ff0


	//----- nvinfo : EIATTR_MAX_THREADS
	.align		4
.L_2093:
        /*018c*/ 	.byte	0x04, 0x05
        /*018e*/ 	.short	(.L_2095 - .L_2094)
.L_2094:
        /*0190*/ 	.word	0x00000400
        /*0194*/ 	.word	0x00000001
        /*0198*/ 	.word	0x00000001


	//----- nvinfo : EIATTR_CRS_STACK_SIZE
	.align		4
.L_2095:
        /*019c*/ 	.byte	0x04, 0x1e
        /*019e*/ 	.short	(.L_2097 - .L_2096)
.L_2096:
        /*01a0*/ 	.word	0x00000000
.L_2097:


//--------------------- .nv.info._ZN10layer_norm31ln_parallel_residual_bwd_kernelINS_13Kernel_traitsIf6__halfS2_S2_fjLj256ELj1ELj4ELj1ELj16ENS_18Kernel_traits_baseILj256EfS2_S2_S2_fjLj128EEEEELb1ELb1ELb1EEEvNS_9BwdParamsE --------------------------
	.section	.nv.info._ZN10layer_norm31ln_parallel_residual_bwd_kernelINS_13Kernel_traitsIf6__halfS2_S2_fjLj256ELj1ELj4ELj1ELj16ENS_18Kernel_traits_baseILj256EfS2_S2_S2_fjLj128EEEEELb1ELb1ELb1EEEvNS_9BwdParamsE,"",@"SHT_CUDA_INFO"
	.sectionflags	@""
	.align	4


	//----- nvinfo : EIATTR_CUDA_API_VERSION
	.align		4
        /*0000*/ 	.byte	0x04, 0x37
        /*0002*/ 	.short	(.L_2099 - .L_2098)
.L_2098:
        /*0004*/ 	.word	0x00000082


	//----- nvinfo : EIATTR_SW2861232_WAR
	.align		4
.L_2099:
        /*0008*/ 	.byte	0x01, 0x35
	.zero		2


	//----- nvinfo : EIATTR_PARAM_CBANK
	.align		4
        /*000c*/ 	.byte	0x04, 0x0a
        /*000e*/ 	.short	(.L_2101 - .L_2100)
	.align		4
.L_2100:
        /*0010*/ 	.word	index@(.nv.constant0._ZN10layer_norm31ln_parallel_residual_bwd_kernelINS_13Kernel_traitsIf6__halfS2_S2_fjLj256ELj1ELj4ELj1ELj16ENS_18Kernel_traits_baseILj256EfS2_S2_S2_fjLj128EEEEELb1ELb1ELb1EEEvNS_9BwdParamsE)
        /*0014*/ 	.short	0x0160
        /*0016*/ 	.short	0x0128


	//----- nvinfo : EIATTR_CBANK_PARAM_SIZE
	.align		4
.L_2101:
        /*0018*/ 	.byte	0x03, 0x19
        /*001a*/ 	.short	0x0128


	//----- nvinfo : EIATTR_KPARAM_INFO
	.align		4
        /*001c*/ 	.byte	0x04, 0x17
        /*001e*/ 	.short	(.L_2103 - .L_2102)
.L_2102:
        /*0020*/ 	.word	0x00000000
        /*0024*/ 	.short	0x0000
        /*0026*/ 	.short	0x0000
        /*0028*/ 	.byte	0x00, 0xf0, 0xa1, 0x04


	//----- nvinfo : EIATTR_MAXREG_COUNT
	.align		4
.L_2103:
        /*002c*/ 	.byte	0x03, 0x1b
        /*002e*/ 	.short	0x00ff


	//----- nvinfo : EIATTR_NUM_BARRIERS
	.align		4
        /*0030*/ 	.byte	0x02, 0x4c
        /*0032*/ 	.byte	0x01
	.zero		1


	//----- nvinfo : EIATTR_MERCURY_ISA_VERSION
	.align		4
        /*0034*/ 	.byte	0x03, 0x5f
        /*0036*/ 	.short	0x0000


	//----- nvinfo : EIATTR_COOP_GROUP_MASK_REGIDS
	.align		4
        /*0038*/ 	.byte	0x04, 0x29
        /*003a*/ 	.short	(.L_2105 - .L_2104)


	//   ....[0]....
.L_2104:
        /*003c*/ 	.word	0xffffffff


	//   ....[1]....
        /*0040*/ 	.word	0xffffffff


	//   ....[2]....
        /*0044*/ 	.word	0xffffffff


	//   ....[3]....
        /*0048*/ 	.word	0xffffffff


	//   ....[4]....
        /*004c*/ 	.word	0xffffffff


	//   ....[5]....
        /*0050*/ 	.word	0xffffffff


	//   ....[6]....
        /*0054*/ 	.word	0xffffffff


	//   ....[7]....
        /*0058*/ 	.word	0xffffffff


	//   ....[8]....
        /*005c*/ 	.word	0xffffffff


	//   ....[9]....
        /*0060*/ 	.word	0xffffffff


	//   ....[10]....
        /*0064*/ 	.word	0xffffffff


	//   ....[11]....
        /*0068*/ 	.word	0xffffffff


	//   ....[12]....
        /*006c*/ 	.word	0xffffffff


	//   ....[13]....
        /*0070*/ 	.word	0xffffffff


	//   ....[14]....
        /*0074*/ 	.word	0xffffffff


	//   ....[15]....
        /*0078*/ 	.word	0xffffffff


	//   ....[16]....
        /*007c*/ 	.word	0xffffffff


	//   ....[17]....
        /*0080*/ 	.word	0xffffffff


	//   ....[18]....
        /*0084*/ 	.word	0xffffffff


	//   ....[19]....
        /*0088*/ 	.word	0xffffffff


	//----- nvinfo : EIATTR_COOP_GROUP_INSTR_OFFSETS
	.align		4
.L_2105:
        /*008c*/ 	.byte	0x04, 0x28
        /*008e*/ 	.short	(.L_2107 - .L_2106)


	//   ....[0]....
.L_2106:
        /*0090*/ 	.word	0x000009b0


	//   ....[1]....
        /*0094*/ 	.word	0x000009d0


	//   ....[2]....
        /*0098*/ 	.word	0x000009f0


	//   ....[3]....
        /*009c*/ 	.word	0x00000a10


	//   ....[4]....
        /*00a0*/ 	.word	0x00000a30


	//   ....[5]....
        /*00a4*/ 	.word	0x00000a50


	//   ....[6]....
        /*00a8*/ 	.word	0x00000a70


	//   ....[7]....
        /*00ac*/ 	.word	0x00000a90


	//   ....[8]....
        /*00b0*/ 	.word	0x00000ab0


	//   ....[9]....
        /*00b4*/ 	.word	0x00000ad0


	//   ....[10]....
        /*00b8*/ 	.word	0x00001840


	//   ....[11]....
        /*00bc*/ 	.word	0x000018c0


	//   ....[12]....
        /*00c0*/ 	.word	0x00001940


	//   ....[13]....
        /*00c4*/ 	.word	0x000019b0


	//   ....[14]....
        /*00c8*/ 	.word	0x00001a30


	//   ....[15]....
        /*00cc*/ 	.word	0x00001aa0


	//   ....[16]....
        /*00d0*/ 	.word	0x00001b20


	//   ....[17]....
        /*00d4*/ 	.word	0x00001b90


	//   ....[18]....
        /*00d8*/ 	.word	0x00001c10


	//   ....[19]....
        /*00dc*/ 	.word	0x00001c80


	//----- nvinfo : EIATTR_EXIT_INSTR_OFFSETS
	.align		4
.L_2107:
        /*00e0*/ 	.byte	0x04, 0x1c
        /*00e2*/ 	.short	(.L_2109 - .L_2108)


	//   ....[0]....
.L_2108:
        /*00e4*/ 	.word	0x000017e0


	//----- nvinfo : EIATTR_MAX_THREADS
	.align		4
.L_2109:
        /*00e8*/ 	.byte	0x04, 0x05
        /*00ea*/ 	.short	(.L_2111 - .L_2110)
.L_2110:
        /*00ec*/ 	.word	0x00000080
        /*00f0*/ 	.word	0x00000001
        /*00f4*/ 	.word	0x00000001


	//----- nvinfo : EIATTR_CRS_STACK_SIZE
	.align		4
.L_2111:
        /*00f8*/ 	.byte	0x04, 0x1e
        /*00fa*/ 	.short	(.L_2113 - .L_2112)
.L_2112:
        /*00fc*/ 	.word	0x00000000
.L_2113:


//--------------------- .nv.info._ZN10layer_norm31ln_parallel_residual_bwd_kernelINS_13Kernel_traitsI6__halfS2_fS2_fjLj256ELj1ELj4ELj1ELj16ENS_18Kernel_traits_baseILj256ES2_S2_fS2_fjLj128EEEEELb0ELb0ELb0EEEvNS_9BwdParamsE --------------------------
	.section	.nv.info._ZN10layer_norm31ln_parallel_residual_bwd_kernelINS_13Kernel_traitsI6__halfS2_fS2_fjLj256ELj1ELj4ELj1ELj16ENS_18Kernel_traits_baseILj256ES2_S2_fS2_fjLj128EEEEELb0ELb0ELb0EEEvNS_9BwdParamsE,"",@"SHT_CUDA_INFO"
	.sectionflags	@""
	.align	4


	//----- nvinfo : EIATTR_CUDA_API_VERSION
	.align		4
        /*0000*/ 	.byte	0x04, 0x37
        /*0002*/ 	.short	(.L_2115 - .L_2114)
.L_2114:
        /*0004*/ 	.word	0x00000082


	//----- nvinfo : EIATTR_SW2861232_WAR
	.align		4
.L_2115:
        /*0008*/ 	.byte	0x01, 0x35
	.zero		2


	//----- nvinfo : EIATTR_PARAM_CBANK
	.align		4
        /*000c*/ 	.byte	0x04, 0x0a
        /*000e*/ 	.short	(.L_2117 - .L_2116)
	.align		4
.L_2116:
        /*0010*/ 	.word	index@(.nv.constant0._ZN10layer_norm31ln_parallel_residual_bwd_kernelINS_13Kernel_traitsI6__halfS2_fS2_fjLj256ELj1ELj4ELj1ELj16ENS_18Kernel_traits_baseILj256ES2_S2_fS2_fjLj128EEEEELb0ELb0ELb0EEEvNS_9BwdParamsE)
        /*0014*/ 	.short	0x0160
        /*0016*/ 	.short	0x0128


	//----- nvinfo : EIATTR_CBANK_PARAM_SIZE
	.align		4
.L_2117:
        /*0018*/ 	.byte	0x03, 0x19
        /*001a*/ 	.short	0x0128


	//----- nvinfo : EIATTR_KPARAM_INFO
	.align		4
        /*001c*/ 	.byte	0x04, 0x17
        /*001e*/ 	.short	(.L_2119 - .L_2118)
.L_2118:
        /*0020*/ 	.word	0x00000000
        /*0024*/ 	.short	0x0000
        /*0026*/ 	.short	0x0000
        /*0028*/ 	.byte	0x00, 0xf0, 0xa1, 0x04


	//----- nvinfo : EIATTR_MAXREG_COUNT
	.align		4
.L_2119:
        /*002c*/ 	.byte	0x03, 0x1b
        /*002e*/ 	.short	0x00ff


	//----- nvinfo : EIATTR_NUM_BARRIERS
	.align		4
        /*0030*/ 	.byte	0x02, 0x4c
        /*0032*/ 	.byte	0x01
	.zero		1


	//----- nvinfo : EIATTR_MERCURY_ISA_VERSION
	.align		4
        /*0034*/ 	.byte	0x03, 0x5f
        /*0036*/ 	.short	0x0000


	//----- nvinfo : EIATTR_COOP_GROUP_MASK_REGIDS
	.align		4
        /*0038*/ 	.byte	0x04, 0x29
        /*003a*/ 	.short	(.L_2121 - .L_2120)


	//   ....[0]....
.L_2120:
        /*003c*/ 	.word	0xffffffff


	//   ....[1]....
        /*0040*/ 	.word	0xffffffff


	//   ....[2]....
        /*0044*/ 	.word	0xffffffff


	//   ....[3]....
        /*0048*/ 	.word	0xffffffff


	//   ....[4]....
        /*004c*/ 	.word	0xffffffff


	//   ....[5]....
        /*0050*/ 	.word	0xffffffff


	//   ....[6]....
        /*0054*/ 	.word	0xffffffff


	//   ....[7]....
        /*0058*/ 	.word	0xffffffff


	//   ....[8]....
        /*005c*/ 	.word	0xffffffff


	//   ....[9]....
        /*0060*/ 	.word	0xffffffff


	//   ....[10]....
        /*0064*/ 	.word	0xffffffff


	//   ....[11]....
        /*0068*/ 	.word	0xffffffff


	//   ....[12]....
        /*006c*/ 	.word	0xffffffff


	//   ....[13]....
        /*0070*/ 	.word	0xffffffff


	//   ....[14]....
        /*0074*/ 	.word	0xffffffff


	//   ....[15]....
        /*0078*/ 	.word	0xffffffff


	//   ....[16]....
        /*007c*/ 	.word	0xffffffff


	//   ....[17]....
        /*0080*/ 	.word	0xffffffff


	//   ....[18]....
        /*0084*/ 	.word	0xffffffff


	//   ....[19]....
        /*0088*/ 	.word	0xffffffff


	//----- nvinfo : EIATTR_COOP_GROUP_INSTR_OFFSETS
	.align		4
.L_2121:
        /*008c*/ 	.byte	0x04, 0x28
        /*008e*/ 	.short	(.L_2123 - .L_2122)


	//   ....[0]....
.L_2122:
        /*0090*/ 	.word	0x00000b60


	//   ....[1]....
        /*0094*/ 	.word	0x00000b80


	//   ....[2]....
        /*0098*/ 	.word	0x00000ba0


	//   ....[3]....
        /*009c*/ 	.word	0x00000bc0


	//   ....[4]....
        /*00a0*/ 	.word	0x00000be0


	//   ....[5]....
        /*00a4*/ 	.word	0x00000c00


	//   ....[6]....
        /*00a8*/ 	.word	0x00000c20


	//   ....[7]....
        /*00ac*/ 	.word	0x00000c40


	//   ....[8]....
        /*00b0*/ 	.word	0x00000c60


	//   ....[9]....
        /*00b4*/ 	.word	0x00000c80


	//   ....[10]....
        /*00b8*/ 	.word	0x00001b10


	//   ....[11]....
        /*00bc*/ 	.word	0x00001b90


	//   ....[12]....
        /*00c0*/ 	.word	0x00001c10


	//   ....[13]....
        /*00c4*/ 	.word	0x00001c80


	//   ....[14]....
        /*00c8*/ 	.word	0x00001d00


	//   ....[15]....
        /*00cc*/ 	.word	0x00001d70


	//   ....[16]....
        /*00d0*/ 	.word	0x00001df0


	//   ....[17]....
        /*00d4*/ 	.word	0x00001e60


	//   ....[18]....
        /*00d8*/ 	.word	0x00001ee0


	//   ....[19]....
        /*00dc*/ 	.word	0x00001f50


	//----- nvinfo : EIATTR_EXIT_INSTR_OFFSETS
	.align		4
.L_2123:
        /*00e0*/ 	.byte	0x04, 0x1c
        /*00e2*/ 	.short	(.L_2125 - .L_2124)


	//   ....[0]....
.L_2124:
        /*00e4*/ 	.word	0x000019f0


	//   ....[1]....
        /*00e8*/ 	.word	0x00001ab0


	//----- nvinfo : EIATTR_MAX_THREADS
	.align		4
.L_2125:
        /*00ec*/ 	.byte	0x04, 0x05
        /*00ee*/ 	.short	(.L_2127 - .L_2126)
.L_2126:
        /*00f0*/ 	.word	0x00000080
        /*00f4*/ 	.word	0x00000001
        /*00f8*/ 	.word	0x00000001


	//----- nvinfo : EIATTR_CRS_STACK_SIZE
	.align		4
.L_2127:
        /*00fc*/ 	.byte	0x04, 0x1e
        /*00fe*/ 	.short	(.L_2129 - .L_2128)
.L_2128:
        /*0100*/ 	.word	0x00000000
.L_2129:


//--------------------- .nv.info._ZN10layer_norm31ln_parallel_residual_bwd_kernelINS_13Kernel_traitsI6__halfS2_fS2_fjLj256ELj1ELj4ELj1ELj16ENS_18Kernel_traits_baseILj256ES2_S2_fS2_fjLj128EEEEELb0ELb0ELb1EEEvNS_9BwdParamsE --------------------------
	.section	.nv.info._ZN10layer_norm31ln_parallel_residual_bwd_kernelINS_13Kernel_traitsI6__halfS2_fS2_fjLj256ELj1ELj4ELj1ELj16ENS_18Kernel_traits_baseILj256ES2_S2_fS2_fjLj128EEEEELb0ELb0ELb1EEEvNS_9BwdParamsE,"",@"SHT_CUDA_INFO"
	.sectionflags	@""
	.align	4


	//----- nvinfo : EIATTR_CUDA_API_VERSION
	.align		4
        /*0000*/ 	.byte	0x04, 0x37
        /*0002*/ 	.short	(.L_2131 - .L_2130)
.L_2130:
        /*0004*/ 	.word	0x00000082


	//----- nvinfo : EIATTR_SW2861232_WAR
	.align		4
.L_2131:
        /*0008*/ 	.byte	0x01, 0x35
	.zero		2


	//----- nvinfo : EIATTR_PARAM_CBANK
	.align		4
        /*000c*/ 	.byte	0x04, 0x0a
        /*000e*/ 	.short	(.L_2133 - .L_2132)
	.align		4
.L_2132:
        /*0010*/ 	.word	index@(.nv.constant0._ZN10layer_norm31ln_parallel_residual_bwd_kernelINS_13Kernel_traitsI6__halfS2_fS2_fjLj256ELj1ELj4ELj1ELj16ENS_18Kernel_traits_baseILj256ES2_S2_fS2_fjLj128EEEEELb0ELb0ELb1EEEvNS_9BwdParamsE)
        /*0014*/ 	.short	0x0160
        /*0016*/ 	.short	0x0128


	//----- nvinfo : EIATTR_CBANK_PARAM_SIZE
	.align		4
.L_2133:
        /*0018*/ 	.byte	0x03, 0x19
        /*001a*/ 	.short	0x0128


	//----- nvinfo : EIATTR_KPARAM_INFO
	.align		4
        /*001c*/ 	.byte	0x04, 0x17
        /*001e*/ 	.short	(.L_2135 - .L_2134)
.L_2134:
        /*0020*/ 	.word	0x00000000
        /*0024*/ 	.short	0x0000
        /*0026*/ 	.short	0x0000
        /*0028*/ 	.byte	0x00, 0xf0, 0xa1, 0x04


	//----- nvinfo : EIATTR_MAXREG_COUNT
	.align		4
.L_2135:
        /*002c*/ 	.byte	0x03, 0x1b
        /*002e*/ 	.short	0x00ff


	//----- nvinfo : EIATTR_NUM_BARRIERS
	.align		4
        /*0030*/ 	.byte	0x02, 0x4c
        /*0032*/ 	.byte	0x01
	.zero		1


	//----- nvinfo : EIATTR_MERCURY_ISA_VERSION
	.align		4
        /*0034*/ 	.byte	0x03, 0x5f
        /*0036*/ 	.short	0x0000


	//----- nvinfo : EIATTR_COOP_GROUP_MASK_REGIDS
	.align		4
        /*0038*/ 	.byte	0x04, 0x29
        /*003a*/ 	.short	(.L_2137 - .L_2136)


	//   ....[0]....
.L_2136:
        /*003c*/ 	.word	0xffffffff


	//   ....[1]....
        /*0040*/ 	.word	0xffffffff


	//   ....[2]....
        /*0044*/ 	.word	0xffffffff


	//   ....[3]....
        /*0048*/ 	.word	0xffffffff


	//   ....[4]....
        /*004c*/ 	.word	0xffffffff


	//   ....[5]....
        /*0050*/ 	.word	0xffffffff


	//   ....[6]....
        /*0054*/ 	.word	0xffffffff


	//   ....[7]....
        /*0058*/ 	.word	0xffffffff


	//   ....[8]....
        /*005c*/ 	.word	0xffffffff


	//   ....[9]....
        /*0060*/ 	.word	0xffffffff


	//   ....[10]....
        /*0064*/ 	.word	0xffffffff


	//   ....[11]....
        /*0068*/ 	.word	0xffffffff


	//   ....[12]....
        /*006c*/ 	.word	0xffffffff


	//   ....[13]....
        /*0070*/ 	.word	0xffffffff


	//   ....[14]....
        /*0074*/ 	.word	0xffffffff


	//   ....[15]....
        /*0078*/ 	.word	0xffffffff


	//   ....[16]....
        /*007c*/ 	.word	0xffffffff


	//   ....[17]....
        /*0080*/ 	.word	0xffffffff


	//   ....[18]....
        /*0084*/ 	.word	0xffffffff


	//   ....[19]....
        /*0088*/ 	.word	0xffffffff


	//----- nvinfo : EIATTR_COOP_GROUP_INSTR_OFFSETS
	.align		4
.L_2137:
        /*008c*/ 	.byte	0x04, 0x28
        /*008e*/ 	.short	(.L_2139 - .L_2138)


	//   ....[0]....
.L_2138:
        /*0090*/ 	.word	0x00000be0


	//   ....[1]....
        /*0094*/ 	.word	0x00000c00


	//   ....[2]....
        /*0098*/ 	.word	0x00000c20


	//   ....[3]....
        /*009c*/ 	.word	0x00000c40


	//   ....[4]....
        /*00a0*/ 	.word	0x00000c60


	//   ....[5]....
        /*00a4*/ 	.word	0x00000c80


	//   ....[6]....
        /*00a8*/ 	.word	0x00000ca0


	//   ....[7]....
        /*00ac*/ 	.word	0x00000cc0


	//   ....[8]....
        /*00b0*/ 	.word	0x00000ce0


	//   ....[9]....
        /*00b4*/ 	.word	0x00000d00


	//   ....[10]....
        /*00b8*/ 	.word	0x00001b70


	//   ....[11]....
        /*00bc*/ 	.word	0x00001bf0


	//   ....[12]....
        /*00c0*/ 	.word	0x00001c70


	//   ....[13]....
        /*00c4*/ 	.word	0x00001ce0


	//   ....[14]....
        /*00c8*/ 	.word	0x00001d60


	//   ....[15]....
        /*00cc*/ 	.word	0x00001dd0


	//   ....[16]....
        /*00d0*/ 	.word	0x00001e50


	//   ....[17]....
        /*00d4*/ 	.word	0x00001ec0


	//   ....[18]....
        /*00d8*/ 	.word	0x00001f40


	//   ....[19]....
        /*00dc*/ 	.word	0x00001fb0


	//----- nvinfo : EIATTR_EXIT_INSTR_OFFSETS
	.align		4
.L_2139:
        /*00e0*/ 	.byte	0x04, 0x1c
        /*00e2*/ 	.short	(.L_2141 - .L_2140)


	//   ....[0]....
.L_2140:
        /*00e4*/ 	.word	0x00001b10


	//----- nvinfo : EIATTR_MAX_THREADS
	.align		4
.L_2141:
        /*00e8*/ 	.byte	0x04, 0x05
        /*00ea*/ 	.short	(.L_2143 - .L_2142)
.L_2142:
        /*00ec*/ 	.word	0x00000080
        /*00f0*/ 	.word	0x00000001
        /*00f4*/ 	.word	0x00000001


	//----- nvinfo : EIATTR_CRS_STACK_SIZE
	.align		4
.L_2143:
        /*00f8*/ 	.byte	0x04, 0x1e
        /*00fa*/ 	.short	(.L_2145 - .L_2144)
.L_2144:
        /*00fc*/ 	.word	0x00000000
.L_2145:


//--------------------- .nv.info._ZN10layer_norm31ln_parallel_residual_bwd_kernelINS_13Kernel_traitsI6__halfS2_fS2_fjLj256ELj1ELj4ELj1ELj16ENS_18Kernel_traits_baseILj256ES2_S2_fS2_fjLj128EEEEELb0ELb1ELb0EEEvNS_9BwdParamsE --------------------------
	.section	.nv.info._ZN10layer_norm31ln_parallel_residual_bwd_kernelINS_13Kernel_traitsI6__halfS2_fS2_fjLj256ELj1ELj4ELj1ELj16ENS_18Kernel_traits_baseILj256ES2_S2_fS2_fjLj128EEEEELb0ELb1ELb0EEEvNS_9BwdParamsE,"",@"SHT_CUDA_INFO"
	.sectionflags	@""
	.align	4


	//----- nvinfo : EIATTR_CUDA_API_VERSION
	.align		4
        /*0000*/ 	.byte	0x04, 0x37
        /*0002*/ 	.short	(.L_2147 - .L_2146)
.L_2146:
        /*0004*/ 	.word	0x00000082


	//----- nvinfo : EIATTR_SW2861232_WAR
	.align		4
.L_2147:
        /*0008*/ 	.byte	0x01, 0x35
	.zero		2


	//----- nvinfo : EIATTR_PARAM_CBANK
	.align		4
        /*000c*/ 	.byte	0x04, 0x0a
        /*000e*/ 	.short	(.L_2149 - .L_2148)
	.align		4
.L_2148:
        /*0010*/ 	.word	index@(.nv.constant0._ZN10layer_norm31ln_parallel_residual_bwd_kernelINS_13Kernel_traitsI6__halfS2_fS2_fjLj256ELj1ELj4ELj1ELj16ENS_18Kernel_traits_baseILj256ES2_S2_fS2_fjLj128EEEEELb0ELb1ELb0EEEvNS_9BwdParamsE)
        /*0014*/ 	.short	0x0160
        /*0016*/ 	.short	0x0128


	//----- nvinfo : EIATTR_CBANK_PARAM_SIZE
	.align		4
.L_2149:
        /*0018*/ 	.byte	0x03, 0x19
        /*001a*/ 	.short	0x0128


	//----- nvinfo : EIATTR_KPARAM_INFO
	.align		4
        /*001c*/ 	.byte	0x04, 0x17
        /*001e*/ 	.short	(.L_2151 - .L_2150)
.L_2150:
        /*0020*/ 	.word	0x00000000
        /*0024*/ 	.short	0x0000
        /*0026*/ 	.short	0x0000
        /*0028*/ 	.byte	0x00, 0xf0, 0xa1, 0x04


	//----- nvinfo : EIATTR_MAXREG_COUNT
	.align		4
.L_2151:
        /*002c*/ 	.byte	0x03, 0x1b
        /*002e*/ 	.short	0x00ff


	//----- nvinfo : EIATTR_NUM_BARRIERS
	.align		4
        /*0030*/ 	.byte	0x02, 0x4c
        /*0032*/ 	.byte	0x01
	.zero		1


	//----- nvinfo : EIATTR_MERCURY_ISA_VERSION
	.align		4
        /*0034*/ 	.byte	0x03, 0x5f
        /*0036*/ 	.short	0x0000


	//----- nvinfo : EIATTR_COOP_GROUP_MASK_REGIDS
	.align		4
        /*0038*/ 	.byte	0x04, 0x29
        /*003a*/ 	.short	(.L_2153 - .L_2152)


	//   ....[0]....
.L_2152:
        /*003c*/ 	.word	0xffffffff


	//   ....[1]....
        /*0040*/ 	.word	0xffffffff


	//   ....[2]....
        /*0044*/ 	.word	0xffffffff


	//   ....[3]....
        /*0048*/ 	.word	0xffffffff


	//   ....[4]....
        /*004c*/ 	.word	0xffffffff


	//   ....[5]....
        /*0050*/ 	.word	0xffffffff


	//   ....[6]....
        /*0054*/ 	.word	0xffffffff


	//   ....[7]....
        /*0058*/ 	.word	0xffffffff


	//   ....[8]....
        /*005c*/ 	.word	0xffffffff


	//   ....[9]....
        /*0060*/ 	.word	0xffffffff


	//   ....[10]....
        /*0064*/ 	.word	0xffffffff


	//   ....[11]....
        /*0068*/ 	.word	0xffffffff


	//   ....[12]....
        /*006c*/ 	.word	0xffffffff


	//   ....[13]....
        /*0070*/ 	.word	0xffffffff


	//   ....[14]....
        /*0074*/ 	.word	0xffffffff


	//   ....[15]....
        /*0078*/ 	.word	0xffffffff


	//   ....[16]....
        /*007c*/ 	.word	0xffffffff


	//   ....[17]....
        /*0080*/ 	.word	0xffffffff


	//   ....[18]....
        /*0084*/ 	.word	0xffffffff


	//   ....[19]....
        /*0088*/ 	.word	0xffffffff


	//----- nvinfo : EIATTR_COOP_GROUP_INSTR_OFFSETS
	.align		4
.L_2153:
        /*008c*/ 	.byte	0x04, 0x28
        /*008e*/ 	.short	(.L_2155 - .L_2154)


	//   ....[0]....
.L_2154:
        /*0090*/ 	.word	0x00000810


	//   ....[1]....
        /*0094*/ 	.word	0x00000830


	//   ....[2]....
        /*0098*/ 	.word	0x00000850


	//   ....[3]....
        /*009c*/ 	.word	0x00000870


	//   ....[4]....
        /*00a0*/ 	.word	0x00000890


	//   ....[5]....
        /*00a4*/ 	.word	0x000008b0


	//   ....[6]....
        /*00a8*/ 	.word	0x000008d0


	//   ....[7]....
        /*00ac*/ 	.word	0x000008f0


	//   ....[8]....
        /*00b0*/ 	.word	0x00000910


	//   ....[9]....
        /*00b4*/ 	.word	0x00000930


	//   ....[10]....
        /*00b8*/ 	.word	0x000013c0


	//   ....[11]....
        /*00bc*/ 	.word	0x00001440


	//   ....[12]....
        /*00c0*/ 	.word	0x000014c0


	//   ....[13]....
        /*00c4*/ 	.word	0x00001530


	//   ....[14]....
        /*00c8*/ 	.word	0x000015b0


	//   ....[15]....
        /*00cc*/ 	.word	0x00001620


	//   ....[16]....
        /*00d0*/ 	.word	0x000016a0


	//   ....[17]....
        /*00d4*/ 	.word	0x00001710


	//   ....[18]....
        /*00d8*/ 	.word	0x00001790


	//   ....[19]....
        /*00dc*/ 	.word	0x00001800


	//----- nvinfo : EIATTR_EXIT_INSTR_OFFSETS
	.align		4
.L_2155:
        /*00e0*/ 	.byte	0x04, 0x1c
        /*00e2*/ 	.short	(.L_2157 - .L_2156)


	//   ....[0]....
.L_2156:
        /*00e4*/ 	.word	0x00001330


	//   ....[1]....
        /*00e8*/ 	.word	0x00001360


	//----- nvinfo : EIATTR_MAX_THREADS
	.align		4
.L_2157:
        /*00ec*/ 	.byte	0x04, 0x05
        /*00ee*/ 	.short	(.L_2159 - .L_2158)
.L_2158:
        /*00f0*/ 	.word	0x00000080
        /*00f4*/ 	.word	0x00000001
        /*00f8*/ 	.word	0x00000001


	//----- nvinfo : EIATTR_CRS_STACK_SIZE
	.align		4
.L_2159:
        /*00fc*/ 	.byte	0x04, 0x1e
        /*00fe*/ 	.short	(.L_2161 - .L_2160)
.L_2160:
        /*0100*/ 	.word	0x00000000
.L_2161:


//--------------------- .nv.info._ZN10layer_norm31ln_parallel_residual_bwd_kernelINS_13Kernel_traitsI6__halfS2_fS2_fjLj256ELj1ELj4ELj1ELj16ENS_18Kernel_traits_baseILj256ES2_S2_fS2_fjLj128EEEEELb0ELb1ELb1EEEvNS_9BwdParamsE --------------------------
	.section	.nv.info._ZN10layer_norm31ln_parallel_residual_bwd_kernelINS_13Kernel_traitsI6__halfS2_fS2_fjLj256ELj1ELj4ELj1ELj16ENS_18Kernel_traits_baseILj256ES2_S2_fS2_fjLj128EEEEELb0ELb1ELb1EEEvNS_9BwdParamsE,"",@"SHT_CUDA_INFO"
	.sectionflags	@""
	.align	4


	//----- nvinfo : EIATTR_CUDA_API_VERSION
	.align		4
        /*0000*/ 	.byte	0x04, 0x37
        /*0002*/ 	.short	(.L_2163 - .L_2162)
.L_2162:
        /*0004*/ 	.word	0x00000082


	//----- nvinfo : EIATTR_SW2861232_WAR
	.align		4
.L_2163:
        /*0008*/ 	.byte	0x01, 0x35
	.zero		2


	//----- nvinfo : EIATTR_PARAM_CBANK
	.align		4
        /*000c*/ 	.byte	0x04, 0x0a
        /*000e*/ 	.short	(.L_2165 - .L_2164)
	.align		4
.L_2164:
        /*0010*/ 	.word	index@(.nv.constant0._ZN10layer_norm31ln_parallel_residual_bwd_kernelINS_13Kernel_traitsI6__halfS2_fS2_fjLj256ELj1ELj4ELj1ELj16ENS_18Kernel_traits_baseILj256ES2_S2_fS2_fjLj128EEEEELb0ELb1ELb1EEEvNS_9BwdParamsE)
        /*0014*/ 	.short	0x0160
        /*0016*/ 	.short	0x0128


	//----- nvinfo : EIATTR_CBANK_PARAM_SIZE
	.align		4
.L_2165:
        /*0018*/ 	.byte	0x03, 0x19
        /*001a*/ 	.short	0x0128


	//----- nvinfo : EIATTR_KPARAM_INFO
	.align		4
        /*001c*/ 	.byte	0x04, 0x17
        /*001e*/ 	.short	(.L_2167 - .L_2166)
.L_2166:
        /*0020*/ 	.word	0x00000000
        /*0024*/ 	.short	0x0000
        /*0026*/ 	.short	0x0000
        /*0028*/ 	.byte	0x00, 0xf0, 0xa1, 0x04


	//----- nvinfo : EIATTR_MAXREG_COUNT
	.align		4
.L_2167:
        /*002c*/ 	.byte	0x03, 0x1b
        /*002e*/ 	.short	0x00ff


	//----- nvinfo : EIATTR_NUM_BARRIERS
	.align		4
        /*0030*/ 	.byte	0x02, 0x4c
        /*0032*/ 	.byte	0x01
	.zero		1


	//----- nvinfo : EIATTR_MERCURY_ISA_VERSION
	.align		4
        /*0034*/ 	.byte	0x03, 0x5f
        /*0036*/ 	.short	0x0000


	//----- nvinfo : EIATTR_COOP_GROUP_MASK_REGIDS
	.align		4
        /*0038*/ 	.byte	0x04, 0x29
        /*003a*/ 	.short	(.L_2169 - .L_2168)


	//   ....[0]....
.L_2168:
        /*003c*/ 	.word	0xffffffff


	//   ....[1]....
        /*0040*/ 	.word	0xffffffff


	//   ....[2]....
        /*0044*/ 	.word	0xffffffff


	//   ....[3]....
        /*0048*/ 	.word	0xffffffff


	//   ....[4]....
        /*004c*/ 	.word	0xffffffff


	//   ....[5]....
        /*0050*/ 	.word	0xffffffff


	//   ....[6]....
        /*0054*/ 	.word	0xffffffff


	//   ....[7]....
        /*0058*/ 	.word	0xffffffff


	//   ....[8]....
        /*005c*/ 	.word	0xffffffff


	//   ....[9]....
        /*0060*/ 	.word	0xffffffff


	//   ....[10]....
        /*0064*/ 	.word	0xffffffff


	//   ....[11]....
        /*0068*/ 	.word	0xffffffff


	//   ....[12]....
        /*006c*/ 	.word	0xffffffff


	//   ....[13]....
        /*0070*/ 	.word	0xffffffff


	//   ....[14]....
        /*0074*/ 	.word	0xffffffff


	//   ....[15]....
        /*0078*/ 	.word	0xffffffff


	//   ....[16]....
        /*007c*/ 	.word	0xffffffff


	//   ....[17]....
        /*0080*/ 	.word	0xffffffff


	//   ....[18]....
        /*0084*/ 	.word	0xffffffff


	//   ....[19]....
        /*0088*/ 	.word	0xffffffff


	//----- nvinfo : EIATTR_COOP_GROUP_INSTR_OFFSETS
	.align		4
.L_2169:
        /*008c*/ 	.byte	0x04, 0x28
        /*008e*/ 	.short	(.L_2171 - .L_2170)


	//   ....[0]....
.L_2170:
        /*0090*/ 	.word	0x00000820


	//   ....[1]....
        /*0094*/ 	.word	0x00000840


	//   ....[2]....
        /*0098*/ 	.word	0x00000860


	//   ....[3]....
        /*009c*/ 	.word	0x00000880


	//   ....[4]....
        /*00a0*/ 	.word	0x000008a0


	//   ....[5]....
        /*00a4*/ 	.word	0x000008c0


	//   ....[6]....
        /*00a8*/ 	.word	0x000008e0


	//   ....[7]....
        /*00ac*/ 	.word	0x00000900


	//   ....[8]....
        /*00b0*/ 	.word	0x00000920


	//   ....[9]....
        /*00b4*/ 	.word	0x00000940


	//   ....[10]....
        /*00b8*/ 	.word	0x00001370


	//   ....[11]....
        /*00bc*/ 	.word	0x000013f0


	//   ....[12]....
        /*00c0*/ 	.word	0x00001470


	//   ....[13]....
        /*00c4*/ 	.word	0x000014e0


	//   ....[14]....
        /*00c8*/ 	.word	0x00001560


	//   ....[15]....
        /*00cc*/ 	.word	0x000015d0


	//   ....[16]....
        /*00d0*/ 	.word	0x00001650


	//   ....[17]....
        /*00d4*/ 	.word	0x000016c0


	//   ....[18]....
        /*00d8*/ 	.word	0x00001740


	//   ....[19]....
        /*00dc*/ 	.word	0x000017b0


	//----- nvinfo : EIATTR_EXIT_INSTR_OFFSETS
	.align		4
.L_2171:
        /*00e0*/ 	.byte	0x04, 0x1c
        /*00e2*/ 	.short	(.L_2173 - .L_2172)


	//   ....[0]....
.L_2172:
        /*00e4*/ 	.word	0x00001310


	//----- nvinfo : EIATTR_MAX_THREADS
	.align		4
.L_2173:
        /*00e8*/ 	.byte	0x04, 0x05
        /*00ea*/ 	.short	(.L_2175 - .L_2174)
.L_2174:
        /*00ec*/ 	.word	0x00000080
        /*00f0*/ 	.word	0x00000001
        /*00f4*/ 	.word	0x00000001


	//----- nvinfo : EIATTR_CRS_STACK_SIZE
	.align		4
.L_2175:
        /*00f8*/ 	.byte	0x04, 0x1e
        /*00fa*/ 	.short	(.L_2177 - .L_2176)
.L_2176:
        /*00fc*/ 	.word	0x00000000
.L_2177:


//--------------------- .nv.info._ZN10layer_norm31ln_parallel_residual_bwd_kernelINS_13Kernel_traitsI6__halfS2_fS2_fjLj256ELj1ELj4ELj1ELj16ENS_18Kernel_traits_baseILj256ES2_S2_fS2_fjLj128EEEEELb1ELb0ELb0EEEvNS_9BwdParamsE --------------------------
	.section	.nv.info._ZN10layer_norm31ln_parallel_residual_bwd_kernelINS_13Kernel_traitsI6__halfS2_fS2_fjLj256ELj1ELj4ELj1ELj16ENS_18Kernel_traits_baseILj256ES2_S2_fS2_fjLj128EEEEELb1ELb0ELb0EEEvNS_9BwdParamsE,"",@"SHT_CUDA_INFO"
	.sectionflags	@""
	.align	4


	//----- nvinfo : EIATTR_CUDA_API_VERSION
	.align		4
        /*0000*/ 	.byte	0x04, 0x37
        /*0002*/ 	.short	(.L_2179 - .L_2178)
.L_2178:
        /*0004*/ 	.word	0x00000082


	//----- nvinfo : EIATTR_SW2861232_WAR
	.align		4
.L_2179:
        /*0008*/ 	.byte	0x01, 0x35
	.zero		2


	//----- nvinfo : EIATTR_PARAM_CBANK
	.align		4
        /*000c*/ 	.byte	0x04, 0x0a
        /*000e*/ 	.short	(.L_2181 - .L_2180)
	.align		4
.L_2180:
        /*0010*/ 	.word	index@(.nv.constant0._ZN10layer_norm31ln_parallel_residual_bwd_kernelINS_13Kernel_traitsI6__halfS2_fS2_fjLj256ELj1ELj4ELj1ELj16ENS_18Kernel_traits_baseILj256ES2_S2_fS2_fjLj128EEEEELb1ELb0ELb0EEEvNS_9BwdParamsE)
        /*0014*/ 	.short	0x0160
        /*0016*/ 	.short	0x0128


	//----- nvinfo : EIATTR_CBANK_PARAM_SIZE
	.align		4
.L_2181:
        /*0018*/ 	.byte	0x03, 0x19
        /*001a*/ 	.short	0x0128


	//----- nvinfo : EIATTR_KPARAM_INFO
	.align		4
        /*001c*/ 	.byte	0x04, 0x17
        /*001e*/ 	.short	(.L_2183 - .L_2182)
.L_2182:
        /*0020*/ 	.word	0x00000000
        /*0024*/ 	.short	0x0000
        /*0026*/ 	.short	0x0000
        /*0028*/ 	.byte	0x00, 0xf0, 0xa1, 0x04


	//----- nvinfo : EIATTR_MAXREG_COUNT
	.align		4
.L_2183:
        /*002c*/ 	.byte	0x03, 0x1b
        /*002e*/ 	.short	0x00ff


	//----- nvinfo : EIATTR_NUM_BARRIERS
	.align		4
        /*0030*/ 	.byte	0x02, 0x4c
        /*0032*/ 	.byte	0x01
	.zero		1


	//----- nvinfo : EIATTR_MERCURY_ISA_VERSION
	.align		4
        /*0034*/ 	.byte	0x03, 0x5f
        /*0036*/ 	.short	0x0000


	//----- nvinfo : EIATTR_COOP_GROUP_MASK_REGIDS
	.align		4
        /*0038*/ 	.byte	0x04, 0x29
        /*003a*/ 	.short	(.L_2185 - .L_2184)


	//   ....[0]....
.L_2184:
        /*003c*/ 	.word	0xffffffff


	//   ....[1]....
        /*0040*/ 	.word	0xffffffff


	//   ....[2]....
        /*0044*/ 	.word	0xffffffff


	//   ....[3]....
        /*0048*/ 	.word	0xffffffff


	//   ....[4]....
        /*004c*/ 	.word	0xffffffff


	//   ....[5]....
        /*0050*/ 	.word	0xffffffff


	//   ....[6]....
        /*0054*/ 	.word	0xffffffff


	//   ....[7]....
        /*0058*/ 	.word	0xffffffff


	//   ....[8]....
        /*005c*/ 	.word	0xffffffff


	//   ....[9]....
        /*0060*/ 	.word	0xffffffff


	//   ....[10]....
        /*0064*/ 	.word	0xffffffff


	//   ....[11]....
        /*0068*/ 	.word	0xffffffff


	//   ....[12]....
        /*006c*/ 	.word	0xffffffff


	//   ....[13]....
        /*0070*/ 	.word	0xffffffff


	//   ....[14]....
        /*0074*/ 	.word	0xffffffff


	//   ....[15]....
        /*0078*/ 	.word	0xffffffff


	//   ....[16]....
        /*007c*/ 	.word	0xffffffff


	//   ....[17]....
        /*0080*/ 	.word	0xffffffff


	//   ....[18]....
        /*0084*/ 	.word	0xffffffff


	//   ....[19]....
        /*0088*/ 	.word	0xffffffff


	//----- nvinfo : EIATTR_COOP_GROUP_INSTR_OFFSETS
	.align		4
.L_2185:
        /*008c*/ 	.byte	0x04, 0x28
        /*008e*/ 	.short	(.L_2187 - .L_2186)


	//   ....[0]....
.L_2186:
        /*0090*/ 	.word	0x00000da0


	//   ....[1]....
        /*0094*/ 	.word	0x00000dc0


	//   ....[2]....
        /*0098*/ 	.word	0x00000de0


	//   ....[3]....
        /*009c*/ 	.word	0x00000e00


	//   ....[4]....
        /*00a0*/ 	.word	0x00000e20


	//   ....[5]....
        /*00a4*/ 	.word	0x00000e40


	//   ....[6]....
        /*00a8*/ 	.word	0x00000e60


	//   ....[7]....
        /*00ac*/ 	.word	0x00000e80


	//   ....[8]....
        /*00b0*/ 	.word	0x00000ea0


	//   ....[9]....
        /*00b4*/ 	.word	0x00000ec0


	//   ....[10]....
        /*00b8*/ 	.word	0x00001fd0


	//   ....[11]....
        /*00bc*/ 	.word	0x00002050


	//   ....[12]....
        /*00c0*/ 	.word	0x000020d0


	//   ....[13]....
        /*00c4*/ 	.word	0x00002140


	//   ....[14]....
        /*00c8*/ 	.word	0x000021c0


	//   ....[15]....
        /*00cc*/ 	.word	0x00002230


	//   ....[16]....
        /*00d0*/ 	.word	0x000022b0


	//   ....[17]....
        /*00d4*/ 	.word	0x00002320


	//   ....[18]....
        /*00d8*/ 	.word	0x000023a0


	//   ....[19]....
        /*00dc*/ 	.word	0x00002410


	//----- nvinfo : EIATTR_EXIT_INSTR_OFFSETS
	.align		4
.L_2187:
        /*00e0*/ 	.byte	0x04, 0x1c
        /*00e2*/ 	.short	(.L_2189 - .L_2188)


	//   ....[0]....
.L_2188:
        /*00e4*/ 	.word	0x00001eb0


	//   ....[1]....
        /*00e8*/ 	.word	0x00001f70


	//----- nvinfo : EIATTR_MAX_THREADS
	.align		4
.L_2189:
        /*00ec*/ 	.byte	0x04, 0x05
        /*00ee*/ 	.short	(.L_2191 - .L_2190)
.L_2190:
        /*00f0*/ 	.word	0x00000080
        /*00f4*/ 	.word	0x00000001
        /*00f8*/ 	.word	0x00000001


	//----- nvinfo : EIATTR_CRS_STACK_SIZE
	.align		4
.L_2191:
        /*00fc*/ 	.byte	0x04, 0x1e
        /*00fe*/ 	.short	(.L_2193 - .L_2192)
.L_2192:
        /*0100*/ 	.word	0x00000000
.L_2193:


//--------------------- .nv.info._ZN10layer_norm31ln_parallel_residual_bwd_kernelINS_13Kernel_traitsI6__halfS2_fS2_fjLj256ELj1ELj4ELj1ELj16ENS_18Kernel_traits_baseILj256ES2_S2_fS2_fjLj128EEEEELb1ELb0ELb1EEEvNS_9BwdParamsE --------------------------
	.section	.nv.info._ZN10layer_norm31ln_parallel_residual_bwd_kernelINS_13Kernel_traitsI6__halfS2_fS2_fjLj256ELj1ELj4ELj1ELj16ENS_18Kernel_traits_baseILj256ES2_S2_fS2_fjLj128EEEEELb1ELb0ELb1EEEvNS_9BwdParamsE,"",@"SHT_CUDA_INFO"
	.sectionflags	@""
	.align	4


	//----- nvinfo : EIATTR_CUDA_API_VERSION
	.align		4
        /*0000*/ 	.byte	0x04, 0x37
        /*0002*/ 	.short	(.L_2195 - .L_2194)
.L_2194:
        /*0004*/ 	.word	0x00000082


	//----- nvinfo : EIATTR_SW2861232_WAR
	.align		4
.L_2195:
        /*0008*/ 	.byte	0x01, 0x35
	.zero		2


	//----- nvinfo : EIATTR_PARAM_CBANK
	.align		4
        /*000c*/ 	.byte	0x04, 0x0a
        /*000e*/ 	.short	(.L_2197 - .L_2196)
	.align		4
.L_2196:
        /*0010*/ 	.word	index@(.nv.constant0._ZN10layer_norm31ln_parallel_residual_bwd_kernelINS_13Kernel_traitsI6__halfS2_fS2_fjLj256ELj1ELj4ELj1ELj16ENS_18Kernel_traits_baseILj256ES2_S2_fS2_fjLj128EEEEELb1ELb0ELb1EEEvNS_9BwdParamsE)
        /*0014*/ 	.short	0x0160
        /*0016*/ 	.short	0x0128


	//----- nvinfo : EIATTR_CBANK_PARAM_SIZE
	.align		4
.L_2197:
        /*0018*/ 	.byte	0x03, 0x19
        /*001a*/ 	.short	0x0128


	//----- nvinfo : EIATTR_KPARAM_INFO
	.align		4
        /*001c*/ 	.byte	0x04, 0x17
        /*001e*/ 	.short	(.L_2199 - .L_2198)
.L_2198:
        /*0020*/ 	.word	0x00000000
        /*0024*/ 	.short	0x0000
        /*0026*/ 	.short	0x0000
        /*0028*/ 	.byte	0x00, 0xf0, 0xa1, 0x04


	//----- nvinfo : EIATTR_MAXREG_COUNT
	.align		4
.L_2199:
        /*002c*/ 	.byte	0x03, 0x1b
        /*002e*/ 	.short	0x00ff


	//----- nvinfo : EIATTR_NUM_BARRIERS
	.align		4
        /*0030*/ 	.byte	0x02, 0x4c
        /*0032*/ 	.byte	0x01
	.zero		1


	//----- nvinfo : EIATTR_MERCURY_ISA_VERSION
	.align		4
        /*0034*/ 	.byte	0x03, 0x5f
        /*0036*/ 	.short	0x0000


	//----- nvinfo : EIATTR_COOP_GROUP_MASK_REGIDS
	.align		4
        /*0038*/ 	.byte	0x04, 0x29
        /*003a*/ 	.short	(.L_2201 - .L_2200)


	//   ....[0]....
.L_2200:
        /*003c*/ 	.word	0xffffffff


	//   ....[1]....
        /*0040*/ 	.word	0xffffffff


	//   ....[2]....
        /*0044*/ 	.word	0xffffffff


	//   ....[3]....
        /*0048*/ 	.word	0xffffffff


	//   ....[4]....
        /*004c*/ 	.word	0xffffffff


	//   ....[5]....
        /*0050*/ 	.word	0xffffffff


	//   ....[6]....
        /*0054*/ 	.word	0xffffffff


	//   ....[7]....
        /*0058*/ 	.word	0xffffffff


	//   ....[8]....
        /*005c*/ 	.word	0xffffffff


	//   ....[9]....
        /*0060*/ 	.word	0xffffffff


	//   ....[10]....
        /*0064*/ 	.word	0xffffffff


	//   ....[11]....
        /*0068*/ 	.word	0xffffffff


	//   ....[12]....
        /*006c*/ 	.word	0xffffffff


	//   ....[13]....
        /*0070*/ 	.word	0xffffffff


	//   ....[14]....
        /*0074*/ 	.word	0xffffffff


	//   ....[15]....
        /*0078*/ 	.word	0xffffffff


	//   ....[16]....
        /*007c*/ 	.word	0xffffffff


	//   ....[17]....
        /*0080*/ 	.word	0xffffffff


	//   ....[18]....
        /*0084*/ 	.word	0xffffffff


	//   ....[19]....
        /*0088*/ 	.word	0xffffffff


	//----- nvinfo : EIATTR_COOP_GROUP_INSTR_OFFSETS
	.align		4
.L_2201:
        /*008c*/ 	.byte	0x04, 0x28
        /*008e*/ 	.short	(.L_2203 - .L_2202)


	//   ....[0]....
.L_2202:
        /*0090*/ 	.word	0x00000d70


	//   ....[1]....
        /*0094*/ 	.word	0x00000d90


	//   ....[2]....
        /*0098*/ 	.word	0x00000db0


	//   ....[3]....
        /*009c*/ 	.word	0x00000dd0


	//   ....[4]....
        /*00a0*/ 	.word	0x00000df0


	//   ....[5]....
        /*00a4*/ 	.word	0x00000e10


	//   ....[6]....
        /*00a8*/ 	.word	0x00000e30


	//   ....[7]....
        /*00ac*/ 	.word	0x00000e50


	//   ....[8]....
        /*00b0*/ 	.word	0x00000e70


	//   ....[9]....
        /*00b4*/ 	.word	0x00000e90


	//   ....[10]....
        /*00b8*/ 	.word	0x00001f00


	//   ....[11]....
        /*00bc*/ 	.word	0x00001f80


	//   ....[12]....
        /*00c0*/ 	.word	0x00002000


	//   ....[13]....
        /*00c4*/ 	.word	0x00002070


	//   ....[14]....
        /*00c8*/ 	.word	0x000020f0


	//   ....[15]....
        /*00cc*/ 	.word	0x00002160


	//   ....[16]....
        /*00d0*/ 	.word	0x000021e0


	//   ....[17]....
        /*00d4*/ 	.word	0x00002250


	//   ....[18]....
        /*00d8*/ 	.word	0x000022d0


	//   ....[19]....
        /*00dc*/ 	.word	0x00002340


	//----- nvinfo : EIATTR_EXIT_INSTR_OFFSETS
	.align		4
.L_2203:
        /*00e0*/ 	.byte	0x04, 0x1c
        /*00e2*/ 	.short	(.L_2205 - .L_2204)


	//   ....[0]....
.L_2204:
        /*00e4*/ 	.word	0x00001ea0


	//----- nvinfo : EIATTR_MAX_THREADS
	.align		4
.L_2205:
        /*00e8*/ 	.byte	0x04, 0x05
        /*00ea*/ 	.short	(.L_2207 - .L_2206)
.L_2206:
        /*00ec*/ 	.word	0x00000080
        /*00f0*/ 	.word	0x00000001
        /*00f4*/ 	.word	0x00000001


	//----- nvinfo : EIATTR_CRS_STACK_SIZE
	.align		4
.L_2207:
        /*00f8*/ 	.byte	0x04, 0x1e
        /*00fa*/ 	.short	(.L_2209 - .L_2208)
.L_2208:
        /*00fc*/ 	.word	0x00000000
.L_2209:


//--------------------- .nv.info._ZN10layer_norm22ln_bwd_finalize_kernelINS_22Kernel_traits_finalizeILj256E6__halfS2_fS2_fjLb0ELj1024ELj4ENS_18Kernel_traits_baseILj256ES2_S2_fS2_fjLj1024EEEEELb0ELb0EEEvNS_9BwdParamsE --------------------------
	.section	.nv.info._ZN10layer_norm22ln_bwd_finalize_kernelINS_22Kernel_traits_finalizeILj256E6__halfS2_fS2_fjLb0ELj1024ELj4ENS_18Kernel_traits_baseILj256ES2_S2_fS2_fjLj1024EEEEELb0ELb0EEEvNS_9BwdParamsE,"",@"SHT_CUDA_INFO"
	.sectionflags	@""
	.align	4


	//----- nvinfo : EIATTR_CUDA_API_VERSION
	.align		4
        /*0000*/ 	.byte	0x04, 0x37
        /*0002*/ 	.short	(.L_2211 - .L_2210)
.L_2210:
        /*0004*/ 	.word	0x00000082


	//----- nvinfo : EIATTR_SW2861232_WAR
	.align		4
.L_2211:
        /*0008*/ 	.byte	0x01, 0x35
	.zero		2


	//----- nvinfo : EIATTR_PARAM_CBANK
	.align		4
        /*000c*/ 	.byte	0x04, 0x0a
        /*000e*/ 	.short	(.L_2213 - .L_2212)
	.align		4
.L_2212:
        /*0010*/ 	.word	index@(.nv.constant0._ZN10layer_norm22ln_bwd_finalize_kernelINS_22Kernel_traits_finalizeILj256E6__halfS2_fS2_fjLb0ELj1024ELj4ENS_18Kernel_traits_baseILj256ES2_S2_fS2_fjLj1024EEEEELb0ELb0EEEvNS_9BwdParamsE)
        /*0014*/ 	.short	0x0160
        /*0016*/ 	.short	0x0128


	//----- nvinfo : EIATTR_CBANK_PARAM_SIZE
	.align		4
.L_2213:
        /*0018*/ 	.byte	0x03, 0x19
        /*001a*/ 	.short	0x0128


	//----- nvinfo : EIATTR_KPARAM_INFO
	.align		4
        /*001c*/ 	.byte	0x04, 0x17
        /*001e*/ 	.short	(.L_2215 - .L_2214)
.L_2214:
        /*0020*/ 	.word	0x00000000
        /*0024*/ 	.short	0x0000
        /*0026*/ 	.short	0x0000
        /*0028*/ 	.byte	0x00, 0xf0, 0xa1, 0x04


	//----- nvinfo : EIATTR_MAXREG_COUNT
	.align		4
.L_2215:
        /*002c*/ 	.byte	0x03, 0x1b
        /*002e*/ 	.short	0x0040


	//----- nvinfo : EIATTR_NUM_BARRIERS
	.align		4
        /*0030*/ 	.byte	0x02, 0x4c
        /*0032*/ 	.byte	0x01
	.zero		1


	//----- nvinfo : EIATTR_MERCURY_ISA_VERSION
	.align		4
        /*0034*/ 	.byte	0x03, 0x5f
        /*0036*/ 	.short	0x0000


	//----- nvinfo : EIATTR_COOP_GROUP_MASK_REGIDS
	.align		4
        /*0038*/ 	.byte	0x04, 0x29
        /*003a*/ 	.short	(.L_2217 - .L_2216)


	//   ....[0]....
.L_2216:
        /*003c*/ 	.word	0xffffffff


	//   ....[1]....
        /*0040*/ 	.word	0xffffffff


	//   ....[2]....
        /*0044*/ 	.word	0xffffffff


	//   ....[3]....
        /*0048*/ 	.word	0xffffffff


	//   ....[4]....
        /*004c*/ 	.word	0xffffffff


	//   ....[5]....
        /*0050*/ 	.word	0xffffffff


	//   ....[6]....
        /*0054*/ 	.word	0xffffffff


	//   ....[7]....
        /*0058*/ 	.word	0xffffffff


	//   ....[8]....
        /*005c*/ 	.word	0xffffffff


	//   ....[9]....
        /*0060*/ 	.word	0xffffffff


	//   ....[10]....
        /*0064*/ 	.word	0xffffffff


	//   ....[11]....
        /*0068*/ 	.word	0xffffffff


	//   ....[12]....
        /*006c*/ 	.word	0xffffffff


	//   ....[13]....
        /*0070*/ 	.word	0xffffffff


	//   ....[14]....
        /*0074*/ 	.word	0xffffffff


	//   ....[15]....
        /*0078*/ 	.word	0xffffffff


	//   ....[16]....
        /*007c*/ 	.word	0xffffffff


	//   ....[17]....
        /*0080*/ 	.word	0xffffffff


	//   ....[18]....
        /*0084*/ 	.word	0xffffffff


	//   ....[19]....
        /*0088*/ 	.word	0xffffffff


	//----- nvinfo : EIATTR_COOP_GROUP_INSTR_OFFSETS
	.align		4
.L_2217:
        /*008c*/ 	.byte	0x04, 0x28
        /*008e*/ 	.short	(.L_2219 - .L_2218)


	//   ....[0]....
.L_2218:
        /*0090*/ 	.word	0x00000820


	//   ....[1]....
        /*0094*/ 	.word	0x00000850


	//   ....[2]....
        /*0098*/ 	.word	0x00000860


	//   ....[3]....
        /*009c*/ 	.word	0x00000890


	//   ....[4]....
        /*00a0*/ 	.word	0x000008a0


	//   ....[5]....
        /*00a4*/ 	.word	0x000008d0


	//   ....[6]....
        /*00a8*/ 	.word	0x000008f0


	//   ....[7]....
        /*00ac*/ 	.word	0x00000900


	//   ....[8]....
        /*00b0*/ 	.word	0x00000930


	//   ....[9]....
        /*00b4*/ 	.word	0x00000940


	//   ....[10]....
        /*00b8*/ 	.word	0x00000b50


	//   ....[11]....
        /*00bc*/ 	.word	0x00000bc0


	//   ....[12]....
        /*00c0*/ 	.word	0x00000c20


	//   ....[13]....
        /*00c4*/ 	.word	0x00000c80


	//   ....[14]....
        /*00c8*/ 	.word	0x00000cf0


	//   ....[15]....
        /*00cc*/ 	.word	0x00000d60


	//   ....[16]....
        /*00d0*/ 	.word	0x00000dc0


	//   ....[17]....
        /*00d4*/ 	.word	0x00000e20


	//   ....[18]....
        /*00d8*/ 	.word	0x00000e80


	//   ....[19]....
        /*00dc*/ 	.word	0x00000ee0


	//----- nvinfo : EIATTR_EXIT_INSTR_OFFSETS
	.align		4
.L_2219:
        /*00e0*/ 	.byte	0x04, 0x1c
        /*00e2*/ 	.short	(.L_2221 - .L_2220)


	//   ....[0]....
.L_2220:
        /*00e4*/ 	.word	0x00000070


	//   ....[1]....
        /*00e8*/ 	.word	0x00000af0


	//----- nvinfo : EIATTR_MAX_THREADS
	.align		4
.L_2221:
        /*00ec*/ 	.byte	0x04, 0x05
        /*00ee*/ 	.short	(.L_2223 - .L_2222)
.L_2222:
        /*00f0*/ 	.word	0x00000400
        /*00f4*/ 	.word	0x00000001
        /*00f8*/ 	.word	0x00000001


	//----- nvinfo : EIATTR_CRS_STACK_SIZE
	.align		4
.L_2223:
        /*00fc*/ 	.byte	0x04, 0x1e
        /*00fe*/ 	.short	(.L_2225 - .L_2224)
.L_2224:
        /*0100*/ 	.word	0x00000000
.L_2225:


//--------------------- .nv.info._ZN10layer_norm40ln_parallel_residual_bwd_finalize_kernelINS_22Kernel_traits_finalizeILj256E6__halfS2_fS2_fjLb0ELj1024ELj4ENS_18Kernel_traits_baseILj256ES2_S2_fS2_fjLj1024EEEEELb0EEEvNS_9BwdParamsE --------------------------
	.section	.nv.info._ZN10layer_norm40ln_parallel_residual_bwd_finalize_kernelINS_22Kernel_traits_finalizeILj256E6__halfS2_fS2_fjLb0ELj1024ELj4ENS_18Kernel_traits_baseILj256ES2_S2_fS2_fjLj1024EEEEELb0EEEvNS_9BwdParamsE,"",@"SHT_CUDA_INFO"
	.sectionflags	@""
	.align	4


	//----- nvinfo : EIATTR_CUDA_API_VERSION
	.align		4
        /*0000*/ 	.byte	0x04, 0x37
        /*0002*/ 	.short	(.L_2227 - .L_2226)
.L_2226:
        /*0004*/ 	.word	0x00000082


	//----- nvinfo : EIATTR_SW2861232_WAR
	.align		4
.L_2227:
        /*0008*/ 	.byte	0x01, 0x35
	.zero		2


	//----- nvinfo : EIATTR_PARAM_CBANK
	.align		4
        /*000c*/ 	.byte	0x04, 0x0a
        /*000e*/ 	.short	(.L_2229 - .L_2228)
	.align		4
.L_2228:
        /*0010*/ 	.word	index@(.nv.constant0._ZN10layer_norm40ln_parallel_residual_bwd_finalize_kernelINS_22Kernel_traits_finalizeILj256E6__halfS2_fS2_fjLb0ELj1024ELj4ENS_18Kernel_traits_baseILj256ES2_S2_fS2_fjLj1024EEEEELb0EEEvNS_9BwdParamsE)
        /*0014*/ 	.short	0x0160
        /*0016*/ 	.short	0x0128


	//----- nvinfo : EIATTR_CBANK_PARAM_SIZE
	.align		4
.L_2229:
        /*0018*/ 	.byte	0x03, 0x19
        /*001a*/ 	.short	0x0128


	//----- nvinfo : EIATTR_KPARAM_INFO
	.align		4
        /*001c*/ 	.byte	0x04, 0x17
        /*001e*/ 	.short	(.L_2231 - .L_2230)
.L_2230:
        /*0020*/ 	.word	0x00000000
        /*0024*/ 	.short	0x0000
        /*0026*/ 	.short	0x0000
        /*0028*/ 	.byte	0x00, 0xf0, 0xa1, 0x04


	//----- nvinfo : EIATTR_MAXREG_COUNT
	.align		4
.L_2231:
        /*002c*/ 	.byte	0x03, 0x1b
        /*002e*/ 	.short	0x0040


	//----- nvinfo : EIATTR_NUM_BARRIERS
	.align		4
        /*0030*/ 	.byte	0x02, 0x4c
        /*0032*/ 	.byte	0x01
	.zero		1


	//----- nvinfo : EIATTR_MERCURY_ISA_VERSION
	.align		4
        /*0034*/ 	.byte	0x03, 0x5f
        /*0036*/ 	.short	0x0000


	//----- nvinfo : EIATTR_COOP_GROUP_MASK_REGIDS
	.align		4
        /*0038*/ 	.byte	0x04, 0x29
        /*003a*/ 	.short	(.L_2233 - .L_2232)


	//   ....[0]....
.L_2232:
        /*003c*/ 	.word	0xffffffff


	//   ....[1]....
        /*0040*/ 	.word	0xffffffff


	//   ....[2]....
        /*0044*/ 	.word	0xffffffff


	//   ....[3]....
        /*0048*/ 	.word	0xffffffff


	//   ....[4]....
        /*004c*/ 	.word	0xffffffff


	//   ....[5]....
        /*0050*/ 	.word	0xffffffff


	//   ....[6]....
        /*0054*/ 	.word	0xffffffff


	//   ....[7]....
        /*0058*/ 	.word	0xffffffff


	//   ....[8]....
        /*005c*/ 	.word	0xffffffff


	//   ....[9]....
        /*0060*/ 	.word	0xffffffff


	//   ....[10]....
        /*0064*/ 	.word	0xffffffff


	//   ....[11]....
        /*0068*/ 	.word	0xffffffff


	//   ....[12]....
        /*006c*/ 	.word	0xffffffff


	//   ....[13]....
        /*0070*/ 	.word	0xffffffff


	//   ....[14]....
        /*0074*/ 	.word	0xffffffff


	//   ....[15]....
        /*0078*/ 	.word	0xffffffff


	//   ....[16]....
        /*007c*/ 	.word	0xffffffff


	//   ....[17]....
        /*0080*/ 	.word	0xffffffff


	//   ....[18]....
        /*0084*/ 	.word	0xffffffff


	//   ....[19]....
        /*0088*/ 	.word	0xffffffff


	//   ....[20]....
        /*008c*/ 	.word	0xffffffff


	//   ....[21]....
        /*0090*/ 	.word	0xffffffff


	//   ....[22]....
        /*0094*/ 	.word	0xffffffff


	//   ....[23]....
        /*0098*/ 	.word	0xffffffff


	//   ....[24]....
        /*009c*/ 	.word	0xffffffff


	//   ....[25]....
        /*00a0*/ 	.word	0xffffffff


	//   ....[26]....
        /*00a4*/ 	.word	0xffffffff


	//   ....[27]....
        /*00a8*/ 	.word	0xffffffff


	//   ....[28]....
        /*00ac*/ 	.word	0xffffffff


	//   ....[29]....
        /*00b0*/ 	.word	0xffffffff


	//   ....[30]....
        /*00b4*/ 	.word	0xffffffff


	//   ....[31]....
        /*00b8*/ 	.word	0xffffffff


	//   ....[32]....
        /*00bc*/ 	.word	0xffffffff


	//   ....[33]....
        /*00c0*/ 	.word	0xffffffff


	//   ....[34]....
        /*00c4*/ 	.word	0xffffffff


	//   ....[35]....
        /*00c8*/ 	.word	0xffffffff


	//   ....[36]....
        /*00cc*/ 	.word	0xffffffff


	//   ....[37]....
        /*00d0*/ 	.word	0xffffffff


	//   ....[38]....
        /*00d4*/ 	.word	0xffffffff


	//   ....[39]....
        /*00d8*/ 	.word	0xffffffff


	//----- nvinfo : EIATTR_COOP_GROUP_INSTR_OFFSETS
	.align		4
.L_2233:
        /*00dc*/ 	.byte	0x04, 0x28
        /*00de*/ 	.short	(.L_2235 - .L_2234)


	//   ....[0]....
.L_2234:
        /*00e0*/ 	.word	0x00000b70


	//   ....[1]....
        /*00e4*/ 	.word	0x00000ba0


	//   ....[2]....
        /*00e8*/ 	.word	0x00000bb0


	//   ....[3]....
        /*00ec*/ 	.word	0x00000bc0


	//   ....[4]....
        /*00f0*/ 	.word	0x00000bf0


	//   ....[5]....
        /*00f4*/ 	.word	0x00000c10


	//   ....[6]....
        /*00f8*/ 	.word	0x00000c20


	//   ....[7]....
        /*00fc*/ 	.word	0x00000c30


	//   ....[8]....
        /*0100*/ 	.word	0x00000c60


	//   ....[9]....
        /*0104*/ 	.word	0x00000c80


	//   ....[10]....
        /*0108*/ 	.word	0x00000ca0


	//   ....[11]....
        /*010c*/ 	.word	0x00000cb0


	//   ....[12]....
        /*0110*/ 	.word	0x00000ce0


	//   ....[13]....
        /*0114*/ 	.word	0x00000d00


	//   ....[14]....
        /*0118*/ 	.word	0x00000d20


	//   ....[15]....
        /*011c*/ 	.word	0x00000d30


	//   ....[16]....
        /*0120*/ 	.word	0x00000d60


	//   ....[17]....
        /*0124*/ 	.word	0x00000d90


	//   ....[18]....
        /*0128*/ 	.word	0x00000da0


	//   ....[19]....
        /*012c*/ 	.word	0x00000db0


	//   ....[20]....
        /*0130*/ 	.word	0x000010c0


	//   ....[21]....
        /*0134*/ 	.word	0x00001130


	//   ....[22]....
        /*0138*/ 	.word	0x00001190


	//   ....[23]....
        /*013c*/ 	.word	0x000011f0


	//   ....[24]....
        /*0140*/ 	.word	0x00001260


	//   ....[25]....
        /*0144*/ 	.word	0x000012d0


	//   ....[26]....
        /*0148*/ 	.word	0x00001330


	//   ....[27]....
        /*014c*/ 	.word	0x00001390


	//   ....[28]....
        /*0150*/ 	.word	0x000013f0


	//   ....[29]....
        /*0154*/ 	.word	0x00001460


	//   ....[30]....
        /*0158*/ 	.word	0x000014d0


	//   ....[31]....
        /*015c*/ 	.word	0x00001530


	//   ....[32]....
        /*0160*/ 	.word	0x00001590


	//   ....[33]....
        /*0164*/ 	.word	0x000015f0


	//   ....[34]....
        /*0168*/ 	.word	0x00001660


	//   ....[35]....
        /*016c*/ 	.word	0x000016d0


	//   ....[36]....
        /*0170*/ 	.word	0x00001730


	//   ....[37]....
        /*0174*/ 	.word	0x00001790


	//   ....[38]....
        /*0178*/ 	.word	0x000017f0


	//   ....[39]....
        /*017c*/ 	.word	0x00001850


	//----- nvinfo : EIATTR_EXIT_INSTR_OFFSETS
	.align		4
.L_2235:
        /*0180*/ 	.byte	0x04, 0x1c
        /*0182*/ 	.short	(.L_2237 - .L_2236)


	//   ....[0]....
.L_2236:
        /*0184*/ 	.word	0x00000070


	//   ....[1]....
        /*0188*/ 	.word	0x00001060


	//----- nvinfo : EIATTR_MAX_THREADS
	.align		4
.L_2237:
        /*018c*/ 	.byte	0x04, 0x05
        /*018e*/ 	.short	(.L_2239 - .L_2238)
.L_2238:
        /*0190*/ 	.word	0x00000400
        /*0194*/ 	.word	0x00000001
        /*0198*/ 	.word	0x00000001


	//----- nvinfo : EIATTR_CRS_STACK_SIZE
	.align		4
.L_2239:
        /*019c*/ 	.byte	0x04, 0x1e
        /*019e*/ 	.short	(.L_2241 - .L_2240)
.L_2240:
        /*01a0*/ 	.word	0x00000000
.L_2241:


//--------------------- .nv.info._ZN10layer_norm31ln_parallel_residual_bwd_kernelINS_13Kernel_traitsI6__halfS2_fS2_fjLj256ELj1ELj4ELj1ELj16ENS_18Kernel_traits_baseILj256ES2_S2_fS2_fjLj128EEEEELb1ELb1ELb0EEEvNS_9BwdParamsE --------------------------
	.section	.nv.info._ZN10layer_norm31ln_parallel_residual_bwd_kernelINS_13Kernel_traitsI6__halfS2_fS2_fjLj256ELj1ELj4ELj1ELj16ENS_18Kernel_traits_baseILj256ES2_S2_fS2_fjLj128EEEEELb1ELb1ELb0EEEvNS_9BwdParamsE,"",@"SHT_CUDA_INFO"
	.sectionflags	@""
	.align	4


	//----- nvinfo : EIATTR_CUDA_API_VERSION
	.align		4
        /*0000*/ 	.byte	0x04, 0x37
        /*0002*/ 	.short	(.L_2243 - .L_2242)
.L_2242:
        /*0004*/ 	.word	0x00000082


	//----- nvinfo : EIATTR_SW2861232_WAR
	.align		4
.L_2243:
        /*0008*/ 	.byte	0x01, 0x35
	.zero		2


	//----- nvinfo : EIATTR_PARAM_CBANK
	.align		4
        /*000c*/ 	.byte	0x04, 0x0a
        /*000e*/ 	.short	(.L_2245 - .L_2244)
	.align		4
.L_2244:
        /*0010*/ 	.word	index@(.nv.constant0._ZN10layer_norm31ln_parallel_residual_bwd_kernelINS_13Kernel_traitsI6__halfS2_fS2_fjLj256ELj1ELj4ELj1ELj16ENS_18Kernel_traits_baseILj256ES2_S2_fS2_fjLj128EEEEELb1ELb1ELb0EEEvNS_9BwdParamsE)
        /*0014*/ 	.short	0x0160
        /*0016*/ 	.short	0x0128


	//----- nvinfo : EIATTR_CBANK_PARAM_SIZE
	.align		4
.L_2245:
        /*0018*/ 	.byte	0x03, 0x19
        /*001a*/ 	.short	0x0128


	//----- nvinfo : EIATTR_KPARAM_INFO
	.align		4
        /*001c*/ 	.byte	0x04, 0x17
        /*001e*/ 	.short	(.L_2247 - .L_2246)
.L_2246:
        /*0020*/ 	.word	0x00000000
        /*0024*/ 	.short	0x0000
        /*0026*/ 	.short	0x0000
        /*0028*/ 	.byte	0x00, 0xf0, 0xa1, 0x04


	//----- nvinfo : EIATTR_MAXREG_COUNT
	.align		4
.L_2247:
        /*002c*/ 	.byte	0x03, 0x1b
        /*002e*/ 	.short	0x00ff


	//----- nvinfo : EIATTR_NUM_BARRIERS
	.align		4
        /*0030*/ 	.byte	0x02, 0x4c
        /*0032*/ 	.byte	0x01
	.zero		1


	//----- nvinfo : EIATTR_MERCURY_ISA_VERSION
	.align		4
        /*0034*/ 	.byte	0x03, 0x5f
        /*0036*/ 	.short	0x0000


	//----- nvinfo : EIATTR_COOP_GROUP_MASK_REGIDS
	.align		4
        /*0038*/ 	.byte	0x04, 0x29
        /*003a*/ 	.short	(.L_2249 - .L_2248)


	//   ....[0]....
.L_2248:
        /*003c*/ 	.word	0xffffffff


	//   ....[1]....
        /*0040*/ 	.word	0xffffffff


	//   ....[2]....
        /*0044*/ 	.word	0xffffffff


	//   ....[3]....
        /*0048*/ 	.word	0xffffffff


	//   ....[4]....
        /*004c*/ 	.word	0xffffffff


	//   ....[5]....
        /*0050*/ 	.word	0xffffffff


	//   ....[6]....
        /*0054*/ 	.word	0xffffffff


	//   ....[7]....
        /*0058*/ 	.word	0xffffffff


	//   ....[8]....
        /*005c*/ 	.word	0xffffffff


	//   ....[9]....
        /*0060*/ 	.word	0xffffffff


	//   ....[10]....
        /*0064*/ 	.word	0xffffffff


	//   ....[11]....
        /*0068*/ 	.word	0xffffffff


	//   ....[12]....
        /*006c*/ 	.word	0xffffffff


	//   ....[13]....
        /*0070*/ 	.word	0xffffffff


	//   ....[14]....
        /*0074*/ 	.word	0xffffffff


	//   ....[15]....
        /*0078*/ 	.word	0xffffffff


	//   ....[16]....
        /*007c*/ 	.word	0xffffffff


	//   ....[17]....
        /*0080*/ 	.word	0xffffffff


	//   ....[18]....
        /*0084*/ 	.word	0xffffffff


	//   ....[19]....
        /*0088*/ 	.word	0xffffffff


	//----- nvinfo : EIATTR_COOP_GROUP_INSTR_OFFSETS
	.align		4
.L_2249:
        /*008c*/ 	.byte	0x04, 0x28
        /*008e*/ 	.short	(.L_2251 - .L_2250)


	//   ....[0]....
.L_2250:
        /*0090*/ 	.word	0x00000a00


	//   ....[1]....
        /*0094*/ 	.word	0x00000a20


	//   ....[2]....
        /*0098*/ 	.word	0x00000a40


	//   ....[3]....
        /*009c*/ 	.word	0x00000a60


	//   ....[4]....
        /*00a0*/ 	.word	0x00000a80


	//   ....[5]....
        /*00a4*/ 	.word	0x00000aa0


	//   ....[6]....
        /*00a8*/ 	.word	0x00000ac0


	//   ....[7]....
        /*00ac*/ 	.word	0x00000ae0


	//   ....[8]....
        /*00b0*/ 	.word	0x00000b00


	//   ....[9]....
        /*00b4*/ 	.word	0x00000b20


	//   ....[10]....
        /*00b8*/ 	.word	0x00001840


	//   ....[11]....
        /*00bc*/ 	.word	0x000018c0


	//   ....[12]....
        /*00c0*/ 	.word	0x00001940


	//   ....[13]....
        /*00c4*/ 	.word	0x000019b0


	//   ....[14]....
        /*00c8*/ 	.word	0x00001a30


	//   ....[15]....
        /*00cc*/ 	.word	0x00001aa0


	//   ....[16]....
        /*00d0*/ 	.word	0x00001b20


	//   ....[17]....
        /*00d4*/ 	.word	0x00001b90


	//   ....[18]....
        /*00d8*/ 	.word	0x00001c10


	//   ....[19]....
        /*00dc*/ 	.word	0x00001c80


	//----- nvinfo : EIATTR_EXIT_INSTR_OFFSETS
	.align		4
.L_2251:
        /*00e0*/ 	.byte	0x04, 0x1c
        /*00e2*/ 	.short	(.L_2253 - .L_2252)


	//   ....[0]....
.L_2252:
        /*00e4*/ 	.word	0x000017b0


	//   ....[1]....
        /*00e8*/ 	.word	0x000017e0


	//----- nvinfo : EIATTR_MAX_THREADS
	.align		4
.L_2253:
        /*00ec*/ 	.byte	0x04, 0x05
        /*00ee*/ 	.short	(.L_2255 - .L_2254)
.L_2254:
        /*00f0*/ 	.word	0x00000080
        /*00f4*/ 	.word	0x00000001
        /*00f8*/ 	.word	0x00000001


	//----- nvinfo : EIATTR_CRS_STACK_SIZE
	.align		4
.L_2255:
        /*00fc*/ 	.byte	0x04, 0x1e
        /*00fe*/ 	.short	(.L_2257 - .L_2256)
.L_2256:
        /*0100*/ 	.word	0x00000000
.L_2257:


//--------------------- .nv.info._ZN10layer_norm22ln_bwd_finalize_kernelINS_22Kernel_traits_finalizeILj256E6__halfS2_fS2_fjLb0ELj1024ELj4ENS_18Kernel_traits_baseILj256ES2_S2_fS2_fjLj1024EEEEELb0ELb1EEEvNS_9BwdParamsE --------------------------
	.section	.nv.info._ZN10layer_norm22ln_bwd_finalize_kernelINS_22Kernel_traits_finalizeILj256E6__halfS2_fS2_fjLb0ELj1024ELj4ENS_18Kernel_traits_baseILj256ES2_S2_fS2_fjLj1024EEEEELb0ELb1EEEvNS_9BwdParamsE,"",@"SHT_CUDA_INFO"
	.sectionflags	@""
	.align	4


	//----- nvinfo : EIATTR_CUDA_API_VERSION
	.align		4
        /*0000*/ 	.byte	0x04, 0x37
        /*0002*/ 	.short	(.L_2259 - .L_2258)
.L_2258:
        /*0004*/ 	.word	0x00000082


	//----- nvinfo : EIATTR_SW2861232_WAR
	.align		4
.L_2259:
        /*0008*/ 	.byte	0x01, 0x35
	.zero		2


	//----- nvinfo : EIATTR_PARAM_CBANK
	.align		4
        /*000c*/ 	.byte	0x04, 0x0a
        /*000e*/ 	.short	(.L_2261 - .L_2260)
	.align		4
.L_2260:
        /*0010*/ 	.word	index@(.nv.constant0._ZN10layer_norm22ln_bwd_finalize_kernelINS_22Kernel_traits_finalizeILj256E6__halfS2_fS2_fjLb0ELj1024ELj4ENS_18Kernel_traits_baseILj256ES2_S2_fS2_fjLj1024EEEEELb0ELb1EEEvNS_9BwdParamsE)
        /*0014*/ 	.short	0x0160
        /*0016*/ 	.short	0x0128


	//----- nvinfo : EIATTR_CBANK_PARAM_SIZE
	.align		4
.L_2261:
        /*0018*/ 	.byte	0x03, 0x19
        /*001a*/ 	.short	0x0128


	//----- nvinfo : EIATTR_KPARAM_INFO
	.align		4
        /*001c*/ 	.byte	0x04, 0x17
        /*001e*/ 	.short	(.L_2263 - .L_2262)
.L_2262:
        /*0020*/ 	.word	0x00000000
        /*0024*/ 	.short	0x0000
        /*0026*/ 	.short	0x0000
        /*0028*/ 	.byte	0x00, 0xf0, 0xa1, 0x04


	//----- nvinfo : EIATTR_MAXREG_COUNT
	.align		4
.L_2263:
        /*002c*/ 	.byte	0x03, 0x1b
        /*002e*/ 	.short	0x0040


	//----- nvinfo : EIATTR_NUM_BARRIERS
	.align		4
        /*0030*/ 	.byte	0x02, 0x4c
        /*0032*/ 	.byte	0x01
	.zero		1


	//----- nvinfo : EIATTR_MERCURY_ISA_VERSION
	.align		4
        /*0034*/ 	.byte	0x03, 0x5f
        /*0036*/ 	.short	0x0000


	//----- nvinfo : EIATTR_COOP_GROUP_MASK_REGIDS
	.align		4
        /*0038*/ 	.byte	0x04, 0x29
        /*003a*/ 	.short	(.L_2265 - .L_2264)


	//   ....[0]....
.L_2264:
        /*003c*/ 	.word	0xffffffff


	//   ....[1]....
        /*0040*/ 	.word	0xffffffff


	//   ....[2]....
        /*0044*/ 	.word	0xffffffff


	//   ....[3]....
        /*0048*/ 	.word	0xffffffff


	//   ....[4]....
        /*004c*/ 	.word	0xffffffff


	//   ....[5]....
        /*0050*/ 	.word	0xffffffff


	//   ....[6]....
        /*0054*/ 	.word	0xffffffff


	//   ....[7]....
        /*0058*/ 	.word	0xffffffff


	//   ....[8]....
        /*005c*/ 	.word	0xffffffff


	//   ....[9]....
        /*0060*/ 	.word	0xffffffff


	//   ....[10]....
        /*0064*/ 	.word	0xffffffff


	//   ....[11]....
        /*0068*/ 	.word	0xffffffff


	//   ....[12]....
        /*006c*/ 	.word	0xffffffff


	//   ....[13]....
        /*0070*/ 	.word	0xffffffff


	//   ....[14]....
        /*0074*/ 	.word	0xffffffff


	//   ....[15]....
        /*0078*/ 	.word	0xffffffff


	//   ....[16]....
        /*007c*/ 	.word	0xffffffff


	//   ....[17]....
        /*0080*/ 	.word	0xffffffff


	//   ....[18]....
        /*0084*/ 	.word	0xffffffff


	//   ....[19]....
        /*0088*/ 	.word	0xffffffff


	//----- nvinfo : EIATTR_COOP_GROUP_INSTR_OFFSETS
	.align		4
.L_2265:
        /*008c*/ 	.byte	0x04, 0x28
        /*008e*/ 	.short	(.L_2267 - .L_2266)


	//   ....[0]....
.L_2266:
        /*0090*/ 	.word	0x000007f0


	//   ....[1]....
        /*0094*/ 	.word	0x00000820


	//   ....[2]....
        /*0098*/ 	.word	0x00000840


	//   ....[3]....
        /*009c*/ 	.word	0x00000850


	//   ....[4]....
        /*00a0*/ 	.word	0x00000880


	//   ....[5]....
        /*00a4*/ 	.word	0x00000890


	//   ....[6]....
        /*00a8*/ 	.word	0x000008c0


	//   ....[7]....
        /*00ac*/ 	.word	0x000008d0


	//   ....[8]....
        /*00b0*/ 	.word	0x00000900


	//   ....[9]....
        /*00b4*/ 	.word	0x00000910


	//   ....[10]....
        /*00b8*/ 	.word	0x00000b00


	//   ....[11]....
        /*00bc*/ 	.word	0x00000b80


	//   ....[12]....
        /*00c0*/ 	.word	0x00000be0


	//   ....[13]....
        /*00c4*/ 	.word	0x00000c40


	//   ....[14]....
        /*00c8*/ 	.word	0x00000cb0


	//   ....[15]....
        /*00cc*/ 	.word	0x00000d20


	//   ....[16]....
        /*00d0*/ 	.word	0x00000d80


	//   ....[17]....
        /*00d4*/ 	.word	0x00000de0


	//   ....[18]....
        /*00d8*/ 	.word	0x00000e40


	//   ....[19]....
        /*00dc*/ 	.word	0x00000ea0


	//----- nvinfo : EIATTR_EXIT_INSTR_OFFSETS
	.align		4
.L_2267:
        /*00e0*/ 	.byte	0x04, 0x1c
        /*00e2*/ 	.short	(.L_2269 - .L_2268)


	//   ....[0]....
.L_2268:
        /*00e4*/ 	.word	0x00000070


	//   ....[1]....
        /*00e8*/ 	.word	0x00000aa0


	//----- nvinfo : EIATTR_MAX_THREADS
	.align		4
.L_2269:
        /*00ec*/ 	.byte	0x04, 0x05
        /*00ee*/ 	.short	(.L_2271 - .L_2270)
.L_2270:
        /*00f0*/ 	.word	0x00000400
        /*00f4*/ 	.word	0x00000001
        /*00f8*/ 	.word	0x00000001


	//----- nvinfo : EIATTR_CRS_STACK_SIZE
	.align		4
.L_2271:
        /*00fc*/ 	.byte	0x04, 0x1e
        /*00fe*/ 	.short	(.L_2273 - .L_2272)
.L_2272:
        /*0100*/ 	.word	0x00000000
.L_2273:


//--------------------- .nv.info._ZN10layer_norm40ln_parallel_residual_bwd_finalize_kernelINS_22Kernel_traits_finalizeILj256E6__halfS2_fS2_fjLb0ELj1024ELj4ENS_18Kernel_traits_baseILj256ES2_S2_fS2_fjLj1024EEEEELb1EEEvNS_9BwdParamsE --------------------------
	.section	.nv.info._ZN10layer_norm40ln_parallel_residual_bwd_finalize_kernelINS_22Kernel_traits_finalizeILj256E6__halfS2_fS2_fjLb0ELj1024ELj4ENS_18Kernel_traits_baseILj256ES2_S2_fS2_fjLj1024EEEEELb1EEEvNS_9BwdParamsE,"",@"SHT_CUDA_INFO"
	.sectionflags	@""
	.align	4


	//----- nvinfo : EIATTR_CUDA_API_VERSION
	.align		4
        /*0000*/ 	.byte	0x04, 0x37
        /*0002*/ 	.short	(.L_2275 - .L_2274)
.L_2274:
        /*0004*/ 	.word	0x00000082


	//----- nvinfo : EIATTR_SW2861232_WAR
	.align		4
.L_2275:
        /*0008*/ 	.byte	0x01, 0x35
	.zero		2


	//----- nvinfo : EIATTR_PARAM_CBANK
	.align		4
        /*000c*/ 	.byte	0x04, 0x0a
        /*000e*/ 	.short	(.L_2277 - .L_2276)
	.align		4
.L_2276:
        /*0010*/ 	.word	index@(.nv.constant0._ZN10layer_norm40ln_parallel_residual_bwd_finalize_kernelINS_22Kernel_traits_finalizeILj256E6__halfS2_fS2_fjLb0ELj1024ELj4ENS_18Kernel_traits_baseILj256ES2_S2_fS2_fjLj1024EEEEELb1EEEvNS_9BwdParamsE)
        /*0014*/ 	.short	0x0160
        /*0016*/ 	.short	0x0128


	//----- nvinfo : EIATTR_CBANK_PARAM_SIZE
	.align		4
.L_2277:
        /*0018*/ 	.byte	0x03, 0x19
        /*001a*/ 	.short	0x0128


	//----- nvinfo : EIATTR_KPARAM_INFO
	.align		4
        /*001c*/ 	.byte	0x04, 0x17
        /*001e*/ 	.short	(.L_2279 - .L_2278)
.L_2278:
        /*0020*/ 	.word	0x00000000
        /*0024*/ 	.short	0x0000
        /*0026*/ 	.short	0x0000
        /*0028*/ 	.byte	0x00, 0xf0, 0xa1, 0x04


	//----- nvinfo : EIATTR_MAXREG_COUNT
	.align		4
.L_2279:
        /*002c*/ 	.byte	0x03, 0x1b
        /*002e*/ 	.short	0x0040


	//----- nvinfo : EIATTR_NUM_BARRIERS
	.align		4
        /*0030*/ 	.byte	0x02, 0x4c
        /*0032*/ 	.byte	0x01
	.zero		1


	//----- nvinfo : EIATTR_MERCURY_ISA_VERSION
	.align		4
        /*0034*/ 	.byte	0x03, 0x5f
        /*0036*/ 	.short	0x0000


	//----- nvinfo : EIATTR_COOP_GROUP_MASK_REGIDS
	.align		4
        /*0038*/ 	.byte	0x04, 0x29
        /*003a*/ 	.short	(.L_2281 - .L_2280)


	//   ....[0]....
.L_2280:
        /*003c*/ 	.word	0xffffffff


	//   ....[1]....
        /*0040*/ 	.word	0xffffffff


	//   ....[2]....
        /*0044*/ 	.word	0xffffffff


	//   ....[3]....
        /*0048*/ 	.word	0xffffffff


	//   ....[4]....
        /*004c*/ 	.word	0xffffffff


	//   ....[5]....
        /*0050*/ 	.word	0xffffffff


	//   ....[6]....
        /*0054*/ 	.word	0xffffffff


	//   ....[7]....
        /*0058*/ 	.word	0xffffffff


	//   ....[8]....
        /*005c*/ 	.word	0xffffffff


	//   ....[9]....
        /*0060*/ 	.word	0xffffffff


	//   ....[10]....
        /*0064*/ 	.word	0xffffffff


	//   ....[11]....
        /*0068*/ 	.word	0xffffffff


	//   ....[12]....
        /*006c*/ 	.word	0xffffffff


	//   ....[13]....
        /*0070*/ 	.word	0xffffffff


	//   ....[14]....
        /*0074*/ 	.word	0xffffffff


	//   ....[15]....
        /*0078*/ 	.word	0xffffffff


	//   ....[16]....
        /*007c*/ 	.word	0xffffffff


	//   ....[17]....
        /*0080*/ 	.word	0xffffffff


	//   ....[18]....
        /*0084*/ 	.word	0xffffffff


	//   ....[19]....
        /*0088*/ 	.word	0xffffffff


	//   ....[20]....
        /*008c*/ 	.word	0xffffffff


	//   ....[21]....
        /*0090*/ 	.word	0xffffffff


	//   ....[22]....
        /*0094*/ 	.word	0xffffffff


	//   ....[23]....
        /*0098*/ 	.word	0xffffffff


	//   ....[24]....
        /*009c*/ 	.word	0xffffffff


	//   ....[25]....
        /*00a0*/ 	.word	0xffffffff


	//   ....[26]....
        /*00a4*/ 	.word	0xffffffff


	//   ....[27]....
        /*00a8*/ 	.word	0xffffffff


	//   ....[28]....
        /*00ac*/ 	.word	0xffffffff


	//   ....[29]....
        /*00b0*/ 	.word	0xffffffff


	//   ....[30]....
        /*00b4*/ 	.word	0xffffffff


	//   ....[31]....
        /*00b8*/ 	.word	0xffffffff


	//   ....[32]....
        /*00bc*/ 	.word	0xffffffff


	//   ....[33]....
        /*00c0*/ 	.word	0xffffffff


	//   ....[34]....
        /*00c4*/ 	.word	0xffffffff


	//   ....[35]....
        /*00c8*/ 	.word	0xffffffff


	//   ....[36]....
        /*00cc*/ 	.word	0xffffffff


	//   ....[37]....
        /*00d0*/ 	.word	0xffffffff


	//   ....[38]....
        /*00d4*/ 	.word	0xffffffff


	//   ....[39]....
        /*00d8*/ 	.word	0xffffffff


	//----- nvinfo : EIATTR_COOP_GROUP_INSTR_OFFSETS
	.align		4
.L_2281:
        /*00dc*/ 	.byte	0x04, 0x28
        /*00de*/ 	.short	(.L_2283 - .L_2282)


	//   ....[0]....
.L_2282:
        /*00e0*/ 	.word	0x00000b60


	//   ....[1]....
        /*00e4*/ 	.word	0x00000b90


	//   ....[2]....
        /*00e8*/ 	.word	0x00000ba0


	//   ....[3]....
        /*00ec*/ 	.word	0x00000bb0


	//   ....[4]....
        /*00f0*/ 	.word	0x00000be0


	//   ....[5]....
        /*00f4*/ 	.word	0x00000c00


	//   ....[6]....
        /*00f8*/ 	.word	0x00000c10


	//   ....[7]....
        /*00fc*/ 	.word	0x00000c20


	//   ....[8]....
        /*0100*/ 	.word	0x00000c50


	//   ....[9]....
        /*0104*/ 	.word	0x00000c70


	//   ....[10]....
        /*0108*/ 	.word	0x00000c90


	//   ....[11]....
        /*010c*/ 	.word	0x00000ca0


	//   ....[12]....
        /*0110*/ 	.word	0x00000cd0


	//   ....[13]....
        /*0114*/ 	.word	0x00000cf0


	//   ....[14]....
        /*0118*/ 	.word	0x00000d10


	//   ....[15]....
        /*011c*/ 	.word	0x00000d20


	//   ....[16]....
        /*0120*/ 	.word	0x00000d50


	//   ....[17]....
        /*0124*/ 	.word	0x00000d80


	//   ....[18]....
        /*0128*/ 	.word	0x00000d90


	//   ....[19]....
        /*012c*/ 	.word	0x00000da0


	//   ....[20]....
        /*0130*/ 	.word	0x00001090


	//   ....[21]....
        /*0134*/ 	.word	0x00001100


	//   ....[22]....
        /*0138*/ 	.word	0x00001160


	//   ....[23]....
        /*013c*/ 	.word	0x000011c0


	//   ....[24]....
        /*0140*/ 	.word	0x00001230


	//   ....[25]....
        /*0144*/ 	.word	0x000012a0


	//   ....[26]....
        /*0148*/ 	.word	0x00001300


	//   ....[27]....
        /*014c*/ 	.word	0x00001360


	//   ....[28]....
        /*0150*/ 	.word	0x000013c0


	//   ....[29]....
        /*0154*/ 	.word	0x00001430


	//   ....[30]....
        /*0158*/ 	.word	0x000014a0


	//   ....[31]....
        /*015c*/ 	.word	0x00001500


	//   ....[32]....
        /*0160*/ 	.word	0x00001560


	//   ....[33]....
        /*0164*/ 	.word	0x000015c0


	//   ....[34]....
        /*0168*/ 	.word	0x00001630


	//   ....[35]....
        /*016c*/ 	.word	0x000016a0


	//   ....[36]....
        /*0170*/ 	.word	0x00001700


	//   ....[37]....
        /*0174*/ 	.word	0x00001760


	//   ....[38]....
        /*0178*/ 	.word	0x000017c0


	//   ....[39]....
        /*017c*/ 	.word	0x00001820


	//----- nvinfo : EIATTR_EXIT_INSTR_OFFSETS
	.align		4
.L_2283:
        /*0180*/ 	.byte	0x04, 0x1c
        /*0182*/ 	.short	(.L_2285 - .L_2284)


	//   ....[0]....
.L_2284:
        /*0184*/ 	.word	0x00000070


	//   ....[1]....
        /*0188*/ 	.word	0x00001030


	//----- nvinfo : EIATTR_MAX_THREADS
	.align		4
.L_2285:
        /*018c*/ 	.byte	0x04, 0x05
        /*018e*/ 	.short	(.L_2287 - .L_2286)
.L_2286:
        /*0190*/ 	.word	0x00000400
        /*0194*/ 	.word	0x00000001
        /*0198*/ 	.word	0x00000001


	//----- nvinfo : EIATTR_CRS_STACK_SIZE
	.align		4
.L_2287:
        /*019c*/ 	.byte	0x04, 0x1e
        /*019e*/ 	.short	(.L_2289 - .L_2288)
.L_2288:
        /*01a0*/ 	.word	0x00000000
.L_2289:


//--------------------- .nv.info._ZN10layer_norm31ln_parallel_residual_bwd_kernelINS_13Kernel_traitsI6__halfS2_fS2_fjLj256ELj1ELj4ELj1ELj16ENS_18Kernel_traits_baseILj256ES2_S2_fS2_fjLj128EEEEELb1ELb1ELb1EEEvNS_9BwdParamsE --------------------------
	.section	.nv.info._ZN10layer_norm31ln_parallel_residual_bwd_kernelINS_13Kernel_traitsI6__halfS2_fS2_fjLj256ELj1ELj4ELj1ELj16ENS_18Kernel_traits_baseILj256ES2_S2_fS2_fjLj128EEEEELb1ELb1ELb1EEEvNS_9BwdParamsE,"",@"SHT_CUDA_INFO"
	.sectionflags	@""
	.align	4


	//----- nvinfo : EIATTR_CUDA_API_VERSION
	.align		4
        /*0000*/ 	.byte	0x04, 0x37
        /*0002*/ 	.short	(.L_2291 - .L_2290)
.L_2290:
        /*0004*/ 	.word	0x00000082


	//----- nvinfo : EIATTR_SW2861232_WAR
	.align		4
.L_2291:
        /*0008*/ 	.byte	0x01, 0x35
	.zero		2


	//----- nvinfo : EIATTR_PARAM_CBANK
	.align		4
        /*000c*/ 	.byte	0x04, 0x0a
        /*000e*/ 	.short	(.L_2293 - .L_2292)
	.align		4
.L_2292:
        /*0010*/ 	.word	index@(.nv.constant0._ZN10layer_norm31ln_parallel_residual_bwd_kernelINS_13Kernel_traitsI6__halfS2_fS2_fjLj256ELj1ELj4ELj1ELj16ENS_18Kernel_traits_baseILj256ES2_S2_fS2_fjLj128EEEEELb1ELb1ELb1EEEvNS_9BwdParamsE)
        /*0014*/ 	.short	0x0160
        /*0016*/ 	.short	0x0128


	//----- nvinfo : EIATTR_CBANK_PARAM_SIZE
	.align		4
.L_2293:
        /*0018*/ 	.byte	0x03, 0x19
        /*001a*/ 	.short	0x0128


	//----- nvinfo : EIATTR_KPARAM_INFO
	.align		4
        /*001c*/ 	.byte	0x04, 0x17
        /*001e*/ 	.short	(.L_2295 - .L_2294)
.L_2294:
        /*0020*/ 	.word	0x00000000
        /*0024*/ 	.short	0x0000
        /*0026*/ 	.short	0x0000
        /*0028*/ 	.byte	0x00, 0xf0, 0xa1, 0x04


	//----- nvinfo : EIATTR_MAXREG_COUNT
	.align		4
.L_2295:
        /*002c*/ 	.byte	0x03, 0x1b
        /*002e*/ 	.short	0x00ff


	//----- nvinfo : EIATTR_NUM_BARRIERS
	.align		4
        /*0030*/ 	.byte	0x02, 0x4c
        /*0032*/ 	.byte	0x01
	.zero		1


	//----- nvinfo : EIATTR_MERCURY_ISA_VERSION
	.align		4
        /*0034*/ 	.byte	0x03, 0x5f
        /*0036*/ 	.short	0x0000


	//----- nvinfo : EIATTR_COOP_GROUP_MASK_REGIDS
	.align		4
        /*0038*/ 	.byte	0x04, 0x29
        /*003a*/ 	.short	(.L_2297 - .L_2296)


	//   ....[0]....
.L_2296:
        /*003c*/ 	.word	0xffffffff


	//   ....[1]....
        /*0040*/ 	.word	0xffffffff


	//   ....[2]....
        /*0044*/ 	.word	0xffffffff


	//   ....[3]....
        /*0048*/ 	.word	0xffffffff


	//   ....[4]....
        /*004c*/ 	.word	0xffffffff


	//   ....[5]....
        /*0050*/ 	.word	0xffffffff


	//   ....[6]....
        /*0054*/ 	.word	0xffffffff


	//   ....[7]....
        /*0058*/ 	.word	0xffffffff


	//   ....[8]....
        /*005c*/ 	.word	0xffffffff


	//   ....[9]....
        /*0060*/ 	.word	0xffffffff


	//   ....[10]....
        /*0064*/ 	.word	0xffffffff


	//   ....[11]....
        /*0068*/ 	.word	0xffffffff


	//   ....[12]....
        /*006c*/ 	.word	0xffffffff


	//   ....[13]....
        /*0070*/ 	.word	0xffffffff


	//   ....[14]....
        /*0074*/ 	.word	0xffffffff


	//   ....[15]....
        /*0078*/ 	.word	0xffffffff


	//   ....[16]....
        /*007c*/ 	.word	0xffffffff


	//   ....[17]....
        /*0080*/ 	.word	0xffffffff


	//   ....[18]....
        /*0084*/ 	.word	0xffffffff


	//   ....[19]....
        /*0088*/ 	.word	0xffffffff


	//----- nvinfo : EIATTR_COOP_GROUP_INSTR_OFFSETS
	.align		4
.L_2297:
        /*008c*/ 	.byte	0x04, 0x28
        /*008e*/ 	.short	(.L_2299 - .L_2298)


	//   ....[0]....
.L_2298:
        /*0090*/ 	.word	0x00000990


	//   ....[1]....
        /*0094*/ 	.word	0x000009b0


	//   ....[2]....
        /*0098*/ 	.word	0x000009d0


	//   ....[3]....
        /*009c*/ 	.word	0x000009f0


	//   ....[4]....
        /*00a0*/ 	.word	0x00000a10


	//   ....[5]....
        /*00a4*/ 	.word	0x00000a30


	//   ....[6]....
        /*00a8*/ 	.word	0x00000a50


	//   ....[7]....
        /*00ac*/ 	.word	0x00000a70


	//   ....[8]....
        /*00b0*/ 	.word	0x00000a90


	//   ....[9]....
        /*00b4*/ 	.word	0x00000ab0


	//   ....[10]....
        /*00b8*/ 	.word	0x000017a0


	//   ....[11]....
        /*00bc*/ 	.word	0x00001820


	//   ....[12]....
        /*00c0*/ 	.word	0x000018a0


	//   ....[13]....
        /*00c4*/ 	.word	0x00001910


	//   ....[14]....
        /*00c8*/ 	.word	0x00001990


	//   ....[15]....
        /*00cc*/ 	.word	0x00001a00


	//   ....[16]....
        /*00d0*/ 	.word	0x00001a80


	//   ....[17]....
        /*00d4*/ 	.word	0x00001af0


	//   ....[18]....
        /*00d8*/ 	.word	0x00001b70


	//   ....[19]....
        /*00dc*/ 	.word	0x00001be0


	//----- nvinfo : EIATTR_EXIT_INSTR_OFFSETS
	.align		4
.L_2299:
        /*00e0*/ 	.byte	0x04, 0x1c
        /*00e2*/ 	.short	(.L_2301 - .L_2300)


	//   ....[0]....
.L_2300:
        /*00e4*/ 	.word	0x00001740


	//----- nvinfo : EIATTR_MAX_THREADS
	.align		4
.L_2301:
        /*00e8*/ 	.byte	0x04, 0x05
        /*00ea*/ 	.short	(.L_2303 - .L_2302)
.L_2302:
        /*00ec*/ 	.word	0x00000080
        /*00f0*/ 	.word	0x00000001
        /*00f4*/ 	.word	0x00000001


	//----- nvinfo : EIATTR_CRS_STACK_SIZE
	.align		4
.L_2303:
        /*00f8*/ 	.byte	0x04, 0x1e
        /*00fa*/ 	.short	(.L_2305 - .L_2304)
.L_2304:
        /*00fc*/ 	.word	0x00000000
.L_2305:


//--------------------- .nv.info._ZN10layer_norm31ln_parallel_residual_bwd_kernelINS_13Kernel_traitsIf6__halffS2_fjLj256ELj1ELj4ELj1ELj16ENS_18Kernel_traits_baseILj256EfS2_fS2_fjLj128EEEEELb0ELb0ELb0EEEvNS_9BwdParamsE --------------------------
	.section	.nv.info._ZN10layer_norm31ln_parallel_residual_bwd_kernelINS_13Kernel_traitsIf6__halffS2_fjLj256ELj1ELj4ELj1ELj16ENS_18Kernel_traits_baseILj256EfS2_fS2_fjLj128EEEEELb0ELb0ELb0EEEvNS_9BwdParamsE,"",@"SHT_CUDA_INFO"
	.sectionflags	@""
	.align	4


	//----- nvinfo : EIATTR_CUDA_API_VERSION
	.align		4
        /*0000*/ 	.byte	0x04, 0x37
        /*0002*/ 	.short	(.L_2307 - .L_2306)
.L_2306:
        /*0004*/ 	.word	0x00000082


	//----- nvinfo : EIATTR_SW2861232_WAR
	.align		4
.L_2307:
        /*0008*/ 	.byte	0x01, 0x35
	.zero		2


	//----- nvinfo : EIATTR_PARAM_CBANK
	.align		4
        /*000c*/ 	.byte	0x04, 0x0a
        /*000e*/ 	.short	(.L_2309 - .L_2308)
	.align		4
.L_2308:
        /*0010*/ 	.word	index@(.nv.constant0._ZN10layer_norm31ln_parallel_residual_bwd_kernelINS_13Kernel_traitsIf6__halffS2_fjLj256ELj1ELj4ELj1ELj16ENS_18Kernel_traits_baseILj256EfS2_fS2_fjLj128EEEEELb0ELb0ELb0EEEvNS_9BwdParamsE)
        /*0014*/ 	.short	0x0160
        /*0016*/ 	.short	0x0128


	//----- nvinfo : EIATTR_CBANK_PARAM_SIZE
	.align		4
.L_2309:
        /*0018*/ 	.byte	0x03, 0x19
        /*001a*/ 	.short	0x0128


	//----- nvinfo : EIATTR_KPARAM_INFO
	.align		4
        /*001c*/ 	.byte	0x04, 0x17
        /*001e*/ 	.short	(.L_2311 - .L_2310)
.L_2310:
        /*0020*/ 	.word	0x00000000
        /*0024*/ 	.short	0x0000
        /*0026*/ 	.short	0x0000
        /*0028*/ 	.byte	0x00, 0xf0, 0xa1, 0x04


	//----- nvinfo : EIATTR_MAXREG_COUNT
	.align		4
.L_2311:
        /*002c*/ 	.byte	0x03, 0x1b
        /*002e*/ 	.short	0x00ff


	//----- nvinfo : EIATTR_NUM_BARRIERS
	.align		4
        /*0030*/ 	.byte	0x02, 0x4c
        /*0032*/ 	.byte	0x01
	.zero		1


	//----- nvinfo : EIATTR_MERCURY_ISA_VERSION
	.align		4
        /*0034*/ 	.byte	0x03, 0x5f
        /*0036*/ 	.short	0x0000


	//----- nvinfo : EIATTR_COOP_GROUP_MASK_REGIDS
	.align		4
        /*0038*/ 	.byte	0x04, 0x29
        /*003a*/ 	.short	(.L_2313 - .L_2312)


	//   ....[0]....
.L_2312:
        /*003c*/ 	.word	0xffffffff


	//   ....[1]....
        /*0040*/ 	.word	0xffffffff


	//   ....[2]....
        /*0044*/ 	.word	0xffffffff


	//   ....[3]....
        /*0048*/ 	.word	0xffffffff


	//   ....[4]....
        /*004c*/ 	.word	0xffffffff


	//   ....[5]....
        /*0050*/ 	.word	0xffffffff


	//   ....[6]....
        /*0054*/ 	.word	0xffffffff


	//   ....[7]....
        /*0058*/ 	.word	0xffffffff


	//   ....[8]....
        /*005c*/ 	.word	0xffffffff


	//   ....[9]....
        /*0060*/ 	.word	0xffffffff


	//   ....[10]....
        /*0064*/ 	.word	0xffffffff


	//   ....[11]....
        /*0068*/ 	.word	0xffffffff


	//   ....[12]....
        /*006c*/ 	.word	0xffffffff


	//   ....[13]....
        /*0070*/ 	.word	0xffffffff


	//   ....[14]....
        /*0074*/ 	.word	0xffffffff


	//   ....[15]....
        /*0078*/ 	.word	0xffffffff


	//   ....[16]....
        /*007c*/ 	.word	0xffffffff


	//   ....[17]....
        /*0080*/ 	.word	0xffffffff


	//   ....[18]....
        /*0084*/ 	.word	0xffffffff


	//   ....[19]....
        /*0088*/ 	.word	0xffffffff


	//----- nvinfo : EIATTR_COOP_GROUP_INSTR_OFFSETS
	.align		4
.L_2313:
        /*008c*/ 	.byte	0x04, 0x28
        /*008e*/ 	.short	(.L_2315 - .L_2314)


	//   ....[0]....
.L_2314:
        /*0090*/ 	.word	0x00000a70


	//   ....[1]....
        /*0094*/ 	.word	0x00000a90


	//   ....[2]....
        /*0098*/ 	.word	0x00000ab0


	//   ....[3]....
        /*009c*/ 	.word	0x00000ad0


	//   ....[4]....
        /*00a0*/ 	.word	0x00000af0


	//   ....[5]....
        /*00a4*/ 	.word	0x00000b10


	//   ....[6]....
        /*00a8*/ 	.word	0x00000b30


	//   ....[7]....
        /*00ac*/ 	.word	0x00000b50


	//   ....[8]....
        /*00b0*/ 	.word	0x00000b70


	//   ....[9]....
        /*00b4*/ 	.word	0x00000b90


	//   ....[10]....
        /*00b8*/ 	.word	0x00001a10


	//   ....[11]....
        /*00bc*/ 	.word	0x00001a90


	//   ....[12]....
        /*00c0*/ 	.word	0x00001b10


	//   ....[13]....
        /*00c4*/ 	.word	0x00001b80


	//   ....[14]....
        /*00c8*/ 	.word	0x00001c00


	//   ....[15]....
        /*00cc*/ 	.word	0x00001c70


	//   ....[16]....
        /*00d0*/ 	.word	0x00001cf0


	//   ....[17]....
        /*00d4*/ 	.word	0x00001d60


	//   ....[18]....
        /*00d8*/ 	.word	0x00001de0


	//   ....[19]....
        /*00dc*/ 	.word	0x00001e50


	//----- nvinfo : EIATTR_EXIT_INSTR_OFFSETS
	.align		4
.L_2315:
        /*00e0*/ 	.byte	0x04, 0x1c
        /*00e2*/ 	.short	(.L_2317 - .L_2316)


	//   ....[0]....
.L_2316:
        /*00e4*/ 	.word	0x000018f0


	//   ....[1]....
        /*00e8*/ 	.word	0x000019b0


	//----- nvinfo : EIATTR_MAX_THREADS
	.align		4
.L_2317:
        /*00ec*/ 	.byte	0x04, 0x05
        /*00ee*/ 	.short	(.L_2319 - .L_2318)
.L_2318:
        /*00f0*/ 	.word	0x00000080
        /*00f4*/ 	.word	0x00000001
        /*00f8*/ 	.word	0x00000001


	//----- nvinfo : EIATTR_CRS_STACK_SIZE
	.align		4
.L_2319:
        /*00fc*/ 	.byte	0x04, 0x1e
        /*00fe*/ 	.short	(.L_2321 - .L_2320)
.L_2320:
        /*0100*/ 	.word	0x00000000
.L_2321:


//--------------------- .nv.info._ZN10layer_norm31ln_parallel_residual_bwd_kernelINS_13Kernel_traitsIf6__halffS2_fjLj256ELj1ELj4ELj1ELj16ENS_18Kernel_traits_baseILj256EfS2_fS2_fjLj128EEEEELb0ELb0ELb1EEEvNS_9BwdParamsE --------------------------
	.section	.nv.info._ZN10layer_norm31ln_parallel_residual_bwd_kernelINS_13Kernel_traitsIf6__halffS2_fjLj256ELj1ELj4ELj1ELj16ENS_18Kernel_traits_baseILj256EfS2_fS2_fjLj128EEEEELb0ELb0ELb1EEEvNS_9BwdParamsE,"",@"SHT_CUDA_INFO"
	.sectionflags	@""
	.align	4


	//----- nvinfo : EIATTR_CUDA_API_VERSION
	.align		4
        /*0000*/ 	.byte	0x04, 0x37
        /*0002*/ 	.short	(.L_2323 - .L_2322)
.L_2322:
        /*0004*/ 	.word	0x00000082


	//----- nvinfo : EIATTR_SW2861232_WAR
	.align		4
.L_2323:
        /*0008*/ 	.byte	0x01, 0x35
	.zero		2


	//----- nvinfo : EIATTR_PARAM_CBANK
	.align		4
        /*000c*/ 	.byte	0x04, 0x0a
        /*000e*/ 	.short	(.L_2325 - .L_2324)
	.align		4
.L_2324:
        /*0010*/ 	.word	index@(.nv.constant0._ZN10layer_norm31ln_parallel_residual_bwd_kernelINS_13Kernel_traitsIf6__halffS2_fjLj256ELj1ELj4ELj1ELj16ENS_18Kernel_traits_baseILj256EfS2_fS2_fjLj128EEEEELb0ELb0ELb1EEEvNS_9BwdParamsE)
        /*0014*/ 	.short	0x0160
        /*0016*/ 	.short	0x0128


	//----- nvinfo : EIATTR_CBANK_PARAM_SIZE
	.align		4
.L_2325:
        /*0018*/ 	.byte	0x03, 0x19
        /*001a*/ 	.short	0x0128


	//----- nvinfo : EIATTR_KPARAM_INFO
	.align		4
        /*001c*/ 	.byte	0x04, 0x17
        /*001e*/ 	.short	(.L_2327 - .L_2326)
.L_2326:
        /*0020*/ 	.word	0x00000000
        /*0024*/ 	.short	0x0000
        /*0026*/ 	.short	0x0000
        /*0028*/ 	.byte	0x00, 0xf0, 0xa1, 0x04


	//----- nvinfo : EIATTR_MAXREG_COUNT
	.align		4
.L_2327:
        /*002c*/ 	.byte	0x03, 0x1b
        /*002e*/ 	.short	0x00ff


	//----- nvinfo : EIATTR_NUM_BARRIERS
	.align		4
        /*0030*/ 	.byte	0x02, 0x4c
        /*0032*/ 	.byte	0x01
	.zero		1


	//----- nvinfo : EIATTR_MERCURY_ISA_VERSION
	.align		4
        /*0034*/ 	.byte	0x03, 0x5f
        /*0036*/ 	.short	0x0000


	//----- nvinfo : EIATTR_COOP_GROUP_MASK_REGIDS
	.align		4
        /*0038*/ 	.byte	0x04, 0x29
        /*003a*/ 	.short	(.L_2329 - .L_2328)


	//   ....[0]....
.L_2328:
        /*003c*/ 	.word	0xffffffff


	//   ....[1]....
        /*0040*/ 	.word	0xffffffff


	//   ....[2]....
        /*0044*/ 	.word	0xffffffff


	//   ....[3]....
        /*0048*/ 	.word	0xffffffff


	//   ....[4]....
        /*004c*/ 	.word	0xffffffff


	//   ....[5]....
        /*0050*/ 	.word	0xffffffff


	//   ....[6]....
        /*0054*/ 	.word	0xffffffff


	//   ....[7]....
        /*0058*/ 	.word	0xffffffff


	//   ....[8]....
        /*005c*/ 	.word	0xffffffff


	//   ....[9]....
        /*0060*/ 	.word	0xffffffff


	//   ....[10]....
        /*0064*/ 	.word	0xffffffff


	//   ....[11]....
        /*0068*/ 	.word	0xffffffff


	//   ....[12]....
        /*006c*/ 	.word	0xffffffff


	//   ....[13]....
        /*0070*/ 	.word	0xffffffff


	//   ....[14]....
        /*0074*/ 	.word	0xffffffff


	//   ....[15]....
        /*0078*/ 	.word	0xffffffff


	//   ....[16]....
        /*007c*/ 	.word	0xffffffff


	//   ....[17]....
        /*0080*/ 	.word	0xffffffff


	//   ....[18]....
        /*0084*/ 	.word	0xffffffff


	//   ....[19]....
        /*0088*/ 	.word	0xffffffff


	//----- nvinfo : EIATTR_COOP_GROUP_INSTR_OFFSETS
	.align		4
.L_2329:
        /*008c*/ 	.byte	0x04, 0x28
        /*008e*/ 	.short	(.L_2331 - .L_2330)


	//   ....[0]....
.L_2330:
        /*0090*/ 	.word	0x00000b10


	//   ....[1]....
        /*0094*/ 	.word	0x00000b30


	//   ....[2]....
        /*0098*/ 	.word	0x00000b50


	//   ....[3]....
        /*009c*/ 	.word	0x00000b70


	//   ....[4]....
        /*00a0*/ 	.word	0x00000b90


	//   ....[5]....
        /*00a4*/ 	.word	0x00000bb0


	//   ....[6]....
        /*00a8*/ 	.word	0x00000bd0


	//   ....[7]....
        /*00ac*/ 	.word	0x00000bf0


	//   ....[8]....
        /*00b0*/ 	.word	0x00000c10


	//   ....[9]....
        /*00b4*/ 	.word	0x00000c30


	//   ....[10]....
        /*00b8*/ 	.word	0x00001aa0


	//   ....[11]....
        /*00bc*/ 	.word	0x00001b20


	//   ....[12]....
        /*00c0*/ 	.word	0x00001ba0


	//   ....[13]....
        /*00c4*/ 	.word	0x00001c10


	//   ....[14]....
        /*00c8*/ 	.word	0x00001c90


	//   ....[15]....
        /*00cc*/ 	.word	0x00001d00


	//   ....[16]....
        /*00d0*/ 	.word	0x00001d80


	//   ....[17]....
        /*00d4*/ 	.word	0x00001df0


	//   ....[18]....
        /*00d8*/ 	.word	0x00001e70


	//   ....[19]....
        /*00dc*/ 	.word	0x00001ee0


	//----- nvinfo : EIATTR_EXIT_INSTR_OFFSETS
	.align		4
.L_2331:
        /*00e0*/ 	.byte	0x04, 0x1c
        /*00e2*/ 	.short	(.L_2333 - .L_2332)


	//   ....[0]....
.L_2332:
        /*00e4*/ 	.word	0x00001a40


	//----- nvinfo : EIATTR_MAX_THREADS
	.align		4
.L_2333:
        /*00e8*/ 	.byte	0x04, 0x05
        /*00ea*/ 	.short	(.L_2335 - .L_2334)
.L_2334:
        /*00ec*/ 	.word	0x00000080
        /*00f0*/ 	.word	0x00000001
        /*00f4*/ 	.word	0x00000001


	//----- nvinfo : EIATTR_CRS_STACK_SIZE
	.align		4
.L_2335:
        /*00f8*/ 	.byte	0x04, 0x1e
        /*00fa*/ 	.short	(.L_2337 - .L_2336)
.L_2336:
        /*00fc*/ 	.word	0x00000000
.L_2337:


//--------------------- .nv.info._ZN10layer_norm31ln_parallel_residual_bwd_kernelINS_13Kernel_traitsIf6__halffS2_fjLj256ELj1ELj4ELj1ELj16ENS_18Kernel_traits_baseILj256EfS2_fS2_fjLj128EEEEELb0ELb1ELb0EEEvNS_9BwdParamsE --------------------------
	.section	.nv.info._ZN10layer_norm31ln_parallel_residual_bwd_kernelINS_13Kernel_traitsIf6__halffS2_fjLj256ELj1ELj4ELj1ELj16ENS_18Kernel_traits_baseILj256EfS2_fS2_fjLj128EEEEELb0ELb1ELb0EEEvNS_9BwdParamsE,"",@"SHT_CUDA_INFO"
	.sectionflags	@""
	.align	4


	//----- nvinfo : EIATTR_CUDA_API_VERSION
	.align		4
        /*0000*/ 	.byte	0x04, 0x37
        /*0002*/ 	.short	(.L_2339 - .L_2338)
.L_2338:
        /*0004*/ 	.word	0x00000082


	//----- nvinfo : EIATTR_SW2861232_WAR
	.align		4
.L_2339:
        /*0008*/ 	.byte	0x01, 0x35
	.zero		2


	//----- nvinfo : EIATTR_PARAM_CBANK
	.align		4
        /*000c*/ 	.byte	0x04, 0x0a
        /*000e*/ 	.short	(.L_2341 - .L_2340)
	.align		4
.L_2340:
        /*0010*/ 	.word	index@(.nv.constant0._ZN10layer_norm31ln_parallel_residual_bwd_kernelINS_13Kernel_traitsIf6__halffS2_fjLj256ELj1ELj4ELj1ELj16ENS_18Kernel_traits_baseILj256EfS2_fS2_fjLj128EEEEELb0ELb1ELb0EEEvNS_9BwdParamsE)
        /*0014*/ 	.short	0x0160
        /*0016*/ 	.short	0x0128


	//----- nvinfo : EIATTR_CBANK_PARAM_SIZE
	.align		4
.L_2341:
        /*0018*/ 	.byte	0x03, 0x19
        /*001a*/ 	.short	0x0128


	//----- nvinfo : EIATTR_KPARAM_INFO
	.align		4
        /*001c*/ 	.byte	0x04, 0x17
        /*001e*/ 	.short	(.L_2343 - .L_2342)
.L_2342:
        /*0020*/ 	.word	0x00000000
        /*0024*/ 	.short	0x0000
        /*0026*/ 	.short	0x0000
        /*0028*/ 	.byte	0x00, 0xf0, 0xa1, 0x04


	//----- nvinfo : EIATTR_MAXREG_COUNT
	.align		4
.L_2343:
        /*002c*/ 	.byte	0x03, 0x1b
        /*002e*/ 	.short	0x00ff


	//----- nvinfo : EIATTR_NUM_BARRIERS
	.align		4
        /*0030*/ 	.byte	0x02, 0x4c
        /*0032*/ 	.byte	0x01
	.zero		1


	//----- nvinfo : EIATTR_MERCURY_ISA_VERSION
	.align		4
        /*0034*/ 	.byte	0x03, 0x5f
        /*0036*/ 	.short	0x0000


	//----- nvinfo : EIATTR_COOP_GROUP_MASK_REGIDS
	.align		4
        /*0038*/ 	.byte	0x04, 0x29
        /*003a*/ 	.short	(.L_2345 - .L_2344)


	//   ....[0]....
.L_2344:
        /*003c*/ 	.word	0xffffffff


	//   ....[1]....
        /*0040*/ 	.word	0xffffffff


	//   ....[2]....
        /*0044*/ 	.word	0xffffffff


	//   ....[3]....
        /*0048*/ 	.word	0xffffffff


	//   ....[4]....
        /*004c*/ 	.word	0xffffffff


	//   ....[5]....
        /*0050*/ 	.word	0xffffffff


	//   ....[6]....
        /*0054*/ 	.word	0xffffffff


	//   ....[7]....
        /*0058*/ 	.word	0xffffffff


	//   ....[8]....
        /*005c*/ 	.word	0xffffffff


	//   ....[9]....
        /*0060*/ 	.word	0xffffffff


	//   ....[10]....
        /*0064*/ 	.word	0xffffffff


	//   ....[11]....
        /*0068*/ 	.word	0xffffffff


	//   ....[12]....
        /*006c*/ 	.word	0xffffffff


	//   ....[13]....
        /*0070*/ 	.word	0xffffffff


	//   ....[14]....
        /*0074*/ 	.word	0xffffffff


	//   ....[15]....
        /*0078*/ 	.word	0xffffffff


	//   ....[16]....
        /*007c*/ 	.word	0xffffffff


	//   ....[17]....
        /*0080*/ 	.word	0xffffffff


	//   ....[18]....
        /*0084*/ 	.word	0xffffffff


	//   ....[19]....
        /*0088*/ 	.word	0xffffffff


	//----- nvinfo : EIATTR_COOP_GROUP_INSTR_OFFSETS
	.align		4
.L_2345:
        /*008c*/ 	.byte	0x04, 0x28
        /*008e*/ 	.short	(.L_2347 - .L_2346)


	//   ....[0]....
.L_2346:
        /*0090*/ 	.word	0x000007a0


	//   ....[1]....
        /*0094*/ 	.word	0x000007c0


	//   ....[2]....
        /*0098*/ 	.word	0x000007e0


	//   ....[3]....
        /*009c*/ 	.word	0x00000800


	//   ....[4]....
        /*00a0*/ 	.word	0x00000820


	//   ....[5]....
        /*00a4*/ 	.word	0x00000840


	//   ....[6]....
        /*00a8*/ 	.word	0x00000860


	//   ....[7]....
        /*00ac*/ 	.word	0x00000880


	//   ....[8]....
        /*00b0*/ 	.word	0x000008a0


	//   ....[9]....
        /*00b4*/ 	.word	0x000008c0


	//   ....[10]....
        /*00b8*/ 	.word	0x00001350


	//   ....[11]....
        /*00bc*/ 	.word	0x000013d0


	//   ....[12]....
        /*00c0*/ 	.word	0x00001450


	//   ....[13]....
        /*00c4*/ 	.word	0x000014c0


	//   ....[14]....
        /*00c8*/ 	.word	0x00001540


	//   ....[15]....
        /*00cc*/ 	.word	0x000015b0


	//   ....[16]....
        /*00d0*/ 	.word	0x00001630


	//   ....[17]....
        /*00d4*/ 	.word	0x000016a0


	//   ....[18]....
        /*00d8*/ 	.word	0x00001720


	//   ....[19]....
        /*00dc*/ 	.word	0x00001790


	//----- nvinfo : EIATTR_EXIT_INSTR_OFFSETS
	.align		4
.L_2347:
        /*00e0*/ 	.byte	0x04, 0x1c
        /*00e2*/ 	.short	(.L_2349 - .L_2348)


	//   ....[0]....
.L_2348:
        /*00e4*/ 	.word	0x000012c0


	//   ....[1]....
        /*00e8*/ 	.word	0x000012f0


	//----- nvinfo : EIATTR_MAX_THREADS
	.align		4
.L_2349:
        /*00ec*/ 	.byte	0x04, 0x05
        /*00ee*/ 	.short	(.L_2351 - .L_2350)
.L_2350:
        /*00f0*/ 	.word	0x00000080
        /*00f4*/ 	.word	0x00000001
        /*00f8*/ 	.word	0x00000001


	//----- nvinfo : EIATTR_CRS_STACK_SIZE
	.align		4
.L_2351:
        /*00fc*/ 	.byte	0x04, 0x1e
        /*00fe*/ 	.short	(.L_2353 - .L_2352)
.L_2352:
        /*0100*/ 	.word	0x00000000
.L_2353:


//--------------------- .nv.info._ZN10layer_norm31ln_parallel_residual_bwd_kernelINS_13Kernel_traitsIf6__halffS2_fjLj256ELj1ELj4ELj1ELj16ENS_18Kernel_traits_baseILj256EfS2_fS2_fjLj128EEEEELb0ELb1ELb1EEEvNS_9BwdParamsE --------------------------
	.section	.nv.info._ZN10layer_norm31ln_parallel_residual_bwd_kernelINS_13Kernel_traitsIf6__halffS2_fjLj256ELj1ELj4ELj1ELj16ENS_18Kernel_traits_baseILj256EfS2_fS2_fjLj128EEEEELb0ELb1ELb1EEEvNS_9BwdParamsE,"",@"SHT_CUDA_INFO"
	.sectionflags	@""
	.align	4


	//----- nvinfo : EIATTR_CUDA_API_VERSION
	.align		4
        /*0000*/ 	.byte	0x04, 0x37
        /*0002*/ 	.short	(.L_2355 - .L_2354)
.L_2354:
        /*0004*/ 	.word	0x00000082


	//----- nvinfo : EIATTR_SW2861232_WAR
	.align		4
.L_2355:
        /*0008*/ 	.byte	0x01, 0x35
	.zero		2


	//----- nvinfo : EIATTR_PARAM_CBANK
	.align		4
        /*000c*/ 	.byte	0x04, 0x0a
        /*000e*/ 	.short	(.L_2357 - .L_2356)
	.align		4
.L_2356:
        /*0010*/ 	.word	index@(.nv.constant0._ZN10layer_norm31ln_parallel_residual_bwd_kernelINS_13Kernel_traitsIf6__halffS2_fjLj256ELj1ELj4ELj1ELj16ENS_18Kernel_traits_baseILj256EfS2_fS2_fjLj128EEEEELb0ELb1ELb1EEEvNS_9BwdParamsE)
        /*0014*/ 	.short	0x0160
        /*0016*/ 	.short	0x0128


	//----- nvinfo : EIATTR_CBANK_PARAM_SIZE
	.align		4
.L_2357:
        /*0018*/ 	.byte	0x03, 0x19
        /*001a*/ 	.short	0x0128


	//----- nvinfo : EIATTR_KPARAM_INFO
	.align		4
        /*001c*/ 	.byte	0x04, 0x17
        /*001e*/ 	.short	(.L_2359 - .L_2358)
.L_2358:
        /*0020*/ 	.word	0x00000000
        /*0024*/ 	.short	0x0000
        /*0026*/ 	.short	0x0000
        /*0028*/ 	.byte	0x00, 0xf0, 0xa1, 0x04


	//----- nvinfo : EIATTR_MAXREG_COUNT
	.align		4
.L_2359:
        /*002c*/ 	.byte	0x03, 0x1b
        /*002e*/ 	.short	0x00ff


	//----- nvinfo : EIATTR_NUM_BARRIERS
	.align		4
        /*0030*/ 	.byte	0x02, 0x4c
        /*0032*/ 	.byte	0x01
	.zero		1


	//----- nvinfo : EIATTR_ANNOTATIONS
	.align		4
        /*0034*/ 	.byte	0x04, 0x55
        /*0036*/ 	.short	(.L_2361 - .L_2360)


	//   ....[0]....
.L_2360:
        /*0038*/ 	.word	0x00000001
        /*003c*/ 	.byte	0x70, 0x16, 0x00, 0x00, 0x01, 0x00, 0x00, 0x00, 0x80, 0x16, 0x00, 0x00, 0x01, 0x00, 0x00, 0x00
        /*004c*/ 	.byte	0xd0, 0x16, 0x00, 0x00, 0x01, 0x00, 0x00, 0x00, 0xe0, 0x16, 0x00, 0x00


	//----- nvinfo : EIATTR_MERCURY_ISA_VERSION
	.align		4
.L_2361:
        /*0058*/ 	.byte	0x03, 0x5f
        /*005a*/ 	.short	0x0000


	//----- nvinfo : EIATTR_COOP_GROUP_MASK_REGIDS
	.align		4
        /*005c*/ 	.byte	0x04, 0x29
        /*005e*/ 	.short	(.L_2363 - .L_2362)


	//   ....[0]....
.L_2362:
        /*0060*/ 	.word	0xffffffff


	//   ....[1]....
        /*0064*/ 	.word	0xffffffff


	//   ....[2]....
        /*0068*/ 	.word	0xffffffff


	//   ....[3]....
        /*006c*/ 	.word	0xffffffff


	//   ....[4]....
        /*0070*/ 	.word	0xffffffff


	//   ....[5]....
        /*0074*/ 	.word	0xffffffff


	//   ....[6]....
        /*0078*/ 	.word	0xffffffff


	//   ....[7]....
        /*007c*/ 	.word	0xffffffff


	//   ....[8]....
        /*0080*/ 	.word	0xffffffff


	//   ....[9]....
        /*0084*/ 	.word	0xffffffff


	//   ....[10]....
        /*0088*/ 	.word	0xffffffff


	//   ....[11]....
        /*008c*/ 	.word	0xffffffff


	//   ....[12]....
        /*0090*/ 	.word	0xffffffff


	//   ....[13]....
        /*0094*/ 	.word	0xffffffff


	//   ....[14]....
        /*0098*/ 	.word	0xffffffff


	//   ....[15]....
        /*009c*/ 	.word	0xffffffff


	//   ....[16]....
        /*00a0*/ 	.word	0xffffffff


	//   ....[17]....
        /*00a4*/ 	.word	0xffffffff


	//   ....[18]....
        /*00a8*/ 	.word	0xffffffff


	//   ....[19]....
        /*00ac*/ 	.word	0xffffffff


	//----- nvinfo : EIATTR_COOP_GROUP_INSTR_OFFSETS
	.align		4
.L_2363:
        /*00b0*/ 	.byte	0x04, 0x28
        /*00b2*/ 	.short	(.L_2365 - .L_2364)


	//   ....[0]....
.L_2364:
        /*00b4*/ 	.word	0x000007d0


	//   ....[1]....
        /*00b8*/ 	.word	0x000007f0


	//   ....[2]....
        /*00bc*/ 	.word	0x00000810


	//   ....[3]....
        /*00c0*/ 	.word	0x00000830


	//   ....[4]....
        /*00c4*/ 	.word	0x00000860


	//   ....[5]....
        /*00c8*/ 	.word	0x00000870


	//   ....[6]....
        /*00cc*/ 	.word	0x000008a0


	//   ....[7]....
        /*00d0*/ 	.word	0x000008b0


	//   ....[8]....
        /*00d4*/ 	.word	0x000008e0


	//   ....[9]....
        /*00d8*/ 	.word	0x000008f0


	//   ....[10]....
        /*00dc*/ 	.word	0x00001330


	//   ....[11]....
        /*00e0*/ 	.word	0x00001390


	//   ....[12]....
        /*00e4*/ 	.word	0x000013f0


	//   ....[13]....
        /*00e8*/ 	.word	0x00001440


	//   ....[14]....
        /*00ec*/ 	.word	0x000014a0


	//   ....[15]....
        /*00f0*/ 	.word	0x000014f0


	//   ....[16]....
        /*00f4*/ 	.word	0x00001550


	//   ....[17]....
        /*00f8*/ 	.word	0x000015a0


	//   ....[18]....
        /*00fc*/ 	.word	0x00001600


	//   ....[19]....
        /*0100*/ 	.word	0x00001650


	//----- nvinfo : EIATTR_EXIT_INSTR_OFFSETS
	.align		4
.L_2365:
        /*0104*/ 	.byte	0x04, 0x1c
        /*0106*/ 	.short	(.L_2367 - .L_2366)


	//   ....[0]....
.L_2366:
        /*0108*/ 	.word	0x000012f0


	//----- nvinfo : EIATTR_MAX_THREADS
	.align		4
.L_2367:
        /*010c*/ 	.byte	0x04, 0x05
        /*010e*/ 	.short	(.L_2369 - .L_2368)
.L_2368:
        /*0110*/ 	.word	0x00000080
        /*0114*/ 	.word	0x00000001
        /*0118*/ 	.word	0x00000001


	//----- nvinfo : EIATTR_CRS_STACK_SIZE
	.align		4
.L_2369:
        /*011c*/ 	.byte	0x04, 0x1e
        /*011e*/ 	.short	(.L_2371 - .L_2370)
.L_2370:
        /*0120*/ 	.word	0x00000000
.L_2371:


//--------------------- .nv.info._ZN10layer_norm31ln_parallel_residual_bwd_kernelINS_13Kernel_traitsIf6__halffS2_fjLj256ELj1ELj4ELj1ELj16ENS_18Kernel_traits_baseILj256EfS2_fS2_fjLj128EEEEELb1ELb0ELb0EEEvNS_9BwdParamsE --------------------------
	.section	.nv.info._ZN10layer_norm31ln_parallel_residual_bwd_kernelINS_13Kernel_traitsIf6__halffS2_fjLj256ELj1ELj4ELj1ELj16ENS_18Kernel_traits_baseILj256EfS2_fS2_fjLj128EEEEELb1ELb0ELb0EEEvNS_9BwdParamsE,"",@"SHT_CUDA_INFO"
	.sectionflags	@""
	.align	4


	//----- nvinfo : EIATTR_CUDA_API_VERSION
	.align		4
        /*0000*/ 	.byte	0x04, 0x37
        /*0002*/ 	.short	(.L_2373 - .L_2372)
.L_2372:
        /*0004*/ 	.word	0x00000082


	//----- nvinfo : EIATTR_SW2861232_WAR
	.align		4
.L_2373:
        /*0008*/ 	.byte	0x01, 0x35
	.zero		2


	//----- nvinfo : EIATTR_PARAM_CBANK
	.align		4
        /*000c*/ 	.byte	0x04, 0x0a
        /*000e*/ 	.short	(.L_2375 - .L_2374)
	.align		4
.L_2374:
        /*0010*/ 	.word	index@(.nv.constant0._ZN10layer_norm31ln_parallel_residual_bwd_kernelINS_13Kernel_traitsIf6__halffS2_fjLj256ELj1ELj4ELj1ELj16ENS_18Kernel_traits_baseILj256EfS2_fS2_fjLj128EEEEELb1ELb0ELb0EEEvNS_9BwdParamsE)
        /*0014*/ 	.short	0x0160
        /*0016*/ 	.short	0x0128


	//----- nvinfo : EIATTR_CBANK_PARAM_SIZE
	.align		4
.L_2375:
        /*0018*/ 	.byte	0x03, 0x19
        /*001a*/ 	.short	0x0128


	//----- nvinfo : EIATTR_KPARAM_INFO
	.align		4
        /*001c*/ 	.byte	0x04, 0x17
        /*001e*/ 	.short	(.L_2377 - .L_2376)
.L_2376:
        /*0020*/ 	.word	0x00000000
        /*0024*/ 	.short	0x0000
        /*0026*/ 	.short	0x0000
        /*0028*/ 	.byte	0x00, 0xf0, 0xa1, 0x04


	//----- nvinfo : EIATTR_MAXREG_COUNT
	.align		4
.L_2377:
        /*002c*/ 	.byte	0x03, 0x1b
        /*002e*/ 	.short	0x00ff


	//----- nvinfo : EIATTR_NUM_BARRIERS
	.align		4
        /*0030*/ 	.byte	0x02, 0x4c
        /*0032*/ 	.byte	0x01
	.zero		1


	//----- nvinfo : EIATTR_MERCURY_ISA_VERSION
	.align		4
        /*0034*/ 	.byte	0x03, 0x5f
        /*0036*/ 	.short	0x0000


	//----- nvinfo : EIATTR_COOP_GROUP_MASK_REGIDS
	.align		4
        /*0038*/ 	.byte	0x04, 0x29
        /*003a*/ 	.short	(.L_2379 - .L_2378)


	//   ....[0]....
.L_2378:
        /*003c*/ 	.word	0xffffffff


	//   ....[1]....
        /*0040*/ 	.word	0xffffffff


	//   ....[2]....
        /*0044*/ 	.word	0xffffffff


	//   ....[3]....
        /*0048*/ 	.word	0xffffffff


	//   ....[4]....
        /*004c*/ 	.word	0xffffffff


	//   ....[5]....
        /*0050*/ 	.word	0xffffffff


	//   ....[6]....
        /*0054*/ 	.word	0xffffffff


	//   ....[7]....
        /*0058*/ 	.word	0xffffffff


	//   ....[8]....
        /*005c*/ 	.word	0xffffffff


	//   ....[9]....
        /*0060*/ 	.word	0xffffffff


	//   ....[10]....
        /*0064*/ 	.word	0xffffffff


	//   ....[11]....
        /*0068*/ 	.word	0xffffffff


	//   ....[12]....
        /*006c*/ 	.word	0xffffffff


	//   ....[13]....
        /*0070*/ 	.word	0xffffffff


	//   ....[14]....
        /*0074*/ 	.word	0xffffffff


	//   ....[15]....
        /*0078*/ 	.word	0xffffffff


	//   ....[16]....
        /*007c*/ 	.word	0xffffffff


	//   ....[17]....
        /*0080*/ 	.word	0xffffffff


	//   ....[18]....
        /*0084*/ 	.word	0xffffffff


	//   ....[19]....
        /*0088*/ 	.word	0xffffffff


	//----- nvinfo : EIATTR_COOP_GROUP_INSTR_OFFSETS
	.align		4
.L_2379:
        /*008c*/ 	.byte	0x04, 0x28
        /*008e*/ 	.short	(.L_2381 - .L_2380)


	//   ....[0]....
.L_2380:
        /*0090*/ 	.word	0x00000cb0


	//   ....[1]....
        /*0094*/ 	.word	0x00000cd0


	//   ....[2]....
        /*0098*/ 	.word	0x00000cf0


	//   ....[3]....
        /*009c*/ 	.word	0x00000d10


	//   ....[4]....
        /*00a0*/ 	.word	0x00000d30


	//   ....[5]....
        /*00a4*/ 	.word	0x00000d50


	//   ....[6]....
        /*00a8*/ 	.word	0x00000d70


	//   ....[7]....
        /*00ac*/ 	.word	0x00000d90


	//   ....[8]....
        /*00b0*/ 	.word	0x00000db0


	//   ....[9]....
        /*00b4*/ 	.word	0x00000dd0


	//   ....[10]....
        /*00b8*/ 	.word	0x00001ee0


	//   ....[11]....
        /*00bc*/ 	.word	0x00001f60


	//   ....[12]....
        /*00c0*/ 	.word	0x00001fe0


	//   ....[13]....
        /*00c4*/ 	.word	0x00002050


	//   ....[14]....
        /*00c8*/ 	.word	0x000020d0


	//   ....[15]....
        /*00cc*/ 	.word	0x00002140


	//   ....[16]....
        /*00d0*/ 	.word	0x000021c0


	//   ....[17]....
        /*00d4*/ 	.word	0x00002230


	//   ....[18]....
        /*00d8*/ 	.word	0x000022b0


	//   ....[19]....
        /*00dc*/ 	.word	0x00002320


	//----- nvinfo : EIATTR_EXIT_INSTR_OFFSETS
	.align		4
.L_2381:
        /*00e0*/ 	.byte	0x04, 0x1c
        /*00e2*/ 	.short	(.L_2383 - .L_2382)


	//   ....[0]....
.L_2382:
        /*00e4*/ 	.word	0x00001dc0


	//   ....[1]....
        /*00e8*/ 	.word	0x00001e80


	//----- nvinfo : EIATTR_MAX_THREADS
	.align		4
.L_2383:
        /*00ec*/ 	.byte	0x04, 0x05
        /*00ee*/ 	.short	(.L_2385 - .L_2384)
.L_2384:
        /*00f0*/ 	.word	0x00000080
        /*00f4*/ 	.word	0x00000001
        /*00f8*/ 	.word	0x00000001


	//----- nvinfo : EIATTR_CRS_STACK_SIZE
	.align		4
.L_2385:
        /*00fc*/ 	.byte	0x04, 0x1e
        /*00fe*/ 	.short	(.L_2387 - .L_2386)
.L_2386:
        /*0100*/ 	.word	0x00000000
.L_2387:


//--------------------- .nv.info._ZN10layer_norm31ln_parallel_residual_bwd_kernelINS_13Kernel_traitsIf6__halffS2_fjLj256ELj1ELj4ELj1ELj16ENS_18Kernel_traits_baseILj256EfS2_fS2_fjLj128EEEEELb1ELb0ELb1EEEvNS_9BwdParamsE --------------------------
	.section	.nv.info._ZN10layer_norm31ln_parallel_residual_bwd_kernelINS_13Kernel_traitsIf6__halffS2_fjLj256ELj1ELj4ELj1ELj16ENS_18Kernel_traits_baseILj256EfS2_fS2_fjLj128EEEEELb1ELb0ELb1EEEvNS_9BwdParamsE,"",@"SHT_CUDA_INFO"
	.sectionflags	@""
	.align	4


	//----- nvinfo : EIATTR_CUDA_API_VERSION
	.align		4
        /*0000*/ 	.byte	0x04, 0x37
        /*0002*/ 	.short	(.L_2389 - .L_2388)
.L_2388:
        /*0004*/ 	.word	0x00000082


	//----- nvinfo : EIATTR_SW2861232_WAR
	.align		4
.L_2389:
        /*0008*/ 	.byte	0x01, 0x35
	.zero		2


	//----- nvinfo : EIATTR_PARAM_CBANK
	.align		4
        /*000c*/ 	.byte	0x04, 0x0a
        /*000e*/ 	.short	(.L_2391 - .L_2390)
	.align		4
.L_2390:
        /*0010*/ 	.word	index@(.nv.constant0._ZN10layer_norm31ln_parallel_residual_bwd_kernelINS_13Kernel_traitsIf6__halffS2_fjLj256ELj1ELj4ELj1ELj16ENS_18Kernel_traits_baseILj256EfS2_fS2_fjLj128EEEEELb1ELb0ELb1EEEvNS_9BwdParamsE)
        /*0014*/ 	.short	0x0160
        /*0016*/ 	.short	0x0128


	//----- nvinfo : EIATTR_CBANK_PARAM_SIZE
	.align		4
.L_2391:
        /*0018*/ 	.byte	0x03, 0x19
        /*001a*/ 	.short	0x0128


	//----- nvinfo : EIATTR_KPARAM_INFO
	.align		4
        /*001c*/ 	.byte	0x04, 0x17
        /*001e*/ 	.short	(.L_2393 - .L_2392)
.L_2392:
        /*0020*/ 	.word	0x00000000
        /*0024*/ 	.short	0x0000
        /*0026*/ 	.short	0x0000
        /*0028*/ 	.byte	0x00, 0xf0, 0xa1, 0x04


	//----- nvinfo : EIATTR_MAXREG_COUNT
	.align		4
.L_2393:
        /*002c*/ 	.byte	0x03, 0x1b
        /*002e*/ 	.short	0x00ff


	//----- nvinfo : EIATTR_NUM_BARRIERS
	.align		4
        /*0030*/ 	.byte	0x02, 0x4c
        /*0032*/ 	.byte	0x01
	.zero		1


	//----- nvinfo : EIATTR_MERCURY_ISA_VERSION
	.align		4
        /*0034*/ 	.byte	0x03, 0x5f
        /*0036*/ 	.short	0x0000


	//----- nvinfo : EIATTR_COOP_GROUP_MASK_REGIDS
	.align		4
        /*0038*/ 	.byte	0x04, 0x29
        /*003a*/ 	.short	(.L_2395 - .L_2394)


	//   ....[0]....
.L_2394:
        /*003c*/ 	.word	0xffffffff


	//   ....[1]....
        /*0040*/ 	.word	0xffffffff


	//   ....[2]....
        /*0044*/ 	.word	0xffffffff


	//   ....[3]....
        /*0048*/ 	.word	0xffffffff


	//   ....[4]....
        /*004c*/ 	.word	0xffffffff


	//   ....[5]....
        /*0050*/ 	.word	0xffffffff


	//   ....[6]....
        /*0054*/ 	.word	0xffffffff


	//   ....[7]....
        /*0058*/ 	.word	0xffffffff


	//   ....[8]....
        /*005c*/ 	.word	0xffffffff


	//   ....[9]....
        /*0060*/ 	.word	0xffffffff


	//   ....[10]....
        /*0064*/ 	.word	0xffffffff


	//   ....[11]....
        /*0068*/ 	.word	0xffffffff


	//   ....[12]....
        /*006c*/ 	.word	0xffffffff


	//   ....[13]....
        /*0070*/ 	.word	0xffffffff


	//   ....[14]....
        /*0074*/ 	.word	0xffffffff


	//   ....[15]....
        /*0078*/ 	.word	0xffffffff


	//   ....[16]....
        /*007c*/ 	.word	0xffffffff


	//   ....[17]....
        /*0080*/ 	.word	0xffffffff


	//   ....[18]....
        /*0084*/ 	.word	0xffffffff


	//   ....[19]....
        /*0088*/ 	.word	0xffffffff


	//----- nvinfo : EIATTR_COOP_GROUP_INSTR_OFFSETS
	.align		4
.L_2395:
        /*008c*/ 	.byte	0x04, 0x28
        /*008e*/ 	.short	(.L_2397 - .L_2396)


	//   ....[0]....
.L_2396:
        /*0090*/ 	.word	0x00000c90


	//   ....[1]....
        /*0094*/ 	.word	0x00000cb0


	//   ....[2]....
        /*0098*/ 	.word	0x00000cd0


	//   ....[3]....
        /*009c*/ 	.word	0x00000cf0


	//   ....[4]....
        /*00a0*/ 	.word	0x00000d10


	//   ....[5]....
        /*00a4*/ 	.word	0x00000d30


	//   ....[6]....
        /*00a8*/ 	.word	0x00000d50


	//   ....[7]....
        /*00ac*/ 	.word	0x00000d70


	//   ....[8]....
        /*00b0*/ 	.word	0x00000d90


	//   ....[9]....
        /*00b4*/ 	.word	0x00000db0


	//   ....[10]....
        /*00b8*/ 	.word	0x00001e90


	//   ....[11]....
        /*00bc*/ 	.word	0x00001f10


	//   ....[12]....
        /*00c0*/ 	.word	0x00001f90


	//   ....[13]....
        /*00c4*/ 	.word	0x00002000


	//   ....[14]....
        /*00c8*/ 	.word	0x00002080


	//   ....[15]....
        /*00cc*/ 	.word	0x000020f0


	//   ....[16]....
        /*00d0*/ 	.word	0x00002170


	//   ....[17]....
        /*00d4*/ 	.word	0x000021e0


	//   ....[18]....
        /*00d8*/ 	.word	0x00002260


	//   ....[19]....
        /*00dc*/ 	.word	0x000022d0


	//----- nvinfo : EIATTR_EXIT_INSTR_OFFSETS
	.align		4
.L_2397:
        /*00e0*/ 	.byte	0x04, 0x1c
        /*00e2*/ 	.short	(.L_2399 - .L_2398)


	//   ....[0]....
.L_2398:
        /*00e4*/ 	.word	0x00001e30


	//----- nvinfo : EIATTR_MAX_THREADS
	.align		4
.L_2399:
        /*00e8*/ 	.byte	0x04, 0x05
        /*00ea*/ 	.short	(.L_2401 - .L_2400)
.L_2400:
        /*00ec*/ 	.word	0x00000080
        /*00f0*/ 	.word	0x00000001
        /*00f4*/ 	.word	0x00000001


	//----- nvinfo : EIATTR_CRS_STACK_SIZE
	.align		4
.L_2401:
        /*00f8*/ 	.byte	0x04, 0x1e
        /*00fa*/ 	.short	(.L_2403 - .L_2402)
.L_2402:
        /*00fc*/ 	.word	0x00000000
.L_2403:


//--------------------- .nv.info._ZN10layer_norm22ln_bwd_finalize_kernelINS_22Kernel_traits_finalizeILj256Ef6__halffS2_fjLb0ELj1024ELj4ENS_18Kernel_traits_baseILj256EfS2_fS2_fjLj1024EEEEELb0ELb0EEEvNS_9BwdParamsE --------------------------
	.section	.nv.info._ZN10layer_norm22ln_bwd_finalize_kernelINS_22Kernel_traits_finalizeILj256Ef6__halffS2_fjLb0ELj1024ELj4ENS_18Kernel_traits_baseILj256EfS2_fS2_fjLj1024EEEEELb0ELb0EEEvNS_9BwdParamsE,"",@"SHT_CUDA_INFO"
	.sectionflags	@""
	.align	4


	//----- nvinfo : EIATTR_CUDA_API_VERSION
	.align		4
        /*0000*/ 	.byte	0x04, 0x37
        /*0002*/ 	.short	(.L_2405 - .L_2404)
.L_2404:
        /*0004*/ 	.word	0x00000082


	//----- nvinfo : EIATTR_SW2861232_WAR
	.align		4
.L_2405:
        /*0008*/ 	.byte	0x01, 0x35
	.zero		2


	//----- nvinfo : EIATTR_PARAM_CBANK
	.align		4
        /*000c*/ 	.byte	0x04, 0x0a
        /*000e*/ 	.short	(.L_2407 - .L_2406)
	.align		4
.L_2406:
        /*0010*/ 	.word	index@(.nv.constant0._ZN10layer_norm22ln_bwd_finalize_kernelINS_22Kernel_traits_finalizeILj256Ef6__halffS2_fjLb0ELj1024ELj4ENS_18Kernel_traits_baseILj256EfS2_fS2_fjLj1024EEEEELb0ELb0EEEvNS_9BwdParamsE)
        /*0014*/ 	.short	0x0160
        /*0016*/ 	.short	0x0128


	//----- nvinfo : EIATTR_CBANK_PARAM_SIZE
	.align		4
.L_2407:
        /*0018*/ 	.byte	0x03, 0x19
        /*001a*/ 	.short	0x0128


	//----- nvinfo : EIATTR_KPARAM_INFO
	.align		4
        /*001c*/ 	.byte	0x04, 0x17
        /*001e*/ 	.short	(.L_2409 - .L_2408)
.L_2408:
        /*0020*/ 	.word	0x00000000
        /*0024*/ 	.short	0x0000
        /*0026*/ 	.short	0x0000
        /*0028*/ 	.byte	0x00, 0xf0, 0xa1, 0x04


	//----- nvinfo : EIATTR_MAXREG_COUNT
	.align		4
.L_2409:
        /*002c*/ 	.byte	0x03, 0x1b
        /*002e*/ 	.short	0x0040


	//----- nvinfo : EIATTR_NUM_BARRIERS
	.align		4
        /*0030*/ 	.byte	0x02, 0x4c
        /*0032*/ 	.byte	0x01
	.zero		1


	//----- nvinfo : EIATTR_MERCURY_ISA_VERSION
	.align		4
        /*0034*/ 	.byte	0x03, 0x5f
        /*0036*/ 	.short	0x0000


	//----- nvinfo : EIATTR_COOP_GROUP_MASK_REGIDS
	.align		4
        /*0038*/ 	.byte	0x04, 0x29
        /*003a*/ 	.short	(.L_2411 - .L_2410)


	//   ....[0]....
.L_2410:
        /*003c*/ 	.word	0xffffffff


	//   ....[1]....
        /*0040*/ 	.word	0xffffffff


	//   ....[2]....
        /*0044*/ 	.word	0xffffffff


	//   ....[3]....
        /*0048*/ 	.word	0xffffffff


	//   ....[4]....
        /*004c*/ 	.word	0xffffffff


	//   ....[5]....
        /*0050*/ 	.word	0xffffffff


	//   ....[6]....
        /*0054*/ 	.word	0xffffffff


	//   ....[7]....
        /*0058*/ 	.word	0xffffffff


	//   ....[8]....
        /*005c*/ 	.word	0xffffffff


	//   ....[9]....
        /*0060*/ 	.word	0xffffffff


	//   ....[10]....
        /*0064*/ 	.word	0xffffffff


	//   ....[11]....
        /*0068*/ 	.word	0xffffffff


	//   ....[12]....
        /*006c*/ 	.word	0xffffffff


	//   ....[13]....
        /*0070*/ 	.word	0xffffffff


	//   ....[14]....
        /*0074*/ 	.word	0xffffffff


	//   ....[15]....
        /*0078*/ 	.word	0xffffffff


	//   ....[16]....
        /*007c*/ 	.word	0xffffffff


	//   ....[17]....
        /*0080*/ 	.word	0xffffffff


	//   ....[18]....
        /*0084*/ 	.word	0xffffffff


	//   ....[19]....
        /*0088*/ 	.word	0xffffffff


	//----- nvinfo : EIATTR_COOP_GROUP_INSTR_OFFSETS
	.align		4
.L_2411:
        /*008c*/ 	.byte	0x04, 0x28
        /*008e*/ 	.short	(.L_2413 - .L_2412)


	//   ....[0]....
.L_2412:
        /*0090*/ 	.word	0x00000820


	//   ....[1]....
        /*0094*/ 	.word	0x00000850


	//   ....[2]....
        /*0098*/ 	.word	0x00000860


	//   ....[3]....
        /*009c*/ 	.word	0x00000890


	//   ....[4]....
        /*00a0*/ 	.word	0x000008a0


	//   ....[5]....
        /*00a4*/ 	.word	0x000008d0


	//   ....[6]....
        /*00a8*/ 	.word	0x000008f0


	//   ....[7]....
        /*00ac*/ 	.word	0x00000900


	//   ....[8]....
        /*00b0*/ 	.word	0x00000930


	//   ....[9]....
        /*00b4*/ 	.word	0x00000940


	//   ....[10]....
        /*00b8*/ 	.word	0x00000b30


	//   ....[11]....
        /*00bc*/ 	.word	0x00000ba0


	//   ....[12]....
        /*00c0*/ 	.word	0x00000c00


	//   ....[13]....
        /*00c4*/ 	.word	0x00000c60


	//   ....[14]....
        /*00c8*/ 	.word	0x00000cd0


	//   ....[15]....
        /*00cc*/ 	.word	0x00000d40


	//   ....[16]....
        /*00d0*/ 	.word	0x00000da0


	//   ....[17]....
        /*00d4*/ 	.word	0x00000e00


	//   ....[18]....
        /*00d8*/ 	.word	0x00000e60


	//   ....[19]....
        /*00dc*/ 	.word	0x00000ec0


	//----- nvinfo : EIATTR_EXIT_INSTR_OFFSETS
	.align		4
.L_2413:
        /*00e0*/ 	.byte	0x04, 0x1c
        /*00e2*/ 	.short	(.L_2415 - .L_2414)


	//   ....[0]....
.L_2414:
        /*00e4*/ 	.word	0x00000070


	//   ....[1]....
        /*00e8*/ 	.word	0x00000ad0


	//----- nvinfo : EIATTR_MAX_THREADS
	.align		4
.L_2415:
        /*00ec*/ 	.byte	0x04, 0x05
        /*00ee*/ 	.short	(.L_2417 - .L_2416)
.L_2416:
        /*00f0*/ 	.word	0x00000400
        /*00f4*/ 	.word	0x00000001
        /*00f8*/ 	.word	0x00000001


	//----- nvinfo : EIATTR_CRS_STACK_SIZE
	.align		4
.L_2417:
        /*00fc*/ 	.byte	0x04, 0x1e
        /*00fe*/ 	.short	(.L_2419 - .L_2418)
.L_2418:
        /*0100*/ 	.word	0x00000000
.L_2419:


//--------------------- .nv.info._ZN10layer_norm40ln_parallel_residual_bwd_finalize_kernelINS_22Kernel_traits_finalizeILj256Ef6__halffS2_fjLb0ELj1024ELj4ENS_18Kernel_traits_baseILj256EfS2_fS2_fjLj1024EEEEELb0EEEvNS_9BwdParamsE --------------------------
	.section	.nv.info._ZN10layer_norm40ln_parallel_residual_bwd_finalize_kernelINS_22Kernel_traits_finalizeILj256Ef6__halffS2_fjLb0ELj1024ELj4ENS_18Kernel_traits_baseILj256EfS2_fS2_fjLj1024EEEEELb0EEEvNS_9BwdParamsE,"",@"SHT_CUDA_INFO"
	.sectionflags	@""
	.align	4


	//----- nvinfo : EIATTR_CUDA_API_VERSION
	.align		4
        /*0000*/ 	.byte	0x04, 0x37
        /*0002*/ 	.short	(.L_2421 - .L_2420)
.L_2420:
        /*0004*/ 	.word	0x00000082


	//----- nvinfo : EIATTR_SW2861232_WAR
	.align		4
.L_2421:
        /*0008*/ 	.byte	0x01, 0x35
	.zero		2


	//----- nvinfo : EIATTR_PARAM_CBANK
	.align		4
        /*000c*/ 	.byte	0x04, 0x0a
        /*000e*/ 	.short	(.L_2423 - .L_2422)
	.align		4
.L_2422:
        /*0010*/ 	.word	index@(.nv.constant0._ZN10layer_norm40ln_parallel_residual_bwd_finalize_kernelINS_22Kernel_traits_finalizeILj256Ef6__halffS2_fjLb0ELj1024ELj4ENS_18Kernel_traits_baseILj256EfS2_fS2_fjLj1024EEEEELb0EEEvNS_9BwdParamsE)
        /*0014*/ 	.short	0x0160
        /*0016*/ 	.short	0x0128


	//----- nvinfo : EIATTR_CBANK_PARAM_SIZE
	.align		4
.L_2423:
        /*0018*/ 	.byte	0x03, 0x19
        /*001a*/ 	.short	0x0128


	//----- nvinfo : EIATTR_KPARAM_INFO
	.align		4
        /*001c*/ 	.byte	0x04, 0x17
        /*001e*/ 	.short	(.L_2425 - .L_2424)
.L_2424:
        /*0020*/ 	.word	0x00000000
        /*0024*/ 	.short	0x0000
        /*0026*/ 	.short	0x0000
        /*0028*/ 	.byte	0x00, 0xf0, 0xa1, 0x04


	//----- nvinfo : EIATTR_MAXREG_COUNT
	.align		4
.L_2425:
        /*002c*/ 	.byte	0x03, 0x1b
        /*002e*/ 	.short	0x0040


	//----- nvinfo : EIATTR_NUM_BARRIERS
	.align		4
        /*0030*/ 	.byte	0x02, 0x4c
        /*0032*/ 	.byte	0x01
	.zero		1


	//----- nvinfo : EIATTR_MERCURY_ISA_VERSION
	.align		4
        /*0034*/ 	.byte	0x03, 0x5f
        /*0036*/ 	.short	0x0000


	//----- nvinfo : EIATTR_COOP_GROUP_MASK_REGIDS
	.align		4
        /*0038*/ 	.byte	0x04, 0x29
        /*003a*/ 	.short	(.L_2427 - .L_2426)


	//   ....[0]....
.L_2426:
        /*003c*/ 	.word	0xffffffff


	//   ....[1]....
        /*0040*/ 	.word	0xffffffff


	//   ....[2]....
        /*0044*/ 	.word	0xffffffff


	//   ....[3]....
        /*0048*/ 	.word	0xffffffff


	//   ....[4]....
        /*004c*/ 	.word	0xffffffff


	//   ....[5]....
        /*0050*/ 	.word	0xffffffff


	//   ....[6]....
        /*0054*/ 	.word	0xffffffff


	//   ....[7]....
        /*0058*/ 	.word	0xffffffff


	//   ....[8]....
        /*005c*/ 	.word	0xffffffff


	//   ....[9]....
        /*0060*/ 	.word	0xffffffff


	//   ....[10]....
        /*0064*/ 	.word	0xffffffff


	//   ....[11]....
        /*0068*/ 	.word	0xffffffff


	//   ....[12]....
        /*006c*/ 	.word	0xffffffff


	//   ....[13]....
        /*0070*/ 	.word	0xffffffff


	//   ....[14]....
        /*0074*/ 	.word	0xffffffff


	//   ....[15]....
        /*0078*/ 	.word	0xffffffff


	//   ....[16]....
        /*007c*/ 	.word	0xffffffff


	//   ....[17]....
        /*0080*/ 	.word	0xffffffff


	//   ....[18]....
        /*0084*/ 	.word	0xffffffff


	//   ....[19]....
        /*0088*/ 	.word	0xffffffff


	//   ....[20]....
        /*008c*/ 	.word	0xffffffff


	//   ....[21]....
        /*0090*/ 	.word	0xffffffff


	//   ....[22]....
        /*0094*/ 	.word	0xffffffff


	//   ....[23]....
        /*0098*/ 	.word	0xffffffff


	//   ....[24]....
        /*009c*/ 	.word	0xffffffff


	//   ....[25]....
        /*00a0*/ 	.word	0xffffffff


	//   ....[26]....
        /*00a4*/ 	.word	0xffffffff


	//   ....[27]....
        /*00a8*/ 	.word	0xffffffff


	//   ....[28]....
        /*00ac*/ 	.word	0xffffffff


	//   ....[29]....
        /*00b0*/ 	.word	0xffffffff


	//   ....[30]....
        /*00b4*/ 	.word	0xffffffff


	//   ....[31]....
        /*00b8*/ 	.word	0xffffffff


	//   ....[32]....
        /*00bc*/ 	.word	0xffffffff


	//   ....[33]....
        /*00c0*/ 	.word	0xffffffff


	//   ....[34]....
        /*00c4*/ 	.word	0xffffffff


	//   ....[35]....
        /*00c8*/ 	.word	0xffffffff


	//   ....[36]....
        /*00cc*/ 	.word	0xffffffff


	//   ....[37]....
        /*00d0*/ 	.word	0xffffffff


	//   ....[38]....
        /*00d4*/ 	.word	0xffffffff


	//   ....[39]....
        /*00d8*/ 	.word	0xffffffff


	//----- nvinfo : EIATTR_COOP_GROUP_INSTR_OFFSETS
	.align		4
.L_2427:
        /*00dc*/ 	.byte	0x04, 0x28
        /*00de*/ 	.short	(.L_2429 - .L_2428)


	//   ....[0]....
.L_2428:
        /*00e0*/ 	.word	0x00000b70


	//   ....[1]....
        /*00e4*/ 	.word	0x00000ba0


	//   ....[2]....
        /*00e8*/ 	.word	0x00000bb0


	//   ....[3]....
        /*00ec*/ 	.word	0x00000bc0


	//   ....[4]....
        /*00f0*/ 	.word	0x00000bf0


	//   ....[5]....
        /*00f4*/ 	.word	0x00000c10


	//   ....[6]....
        /*00f8*/ 	.word	0x00000c20


	//   ....[7]....
        /*00fc*/ 	.word	0x00000c30


	//   ....[8]....
        /*0100*/ 	.word	0x00000c60


	//   ....[9]....
        /*0104*/ 	.word	0x00000c80


	//   ....[10]....
        /*0108*/ 	.word	0x00000ca0


	//   ....[11]....
        /*010c*/ 	.word	0x00000cb0


	//   ....[12]....
        /*0110*/ 	.word	0x00000ce0


	//   ....[13]....
        /*0114*/ 	.word	0x00000d00


	//   ....[14]....
        /*0118*/ 	.word	0x00000d20


	//   ....[15]....
        /*011c*/ 	.word	0x00000d30


	//   ....[16]....
        /*0120*/ 	.word	0x00000d60


	//   ....[17]....
        /*0124*/ 	.word	0x00000d90


	//   ....[18]....
        /*0128*/ 	.word	0x00000da0


	//   ....[19]....
        /*012c*/ 	.word	0x00000db0


	//   ....[20]....
        /*0130*/ 	.word	0x00001080


	//   ....[21]....
        /*0134*/ 	.word	0x000010f0


	//   ....[22]....
        /*0138*/ 	.word	0x00001150


	//   ....[23]....
        /*013c*/ 	.word	0x000011b0


	//   ....[24]....
        /*0140*/ 	.word	0x00001220


	//   ....[25]....
        /*0144*/ 	.word	0x00001290


	//   ....[26]....
        /*0148*/ 	.word	0x000012f0


	//   ....[27]....
        /*014c*/ 	.word	0x00001350


	//   ....[28]....
        /*0150*/ 	.word	0x000013b0


	//   ....[29]....
        /*0154*/ 	.word	0x00001420


	//   ....[30]....
        /*0158*/ 	.word	0x00001490


	//   ....[31]....
        /*015c*/ 	.word	0x000014f0


	//   ....[32]....
        /*0160*/ 	.word	0x00001550


	//   ....[33]....
        /*0164*/ 	.word	0x000015b0


	//   ....[34]....
        /*0168*/ 	.word	0x00001620


	//   ....[35]....
        /*016c*/ 	.word	0x00001690


	//   ....[36]....
        /*0170*/ 	.word	0x000016f0


	//   ....[37]....
        /*0174*/ 	.word	0x00001750


	//   ....[38]....
        /*0178*/ 	.word	0x000017b0


	//   ....[39]....
        /*017c*/ 	.word	0x00001810


	//----- nvinfo : EIATTR_EXIT_INSTR_OFFSETS
	.align		4
.L_2429:
        /*0180*/ 	.byte	0x04, 0x1c
        /*0182*/ 	.short	(.L_2431 - .L_2430)


	//   ....[0]....
.L_2430:
        /*0184*/ 	.word	0x00000070


	//   ....[1]....
        /*0188*/ 	.word	0x00001020


	//----- nvinfo : EIATTR_MAX_THREADS
	.align		4
.L_2431:
        /*018c*/ 	.byte	0x04, 0x05
        /*018e*/ 	.short	(.L_2433 - .L_2432)
.L_2432:
        /*0190*/ 	.word	0x00000400
        /*0194*/ 	.word	0x00000001
        /*0198*/ 	.word	0x00000001


	//----- nvinfo : EIATTR_CRS_STACK_SIZE
	.align		4
.L_2433:
        /*019c*/ 	.byte	0x04, 0x1e
        /*019e*/ 	.short	(.L_2435 - .L_2434)
.L_2434:
        /*01a0*/ 	.word	0x00000000
.L_2435:


//--------------------- .nv.info._ZN10layer_norm31ln_parallel_residual_bwd_kernelINS_13Kernel_traitsIf6__halffS2_fjLj256ELj1ELj4ELj1ELj16ENS_18Kernel_traits_baseILj256EfS2_fS2_fjLj128EEEEELb1ELb1ELb0EEEvNS_9BwdParamsE --------------------------
	.section	.nv.info._ZN10layer_norm31ln_parallel_residual_bwd_kernelINS_13Kernel_traitsIf6__halffS2_fjLj256ELj1ELj4ELj1ELj16ENS_18Kernel_traits_baseILj256EfS2_fS2_fjLj128EEEEELb1ELb1ELb0EEEvNS_9BwdParamsE,"",@"SHT_CUDA_INFO"
	.sectionflags	@""
	.align	4


	//----- nvinfo : EIATTR_CUDA_API_VERSION
	.align		4
        /*0000*/ 	.byte	0x04, 0x37
        /*0002*/ 	.short	(.L_2437 - .L_2436)
.L_2436:
        /*0004*/ 	.word	0x00000082


	//----- nvinfo : EIATTR_SW2861232_WAR
	.align		4
.L_2437:
        /*0008*/ 	.byte	0x01, 0x35
	.zero		2


	//----- nvinfo : EIATTR_PARAM_CBANK
	.align		4
        /*000c*/ 	.byte	0x04, 0x0a
        /*000e*/ 	.short	(.L_2439 - .L_2438)
	.align		4
.L_2438:
        /*0010*/ 	.word	index@(.nv.constant0._ZN10layer_norm31ln_parallel_residual_bwd_kernelINS_13Kernel_traitsIf6__halffS2_fjLj256ELj1ELj4ELj1ELj16ENS_18Kernel_traits_baseILj256EfS2_fS2_fjLj128EEEEELb1ELb1ELb0EEEvNS_9BwdParamsE)
        /*0014*/ 	.short	0x0160
        /*0016*/ 	.short	0x0128


	//----- nvinfo : EIATTR_CBANK_PARAM_SIZE
	.align		4
.L_2439:
        /*0018*/ 	.byte	0x03, 0x19
        /*001a*/ 	.short	0x0128


	//----- nvinfo : EIATTR_KPARAM_INFO
	.align		4
        /*001c*/ 	.byte	0x04, 0x17
        /*001e*/ 	.short	(.L_2441 - .L_2440)
.L_2440:
        /*0020*/ 	.word	0x00000000
        /*0024*/ 	.short	0x0000
        /*0026*/ 	.short	0x0000
        /*0028*/ 	.byte	0x00, 0xf0, 0xa1, 0x04


	//----- nvinfo : EIATTR_MAXREG_COUNT
	.align		4
.L_2441:
        /*002c*/ 	.byte	0x03, 0x1b
        /*002e*/ 	.short	0x00ff


	//----- nvinfo : EIATTR_NUM_BARRIERS
	.align		4
        /*0030*/ 	.byte	0x02, 0x4c
        /*0032*/ 	.byte	0x01
	.zero		1


	//----- nvinfo : EIATTR_MERCURY_ISA_VERSION
	.align		4
        /*0034*/ 	.byte	0x03, 0x5f
        /*0036*/ 	.short	0x0000


	//----- nvinfo : EIATTR_COOP_GROUP_MASK_REGIDS
	.align		4
        /*0038*/ 	.byte	0x04, 0x29
        /*003a*/ 	.short	(.L_2443 - .L_2442)


	//   ....[0]....
.L_2442:
        /*003c*/ 	.word	0xffffffff


	//   ....[1]....
        /*0040*/ 	.word	0xffffffff


	//   ....[2]....
        /*0044*/ 	.word	0xffffffff


	//   ....[3]....
        /*0048*/ 	.word	0xffffffff


	//   ....[4]....
        /*004c*/ 	.word	0xffffffff


	//   ....[5]....
        /*0050*/ 	.word	0xffffffff


	//   ....[6]....
        /*0054*/ 	.word	0xffffffff


	//   ....[7]....
        /*0058*/ 	.word	0xffffffff


	//   ....[8]....
        /*005c*/ 	.word	0xffffffff


	//   ....[9]....
        /*0060*/ 	.word	0xffffffff


	//   ....[10]....
        /*0064*/ 	.word	0xffffffff


	//   ....[11]....
        /*0068*/ 	.word	0xffffffff


	//   ....[12]....
        /*006c*/ 	.word	0xffffffff


	//   ....[13]....
        /*0070*/ 	.word	0xffffffff


	//   ....[14]....
        /*0074*/ 	.word	0xffffffff


	//   ....[15]....
        /*0078*/ 	.word	0xffffffff


	//   ....[16]....
        /*007c*/ 	.word	0xffffffff


	//   ....[17]....
        /*0080*/ 	.word	0xffffffff


	//   ....[18]....
        /*0084*/ 	.word	0xffffffff


	//   ....[19]....
        /*0088*/ 	.word	0xffffffff


	//----- nvinfo : EIATTR_COOP_GROUP_INSTR_OFFSETS
	.align		4
.L_2443:
        /*008c*/ 	.byte	0x04, 0x28
        /*008e*/ 	.short	(.L_2445 - .L_2444)


	//   ....[0]....
.L_2444:
        /*0090*/ 	.word	0x00000990


	//   ....[1]....
        /*0094*/ 	.word	0x000009b0


	//   ....[2]....
        /*0098*/ 	.word	0x000009d0


	//   ....[3]....
        /*009c*/ 	.word	0x000009f0


	//   ....[4]....
        /*00a0*/ 	.word	0x00000a10


	//   ....[5]....
        /*00a4*/ 	.word	0x00000a30


	//   ....[6]....
        /*00a8*/ 	.word	0x00000a50


	//   ....[7]....
        /*00ac*/ 	.word	0x00000a70


	//   ....[8]....
        /*00b0*/ 	.word	0x00000a90


	//   ....[9]....
        /*00b4*/ 	.word	0x00000ab0


	//   ....[10]....
        /*00b8*/ 	.word	0x000017d0


	//   ....[11]....
        /*00bc*/ 	.word	0x00001850


	//   ....[12]....
        /*00c0*/ 	.word	0x000018d0


	//   ....[13]....
        /*00c4*/ 	.word	0x00001940


	//   ....[14]....
        /*00c8*/ 	.word	0x000019c0


	//   ....[15]....
        /*00cc*/ 	.word	0x00001a30


	//   ....[16]....
        /*00d0*/ 	.word	0x00001ab0


	//   ....[17]....
        /*00d4*/ 	.word	0x00001b20


	//   ....[18]....
        /*00d8*/ 	.word	0x00001ba0


	//   ....[19]....
        /*00dc*/ 	.word	0x00001c10


	//----- nvinfo : EIATTR_EXIT_INSTR_OFFSETS
	.align		4
.L_2445:
        /*00e0*/ 	.byte	0x04, 0x1c
        /*00e2*/ 	.short	(.L_2447 - .L_2446)


	//   ....[0]....
.L_2446:
        /*00e4*/ 	.word	0x00001740


	//   ....[1]....
        /*00e8*/ 	.word	0x00001770


	//----- nvinfo : EIATTR_MAX_THREADS
	.align		4
.L_2447:
        /*00ec*/ 	.byte	0x04, 0x05
        /*00ee*/ 	.short	(.L_2449 - .L_2448)
.L_2448:
        /*00f0*/ 	.word	0x00000080
        /*00f4*/ 	.word	0x00000001
        /*00f8*/ 	.word	0x00000001


	//----- nvinfo : EIATTR_CRS_STACK_SIZE
	.align		4
.L_2449:
        /*00fc*/ 	.byte	0x04, 0x1e
        /*00fe*/ 	.short	(.L_2451 - .L_2450)
.L_2450:
        /*0100*/ 	.word	0x00000000
.L_2451:


//--------------------- .nv.info._ZN10layer_norm22ln_bwd_finalize_kernelINS_22Kernel_traits_finalizeILj256Ef6__halffS2_fjLb0ELj1024ELj4ENS_18Kernel_traits_baseILj256EfS2_fS2_fjLj1024EEEEELb0ELb1EEEvNS_9BwdParamsE --------------------------
	.section	.nv.info._ZN10layer_norm22ln_bwd_finalize_kernelINS_22Kernel_traits_finalizeILj256Ef6__halffS2_fjLb0ELj1024ELj4ENS_18Kernel_traits_baseILj256EfS2_fS2_fjLj1024EEEEELb0ELb1EEEvNS_9BwdParamsE,"",@"SHT_CUDA_INFO"
	.sectionflags	@""
	.align	4


	//----- nvinfo : EIATTR_CUDA_API_VERSION
	.align		4
        /*0000*/ 	.byte	0x04, 0x37
        /*0002*/ 	.short	(.L_2453 - .L_2452)
.L_2452:
        /*0004*/ 	.word	0x00000082


	//----- nvinfo : EIATTR_SW2861232_WAR
	.align		4
.L_2453:
        /*0008*/ 	.byte	0x01, 0x35
	.zero		2


	//----- nvinfo : EIATTR_PARAM_CBANK
	.align		4
        /*000c*/ 	.byte	0x04, 0x0a
        /*000e*/ 	.short	(.L_2455 - .L_2454)
	.align		4
.L_2454:
        /*0010*/ 	.word	index@(.nv.constant0._ZN10layer_norm22ln_bwd_finalize_kernelINS_22Kernel_traits_finalizeILj256Ef6__halffS2_fjLb0ELj1024ELj4ENS_18Kernel_traits_baseILj256EfS2_fS2_fjLj1024EEEEELb0ELb1EEEvNS_9BwdParamsE)
        /*0014*/ 	.short	0x0160
        /*0016*/ 	.short	0x0128


	//----- nvinfo : EIATTR_CBANK_PARAM_SIZE
	.align		4
.L_2455:
        /*0018*/ 	.byte	0x03, 0x19
        /*001a*/ 	.short	0x0128


	//----- nvinfo : EIATTR_KPARAM_INFO
	.align		4
        /*001c*/ 	.byte	0x04, 0x17
        /*001e*/ 	.short	(.L_2457 - .L_2456)
.L_2456:
        /*0020*/ 	.word	0x00000000
        /*0024*/ 	.short	0x0000
        /*0026*/ 	.short	0x0000
        /*0028*/ 	.byte	0x00, 0xf0, 0xa1, 0x04


	//----- nvinfo : EIATTR_MAXREG_COUNT
	.align		4
.L_2457:
        /*002c*/ 	.byte	0x03, 0x1b
        /*002e*/ 	.short	0x0040


	//----- nvinfo : EIATTR_NUM_BARRIERS
	.align		4
        /*0030*/ 	.byte	0x02, 0x4c
        /*0032*/ 	.byte	0x01
	.zero		1


	//----- nvinfo : EIATTR_MERCURY_ISA_VERSION
	.align		4
        /*0034*/ 	.byte	0x03, 0x5f
        /*0036*/ 	.short	0x0000


	//----- nvinfo : EIATTR_COOP_GROUP_MASK_REGIDS
	.align		4
        /*0038*/ 	.byte	0x04, 0x29
        /*003a*/ 	.short	(.L_2459 - .L_2458)


	//   ....[0]....
.L_2458:
        /*003c*/ 	.word	0xffffffff


	//   ....[1]....
        /*0040*/ 	.word	0xffffffff


	//   ....[2]....
        /*0044*/ 	.word	0xffffffff


	//   ....[3]....
        /*0048*/ 	.word	0xffffffff


	//   ....[4]....
        /*004c*/ 	.word	0xffffffff


	//   ....[5]....
        /*0050*/ 	.word	0xffffffff


	//   ....[6]....
        /*0054*/ 	.word	0xffffffff


	//   ....[7]....
        /*0058*/ 	.word	0xffffffff


	//   ....[8]....
        /*005c*/ 	.word	0xffffffff


	//   ....[9]....
        /*0060*/ 	.word	0xffffffff


	//   ....[10]....
        /*0064*/ 	.word	0xffffffff


	//   ....[11]....
        /*0068*/ 	.word	0xffffffff


	//   ....[12]....
        /*006c*/ 	.word	0xffffffff


	//   ....[13]....
        /*0070*/ 	.word	0xffffffff


	//   ....[14]....
        /*0074*/ 	.word	0xffffffff


	//   ....[15]....
        /*0078*/ 	.word	0xffffffff


	//   ....[16]....
        /*007c*/ 	.word	0xffffffff


	//   ....[17]....
        /*0080*/ 	.word	0xffffffff


	//   ....[18]....
        /*0084*/ 	.word	0xffffffff


	//   ....[19]....
        /*0088*/ 	.word	0xffffffff


	//----- nvinfo : EIATTR_COOP_GROUP_INSTR_OFFSETS
	.align		4
.L_2459:
        /*008c*/ 	.byte	0x04, 0x28
        /*008e*/ 	.short	(.L_2461 - .L_2460)


	//   ....[0]....
.L_2460:
        /*0090*/ 	.word	0x000007f0


	//   ....[1]....
        /*0094*/ 	.word	0x00000820


	//   ....[2]....
        /*0098*/ 	.word	0x00000840


	//   ....[3]....
        /*009c*/ 	.word	0x00000850


	//   ....[4]....
        /*00a0*/ 	.word	0x00000880


	//   ....[5]....
        /*00a4*/ 	.word	0x00000890


	//   ....[6]....
        /*00a8*/ 	.word	0x000008c0


	//   ....[7]....
        /*00ac*/ 	.word	0x000008d0


	//   ....[8]....
        /*00b0*/ 	.word	0x00000900


	//   ....[9]....
        /*00b4*/ 	.word	0x00000910


	//   ....[10]....
        /*00b8*/ 	.word	0x00000ab0


	//   ....[11]....
        /*00bc*/ 	.word	0x00000b30


	//   ....[12]....
        /*00c0*/ 	.word	0x00000b90


	//   ....[13]....
        /*00c4*/ 	.word	0x00000bf0


	//   ....[14]....
        /*00c8*/ 	.word	0x00000c60


	//   ....[15]....
        /*00cc*/ 	.word	0x00000cd0


	//   ....[16]....
        /*00d0*/ 	.word	0x00000d30


	//   ....[17]....
        /*00d4*/ 	.word	0x00000d90


	//   ....[18]....
        /*00d8*/ 	.word	0x00000df0


	//   ....[19]....
        /*00dc*/ 	.word	0x00000e50


	//----- nvinfo : EIATTR_EXIT_INSTR_OFFSETS
	.align		4
.L_2461:
        /*00e0*/ 	.byte	0x04, 0x1c
        /*00e2*/ 	.short	(.L_2463 - .L_2462)


	//   ....[0]....
.L_2462:
        /*00e4*/ 	.word	0x00000070


	//   ....[1]....
        /*00e8*/ 	.word	0x00000a50


	//----- nvinfo : EIATTR_MAX_THREADS
	.align		4
.L_2463:
        /*00ec*/ 	.byte	0x04, 0x05
        /*00ee*/ 	.short	(.L_2465 - .L_2464)
.L_2464:
        /*00f0*/ 	.word	0x00000400
        /*00f4*/ 	.word	0x00000001
        /*00f8*/ 	.word	0x00000001


	//----- nvinfo : EIATTR_CRS_STACK_SIZE
	.align		4
.L_2465:
        /*00fc*/ 	.byte	0x04, 0x1e
        /*00fe*/ 	.short	(.L_2467 - .L_2466)
.L_2466:
        /*0100*/ 	.word	0x00000000
.L_2467:


//--------------------- .nv.info._ZN10layer_norm40ln_parallel_residual_bwd_finalize_kernelINS_22Kernel_traits_finalizeILj256Ef6__halffS2_fjLb0ELj1024ELj4ENS_18Kernel_traits_baseILj256EfS2_fS2_fjLj1024EEEEELb1EEEvNS_9BwdParamsE --------------------------
	.section	.nv.info._ZN10layer_norm40ln_parallel_residual_bwd_finalize_kernelINS_22Kernel_traits_finalizeILj256Ef6__halffS2_fjLb0ELj1024ELj4ENS_18Kernel_traits_baseILj256EfS2_fS2_fjLj1024EEEEELb1EEEvNS_9BwdParamsE,"",@"SHT_CUDA_INFO"
	.sectionflags	@""
	.align	4


	//----- nvinfo : EIATTR_CUDA_API_VERSION
	.align		4
        /*0000*/ 	.byte	0x04, 0x37
        /*0002*/ 	.short	(.L_2469 - .L_2468)
.L_2468:
        /*0004*/ 	.word	0x00000082


	//----- nvinfo : EIATTR_SW2861232_WAR
	.align		4
.L_2469:
        /*0008*/ 	.byte	0x01, 0x35
	.zero		2


	//----- nvinfo : EIATTR_PARAM_CBANK
	.align		4
        /*000c*/ 	.byte	0x04, 0x0a
        /*000e*/ 	.short	(.L_2471 - .L_2470)
	.align		4
.L_2470:
        /*0010*/ 	.word	index@(.nv.constant0._ZN10layer_norm40ln_parallel_residual_bwd_finalize_kernelINS_22Kernel_traits_finalizeILj256Ef6__halffS2_fjLb0ELj1024ELj4ENS_18Kernel_traits_baseILj256EfS2_fS2_fjLj1024EEEEELb1EEEvNS_9BwdParamsE)
        /*0014*/ 	.short	0x0160
        /*0016*/ 	.short	0x0128


	//----- nvinfo : EIATTR_CBANK_PARAM_SIZE
	.align		4
.L_2471:
        /*0018*/ 	.byte	0x03, 0x19
        /*001a*/ 	.short	0x0128


	//----- nvinfo : EIATTR_KPARAM_INFO
	.align		4
        /*001c*/ 	.byte	0x04, 0x17
        /*001e*/ 	.short	(.L_2473 - .L_2472)
.L_2472:
        /*0020*/ 	.word	0x00000000
        /*0024*/ 	.short	0x0000
        /*0026*/ 	.short	0x0000
        /*0028*/ 	.byte	0x00, 0xf0, 0xa1, 0x04


	//----- nvinfo : EIATTR_MAXREG_COUNT
	.align		4
.L_2473:
        /*002c*/ 	.byte	0x03, 0x1b
        /*002e*/ 	.short	0x0040


	//----- nvinfo : EIATTR_NUM_BARRIERS
	.align		4
        /*0030*/ 	.byte	0x02, 0x4c
        /*0032*/ 	.byte	0x01
	.zero		1


	//----- nvinfo : EIATTR_MERCURY_ISA_VERSION
	.align		4
        /*0034*/ 	.byte	0x03, 0x5f
        /*0036*/ 	.short	0x0000


	//----- nvinfo : EIATTR_COOP_GROUP_MASK_REGIDS
	.align		4
        /*0038*/ 	.byte	0x04, 0x29
        /*003a*/ 	.short	(.L_2475 - .L_2474)


	//   ....[0]....
.L_2474:
        /*003c*/ 	.word	0xffffffff


	//   ....[1]....
        /*0040*/ 	.word	0xffffffff


	//   ....[2]....
        /*0044*/ 	.word	0xffffffff


	//   ....[3]....
        /*0048*/ 	.word	0xffffffff


	//   ....[4]....
        /*004c*/ 	.word	0xffffffff


	//   ....[5]....
        /*0050*/ 	.word	0xffffffff


	//   ....[6]....
        /*0054*/ 	.word	0xffffffff


	//   ....[7]....
        /*0058*/ 	.word	0xffffffff


	//   ....[8]....
        /*005c*/ 	.word	0xffffffff


	//   ....[9]....
        /*0060*/ 	.word	0xffffffff


	//   ....[10]....
        /*0064*/ 	.word	0xffffffff


	//   ....[11]....
        /*0068*/ 	.word	0xffffffff


	//   ....[12]....
        /*006c*/ 	.word	0xffffffff


	//   ....[13]....
        /*0070*/ 	.word	0xffffffff


	//   ....[14]....
        /*0074*/ 	.word	0xffffffff


	//   ....[15]....
        /*0078*/ 	.word	0xffffffff


	//   ....[16]....
        /*007c*/ 	.word	0xffffffff


	//   ....[17]....
        /*0080*/ 	.word	0xffffffff


	//   ....[18]....
        /*0084*/ 	.word	0xffffffff


	//   ....[19]....
        /*0088*/ 	.word	0xffffffff


	//   ....[20]....
        /*008c*/ 	.word	0xffffffff


	//   ....[21]....
        /*0090*/ 	.word	0xffffffff


	//   ....[22]....
        /*0094*/ 	.word	0xffffffff


	//   ....[23]....
        /*0098*/ 	.word	0xffffffff


	//   ....[24]....
        /*009c*/ 	.word	0xffffffff


	//   ....[25]....
        /*00a0*/ 	.word	0xffffffff


	//   ....[26]....
        /*00a4*/ 	.word	0xffffffff


	//   ....[27]....
        /*00a8*/ 	.word	0xffffffff


	//   ....[28]....
        /*00ac*/ 	.word	0xffffffff


	//   ....[29]....
        /*00b0*/ 	.word	0xffffffff


	//   ....[30]....
        /*00b4*/ 	.word	0xffffffff


	//   ....[31]....
        /*00b8*/ 	.word	0xffffffff


	//   ....[32]....
        /*00bc*/ 	.word	0xffffffff


	//   ....[33]....
        /*00c0*/ 	.word	0xffffffff


	//   ....[34]....
        /*00c4*/ 	.word	0xffffffff


	//   ....[35]....
        /*00c8*/ 	.word	0xffffffff


	//   ....[36]....
        /*00cc*/ 	.word	0xffffffff


	//   ....[37]....
        /*00d0*/ 	.word	0xffffffff


	//   ....[38]....
        /*00d4*/ 	.word	0xffffffff


	//   ....[39]....
        /*00d8*/ 	.word	0xffffffff


	//----- nvinfo : EIATTR_COOP_GROUP_INSTR_OFFSETS
	.align		4
.L_2475:
        /*00dc*/ 	.byte	0x04, 0x28
        /*00de*/ 	.short	(.L_2477 - .L_2476)


	//   ....[0]....
.L_2476:
        /*00e0*/ 	.word	0x00000b60


	//   ....[1]....
        /*00e4*/ 	.word	0x00000b90


	//   ....[2]....
        /*00e8*/ 	.word	0x00000ba0


	//   ....[3]....
        /*00ec*/ 	.word	0x00000bb0


	//   ....[4]....
        /*00f0*/ 	.word	0x00000be0


	//   ....[5]....
        /*00f4*/ 	.word	0x00000c00


	//   ....[6]....
        /*00f8*/ 	.word	0x00000c10


	//   ....[7]....
        /*00fc*/ 	.word	0x00000c20


	//   ....[8]....
        /*0100*/ 	.word	0x00000c50


	//   ....[9]....
        /*0104*/ 	.word	0x00000c70


	//   ....[10]....
        /*0108*/ 	.word	0x00000c90


	//   ....[11]....
        /*010c*/ 	.word	0x00000ca0


	//   ....[12]....
        /*0110*/ 	.word	0x00000cd0


	//   ....[13]....
        /*0114*/ 	.word	0x00000cf0


	//   ....[14]....
        /*0118*/ 	.word	0x00000d10


	//   ....[15]....
        /*011c*/ 	.word	0x00000d20


	//   ....[16]....
        /*0120*/ 	.word	0x00000d50


	//   ....[17]....
        /*0124*/ 	.word	0x00000d80


	//   ....[18]....
        /*0128*/ 	.word	0x00000d90


	//   ....[19]....
        /*012c*/ 	.word	0x00000da0


	//   ....[20]....
        /*0130*/ 	.word	0x00001050


	//   ....[21]....
        /*0134*/ 	.word	0x000010c0


	//   ....[22]....
        /*0138*/ 	.word	0x00001120


	//   ....[23]....
        /*013c*/ 	.word	0x00001180


	//   ....[24]....
        /*0140*/ 	.word	0x000011f0


	//   ....[25]....
        /*0144*/ 	.word	0x00001260


	//   ....[26]....
        /*0148*/ 	.word	0x000012c0


	//   ....[27]....
        /*014c*/ 	.word	0x00001320


	//   ....[28]....
        /*0150*/ 	.word	0x00001380


	//   ....[29]....
        /*0154*/ 	.word	0x000013f0


	//   ....[30]....
        /*0158*/ 	.word	0x00001460


	//   ....[31]....
        /*015c*/ 	.word	0x000014c0


	//   ....[32]....
        /*0160*/ 	.word	0x00001520


	//   ....[33]....
        /*0164*/ 	.word	0x00001580


	//   ....[34]....
        /*0168*/ 	.word	0x000015f0


	//   ....[35]....
        /*016c*/ 	.word	0x00001660


	//   ....[36]....
        /*0170*/ 	.word	0x000016c0


	//   ....[37]....
        /*0174*/ 	.word	0x00001720


	//   ....[38]....
        /*0178*/ 	.word	0x00001780


	//   ....[39]....
        /*017c*/ 	.word	0x000017e0


	//----- nvinfo : EIATTR_EXIT_INSTR_OFFSETS
	.align		4
.L_2477:
        /*0180*/ 	.byte	0x04, 0x1c
        /*0182*/ 	.short	(.L_2479 - .L_2478)


	//   ....[0]....
.L_2478:
        /*0184*/ 	.word	0x00000070


	//   ....[1]....
        /*0188*/ 	.word	0x00000ff0


	//----- nvinfo : EIATTR_MAX_THREADS
	.align		4
.L_2479:
        /*018c*/ 	.byte	0x04, 0x05
        /*018e*/ 	.short	(.L_2481 - .L_2480)
.L_2480:
        /*0190*/ 	.word	0x00000400
        /*0194*/ 	.word	0x00000001
        /*0198*/ 	.word	0x00000001


	//----- nvinfo : EIATTR_CRS_STACK_SIZE
	.align		4
.L_2481:
        /*019c*/ 	.byte	0x04, 0x1e
        /*019e*/ 	.short	(.L_2483 - .L_2482)
.L_2482:
        /*01a0*/ 	.word	0x00000000
.L_2483:


//--------------------- .nv.info._ZN10layer_norm31ln_parallel_residual_bwd_kernelINS_13Kernel_traitsIf6__halffS2_fjLj256ELj1ELj4ELj1ELj16ENS_18Kernel_traits_baseILj256EfS2_fS2_fjLj128EEEEELb1ELb1ELb1EEEvNS_9BwdParamsE --------------------------
	.section	.nv.info._ZN10layer_norm31ln_parallel_residual_bwd_kernelINS_13Kernel_traitsIf6__halffS2_fjLj256ELj1ELj4ELj1ELj16ENS_18Kernel_traits_baseILj256EfS2_fS2_fjLj128EEEEELb1ELb1ELb1EEEvNS_9BwdParamsE,"",@"SHT_CUDA_INFO"
	.sectionflags	@""
	.align	4


	//----- nvinfo : EIATTR_CUDA_API_VERSION
	.align		4
        /*0000*/ 	.byte	0x04, 0x37
        /*0002*/ 	.short	(.L_2485 - .L_2484)
.L_2484:
        /*0004*/ 	.word	0x00000082


	//----- nvinfo : EIATTR_SW2861232_WAR
	.align		4
.L_2485:
        /*0008*/ 	.byte	0x01, 0x35
	.zero		2


	//----- nvinfo : EIATTR_PARAM_CBANK
	.align		4
        /*000c*/ 	.byte	0x04, 0x0a
        /*000e*/ 	.short	(.L_2487 - .L_2486)
	.align		4
.L_2486:
        /*0010*/ 	.word	index@(.nv.constant0._ZN10layer_norm31ln_parallel_residual_bwd_kernelINS_13Kernel_traitsIf6__halffS2_fjLj256ELj1ELj4ELj1ELj16ENS_18Kernel_traits_baseILj256EfS2_fS2_fjLj128EEEEELb1ELb1ELb1EEEvNS_9BwdParamsE)
        /*0014*/ 	.short	0x0160
        /*0016*/ 	.short	0x0128


	//----- nvinfo : EIATTR_CBANK_PARAM_SIZE
	.align		4
.L_2487:
        /*0018*/ 	.byte	0x03, 0x19
        /*001a*/ 	.short	0x0128


	//----- nvinfo : EIATTR_KPARAM_INFO
	.align		4
        /*001c*/ 	.byte	0x04, 0x17
        /*001e*/ 	.short	(.L_2489 - .L_2488)
.L_2488:
        /*0020*/ 	.word	0x00000000
        /*0024*/ 	.short	0x0000
        /*0026*/ 	.short	0x0000
        /*0028*/ 	.byte	0x00, 0xf0, 0xa1, 0x04


	//----- nvinfo : EIATTR_MAXREG_COUNT
	.align		4
.L_2489:
        /*002c*/ 	.byte	0x03, 0x1b
        /*002e*/ 	.short	0x00ff


	//----- nvinfo : EIATTR_NUM_BARRIERS
	.align		4
        /*0030*/ 	.byte	0x02, 0x4c
        /*0032*/ 	.byte	0x01
	.zero		1


	//----- nvinfo : EIATTR_MERCURY_ISA_VERSION
	.align		4
        /*0034*/ 	.byte	0x03, 0x5f
        /*0036*/ 	.short	0x0000


	//----- nvinfo : EIATTR_COOP_GROUP_MASK_REGIDS
	.align		4
        /*0038*/ 	.byte	0x04, 0x29
        /*003a*/ 	.short	(.L_2491 - .L_2490)


	//   ....[0]....
.L_2490:
        /*003c*/ 	.word	0xffffffff


	//   ....[1]....
        /*0040*/ 	.word	0xffffffff


	//   ....[2]....
        /*0044*/ 	.word	0xffffffff


	//   ....[3]....
        /*0048*/ 	.word	0xffffffff


	//   ....[4]....
        /*004c*/ 	.word	0xffffffff


	//   ....[5]....
        /*0050*/ 	.word	0xffffffff


	//   ....[6]....
        /*0054*/ 	.word	0xffffffff


	//   ....[7]....
        /*0058*/ 	.word	0xffffffff


	//   ....[8]....
        /*005c*/ 	.word	0xffffffff


	//   ....[9]....
        /*0060*/ 	.word	0xffffffff


	//   ....[10]....
        /*0064*/ 	.word	0xffffffff


	//   ....[11]....
        /*0068*/ 	.word	0xffffffff


	//   ....[12]....
        /*006c*/ 	.word	0xffffffff


	//   ....[13]....
        /*0070*/ 	.word	0xffffffff


	//   ....[14]....
        /*0074*/ 	.word	0xffffffff


	//   ....[15]....
        /*0078*/ 	.word	0xffffffff


	//   ....[16]....
        /*007c*/ 	.word	0xffffffff


	//   ....[17]....
        /*0080*/ 	.word	0xffffffff


	//   ....[18]....
        /*0084*/ 	.word	0xffffffff


	//   ....[19]....
        /*0088*/ 	.word	0xffffffff


	//----- nvinfo : EIATTR_COOP_GROUP_INSTR_OFFSETS
	.align		4
.L_2491:
        /*008c*/ 	.byte	0x04, 0x28
        /*008e*/ 	.short	(.L_2493 - .L_2492)


	//   ....[0]....
.L_2492:
        /*0090*/ 	.word	0x00000930


	//   ....[1]....
        /*0094*/ 	.word	0x00000950


	//   ....[2]....
        /*0098*/ 	.word	0x00000970


	//   ....[3]....
        /*009c*/ 	.word	0x00000990


	//   ....[4]....
        /*00a0*/ 	.word	0x000009b0


	//   ....[5]....
        /*00a4*/ 	.word	0x000009d0


	//   ....[6]....
        /*00a8*/ 	.word	0x000009f0


	//   ....[7]....
        /*00ac*/ 	.word	0x00000a10


	//   ....[8]....
        /*00b0*/ 	.word	0x00000a30


	//   ....[9]....
        /*00b4*/ 	.word	0x00000a50


	//   ....[10]....
        /*00b8*/ 	.word	0x00001740


	//   ....[11]....
        /*00bc*/ 	.word	0x000017c0


	//   ....[12]....
        /*00c0*/ 	.word	0x00001840


	//   ....[13]....
        /*00c4*/ 	.word	0x000018b0


	//   ....[14]....
        /*00c8*/ 	.word	0x00001930


	//   ....[15]....
        /*00cc*/ 	.word	0x000019a0


	//   ....[16]....
        /*00d0*/ 	.word	0x00001a20


	//   ....[17]....
        /*00d4*/ 	.word	0x00001a90


	//   ....[18]....
        /*00d8*/ 	.word	0x00001b10


	//   ....[19]....
        /*00dc*/ 	.word	0x00001b80


	//----- nvinfo : EIATTR_EXIT_INSTR_OFFSETS
	.align		4
.L_2493:
        /*00e0*/ 	.byte	0x04, 0x1c
        /*00e2*/ 	.short	(.L_2495 - .L_2494)


	//   ....[0]....
.L_2494:
        /*00e4*/ 	.word	0x000016e0


	//----- nvinfo : EIATTR_MAX_THREADS
	.align		4
.L_2495:
        /*00e8*/ 	.byte	0x04, 0x05
        /*00ea*/ 	.short	(.L_2497 - .L_2496)
.L_2496:
        /*00ec*/ 	.word	0x00000080
        /*00f0*/ 	.word	0x00000001
        /*00f4*/ 	.word	0x00000001


	//----- nvinfo : EIATTR_CRS_STACK_SIZE
	.align		4
.L_2497:
        /*00f8*/ 	.byte	0x04, 0x1e
        /*00fa*/ 	.short	(.L_2499 - .L_2498)
.L_2498:
        /*00fc*/ 	.word	0x00000000
.L_2499:


//--------------------- .nv.info._ZN10layer_norm31ln_parallel_residual_bwd_kernelINS_13Kernel_traitsI6__halfffffjLj256ELj1ELj4ELj1ELj16ENS_18Kernel_traits_baseILj256ES2_ffffjLj128EEEEELb0ELb0ELb0EEEvNS_9BwdParamsE --------------------------
	.section	.nv.info._ZN10layer_norm31ln_parallel_residual_bwd_kernelINS_13Kernel_traitsI6__halfffffjLj256ELj1ELj4ELj1ELj16ENS_18Kernel_traits_baseILj256ES2_ffffjLj128EEEEELb0ELb0ELb0EEEvNS_9BwdParamsE,"",@"SHT_CUDA_INFO"
	.sectionflags	@""
	.align	4


	//----- nvinfo : EIATTR_CUDA_API_VERSION
	.align		4
        /*0000*/ 	.byte	0x04, 0x37
        /*0002*/ 	.short	(.L_2501 - .L_2500)
.L_2500:
        /*0004*/ 	.word	0x00000082


	//----- nvinfo : EIATTR_SW2861232_WAR
	.align		4
.L_2501:
        /*0008*/ 	.byte	0x01, 0x35
	.zero		2


	//----- nvinfo : EIATTR_PARAM_CBANK
	.align		4
        /*000c*/ 	.byte	0x04, 0x0a
        /*000e*/ 	.short	(.L_2503 - .L_2502)
	.align		4
.L_2502:
        /*0010*/ 	.word	index@(.nv.constant0._ZN10layer_norm31ln_parallel_residual_bwd_kernelINS_13Kernel_traitsI6__halfffffjLj256ELj1ELj4ELj1ELj16ENS_18Kernel_traits_baseILj256ES2_ffffjLj128EEEEELb0ELb0ELb0EEEvNS_9BwdParamsE)
        /*0014*/ 	.short	0x0160
        /*0016*/ 	.short	0x0128


	//----- nvinfo : EIATTR_CBANK_PARAM_SIZE
	.align		4
.L_2503:
        /*0018*/ 	.byte	0x03, 0x19
        /*001a*/ 	.short	0x0128


	//----- nvinfo : EIATTR_KPARAM_INFO
	.align		4
        /*001c*/ 	.byte	0x04, 0x17
        /*001e*/ 	.short	(.L_2505 - .L_2504)
.L_2504:
        /*0020*/ 	.word	0x00000000
        /*0024*/ 	.short	0x0000
        /*0026*/ 	.short	0x0000
        /*0028*/ 	.byte	0x00, 0xf0, 0xa1, 0x04


	//----- nvinfo : EIATTR_MAXREG_COUNT
	.align		4
.L_2505:
        /*002c*/ 	.byte	0x03, 0x1b
        /*002e*/ 	.short	0x00ff


	//----- nvinfo : EIATTR_NUM_BARRIERS
	.align		4
        /*0030*/ 	.byte	0x02, 0x4c
        /*0032*/ 	.byte	0x01
	.zero		1


	//----- nvinfo : EIATTR_MERCURY_ISA_VERSION
	.align		4
        /*0034*/ 	.byte	0x03, 0x5f
        /*0036*/ 	.short	0x0000


	//----- nvinfo : EIATTR_COOP_GROUP_MASK_REGIDS
	.align		4
        /*0038*/ 	.byte	0x04, 0x29
        /*003a*/ 	.short	(.L_2507 - .L_2506)


	//   ....[0]....
.L_2506:
        /*003c*/ 	.word	0xffffffff


	//   ....[1]....
        /*0040*/ 	.word	0xffffffff


	//   ....[2]....
        /*0044*/ 	.word	0xffffffff


	//   ....[3]....
        /*0048*/ 	.word	0xffffffff


	//   ....[4]....
        /*004c*/ 	.word	0xffffffff


	//   ....[5]....
        /*0050*/ 	.word	0xffffffff


	//   ....[6]....
        /*0054*/ 	.word	0xffffffff


	//   ....[7]....
        /*0058*/ 	.word	0xffffffff


	//   ....[8]....
        /*005c*/ 	.word	0xffffffff


	//   ....[9]....
        /*0060*/ 	.word	0xffffffff


	//   ....[10]....
        /*0064*/ 	.word	0xffffffff


	//   ....[11]....
        /*0068*/ 	.word	0xffffffff


	//   ....[12]....
        /*006c*/ 	.word	0xffffffff


	//   ....[13]....
        /*0070*/ 	.word	0xffffffff


	//   ....[14]....
        /*0074*/ 	.word	0xffffffff


	//   ....[15]....
        /*0078*/ 	.word	0xffffffff


	//   ....[16]....
        /*007c*/ 	.word	0xffffffff


	//   ....[17]....
        /*0080*/ 	.word	0xffffffff


	//   ....[18]....
        /*0084*/ 	.word	0xffffffff


	//   ....[19]....
        /*0088*/ 	.word	0xffffffff


	//----- nvinfo : EIATTR_COOP_GROUP_INSTR_OFFSETS
	.align		4
.L_2507:
        /*008c*/ 	.byte	0x04, 0x28
        /*008e*/ 	.short	(.L_2509 - .L_2508)


	//   ....[0]....
.L_2508:
        /*0090*/ 	.word	0x00000ce0


	//   ....[1]....
        /*0094*/ 	.word	0x00000d00


	//   ....[2]....
        /*0098*/ 	.word	0x00000d20


	//   ....[3]....
        /*009c*/ 	.word	0x00000d40


	//   ....[4]....
        /*00a0*/ 	.word	0x00000d60


	//   ....[5]....
        /*00a4*/ 	.word	0x00000d80


	//   ....[6]....
        /*00a8*/ 	.word	0x00000da0


	//   ....[7]....
        /*00ac*/ 	.word	0x00000dc0


	//   ....[8]....
        /*00b0*/ 	.word	0x00000de0


	//   ....[9]....
        /*00b4*/ 	.word	0x00000e00


	//   ....[10]....
        /*00b8*/ 	.word	0x00001d20


	//   ....[11]....
        /*00bc*/ 	.word	0x00001da0


	//   ....[12]....
        /*00c0*/ 	.word	0x00001e20


	//   ....[13]....
        /*00c4*/ 	.word	0x00001e90


	//   ....[14]....
        /*00c8*/ 	.word	0x00001f10


	//   ....[15]....
        /*00cc*/ 	.word	0x00001f80


	//   ....[16]....
        /*00d0*/ 	.word	0x00002000


	//   ....[17]....
        /*00d4*/ 	.word	0x00002070


	//   ....[18]....
        /*00d8*/ 	.word	0x000020f0


	//   ....[19]....
        /*00dc*/ 	.word	0x00002160


	//----- nvinfo : EIATTR_EXIT_INSTR_OFFSETS
	.align		4
.L_2509:
        /*00e0*/ 	.byte	0x04, 0x1c
        /*00e2*/ 	.short	(.L_2511 - .L_2510)


	//   ....[0]....
.L_2510:
        /*00e4*/ 	.word	0x00001c00


	//   ....[1]....
        /*00e8*/ 	.word	0x00001cc0


	//----- nvinfo : EIATTR_MAX_THREADS
	.align		4
.L_2511:
        /*00ec*/ 	.byte	0x04, 0x05
        /*00ee*/ 	.short	(.L_2513 - .L_2512)
.L_2512:
        /*00f0*/ 	.word	0x00000080
        /*00f4*/ 	.word	0x00000001
        /*00f8*/ 	.word	0x00000001


	//----- nvinfo : EIATTR_CRS_STACK_SIZE
	.align		4
.L_2513:
        /*00fc*/ 	.byte	0x04, 0x1e
        /*00fe*/ 	.short	(.L_2515 - .L_2514)
.L_2514:
        /*0100*/ 	.word	0x00000000
.L_2515:


//--------------------- .nv.info._ZN10layer_norm31ln_parallel_residual_bwd_kernelINS_13Kernel_traitsI6__halfffffjLj256ELj1ELj4ELj1ELj16ENS_18Kernel_traits_baseILj256ES2_ffffjLj128EEEEELb0ELb0ELb1EEEvNS_9BwdParamsE --------------------------
	.section	.nv.info._ZN10layer_norm31ln_parallel_residual_bwd_kernelINS_13Kernel_traitsI6__halfffffjLj256ELj1ELj4ELj1ELj16ENS_18Kernel_traits_baseILj256ES2_ffffjLj128EEEEELb0ELb0ELb1EEEvNS_9BwdParamsE,"",@"SHT_CUDA_INFO"
	.sectionflags	@""
	.align	4


	//----- nvinfo : EIATTR_CUDA_API_VERSION
	.align		4
        /*0000*/ 	.byte	0x04, 0x37
        /*0002*/ 	.short	(.L_2517 - .L_2516)
.L_2516:
        /*0004*/ 	.word	0x00000082


	//----- nvinfo : EIATTR_SW2861232_WAR
	.align		4
.L_2517:
        /*0008*/ 	.byte	0x01, 0x35
	.zero		2


	//----- nvinfo : EIATTR_PARAM_CBANK
	.align		4
        /*000c*/ 	.byte	0x04, 0x0a
        /*000e*/ 	.short	(.L_2519 - .L_2518)
	.align		4
.L_2518:
        /*0010*/ 	.word	index@(.nv.constant0._ZN10layer_norm31ln_parallel_residual_bwd_kernelINS_13Kernel_traitsI6__halfffffjLj256ELj1ELj4ELj1ELj16ENS_18Kernel_traits_baseILj256ES2_ffffjLj128EEEEELb0ELb0ELb1EEEvNS_9BwdParamsE)
        /*0014*/ 	.short	0x0160
        /*0016*/ 	.short	0x0128


	//----- nvinfo : EIATTR_CBANK_PARAM_SIZE
	.align		4
.L_2519:
        /*0018*/ 	.byte	0x03, 0x19
        /*001a*/ 	.short	0x0128


	//----- nvinfo : EIATTR_KPARAM_INFO
	.align		4
        /*001c*/ 	.byte	0x04, 0x17
        /*001e*/ 	.short	(.L_2521 - .L_2520)
.L_2520:
        /*0020*/ 	.word	0x00000000
        /*0024*/ 	.short	0x0000
        /*0026*/ 	.short	0x0000
        /*0028*/ 	.byte	0x00, 0xf0, 0xa1, 0x04


	//----- nvinfo : EIATTR_MAXREG_COUNT
	.align		4
.L_2521:
        /*002c*/ 	.byte	0x03, 0x1b
        /*002e*/ 	.short	0x00ff


	//----- nvinfo : EIATTR_NUM_BARRIERS
	.align		4
        /*0030*/ 	.byte	0x02, 0x4c
        /*0032*/ 	.byte	0x01
	.zero		1


	//----- nvinfo : EIATTR_MERCURY_ISA_VERSION
	.align		4
        /*0034*/ 	.byte	0x03, 0x5f
        /*0036*/ 	.short	0x0000


	//----- nvinfo : EIATTR_COOP_GROUP_MASK_REGIDS
	.align		4
        /*0038*/ 	.byte	0x04, 0x29
        /*003a*/ 	.short	(.L_2523 - .L_2522)


	//   ....[0]....
.L_2522:
        /*003c*/ 	.word	0xffffffff


	//   ....[1]....
        /*0040*/ 	.word	0xffffffff


	//   ....[2]....
        /*0044*/ 	.word	0xffffffff


	//   ....[3]....
        /*0048*/ 	.word	0xffffffff


	//   ....[4]....
        /*004c*/ 	.word	0xffffffff


	//   ....[5]....
        /*0050*/ 	.word	0xffffffff


	//   ....[6]....
        /*0054*/ 	.word	0xffffffff


	//   ....[7]....
        /*0058*/ 	.word	0xffffffff


	//   ....[8]....
        /*005c*/ 	.word	0xffffffff


	//   ....[9]....
        /*0060*/ 	.word	0xffffffff


	//   ....[10]....
        /*0064*/ 	.word	0xffffffff


	//   ....[11]....
        /*0068*/ 	.word	0xffffffff


	//   ....[12]....
        /*006c*/ 	.word	0xffffffff


	//   ....[13]....
        /*0070*/ 	.word	0xffffffff


	//   ....[14]....
        /*0074*/ 	.word	0xffffffff


	//   ....[15]....
        /*0078*/ 	.word	0xffffffff


	//   ....[16]....
        /*007c*/ 	.word	0xffffffff


	//   ....[17]....
        /*0080*/ 	.word	0xffffffff


	//   ....[18]....
        /*0084*/ 	.word	0xffffffff


	//   ....[19]....
        /*0088*/ 	.word	0xffffffff


	//----- nvinfo : EIATTR_COOP_GROUP_INSTR_OFFSETS
	.align		4
.L_2523:
        /*008c*/ 	.byte	0x04, 0x28
        /*008e*/ 	.short	(.L_2525 - .L_2524)


	//   ....[0]....
.L_2524:
        /*0090*/ 	.word	0x00000be0


	//   ....[1]....
        /*0094*/ 	.word	0x00000c10


	//   ....[2]....
        /*0098*/ 	.word	0x00000c20


	//   ....[3]....
        /*009c*/ 	.word	0x00000c50


	//   ....[4]....
        /*00a0*/ 	.word	0x00000c60


	//   ....[5]....
        /*00a4*/ 	.word	0x00000c90


	//   ....[6]....
        /*00a8*/ 	.word	0x00000ca0


	//   ....[7]....
        /*00ac*/ 	.word	0x00000cd0


	//   ....[8]....
        /*00b0*/ 	.word	0x00000ce0


	//   ....[9]....
        /*00b4*/ 	.word	0x00000d00


	//   ....[10]....
        /*00b8*/ 	.word	0x00001b40


	//   ....[11]....
        /*00bc*/ 	.word	0x00001bc0


	//   ....[12]....
        /*00c0*/ 	.word	0x00001c40


	//   ....[13]....
        /*00c4*/ 	.word	0x00001cb0


	//   ....[14]....
        /*00c8*/ 	.word	0x00001d30


	//   ....[15]....
        /*00cc*/ 	.word	0x00001da0


	//   ....[16]....
        /*00d0*/ 	.word	0x00001e20


	//   ....[17]....
        /*00d4*/ 	.word	0x00001e90


	//   ....[18]....
        /*00d8*/ 	.word	0x00001f10


	//   ....[19]....
        /*00dc*/ 	.word	0x00001f80


	//----- nvinfo : EIATTR_EXIT_INSTR_OFFSETS
	.align		4
.L_2525:
        /*00e0*/ 	.byte	0x04, 0x1c
        /*00e2*/ 	.short	(.L_2527 - .L_2526)


	//   ....[0]....
.L_2526:
        /*00e4*/ 	.word	0x00001ae0


	//----- nvinfo : EIATTR_MAX_THREADS
	.align		4
.L_2527:
        /*00e8*/ 	.byte	0x04, 0x05
        /*00ea*/ 	.short	(.L_2529 - .L_2528)
.L_2528:
        /*00ec*/ 	.word	0x00000080
        /*00f0*/ 	.word	0x00000001
        /*00f4*/ 	.word	0x00000001


	//----- nvinfo : EIATTR_CRS_STACK_SIZE
	.align		4
.L_2529:
        /*00f8*/ 	.byte	0x04, 0x1e
        /*00fa*/ 	.short	(.L_2531 - .L_2530)
.L_2530:
        /*00fc*/ 	.word	0x00000000
.L_2531:


//--------------------- .nv.info._ZN10layer_norm31ln_parallel_residual_bwd_kernelINS_13Kernel_traitsI6__halfffffjLj256ELj1ELj4ELj1ELj16ENS_18Kernel_traits_baseILj256ES2_ffffjLj128EEEEELb0ELb1ELb0EEEvNS_9BwdParamsE --------------------------
	.section	.nv.info._ZN10layer_norm31ln_parallel_residual_bwd_kernelINS_13Kernel_traitsI6__halfffffjLj256ELj1ELj4ELj1ELj16ENS_18Kernel_traits_baseILj256ES2_ffffjLj128EEEEELb0ELb1ELb0EEEvNS_9BwdParamsE,"",@"SHT_CUDA_INFO"
	.sectionflags	@""
	.align	4


	//----- nvinfo : EIATTR_CUDA_API_VERSION
	.align		4
        /*0000*/ 	.byte	0x04, 0x37
        /*0002*/ 	.short	(.L_2533 - .L_2532)
.L_2532:
        /*0004*/ 	.word	0x00000082


	//----- nvinfo : EIATTR_SW2861232_WAR
	.align		4
.L_2533:
        /*0008*/ 	.byte	0x01, 0x35
	.zero		2


	//----- nvinfo : EIATTR_PARAM_CBANK
	.align		4
        /*000c*/ 	.byte	0x04, 0x0a
        /*000e*/ 	.short	(.L_2535 - .L_2534)
	.align		4
.L_2534:
        /*0010*/ 	.word	index@(.nv.constant0._ZN10layer_norm31ln_parallel_residual_bwd_kernelINS_13Kernel_traitsI6__halfffffjLj256ELj1ELj4ELj1ELj16ENS_18Kernel_traits_baseILj256ES2_ffffjLj128EEEEELb0ELb1ELb0EEEvNS_9BwdParamsE)
        /*0014*/ 	.short	0x0160
        /*0016*/ 	.short	0x0128


	//----- nvinfo : EIATTR_CBANK_PARAM_SIZE
	.align		4
.L_2535:
        /*0018*/ 	.byte	0x03, 0x19
        /*001a*/ 	.short	0x0128


	//----- nvinfo : EIATTR_KPARAM_INFO
	.align		4
        /*001c*/ 	.byte	0x04, 0x17
        /*001e*/ 	.short	(.L_2537 - .L_2536)
.L_2536:
        /*0020*/ 	.word	0x00000000
        /*0024*/ 	.short	0x0000
        /*0026*/ 	.short	0x0000
        /*0028*/ 	.byte	0x00, 0xf0, 0xa1, 0x04


	//----- nvinfo : EIATTR_MAXREG_COUNT
	.align		4
.L_2537:
        /*002c*/ 	.byte	0x03, 0x1b
        /*002e*/ 	.short	0x00ff


	//----- nvinfo : EIATTR_NUM_BARRIERS
	.align		4
        /*0030*/ 	.byte	0x02, 0x4c
        /*0032*/ 	.byte	0x01
	.zero		1


	//----- nvinfo : EIATTR_MERCURY_ISA_VERSION
	.align		4
        /*0034*/ 	.byte	0x03, 0x5f
        /*0036*/ 	.short	0x0000


	//----- nvinfo : EIATTR_COOP_GROUP_MASK_REGIDS
	.align		4
        /*0038*/ 	.byte	0x04, 0x29
        /*003a*/ 	.short	(.L_2539 - .L_2538)


	//   ....[0]....
.L_2538:
        /*003c*/ 	.word	0xffffffff


	//   ....[1]....
        /*0040*/ 	.word	0xffffffff


	//   ....[2]....
        /*0044*/ 	.word	0xffffffff


	//   ....[3]....
        /*0048*/ 	.word	0xffffffff


	//   ....[4]....
        /*004c*/ 	.word	0xffffffff


	//   ....[5]....
        /*0050*/ 	.word	0xffffffff


	//   ....[6]....
        /*0054*/ 	.word	0xffffffff


	//   ....[7]....
        /*0058*/ 	.word	0xffffffff


	//   ....[8]....
        /*005c*/ 	.word	0xffffffff


	//   ....[9]....
        /*0060*/ 	.word	0xffffffff


	//   ....[10]....
        /*0064*/ 	.word	0xffffffff


	//   ....[11]....
        /*0068*/ 	.word	0xffffffff


	//   ....[12]....
        /*006c*/ 	.word	0xffffffff


	//   ....[13]....
        /*0070*/ 	.word	0xffffffff


	//   ....[14]....
        /*0074*/ 	.word	0xffffffff


	//   ....[15]....
        /*0078*/ 	.word	0xffffffff


	//   ....[16]....
        /*007c*/ 	.word	0xffffffff


	//   ....[17]....
        /*0080*/ 	.word	0xffffffff


	//   ....[18]....
        /*0084*/ 	.word	0xffffffff


	//   ....[19]....
        /*0088*/ 	.word	0xffffffff


	//----- nvinfo : EIATTR_COOP_GROUP_INSTR_OFFSETS
	.align		4
.L_2539:
        /*008c*/ 	.byte	0x04, 0x28
        /*008e*/ 	.short	(.L_2541 - .L_2540)


	//   ....[0]....
.L_2540:
        /*0090*/ 	.word	0x00000960


	//   ....[1]....
        /*0094*/ 	.word	0x00000980


	//   ....[2]....
        /*0098*/ 	.word	0x000009a0


	//   ....[3]....
        /*009c*/ 	.word	0x000009c0


	//   ....[4]....
        /*00a0*/ 	.word	0x000009e0


	//   ....[5]....
        /*00a4*/ 	.word	0x00000a00


	//   ....[6]....
        /*00a8*/ 	.word	0x00000a20


	//   ....[7]....
        /*00ac*/ 	.word	0x00000a40


	//   ....[8]....
        /*00b0*/ 	.word	0x00000a60


	//   ....[9]....
        /*00b4*/ 	.word	0x00000a80


	//   ....[10]....
        /*00b8*/ 	.word	0x000015a0


	//   ....[11]....
        /*00bc*/ 	.word	0x00001620


	//   ....[12]....
        /*00c0*/ 	.word	0x000016a0


	//   ....[13]....
        /*00c4*/ 	.word	0x00001710


	//   ....[14]....
        /*00c8*/ 	.word	0x00001790


	//   ....[15]....
        /*00cc*/ 	.word	0x00001800


	//   ....[16]....
        /*00d0*/ 	.word	0x00001880


	//   ....[17]....
        /*00d4*/ 	.word	0x000018f0


	//   ....[18]....
        /*00d8*/ 	.word	0x00001970


	//   ....[19]....
        /*00dc*/ 	.word	0x000019e0


	//----- nvinfo : EIATTR_EXIT_INSTR_OFFSETS
	.align		4
.L_2541:
        /*00e0*/ 	.byte	0x04, 0x1c
        /*00e2*/ 	.short	(.L_2543 - .L_2542)


	//   ....[0]....
.L_2542:
        /*00e4*/ 	.word	0x00001510


	//   ....[1]....
        /*00e8*/ 	.word	0x00001540


	//----- nvinfo : EIATTR_MAX_THREADS
	.align		4
.L_2543:
        /*00ec*/ 	.byte	0x04, 0x05
        /*00ee*/ 	.short	(.L_2545 - .L_2544)
.L_2544:
        /*00f0*/ 	.word	0x00000080
        /*00f4*/ 	.word	0x00000001
        /*00f8*/ 	.word	0x00000001


	//----- nvinfo : EIATTR_CRS_STACK_SIZE
	.align		4
.L_2545:
        /*00fc*/ 	.byte	0x04, 0x1e
        /*00fe*/ 	.short	(.L_2547 - .L_2546)
.L_2546:
        /*0100*/ 	.word	0x00000000
.L_2547:


//--------------------- .nv.info._ZN10layer_norm31ln_parallel_residual_bwd_kernelINS_13Kernel_traitsI6__halfffffjLj256ELj1ELj4ELj1ELj16ENS_18Kernel_traits_baseILj256ES2_ffffjLj128EEEEELb0ELb1ELb1EEEvNS_9BwdParamsE --------------------------
	.section	.nv.info._ZN10layer_norm31ln_parallel_residual_bwd_kernelINS_13Kernel_traitsI6__halfffffjLj256ELj1ELj4ELj1ELj16ENS_18Kernel_traits_baseILj256ES2_ffffjLj128EEEEELb0ELb1ELb1EEEvNS_9BwdParamsE,"",@"SHT_CUDA_INFO"
	.sectionflags	@""
	.align	4


	//----- nvinfo : EIATTR_CUDA_API_VERSION
	.align		4
        /*0000*/ 	.byte	0x04, 0x37
        /*0002*/ 	.short	(.L_2549 - .L_2548)
.L_2548:
        /*0004*/ 	.word	0x00000082


	//----- nvinfo : EIATTR_SW2861232_WAR
	.align		4
.L_2549:
        /*0008*/ 	.byte	0x01, 0x35
	.zero		2


	//----- nvinfo : EIATTR_PARAM_CBANK
	.align		4
        /*000c*/ 	.byte	0x04, 0x0a
        /*000e*/ 	.short	(.L_2551 - .L_2550)
	.align		4
.L_2550:
        /*0010*/ 	.word	index@(.nv.constant0._ZN10layer_norm31ln_parallel_residual_bwd_kernelINS_13Kernel_traitsI6__halfffffjLj256ELj1ELj4ELj1ELj16ENS_18Kernel_traits_baseILj256ES2_ffffjLj128EEEEELb0ELb1ELb1EEEvNS_9BwdParamsE)
        /*0014*/ 	.short	0x0160
        /*0016*/ 	.short	0x0128


	//----- nvinfo : EIATTR_CBANK_PARAM_SIZE
	.align		4
.L_2551:
        /*0018*/ 	.byte	0x03, 0x19
        /*001a*/ 	.short	0x0128


	//----- nvinfo : EIATTR_KPARAM_INFO
	.align		4
        /*001c*/ 	.byte	0x04, 0x17
        /*001e*/ 	.short	(.L_2553 - .L_2552)
.L_2552:
        /*0020*/ 	.word	0x00000000
        /*0024*/ 	.short	0x0000
        /*0026*/ 	.short	0x0000
        /*0028*/ 	.byte	0x00, 0xf0, 0xa1, 0x04


	//----- nvinfo : EIATTR_MAXREG_COUNT
	.align		4
.L_2553:
        /*002c*/ 	.byte	0x03, 0x1b
        /*002e*/ 	.short	0x00ff


	//----- nvinfo : EIATTR_NUM_BARRIERS
	.align		4
        /*0030*/ 	.byte	0x02, 0x4c
        /*0032*/ 	.byte	0x01
	.zero		1


	//----- nvinfo : EIATTR_MERCURY_ISA_VERSION
	.align		4
        /*0034*/ 	.byte	0x03, 0x5f
        /*0036*/ 	.short	0x0000


	//----- nvinfo : EIATTR_COOP_GROUP_MASK_REGIDS
	.align		4
        /*0038*/ 	.byte	0x04, 0x29
        /*003a*/ 	.short	(.L_2555 - .L_2554)


	//   ....[0]....
.L_2554:
        /*003c*/ 	.word	0xffffffff


	//   ....[1]....
        /*0040*/ 	.word	0xffffffff


	//   ....[2]....
        /*0044*/ 	.word	0xffffffff


	//   ....[3]....
        /*0048*/ 	.word	0xffffffff


	//   ....[4]....
        /*004c*/ 	.word	0xffffffff


	//   ....[5]....
        /*0050*/ 	.word	0xffffffff


	//   ....[6]....
        /*0054*/ 	.word	0xffffffff


	//   ....[7]....
        /*0058*/ 	.word	0xffffffff


	//   ....[8]....
        /*005c*/ 	.word	0xffffffff


	//   ....[9]....
        /*0060*/ 	.word	0xffffffff


	//   ....[10]....
        /*0064*/ 	.word	0xffffffff


	//   ....[11]....
        /*0068*/ 	.word	0xffffffff


	//   ....[12]....
        /*006c*/ 	.word	0xffffffff


	//   ....[13]....
        /*0070*/ 	.word	0xffffffff


	//   ....[14]....
        /*0074*/ 	.word	0xffffffff


	//   ....[15]....
        /*0078*/ 	.word	0xffffffff


	//   ....[16]....
        /*007c*/ 	.word	0xffffffff


	//   ....[17]....
        /*0080*/ 	.word	0xffffffff


	//   ....[18]....
        /*0084*/ 	.word	0xffffffff


	//   ....[19]....
        /*0088*/ 	.word	0xffffffff


	//----- nvinfo : EIATTR_COOP_GROUP_INSTR_OFFSETS
	.align		4
.L_2555:
        /*008c*/ 	.byte	0x04, 0x28
        /*008e*/ 	.short	(.L_2557 - .L_2556)


	//   ....[0]....
.L_2556:
        /*0090*/ 	.word	0x00000820


	//   ....[1]....
        /*0094*/ 	.word	0x00000850


	//   ....[2]....
        /*0098*/ 	.word	0x00000860


	//   ....[3]....
        /*009c*/ 	.word	0x00000890


	//   ....[4]....
        /*00a0*/ 	.word	0x000008a0


	//   ....[5]....
        /*00a4*/ 	.word	0x000008d0


	//   ....[6]....
        /*00a8*/ 	.word	0x000008f0


	//   ....[7]....
        /*00ac*/ 	.word	0x00000910


	//   ....[8]....
        /*00b0*/ 	.word	0x00000930


	//   ....[9]....
        /*00b4*/ 	.word	0x00000940


	//   ....[10]....
        /*00b8*/ 	.word	0x000013a0


	//   ....[11]....
        /*00bc*/ 	.word	0x00001420


	//   ....[12]....
        /*00c0*/ 	.word	0x000014a0


	//   ....[13]....
        /*00c4*/ 	.word	0x00001510


	//   ....[14]....
        /*00c8*/ 	.word	0x00001590


	//   ....[15]....
        /*00cc*/ 	.word	0x00001600


	//   ....[16]....
        /*00d0*/ 	.word	0x00001680


	//   ....[17]....
        /*00d4*/ 	.word	0x000016f0


	//   ....[18]....
        /*00d8*/ 	.word	0x00001770


	//   ....[19]....
        /*00dc*/ 	.word	0x000017e0


	//----- nvinfo : EIATTR_EXIT_INSTR_OFFSETS
	.align		4
.L_2557:
        /*00e0*/ 	.byte	0x04, 0x1c
        /*00e2*/ 	.short	(.L_2559 - .L_2558)


	//   ....[0]....
.L_2558:
        /*00e4*/ 	.word	0x00001340


	//----- nvinfo : EIATTR_MAX_THREADS
	.align		4
.L_2559:
        /*00e8*/ 	.byte	0x04, 0x05
        /*00ea*/ 	.short	(.L_2561 - .L_2560)
.L_2560:
        /*00ec*/ 	.word	0x00000080
        /*00f0*/ 	.word	0x00000001
        /*00f4*/ 	.word	0x00000001


	//----- nvinfo : EIATTR_CRS_STACK_SIZE
	.align		4
.L_2561:
        /*00f8*/ 	.byte	0x04, 0x1e
        /*00fa*/ 	.short	(.L_2563 - .L_2562)
.L_2562:
        /*00fc*/ 	.word	0x00000000
.L_2563:


//--------------------- .nv.info._ZN10layer_norm31ln_parallel_residual_bwd_kernelINS_13Kernel_traitsI6__halfffffjLj256ELj1ELj4ELj1ELj16ENS_18Kernel_traits_baseILj256ES2_ffffjLj128EEEEELb1ELb0ELb0EEEvNS_9BwdParamsE --------------------------
	.section	.nv.info._ZN10layer_norm31ln_parallel_residual_bwd_kernelINS_13Kernel_traitsI6__halfffffjLj256ELj1ELj4ELj1ELj16ENS_18Kernel_traits_baseILj256ES2_ffffjLj128EEEEELb1ELb0ELb0EEEvNS_9BwdParamsE,"",@"SHT_CUDA_INFO"
	.sectionflags	@""
	.align	4


	//----- nvinfo : EIATTR_CUDA_API_VERSION
	.align		4
        /*0000*/ 	.byte	0x04, 0x37
        /*0002*/ 	.short	(.L_2565 - .L_2564)
.L_2564:
        /*0004*/ 	.word	0x00000082


	//----- nvinfo : EIATTR_SW2861232_WAR
	.align		4
.L_2565:
        /*0008*/ 	.byte	0x01, 0x35
	.zero		2


	//----- nvinfo : EIATTR_PARAM_CBANK
	.align		4
        /*000c*/ 	.byte	0x04, 0x0a
        /*000e*/ 	.short	(.L_2567 - .L_2566)
	.align		4
.L_2566:
        /*0010*/ 	.word	index@(.nv.constant0._ZN10layer_norm31ln_parallel_residual_bwd_kernelINS_13Kernel_traitsI6__halfffffjLj256ELj1ELj4ELj1ELj16ENS_18Kernel_traits_baseILj256ES2_ffffjLj128EEEEELb1ELb0ELb0EEEvNS_9BwdParamsE)
        /*0014*/ 	.short	0x0160
        /*0016*/ 	.short	0x0128


	//----- nvinfo : EIATTR_CBANK_PARAM_SIZE
	.align		4
.L_2567:
        /*0018*/ 	.byte	0x03, 0x19
        /*001a*/ 	.short	0x0128


	//----- nvinfo : EIATTR_KPARAM_INFO
	.align		4
        /*001c*/ 	.byte	0x04, 0x17
        /*001e*/ 	.short	(.L_2569 - .L_2568)
.L_2568:
        /*0020*/ 	.word	0x00000000
        /*0024*/ 	.short	0x0000
        /*0026*/ 	.short	0x0000
        /*0028*/ 	.byte	0x00, 0xf0, 0xa1, 0x04


	//----- nvinfo : EIATTR_MAXREG_COUNT
	.align		4
.L_2569:
        /*002c*/ 	.byte	0x03, 0x1b
        /*002e*/ 	.short	0x00ff


	//----- nvinfo : EIATTR_NUM_BARRIERS
	.align		4
        /*0030*/ 	.byte	0x02, 0x4c
        /*0032*/ 	.byte	0x01
	.zero		1


	//----- nvinfo : EIATTR_MERCURY_ISA_VERSION
	.align		4
        /*0034*/ 	.byte	0x03, 0x5f
        /*0036*/ 	.short	0x0000


	//----- nvinfo : EIATTR_COOP_GROUP_MASK_REGIDS
	.align		4
        /*0038*/ 	.byte	0x04, 0x29
        /*003a*/ 	.short	(.L_2571 - .L_2570)


	//   ....[0]....
.L_2570:
        /*003c*/ 	.word	0xffffffff


	//   ....[1]....
        /*0040*/ 	.word	0xffffffff


	//   ....[2]....
        /*0044*/ 	.word	0xffffffff


	//   ....[3]....
        /*0048*/ 	.word	0xffffffff


	//   ....[4]....
        /*004c*/ 	.word	0xffffffff


	//   ....[5]....
        /*0050*/ 	.word	0xffffffff


	//   ....[6]....
        /*0054*/ 	.word	0xffffffff


	//   ....[7]....
        /*0058*/ 	.word	0xffffffff


	//   ....[8]....
        /*005c*/ 	.word	0xffffffff


	//   ....[9]....
        /*0060*/ 	.word	0xffffffff


	//   ....[10]....
        /*0064*/ 	.word	0xffffffff


	//   ....[11]....
        /*0068*/ 	.word	0xffffffff


	//   ....[12]....
        /*006c*/ 	.word	0xffffffff


	//   ....[13]....
        /*0070*/ 	.word	0xffffffff


	//   ....[14]....
        /*0074*/ 	.word	0xffffffff


	//   ....[15]....
        /*0078*/ 	.word	0xffffffff


	//   ....[16]....
        /*007c*/ 	.word	0xffffffff


	//   ....[17]....
        /*0080*/ 	.word	0xffffffff


	//   ....[18]....
        /*0084*/ 	.word	0xffffffff


	//   ....[19]....
        /*0088*/ 	.word	0xffffffff


	//----- nvinfo : EIATTR_COOP_GROUP_INSTR_OFFSETS
	.align		4
.L_2571:
        /*008c*/ 	.byte	0x04, 0x28
        /*008e*/ 	.short	(.L_2573 - .L_2572)


	//   ....[0]....
.L_2572:
        /*0090*/ 	.word	0x00000de0


	//   ....[1]....
        /*0094*/ 	.word	0x00000e00


	//   ....[2]....
        /*0098*/ 	.word	0x00000e20


	//   ....[3]....
        /*009c*/ 	.word	0x00000e40


	//   ....[4]....
        /*00a0*/ 	.word	0x00000e60


	//   ....[5]....
        /*00a4*/ 	.word	0x00000e80


	//   ....[6]....
        /*00a8*/ 	.word	0x00000ea0


	//   ....[7]....
        /*00ac*/ 	.word	0x00000ec0


	//   ....[8]....
        /*00b0*/ 	.word	0x00000ee0


	//   ....[9]....
        /*00b4*/ 	.word	0x00000f00


	//   ....[10]....
        /*00b8*/ 	.word	0x00002090


	//   ....[11]....
        /*00bc*/ 	.word	0x00002110


	//   ....[12]....
        /*00c0*/ 	.word	0x00002190


	//   ....[13]....
        /*00c4*/ 	.word	0x00002200


	//   ....[14]....
        /*00c8*/ 	.word	0x00002280


	//   ....[15]....
        /*00cc*/ 	.word	0x000022f0


	//   ....[16]....
        /*00d0*/ 	.word	0x00002370


	//   ....[17]....
        /*00d4*/ 	.word	0x000023e0


	//   ....[18]....
        /*00d8*/ 	.word	0x00002460


	//   ....[19]....
        /*00dc*/ 	.word	0x000024d0


	//----- nvinfo : EIATTR_EXIT_INSTR_OFFSETS
	.align		4
.L_2573:
        /*00e0*/ 	.byte	0x04, 0x1c
        /*00e2*/ 	.short	(.L_2575 - .L_2574)


	//   ....[0]....
.L_2574:
        /*00e4*/ 	.word	0x00001f70


	//   ....[1]....
        /*00e8*/ 	.word	0x00002030


	//----- nvinfo : EIATTR_MAX_THREADS
	.align		4
.L_2575:
        /*00ec*/ 	.byte	0x04, 0x05
        /*00ee*/ 	.short	(.L_2577 - .L_2576)
.L_2576:
        /*00f0*/ 	.word	0x00000080
        /*00f4*/ 	.word	0x00000001
        /*00f8*/ 	.word	0x00000001


	//----- nvinfo : EIATTR_CRS_STACK_SIZE
	.align		4
.L_2577:
        /*00fc*/ 	.byte	0x04, 0x1e
        /*00fe*/ 	.short	(.L_2579 - .L_2578)
.L_2578:
        /*0100*/ 	.word	0x00000000
.L_2579:


//--------------------- .nv.info._ZN10layer_norm31ln_parallel_residual_bwd_kernelINS_13Kernel_traitsI6__halfffffjLj256ELj1ELj4ELj1ELj16ENS_18Kernel_traits_baseILj256ES2_ffffjLj128EEEEELb1ELb0ELb1EEEvNS_9BwdParamsE --------------------------
	.section	.nv.info._ZN10layer_norm31ln_parallel_residual_bwd_kernelINS_13Kernel_traitsI6__halfffffjLj256ELj1ELj4ELj1ELj16ENS_18Kernel_traits_baseILj256ES2_ffffjLj128EEEEELb1ELb0ELb1EEEvNS_9BwdParamsE,"",@"SHT_CUDA_INFO"
	.sectionflags	@""
	.align	4


	//----- nvinfo : EIATTR_CUDA_API_VERSION
	.align		4
        /*0000*/ 	.byte	0x04, 0x37
        /*0002*/ 	.short	(.L_2581 - .L_2580)
.L_2580:
        /*0004*/ 	.word	0x00000082


	//----- nvinfo : EIATTR_SW2861232_WAR
	.align		4
.L_2581:
        /*0008*/ 	.byte	0x01, 0x35
	.zero		2


	//----- nvinfo : EIATTR_PARAM_CBANK
	.align		4
        /*000c*/ 	.byte	0x04, 0x0a
        /*000e*/ 	.short	(.L_2583 - .L_2582)
	.align		4
.L_2582:
        /*0010*/ 	.word	index@(.nv.constant0._ZN10layer_norm31ln_parallel_residual_bwd_kernelINS_13Kernel_traitsI6__halfffffjLj256ELj1ELj4ELj1ELj16ENS_18Kernel_traits_baseILj256ES2_ffffjLj128EEEEELb1ELb0ELb1EEEvNS_9BwdParamsE)
        /*0014*/ 	.short	0x0160
        /*0016*/ 	.short	0x0128


	//----- nvinfo : EIATTR_CBANK_PARAM_SIZE
	.align		4
.L_2583:
        /*0018*/ 	.byte	0x03, 0x19
        /*001a*/ 	.short	0x0128


	//----- nvinfo : EIATTR_KPARAM_INFO
	.align		4
        /*001c*/ 	.byte	0x04, 0x17
        /*001e*/ 	.short	(.L_2585 - .L_2584)
.L_2584:
        /*0020*/ 	.word	0x00000000
        /*0024*/ 	.short	0x0000
        /*0026*/ 	.short	0x0000
        /*0028*/ 	.byte	0x00, 0xf0, 0xa1, 0x04


	//----- nvinfo : EIATTR_MAXREG_COUNT
	.align		4
.L_2585:
        /*002c*/ 	.byte	0x03, 0x1b
        /*002e*/ 	.short	0x00ff


	//----- nvinfo : EIATTR_NUM_BARRIERS
	.align		4
        /*0030*/ 	.byte	0x02, 0x4c
        /*0032*/ 	.byte	0x01
	.zero		1


	//----- nvinfo : EIATTR_MERCURY_ISA_VERSION
	.align		4
        /*0034*/ 	.byte	0x03, 0x5f
        /*0036*/ 	.short	0x0000


	//----- nvinfo : EIATTR_COOP_GROUP_MASK_REGIDS
	.align		4
        /*0038*/ 	.byte	0x04, 0x29
        /*003a*/ 	.short	(.L_2587 - .L_2586)


	//   ....[0]....
.L_2586:
        /*003c*/ 	.word	0xffffffff


	//   ....[1]....
        /*0040*/ 	.word	0xffffffff


	//   ....[2]....
        /*0044*/ 	.word	0xffffffff


	//   ....[3]....
        /*0048*/ 	.word	0xffffffff


	//   ....[4]....
        /*004c*/ 	.word	0xffffffff


	//   ....[5]....
        /*0050*/ 	.word	0xffffffff


	//   ....[6]....
        /*0054*/ 	.word	0xffffffff


	//   ....[7]....
        /*0058*/ 	.word	0xffffffff


	//   ....[8]....
        /*005c*/ 	.word	0xffffffff


	//   ....[9]....
        /*0060*/ 	.word	0xffffffff


	//   ....[10]....
        /*0064*/ 	.word	0xffffffff


	//   ....[11]....
        /*0068*/ 	.word	0xffffffff


	//   ....[12]....
        /*006c*/ 	.word	0xffffffff


	//   ....[13]....
        /*0070*/ 	.word	0xffffffff


	//   ....[14]....
        /*0074*/ 	.word	0xffffffff


	//   ....[15]....
        /*0078*/ 	.word	0xffffffff


	//   ....[16]....
        /*007c*/ 	.word	0xffffffff


	//   ....[17]....
        /*0080*/ 	.word	0xffffffff


	//   ....[18]....
        /*0084*/ 	.word	0xffffffff


	//   ....[19]....
        /*0088*/ 	.word	0xffffffff


	//----- nvinfo : EIATTR_COOP_GROUP_INSTR_OFFSETS
	.align		4
.L_2587:
        /*008c*/ 	.byte	0x04, 0x28
        /*008e*/ 	.short	(.L_2589 - .L_2588)


	//   ....[0]....
.L_2588:
        /*0090*/ 	.word	0x00000c90


	//   ....[1]....
        /*0094*/ 	.word	0x00000cb0


	//   ....[2]....
        /*0098*/ 	.word	0x00000cd0


	//   ....[3]....
        /*009c*/ 	.word	0x00000cf0


	//   ....[4]....
        /*00a0*/ 	.word	0x00000d10


	//   ....[5]....
        /*00a4*/ 	.word	0x00000d30


	//   ....[6]....
        /*00a8*/ 	.word	0x00000d50


	//   ....[7]....
        /*00ac*/ 	.word	0x00000d70


	//   ....[8]....
        /*00b0*/ 	.word	0x00000d90


	//   ....[9]....
        /*00b4*/ 	.word	0x00000db0


	//   ....[10]....
        /*00b8*/ 	.word	0x00001e50


	//   ....[11]....
        /*00bc*/ 	.word	0x00001ed0


	//   ....[12]....
        /*00c0*/ 	.word	0x00001f50


	//   ....[13]....
        /*00c4*/ 	.word	0x00001fc0


	//   ....[14]....
        /*00c8*/ 	.word	0x00002040


	//   ....[15]....
        /*00cc*/ 	.word	0x000020b0


	//   ....[16]....
        /*00d0*/ 	.word	0x00002130


	//   ....[17]....
        /*00d4*/ 	.word	0x000021a0


	//   ....[18]....
        /*00d8*/ 	.word	0x00002220


	//   ....[19]....
        /*00dc*/ 	.word	0x00002290


	//----- nvinfo : EIATTR_EXIT_INSTR_OFFSETS
	.align		4
.L_2589:
        /*00e0*/ 	.byte	0x04, 0x1c
        /*00e2*/ 	.short	(.L_2591 - .L_2590)


	//   ....[0]....
.L_2590:
        /*00e4*/ 	.word	0x00001df0


	//----- nvinfo : EIATTR_MAX_THREADS
	.align		4
.L_2591:
        /*00e8*/ 	.byte	0x04, 0x05
        /*00ea*/ 	.short	(.L_2593 - .L_2592)
.L_2592:
        /*00ec*/ 	.word	0x00000080
        /*00f0*/ 	.word	0x00000001
        /*00f4*/ 	.word	0x00000001


	//----- nvinfo : EIATTR_CRS_STACK_SIZE
	.align		4
.L_2593:
        /*00f8*/ 	.byte	0x04, 0x1e
        /*00fa*/ 	.short	(.L_2595 - .L_2594)
.L_2594:
        /*00fc*/ 	.word	0x00000000
.L_2595:


//--------------------- .nv.info._ZN10layer_norm22ln_bwd_finalize_kernelINS_22Kernel_traits_finalizeILj256E6__halfffffjLb0ELj1024ELj4ENS_18Kernel_traits_baseILj256ES2_ffffjLj1024EEEEELb0ELb0EEEvNS_9BwdParamsE --------------------------
	.section	.nv.info._ZN10layer_norm22ln_bwd_finalize_kernelINS_22Kernel_traits_finalizeILj256E6__halfffffjLb0ELj1024ELj4ENS_18Kernel_traits_baseILj256ES2_ffffjLj1024EEEEELb0ELb0EEEvNS_9BwdParamsE,"",@"SHT_CUDA_INFO"
	.sectionflags	@""
	.align	4


	//----- nvinfo : EIATTR_CUDA_API_VERSION
	.align		4
        /*0000*/ 	.byte	0x04, 0x37
        /*0002*/ 	.short	(.L_2597 - .L_2596)
.L_2596:
        /*0004*/ 	.word	0x00000082


	//----- nvinfo : EIATTR_SW2861232_WAR
	.align		4
.L_2597:
        /*0008*/ 	.byte	0x01, 0x35
	.zero		2


	//----- nvinfo : EIATTR_PARAM_CBANK
	.align		4
        /*000c*/ 	.byte	0x04, 0x0a
        /*000e*/ 	.short	(.L_2599 - .L_2598)
	.align		4
.L_2598:
        /*0010*/ 	.word	index@(.nv.constant0._ZN10layer_norm22ln_bwd_finalize_kernelINS_22Kernel_traits_finalizeILj256E6__halfffffjLb0ELj1024ELj4ENS_18Kernel_traits_baseILj256ES2_ffffjLj1024EEEEELb0ELb0EEEvNS_9BwdParamsE)
        /*0014*/ 	.short	0x0160
        /*0016*/ 	.short	0x0128


	//----- nvinfo : EIATTR_CBANK_PARAM_SIZE
	.align		4
.L_2599:
        /*0018*/ 	.byte	0x03, 0x19
        /*001a*/ 	.short	0x0128


	//----- nvinfo : EIATTR_KPARAM_INFO
	.align		4
        /*001c*/ 	.byte	0x04, 0x17
        /*001e*/ 	.short	(.L_2601 - .L_2600)
.L_2600:
        /*0020*/ 	.word	0x00000000
        /*0024*/ 	.short	0x0000
        /*0026*/ 	.short	0x0000
        /*0028*/ 	.byte	0x00, 0xf0, 0xa1, 0x04


	//----- nvinfo : EIATTR_MAXREG_COUNT
	.align		4
.L_2601:
        /*002c*/ 	.byte	0x03, 0x1b
        /*002e*/ 	.short	0x0040


	//----- nvinfo : EIATTR_NUM_BARRIERS
	.align		4
        /*0030*/ 	.byte	0x02, 0x4c
        /*0032*/ 	.byte	0x01
	.zero		1


	//----- nvinfo : EIATTR_MERCURY_ISA_VERSION
	.align		4
        /*0034*/ 	.byte	0x03, 0x5f
        /*0036*/ 	.short	0x0000


	//----- nvinfo : EIATTR_COOP_GROUP_MASK_REGIDS
	.align		4
        /*0038*/ 	.byte	0x04, 0x29
        /*003a*/ 	.short	(.L_2603 - .L_2602)


	//   ....[0]....
.L_2602:
        /*003c*/ 	.word	0xffffffff


	//   ....[1]....
        /*0040*/ 	.word	0xffffffff


	//   ....[2]....
        /*0044*/ 	.word	0xffffffff


	//   ....[3]....
        /*0048*/ 	.word	0xffffffff


	//   ....[4]....
        /*004c*/ 	.word	0xffffffff


	//   ....[5]....
        /*0050*/ 	.word	0xffffffff


	//   ....[6]....
        /*0054*/ 	.word	0xffffffff


	//   ....[7]....
        /*0058*/ 	.word	0xffffffff


	//   ....[8]....
        /*005c*/ 	.word	0xffffffff


	//   ....[9]....
        /*0060*/ 	.word	0xffffffff


	//   ....[10]....
        /*0064*/ 	.word	0xffffffff


	//   ....[11]....
        /*0068*/ 	.word	0xffffffff


	//   ....[12]....
        /*006c*/ 	.word	0xffffffff


	//   ....[13]....
        /*0070*/ 	.word	0xffffffff


	//   ....[14]....
        /*0074*/ 	.word	0xffffffff


	//   ....[15]....
        /*0078*/ 	.word	0xffffffff


	//   ....[16]....
        /*007c*/ 	.word	0xffffffff


	//   ....[17]....
        /*0080*/ 	.word	0xffffffff


	//   ....[18]....
        /*0084*/ 	.word	0xffffffff


	//   ....[19]....
        /*0088*/ 	.word	0xffffffff


	//----- nvinfo : EIATTR_COOP_GROUP_INSTR_OFFSETS
	.align		4
.L_2603:
        /*008c*/ 	.byte	0x04, 0x28
        /*008e*/ 	.short	(.L_2605 - .L_2604)


	//   ....[0]....
.L_2604:
        /*0090*/ 	.word	0x00000820


	//   ....[1]....
        /*0094*/ 	.word	0x00000850


	//   ....[2]....
        /*0098*/ 	.word	0x00000860


	//   ....[3]....
        /*009c*/ 	.word	0x00000890


	//   ....[4]....
        /*00a0*/ 	.word	0x000008a0


	//   ....[5]....
        /*00a4*/ 	.word	0x000008d0


	//   ....[6]....
        /*00a8*/ 	.word	0x000008f0


	//   ....[7]....
        /*00ac*/ 	.word	0x00000900


	//   ....[8]....
        /*00b0*/ 	.word	0x00000930


	//   ....[9]....
        /*00b4*/ 	.word	0x00000940


	//   ....[10]....
        /*00b8*/ 	.word	0x00000b50


	//   ....[11]....
        /*00bc*/ 	.word	0x00000bc0


	//   ....[12]....
        /*00c0*/ 	.word	0x00000c20


	//   ....[13]....
        /*00c4*/ 	.word	0x00000c80


	//   ....[14]....
        /*00c8*/ 	.word	0x00000cf0


	//   ....[15]....
        /*00cc*/ 	.word	0x00000d60


	//   ....[16]....
        /*00d0*/ 	.word	0x00000dc0


	//   ....[17]....
        /*00d4*/ 	.word	0x00000e20


	//   ....[18]....
        /*00d8*/ 	.word	0x00000e80


	//   ....[19]....
        /*00dc*/ 	.word	0x00000ee0


	//----- nvinfo : EIATTR_EXIT_INSTR_OFFSETS
	.align		4
.L_2605:
        /*00e0*/ 	.byte	0x04, 0x1c
        /*00e2*/ 	.short	(.L_2607 - .L_2606)


	//   ....[0]....
.L_2606:
        /*00e4*/ 	.word	0x00000070


	//   ....[1]....
        /*00e8*/ 	.word	0x00000af0


	//----- nvinfo : EIATTR_MAX_THREADS
	.align		4
.L_2607:
        /*00ec*/ 	.byte	0x04, 0x05
        /*00ee*/ 	.short	(.L_2609 - .L_2608)
.L_2608:
        /*00f0*/ 	.word	0x00000400
        /*00f4*/ 	.word	0x00000001
        /*00f8*/ 	.word	0x00000001


	//----- nvinfo : EIATTR_CRS_STACK_SIZE
	.align		4
.L_2609:
        /*00fc*/ 	.byte	0x04, 0x1e
        /*00fe*/ 	.short	(.L_2611 - .L_2610)
.L_2610:
        /*0100*/ 	.word	0x00000000
.L_2611:


//--------------------- .nv.info._ZN10layer_norm40ln_parallel_residual_bwd_finalize_kernelINS_22Kernel_traits_finalizeILj256E6__halfffffjLb0ELj1024ELj4ENS_18Kernel_traits_baseILj256ES2_ffffjLj1024EEEEELb0EEEvNS_9BwdParamsE --------------------------
	.section	.nv.info._ZN10layer_norm40ln_parallel_residual_bwd_finalize_kernelINS_22Kernel_traits_finalizeILj256E6__halfffffjLb0ELj1024ELj4ENS_18Kernel_traits_baseILj256ES2_ffffjLj1024EEEEELb0EEEvNS_9BwdParamsE,"",@"SHT_CUDA_INFO"
	.sectionflags	@""
	.align	4


	//----- nvinfo : EIATTR_CUDA_API_VERSION
	.align		4
        /*0000*/ 	.byte	0x04, 0x37
        /*0002*/ 	.short	(.L_2613 - .L_2612)
.L_2612:
        /*0004*/ 	.word	0x00000082


	//----- nvinfo : EIATTR_SW2861232_WAR
	.align		4
.L_2613:
        /*0008*/ 	.byte	0x01, 0x35
	.zero		2


	//----- nvinfo : EIATTR_PARAM_CBANK
	.align		4
        /*000c*/ 	.byte	0x04, 0x0a
        /*000e*/ 	.short	(.L_2615 - .L_2614)
	.align		4
.L_2614:
        /*0010*/ 	.word	index@(.nv.constant0._ZN10layer_norm40ln_parallel_residual_bwd_finalize_kernelINS_22Kernel_traits_finalizeILj256E6__halfffffjLb0ELj1024ELj4ENS_18Kernel_traits_baseILj256ES2_ffffjLj1024EEEEELb0EEEvNS_9BwdParamsE)
        /*0014*/ 	.short	0x0160
        /*0016*/ 	.short	0x0128


	//----- nvinfo : EIATTR_CBANK_PARAM_SIZE
	.align		4
.L_2615:
        /*0018*/ 	.byte	0x03, 0x19
        /*001a*/ 	.short	0x0128


	//----- nvinfo : EIATTR_KPARAM_INFO
	.align		4
        /*001c*/ 	.byte	0x04, 0x17
        /*001e*/ 	.short	(.L_2617 - .L_2616)
.L_2616:
        /*0020*/ 	.word	0x00000000
        /*0024*/ 	.short	0x0000
        /*0026*/ 	.short	0x0000
        /*0028*/ 	.byte	0x00, 0xf0, 0xa1, 0x04


	//----- nvinfo : EIATTR_MAXREG_COUNT
	.align		4
.L_2617:
        /*002c*/ 	.byte	0x03, 0x1b
        /*002e*/ 	.short	0x0040


	//----- nvinfo : EIATTR_NUM_BARRIERS
	.align		4
        /*0030*/ 	.byte	0x02, 0x4c
        /*0032*/ 	.byte	0x01
	.zero		1


	//----- nvinfo : EIATTR_MERCURY_ISA_VERSION
	.align		4
        /*0034*/ 	.byte	0x03, 0x5f
        /*0036*/ 	.short	0x0000


	//----- nvinfo : EIATTR_COOP_GROUP_MASK_REGIDS
	.align		4
        /*0038*/ 	.byte	0x04, 0x29
        /*003a*/ 	.short	(.L_2619 - .L_2618)


	//   ....[0]....
.L_2618:
        /*003c*/ 	.word	0xffffffff


	//   ....[1]....
        /*0040*/ 	.word	0xffffffff


	//   ....[2]....
        /*0044*/ 	.word	0xffffffff


	//   ....[3]....
        /*0048*/ 	.word	0xffffffff


	//   ....[4]....
        /*004c*/ 	.word	0xffffffff


	//   ....[5]....
        /*0050*/ 	.word	0xffffffff


	//   ....[6]....
        /*0054*/ 	.word	0xffffffff


	//   ....[7]....
        /*0058*/ 	.word	0xffffffff


	//   ....[8]....
        /*005c*/ 	.word	0xffffffff


	//   ....[9]....
        /*0060*/ 	.word	0xffffffff


	//   ....[10]....
        /*0064*/ 	.word	0xffffffff


	//   ....[11]....
        /*0068*/ 	.word	0xffffffff


	//   ....[12]....
        /*006c*/ 	.word	0xffffffff


	//   ....[13]....
        /*0070*/ 	.word	0xffffffff


	//   ....[14]....
        /*0074*/ 	.word	0xffffffff


	//   ....[15]....
        /*0078*/ 	.word	0xffffffff


	//   ....[16]....
        /*007c*/ 	.word	0xffffffff


	//   ....[17]....
        /*0080*/ 	.word	0xffffffff


	//   ....[18]....
        /*0084*/ 	.word	0xffffffff


	//   ....[19]....
        /*0088*/ 	.word	0xffffffff


	//   ....[20]....
        /*008c*/ 	.word	0xffffffff


	//   ....[21]....
        /*0090*/ 	.word	0xffffffff


	//   ....[22]....
        /*0094*/ 	.word	0xffffffff


	//   ....[23]....
        /*0098*/ 	.word	0xffffffff


	//   ....[24]....
        /*009c*/ 	.word	0xffffffff


	//   ....[25]....
        /*00a0*/ 	.word	0xffffffff


	//   ....[26]....
        /*00a4*/ 	.word	0xffffffff


	//   ....[27]....
        /*00a8*/ 	.word	0xffffffff


	//   ....[28]....
        /*00ac*/ 	.word	0xffffffff


	//   ....[29]....
        /*00b0*/ 	.word	0xffffffff


	//   ....[30]....
        /*00b4*/ 	.word	0xffffffff


	//   ....[31]....
        /*00b8*/ 	.word	0xffffffff


	//   ....[32]....
        /*00bc*/ 	.word	0xffffffff


	//   ....[33]....
        /*00c0*/ 	.word	0xffffffff


	//   ....[34]....
        /*00c4*/ 	.word	0xffffffff


	//   ....[35]....
        /*00c8*/ 	.word	0xffffffff


	//   ....[36]....
        /*00cc*/ 	.word	0xffffffff


	//   ....[37]....
        /*00d0*/ 	.word	0xffffffff


	//   ....[38]....
        /*00d4*/ 	.word	0xffffffff


	//   ....[39]....
        /*00d8*/ 	.word	0xffffffff


	//----- nvinfo : EIATTR_COOP_GROUP_INSTR_OFFSETS
	.align		4
.L_2619:
        /*00dc*/ 	.byte	0x04, 0x28
        /*00de*/ 	.short	(.L_2621 - .L_2620)


	//   ....[0]....
.L_2620:
        /*00e0*/ 	.word	0x00000b70


	//   ....[1]....
        /*00e4*/ 	.word	0x00000ba0


	//   ....[2]....
        /*00e8*/ 	.word	0x00000bb0


	//   ....[3]....
        /*00ec*/ 	.word	0x00000bc0


	//   ....[4]....
        /*00f0*/ 	.word	0x00000bf0


	//   ....[5]....
        /*00f4*/ 	.word	0x00000c10


	//   ....[6]....
        /*00f8*/ 	.word	0x00000c20


	//   ....[7]....
        /*00fc*/ 	.word	0x00000c30


	//   ....[8]....
        /*0100*/ 	.word	0x00000c60


	//   ....[9]....
        /*0104*/ 	.word	0x00000c80


	//   ....[10]....
        /*0108*/ 	.word	0x00000ca0


	//   ....[11]....
        /*010c*/ 	.word	0x00000cb0


	//   ....[12]....
        /*0110*/ 	.word	0x00000ce0


	//   ....[13]....
        /*0114*/ 	.word	0x00000d00


	//   ....[14]....
        /*0118*/ 	.word	0x00000d20


	//   ....[15]....
        /*011c*/ 	.word	0x00000d30


	//   ....[16]....
        /*0120*/ 	.word	0x00000d60


	//   ....[17]....
        /*0124*/ 	.word	0x00000d90


	//   ....[18]....
        /*0128*/ 	.word	0x00000da0


	//   ....[19]....
        /*012c*/ 	.word	0x00000db0


	//   ....[20]....
        /*0130*/ 	.word	0x000010c0


	//   ....[21]....
        /*0134*/ 	.word	0x00001130


	//   ....[22]....
        /*0138*/ 	.word	0x00001190


	//   ....[23]....
        /*013c*/ 	.word	0x000011f0


	//   ....[24]....
        /*0140*/ 	.word	0x00001260


	//   ....[25]....
        /*0144*/ 	.word	0x000012d0


	//   ....[26]....
        /*0148*/ 	.word	0x00001330


	//   ....[27]....
        /*014c*/ 	.word	0x00001390


	//   ....[28]....
        /*0150*/ 	.word	0x000013f0


	//   ....[29]....
        /*0154*/ 	.word	0x00001460


	//   ....[30]....
        /*0158*/ 	.word	0x000014d0


	//   ....[31]....
        /*015c*/ 	.word	0x00001530


	//   ....[32]....
        /*0160*/ 	.word	0x00001590


	//   ....[33]....
        /*0164*/ 	.word	0x000015f0


	//   ....[34]....
        /*0168*/ 	.word	0x00001660


	//   ....[35]....
        /*016c*/ 	.word	0x000016d0


	//   ....[36]....
        /*0170*/ 	.word	0x00001730


	//   ....[37]....
        /*0174*/ 	.word	0x00001790


	//   ....[38]....
        /*0178*/ 	.word	0x000017f0


	//   ....[39]....
        /*017c*/ 	.word	0x00001850


	//----- nvinfo : EIATTR_EXIT_INSTR_OFFSETS
	.align		4
.L_2621:
        /*0180*/ 	.byte	0x04, 0x1c
        /*0182*/ 	.short	(.L_2623 - .L_2622)


	//   ....[0]....
.L_2622:
        /*0184*/ 	.word	0x00000070


	//   ....[1]....
        /*0188*/ 	.word	0x00001060


	//----- nvinfo : EIATTR_MAX_THREADS
	.align		4
.L_2623:
        /*018c*/ 	.byte	0x04, 0x05
        /*018e*/ 	.short	(.L_2625 - .L_2624)
.L_2624:
        /*0190*/ 	.word	0x00000400
        /*0194*/ 	.word	0x00000001
        /*0198*/ 	.word	0x00000001


	//----- nvinfo : EIATTR_CRS_STACK_SIZE
	.align		4
.L_2625:
        /*019c*/ 	.byte	0x04, 0x1e
        /*019e*/ 	.short	(.L_2627 - .L_2626)
.L_2626:
        /*01a0*/ 	.word	0x00000000
.L_2627:


//--------------------- .nv.info._ZN10layer_norm31ln_parallel_residual_bwd_kernelINS_13Kernel_traitsI6__halfffffjLj256ELj1ELj4ELj1ELj16ENS_18Kernel_traits_baseILj256ES2_ffffjLj128EEEEELb1ELb1ELb0EEEvNS_9BwdParamsE --------------------------
	.section	.nv.info._ZN10layer_norm31ln_parallel_residual_bwd_kernelINS_13Kernel_traitsI6__halfffffjLj256ELj1ELj4ELj1ELj16ENS_18Kernel_traits_baseILj256ES2_ffffjLj128EEEEELb1ELb1ELb0EEEvNS_9BwdParamsE,"",@"SHT_CUDA_INFO"
	.sectionflags	@""
	.align	4


	//----- nvinfo : EIATTR_CUDA_API_VERSION
	.align		4
        /*0000*/ 	.byte	0x04, 0x37
        /*0002*/ 	.short	(.L_2629 - .L_2628)
.L_2628:
        /*0004*/ 	.word	0x00000082


	//----- nvinfo : EIATTR_SW2861232_WAR
	.align		4
.L_2629:
        /*0008*/ 	.byte	0x01, 0x35
	.zero		2


	//----- nvinfo : EIATTR_PARAM_CBANK
	.align		4
        /*000c*/ 	.byte	0x04, 0x0a
        /*000e*/ 	.short	(.L_2631 - .L_2630)
	.align		4
.L_2630:
        /*0010*/ 	.word	index@(.nv.constant0._ZN10layer_norm31ln_parallel_residual_bwd_kernelINS_13Kernel_traitsI6__halfffffjLj256ELj1ELj4ELj1ELj16ENS_18Kernel_traits_baseILj256ES2_ffffjLj128EEEEELb1ELb1ELb0EEEvNS_9BwdParamsE)
        /*0014*/ 	.short	0x0160
        /*0016*/ 	.short	0x0128


	//----- nvinfo : EIATTR_CBANK_PARAM_SIZE
	.align		4
.L_2631:
        /*0018*/ 	.byte	0x03, 0x19
        /*001a*/ 	.short	0x0128


	//----- nvinfo : EIATTR_KPARAM_INFO
	.align		4
        /*001c*/ 	.byte	0x04, 0x17
        /*001e*/ 	.short	(.L_2633 - .L_2632)
.L_2632:
        /*0020*/ 	.word	0x00000000
        /*0024*/ 	.short	0x0000
        /*0026*/ 	.short	0x0000
        /*0028*/ 	.byte	0x00, 0xf0, 0xa1, 0x04


	//----- nvinfo : EIATTR_MAXREG_COUNT
	.align		4
.L_2633:
        /*002c*/ 	.byte	0x03, 0x1b
        /*002e*/ 	.short	0x00ff


	//----- nvinfo : EIATTR_NUM_BARRIERS
	.align		4
        /*0030*/ 	.byte	0x02, 0x4c
        /*0032*/ 	.byte	0x01
	.zero		1


	//----- nvinfo : EIATTR_MERCURY_ISA_VERSION
	.align		4
        /*0034*/ 	.byte	0x03, 0x5f
        /*0036*/ 	.short	0x0000


	//----- nvinfo : EIATTR_COOP_GROUP_MASK_REGIDS
	.align		4
        /*0038*/ 	.byte	0x04, 0x29
        /*003a*/ 	.short	(.L_2635 - .L_2634)


	//   ....[0]....
.L_2634:
        /*003c*/ 	.word	0xffffffff


	//   ....[1]....
        /*0040*/ 	.word	0xffffffff


	//   ....[2]....
        /*0044*/ 	.word	0xffffffff


	//   ....[3]....
        /*0048*/ 	.word	0xffffffff


	//   ....[4]....
        /*004c*/ 	.word	0xffffffff


	//   ....[5]....
        /*0050*/ 	.word	0xffffffff


	//   ....[6]....
        /*0054*/ 	.word	0xffffffff


	//   ....[7]....
        /*0058*/ 	.word	0xffffffff


	//   ....[8]....
        /*005c*/ 	.word	0xffffffff


	//   ....[9]....
        /*0060*/ 	.word	0xffffffff


	//   ....[10]....
        /*0064*/ 	.word	0xffffffff


	//   ....[11]....
        /*0068*/ 	.word	0xffffffff


	//   ....[12]....
        /*006c*/ 	.word	0xffffffff


	//   ....[13]....
        /*0070*/ 	.word	0xffffffff


	//   ....[14]....
        /*0074*/ 	.word	0xffffffff


	//   ....[15]....
        /*0078*/ 	.word	0xffffffff


	//   ....[16]....
        /*007c*/ 	.word	0xffffffff


	//   ....[17]....
        /*0080*/ 	.word	0xffffffff


	//   ....[18]....
        /*0084*/ 	.word	0xffffffff


	//   ....[19]....
        /*0088*/ 	.word	0xffffffff


	//----- nvinfo : EIATTR_COOP_GROUP_INSTR_OFFSETS
	.align		4
.L_2635:
        /*008c*/ 	.byte	0x04, 0x28
        /*008e*/ 	.short	(.L_2637 - .L_2636)


	//   ....[0]....
.L_2636:
        /*0090*/ 	.word	0x00000aa0


	//   ....[1]....
        /*0094*/ 	.word	0x00000ac0


	//   ....[2]....
        /*0098*/ 	.word	0x00000ae0


	//   ....[3]....
        /*009c*/ 	.word	0x00000b00


	//   ....[4]....
        /*00a0*/ 	.word	0x00000b20


	//   ....[5]....
        /*00a4*/ 	.word	0x00000b40


	//   ....[6]....
        /*00a8*/ 	.word	0x00000b60


	//   ....[7]....
        /*00ac*/ 	.word	0x00000b80


	//   ....[8]....
        /*00b0*/ 	.word	0x00000ba0


	//   ....[9]....
        /*00b4*/ 	.word	0x00000bc0


	//   ....[10]....
        /*00b8*/ 	.word	0x00001970


	//   ....[11]....
        /*00bc*/ 	.word	0x000019f0


	//   ....[12]....
        /*00c0*/ 	.word	0x00001a70


	//   ....[13]....
        /*00c4*/ 	.word	0x00001ae0


	//   ....[14]....
        /*00c8*/ 	.word	0x00001b60


	//   ....[15]....
        /*00cc*/ 	.word	0x00001bd0


	//   ....[16]....
        /*00d0*/ 	.word	0x00001c50


	//   ....[17]....
        /*00d4*/ 	.word	0x00001cc0


	//   ....[18]....
        /*00d8*/ 	.word	0x00001d40


	//   ....[19]....
        /*00dc*/ 	.word	0x00001db0


	//----- nvinfo : EIATTR_EXIT_INSTR_OFFSETS
	.align		4
.L_2637:
        /*00e0*/ 	.byte	0x04, 0x1c
        /*00e2*/ 	.short	(.L_2639 - .L_2638)


	//   ....[0]....
.L_2638:
        /*00e4*/ 	.word	0x000018e0


	//   ....[1]....
        /*00e8*/ 	.word	0x00001910


	//----- nvinfo : EIATTR_MAX_THREADS
	.align		4
.L_2639:
        /*00ec*/ 	.byte	0x04, 0x05
        /*00ee*/ 	.short	(.L_2641 - .L_2640)
.L_2640:
        /*00f0*/ 	.word	0x00000080
        /*00f4*/ 	.word	0x00000001
        /*00f8*/ 	.word	0x00000001


	//----- nvinfo : EIATTR_CRS_STACK_SIZE
	.align		4
.L_2641:
        /*00fc*/ 	.byte	0x04, 0x1e
        /*00fe*/ 	.short	(.L_2643 - .L_2642)
.L_2642:
        /*0100*/ 	.word	0x00000000
.L_2643:


//--------------------- .nv.info._ZN10layer_norm22ln_bwd_finalize_kernelINS_22Kernel_traits_finalizeILj256E6__halfffffjLb0ELj1024ELj4ENS_18Kernel_traits_baseILj256ES2_ffffjLj1024EEEEELb0ELb1EEEvNS_9BwdParamsE --------------------------
	.section	.nv.info._ZN10layer_norm22ln_bwd_finalize_kernelINS_22Kernel_traits_finalizeILj256E6__halfffffjLb0ELj1024ELj4ENS_18Kernel_traits_baseILj256ES2_ffffjLj1024EEEEELb0ELb1EEEvNS_9BwdParamsE,"",@"SHT_CUDA_INFO"
	.sectionflags	@""
	.align	4


	//----- nvinfo : EIATTR_CUDA_API_VERSION
	.align		4
        /*0000*/ 	.byte	0x04, 0x37
        /*0002*/ 	.short	(.L_2645 - .L_2644)
.L_2644:
        /*0004*/ 	.word	0x00000082


	//----- nvinfo : EIATTR_SW2861232_WAR
	.align		4
.L_2645:
        /*0008*/ 	.byte	0x01, 0x35
	.zero		2


	//----- nvinfo : EIATTR_PARAM_CBANK
	.align		4
        /*000c*/ 	.byte	0x04, 0x0a
        /*000e*/ 	.short	(.L_2647 - .L_2646)
	.align		4
.L_2646:
        /*0010*/ 	.word	index@(.nv.constant0._ZN10layer_norm22ln_bwd_finalize_kernelINS_22Kernel_traits_finalizeILj256E6__halfffffjLb0ELj1024ELj4ENS_18Kernel_traits_baseILj256ES2_ffffjLj1024EEEEELb0ELb1EEEvNS_9BwdParamsE)
        /*0014*/ 	.short	0x0160
        /*0016*/ 	.short	0x0128


	//----- nvinfo : EIATTR_CBANK_PARAM_SIZE
	.align		4
.L_2647:
        /*0018*/ 	.byte	0x03, 0x19
        /*001a*/ 	.short	0x0128


	//----- nvinfo : EIATTR_KPARAM_INFO
	.align		4
        /*001c*/ 	.byte	0x04, 0x17
        /*001e*/ 	.short	(.L_2649 - .L_2648)
.L_2648:
        /*0020*/ 	.word	0x00000000
        /*0024*/ 	.short	0x0000
        /*0026*/ 	.short	0x0000
        /*0028*/ 	.byte	0x00, 0xf0, 0xa1, 0x04


	//----- nvinfo : EIATTR_MAXREG_COUNT
	.align		4
.L_2649:
        /*002c*/ 	.byte	0x03, 0x1b
        /*002e*/ 	.short	0x0040


	//----- nvinfo : EIATTR_NUM_BARRIERS
	.align		4
        /*0030*/ 	.byte	0x02, 0x4c
        /*0032*/ 	.byte	0x01
	.zero		1


	//----- nvinfo : EIATTR_MERCURY_ISA_VERSION
	.align		4
        /*0034*/ 	.byte	0x03, 0x5f
        /*0036*/ 	.short	0x0000


	//----- nvinfo : EIATTR_COOP_GROUP_MASK_REGIDS
	.align		4
        /*0038*/ 	.byte	0x04, 0x29
        /*003a*/ 	.short	(.L_2651 - .L_2650)


	//   ....[0]....
.L_2650:
        /*003c*/ 	.word	0xffffffff


	//   ....[1]....
        /*0040*/ 	.word	0xffffffff


	//   ....[2]....
        /*0044*/ 	.word	0xffffffff


	//   ....[3]....
        /*0048*/ 	.word	0xffffffff


	//   ....[4]....
        /*004c*/ 	.word	0xffffffff


	//   ....[5]....
        /*0050*/ 	.word	0xffffffff


	//   ....[6]....
        /*0054*/ 	.word	0xffffffff


	//   ....[7]....
        /*0058*/ 	.word	0xffffffff


	//   ....[8]....
        /*005c*/ 	.word	0xffffffff


	//   ....[9]....
        /*0060*/ 	.word	0xffffffff


	//   ....[10]....
        /*0064*/ 	.word	0xffffffff


	//   ....[11]....
        /*0068*/ 	.word	0xffffffff


	//   ....[12]....
        /*006c*/ 	.word	0xffffffff


	//   ....[13]....
        /*0070*/ 	.word	0xffffffff


	//   ....[14]....
        /*0074*/ 	.word	0xffffffff


	//   ....[15]....
        /*0078*/ 	.word	0xffffffff


	//   ....[16]....
        /*007c*/ 	.word	0xffffffff


	//   ....[17]....
        /*0080*/ 	.word	0xffffffff


	//   ....[18]....
        /*0084*/ 	.word	0xffffffff


	//   ....[19]....
        /*0088*/ 	.word	0xffffffff


	//----- nvinfo : EIATTR_COOP_GROUP_INSTR_OFFSETS
	.align		4
.L_2651:
        /*008c*/ 	.byte	0x04, 0x28
        /*008e*/ 	.short	(.L_2653 - .L_2652)


	//   ....[0]....
.L_2652:
        /*0090*/ 	.word	0x000007f0


	//   ....[1]....
        /*0094*/ 	.word	0x00000820


	//   ....[2]....
        /*0098*/ 	.word	0x00000840


	//   ....[3]....
        /*009c*/ 	.word	0x00000850


	//   ....[4]....
        /*00a0*/ 	.word	0x00000880


	//   ....[5]....
        /*00a4*/ 	.word	0x00000890


	//   ....[6]....
        /*00a8*/ 	.word	0x000008c0


	//   ....[7]....
        /*00ac*/ 	.word	0x000008d0


	//   ....[8]....
        /*00b0*/ 	.word	0x00000900


	//   ....[9]....
        /*00b4*/ 	.word	0x00000910


	//   ....[10]....
        /*00b8*/ 	.word	0x00000b00


	//   ....[11]....
        /*00bc*/ 	.word	0x00000b80


	//   ....[12]....
        /*00c0*/ 	.word	0x00000be0


	//   ....[13]....
        /*00c4*/ 	.word	0x00000c40


	//   ....[14]....
        /*00c8*/ 	.word	0x00000cb0


	//   ....[15]....
        /*00cc*/ 	.word	0x00000d20


	//   ....[16]....
        /*00d0*/ 	.word	0x00000d80


	//   ....[17]....
        /*00d4*/ 	.word	0x00000de0


	//   ....[18]....
        /*00d8*/ 	.word	0x00000e40


	//   ....[19]....
        /*00dc*/ 	.word	0x00000ea0


	//----- nvinfo : EIATTR_EXIT_INSTR_OFFSETS
	.align		4
.L_2653:
        /*00e0*/ 	.byte	0x04, 0x1c
        /*00e2*/ 	.short	(.L_2655 - .L_2654)


	//   ....[0]....
.L_2654:
        /*00e4*/ 	.word	0x00000070


	//   ....[1]....
        /*00e8*/ 	.word	0x00000aa0


	//----- nvinfo : EIATTR_MAX_THREADS
	.align		4
.L_2655:
        /*00ec*/ 	.byte	0x04, 0x05
        /*00ee*/ 	.short	(.L_2657 - .L_2656)
.L_2656:
        /*00f0*/ 	.word	0x00000400
        /*00f4*/ 	.word	0x00000001
        /*00f8*/ 	.word	0x00000001


	//----- nvinfo : EIATTR_CRS_STACK_SIZE
	.align		4
.L_2657:
        /*00fc*/ 	.byte	0x04, 0x1e
        /*00fe*/ 	.short	(.L_2659 - .L_2658)
.L_2658:
        /*0100*/ 	.word	0x00000000
.L_2659:


//--------------------- .nv.info._ZN10layer_norm40ln_parallel_residual_bwd_finalize_kernelINS_22Kernel_traits_finalizeILj256E6__halfffffjLb0ELj1024ELj4ENS_18Kernel_traits_baseILj256ES2_ffffjLj1024EEEEELb1EEEvNS_9BwdParamsE --------------------------
	.section	.nv.info._ZN10layer_norm40ln_parallel_residual_bwd_finalize_kernelINS_22Kernel_traits_finalizeILj256E6__halfffffjLb0ELj1024ELj4ENS_18Kernel_traits_baseILj256ES2_ffffjLj1024EEEEELb1EEEvNS_9BwdParamsE,"",@"SHT_CUDA_INFO"
	.sectionflags	@""
	.align	4


	//----- nvinfo : EIATTR_CUDA_API_VERSION
	.align		4
        /*0000*/ 	.byte	0x04, 0x37
        /*0002*/ 	.short	(.L_2661 - .L_2660)
.L_2660:
        /*0004*/ 	.word	0x00000082


	//----- nvinfo : EIATTR_SW2861232_WAR
	.align		4
.L_2661:
        /*0008*/ 	.byte	0x01, 0x35
	.zero		2


	//----- nvinfo : EIATTR_PARAM_CBANK
	.align		4
        /*000c*/ 	.byte	0x04, 0x0a
        /*000e*/ 	.short	(.L_2663 - .L_2662)
	.align		4
.L_2662:
        /*0010*/ 	.word	index@(.nv.constant0._ZN10layer_norm40ln_parallel_residual_bwd_finalize_kernelINS_22Kernel_traits_finalizeILj256E6__halfffffjLb0ELj1024ELj4ENS_18Kernel_traits_baseILj256ES2_ffffjLj1024EEEEELb1EEEvNS_9BwdParamsE)
        /*0014*/ 	.short	0x0160
        /*0016*/ 	.short	0x0128


	//----- nvinfo : EIATTR_CBANK_PARAM_SIZE
	.align		4
.L_2663:
        /*0018*/ 	.byte	0x03, 0x19
        /*001a*/ 	.short	0x0128


	//----- nvinfo : EIATTR_KPARAM_INFO
	.align		4
        /*001c*/ 	.byte	0x04, 0x17
        /*001e*/ 	.short	(.L_2665 - .L_2664)
.L_2664:
        /*0020*/ 	.word	0x00000000
        /*0024*/ 	.short	0x0000
        /*0026*/ 	.short	0x0000
        /*0028*/ 	.byte	0x00, 0xf0, 0xa1, 0x04


	//----- nvinfo : EIATTR_MAXREG_COUNT
	.align		4
.L_2665:
        /*002c*/ 	.byte	0x03, 0x1b
        /*002e*/ 	.short	0x0040


	//----- nvinfo : EIATTR_NUM_BARRIERS
	.align		4
        /*0030*/ 	.byte	0x02, 0x4c
        /*0032*/ 	.byte	0x01
	.zero		1


	//----- nvinfo : EIATTR_MERCURY_ISA_VERSION
	.align		4
        /*0034*/ 	.byte	0x03, 0x5f
        /*0036*/ 	.short	0x0000


	//----- nvinfo : EIATTR_COOP_GROUP_MASK_REGIDS
	.align		4
        /*0038*/ 	.byte	0x04, 0x29
        /*003a*/ 	.short	(.L_2667 - .L_2666)


	//   ....[0]....
.L_2666:
        /*003c*/ 	.word	0xffffffff


	//   ....[1]....
        /*0040*/ 	.word	0xffffffff


	//   ....[2]....
        /*0044*/ 	.word	0xffffffff


	//   ....[3]....
        /*0048*/ 	.word	0xffffffff


	//   ....[4]....
        /*004c*/ 	.word	0xffffffff


	//   ....[5]....
        /*0050*/ 	.word	0xffffffff


	//   ....[6]....
        /*0054*/ 	.word	0xffffffff


	//   ....[7]....
        /*0058*/ 	.word	0xffffffff


	//   ....[8]....
        /*005c*/ 	.word	0xffffffff


	//   ....[9]....
        /*0060*/ 	.word	0xffffffff


	//   ....[10]....
        /*0064*/ 	.word	0xffffffff


	//   ....[11]....
        /*0068*/ 	.word	0xffffffff


	//   ....[12]....
        /*006c*/ 	.word	0xffffffff


	//   ....[13]....
        /*0070*/ 	.word	0xffffffff


	//   ....[14]....
        /*0074*/ 	.word	0xffffffff


	//   ....[15]....
        /*0078*/ 	.word	0xffffffff


	//   ....[16]....
        /*007c*/ 	.word	0xffffffff


	//   ....[17]....
        /*0080*/ 	.word	0xffffffff


	//   ....[18]....
        /*0084*/ 	.word	0xffffffff


	//   ....[19]....
        /*0088*/ 	.word	0xffffffff


	//   ....[20]....
        /*008c*/ 	.word	0xffffffff


	//   ....[21]....
        /*0090*/ 	.word	0xffffffff


	//   ....[22]....
        /*0094*/ 	.word	0xffffffff


	//   ....[23]....
        /*0098*/ 	.word	0xffffffff


	//   ....[24]....
        /*009c*/ 	.word	0xffffffff


	//   ....[25]....
        /*00a0*/ 	.word	0xffffffff


	//   ....[26]....
        /*00a4*/ 	.word	0xffffffff


	//   ....[27]....
        /*00a8*/ 	.word	0xffffffff


	//   ....[28]....
        /*00ac*/ 	.word	0xffffffff


	//   ....[29]....
        /*00b0*/ 	.word	0xffffffff


	//   ....[30]....
        /*00b4*/ 	.word	0xffffffff


	//   ....[31]....
        /*00b8*/ 	.word	0xffffffff


	//   ....[32]....
        /*00bc*/ 	.word	0xffffffff


	//   ....[33]....
        /*00c0*/ 	.word	0xffffffff


	//   ....[34]....
        /*00c4*/ 	.word	0xffffffff


	//   ....[35]....
        /*00c8*/ 	.word	0xffffffff


	//   ....[36]....
        /*00cc*/ 	.word	0xffffffff


	//   ....[37]....
        /*00d0*/ 	.word	0xffffffff


	//   ....[38]....
        /*00d4*/ 	.word	0xffffffff


	//   ....[39]....
        /*00d8*/ 	.word	0xffffffff


	//----- nvinfo : EIATTR_COOP_GROUP_INSTR_OFFSETS
	.align		4
.L_2667:
        /*00dc*/ 	.byte	0x04, 0x28
        /*00de*/ 	.short	(.L_2669 - .L_2668)


	//   ....[0]....
.L_2668:
        /*00e0*/ 	.word	0x00000b60


	//   ....[1]....
        /*00e4*/ 	.word	0x00000b90


	//   ....[2]....
        /*00e8*/ 	.word	0x00000ba0


	//   ....[3]....
        /*00ec*/ 	.word	0x00000bb0


	//   ....[4]....
        /*00f0*/ 	.word	0x00000be0


	//   ....[5]....
        /*00f4*/ 	.word	0x00000c00


	//   ....[6]....
        /*00f8*/ 	.word	0x00000c10


	//   ....[7]....
        /*00fc*/ 	.word	0x00000c20


	//   ....[8]....
        /*0100*/ 	.word	0x00000c50


	//   ....[9]....
        /*0104*/ 	.word	0x00000c70


	//   ....[10]....
        /*0108*/ 	.word	0x00000c90


	//   ....[11]....
        /*010c*/ 	.word	0x00000ca0


	//   ....[12]....
        /*0110*/ 	.word	0x00000cd0


	//   ....[13]....
        /*0114*/ 	.word	0x00000cf0


	//   ....[14]....
        /*0118*/ 	.word	0x00000d10


	//   ....[15]....
        /*011c*/ 	.word	0x00000d20


	//   ....[16]....
        /*0120*/ 	.word	0x00000d50


	//   ....[17]....
        /*0124*/ 	.word	0x00000d80


	//   ....[18]....
        /*0128*/ 	.word	0x00000d90


	//   ....[19]....
        /*012c*/ 	.word	0x00000da0


	//   ....[20]....
        /*0130*/ 	.word	0x00001090


	//   ....[21]....
        /*0134*/ 	.word	0x00001100


	//   ....[22]....
        /*0138*/ 	.word	0x00001160


	//   ....[23]....
        /*013c*/ 	.word	0x000011c0


	//   ....[24]....
        /*0140*/ 	.word	0x00001230


	//   ....[25]....
        /*0144*/ 	.word	0x000012a0


	//   ....[26]....
        /*0148*/ 	.word	0x00001300


	//   ....[27]....
        /*014c*/ 	.word	0x00001360


	//   ....[28]....
        /*0150*/ 	.word	0x000013c0


	//   ....[29]....
        /*0154*/ 	.word	0x00001430


	//   ....[30]....
        /*0158*/ 	.word	0x000014a0


	//   ....[31]....
        /*015c*/ 	.word	0x00001500


	//   ....[32]....
        /*0160*/ 	.word	0x00001560


	//   ....[33]....
        /*0164*/ 	.word	0x000015c0


	//   ....[34]....
        /*0168*/ 	.word	0x00001630


	//   ....[35]....
        /*016c*/ 	.word	0x000016a0


	//   ....[36]....
        /*0170*/ 	.word	0x00001700


	//   ....[37]....
        /*0174*/ 	.word	0x00001760


	//   ....[38]....
        /*0178*/ 	.word	0x000017c0


	//   ....[39]....
        /*017c*/ 	.word	0x00001820


	//----- nvinfo : EIATTR_EXIT_INSTR_OFFSETS
	.align		4
.L_2669:
        /*0180*/ 	.byte	0x04, 0x1c
        /*0182*/ 	.short	(.L_2671 - .L_2670)


	//   ....[0]....
.L_2670:
        /*0184*/ 	.word	0x00000070


	//   ....[1]....
        /*0188*/ 	.word	0x00001030


	//----- nvinfo : EIATTR_MAX_THREADS
	.align		4
.L_2671:
        /*018c*/ 	.byte	0x04, 0x05
        /*018e*/ 	.short	(.L_2673 - .L_2672)
.L_2672:
        /*0190*/ 	.word	0x00000400
        /*0194*/ 	.word	0x00000001
        /*0198*/ 	.word	0x00000001


	//----- nvinfo : EIATTR_CRS_STACK_SIZE
	.align		4
.L_2673:
        /*019c*/ 	.byte	0x04, 0x1e
        /*019e*/ 	.short	(.L_2675 - .L_2674)
.L_2674:
        /*01a0*/ 	.word	0x00000000
.L_2675:


//--------------------- .nv.info._ZN10layer_norm31ln_parallel_residual_bwd_kernelINS_13Kernel_traitsI6__halfffffjLj256ELj1ELj4ELj1ELj16ENS_18Kernel_traits_baseILj256ES2_ffffjLj128EEEEELb1ELb1ELb1EEEvNS_9BwdParamsE --------------------------
	.section	.nv.info._ZN10layer_norm31ln_parallel_residual_bwd_kernelINS_13Kernel_traitsI6__halfffffjLj256ELj1ELj4ELj1ELj16ENS_18Kernel_traits_baseILj256ES2_ffffjLj128EEEEELb1ELb1ELb1EEEvNS_9BwdParamsE,"",@"SHT_CUDA_INFO"
	.sectionflags	@""
	.align	4


	//----- nvinfo : EIATTR_CUDA_API_VERSION
	.align		4
        /*0000*/ 	.byte	0x04, 0x37
        /*0002*/ 	.short	(.L_2677 - .L_2676)
.L_2676:
        /*0004*/ 	.word	0x00000082


	//----- nvinfo : EIATTR_SW2861232_WAR
	.align		4
.L_2677:
        /*0008*/ 	.byte	0x01, 0x35
	.zero		2


	//----- nvinfo : EIATTR_PARAM_CBANK
	.align		4
        /*000c*/ 	.byte	0x04, 0x0a
        /*000e*/ 	.short	(.L_2679 - .L_2678)
	.align		4
.L_2678:
        /*0010*/ 	.word	index@(.nv.constant0._ZN10layer_norm31ln_parallel_residual_bwd_kernelINS_13Kernel_traitsI6__halfffffjLj256ELj1ELj4ELj1ELj16ENS_18Kernel_traits_baseILj256ES2_ffffjLj128EEEEELb1ELb1ELb1EEEvNS_9BwdParamsE)
        /*0014*/ 	.short	0x0160
        /*0016*/ 	.short	0x0128


	//----- nvinfo : EIATTR_CBANK_PARAM_SIZE
	.align		4
.L_2679:
        /*0018*/ 	.byte	0x03, 0x19
        /*001a*/ 	.short	0x0128


	//----- nvinfo : EIATTR_KPARAM_INFO
	.align		4
        /*001c*/ 	.byte	0x04, 0x17
        /*001e*/ 	.short	(.L_2681 - .L_2680)
.L_2680:
        /*0020*/ 	.word	0x00000000
        /*0024*/ 	.short	0x0000
        /*0026*/ 	.short	0x0000
        /*0028*/ 	.byte	0x00, 0xf0, 0xa1, 0x04


	//----- nvinfo : EIATTR_MAXREG_COUNT
	.align		4
.L_2681:
        /*002c*/ 	.byte	0x03, 0x1b
        /*002e*/ 	.short	0x00ff


	//----- nvinfo : EIATTR_NUM_BARRIERS
	.align		4
        /*0030*/ 	.byte	0x02, 0x4c
        /*0032*/ 	.byte	0x01
	.zero		1


	//----- nvinfo : EIATTR_MERCURY_ISA_VERSION
	.align		4
        /*0034*/ 	.byte	0x03, 0x5f
        /*0036*/ 	.short	0x0000


	//----- nvinfo : EIATTR_COOP_GROUP_MASK_REGIDS
	.align		4
        /*0038*/ 	.byte	0x04, 0x29
        /*003a*/ 	.short	(.L_2683 - .L_2682)


	//   ....[0]....
.L_2682:
        /*003c*/ 	.word	0xffffffff


	//   ....[1]....
        /*0040*/ 	.word	0xffffffff


	//   ....[2]....
        /*0044*/ 	.word	0xffffffff


	//   ....[3]....
        /*0048*/ 	.word	0xffffffff


	//   ....[4]....
        /*004c*/ 	.word	0xffffffff


	//   ....[5]....
        /*0050*/ 	.word	0xffffffff


	//   ....[6]....
        /*0054*/ 	.word	0xffffffff


	//   ....[7]....
        /*0058*/ 	.word	0xffffffff


	//   ....[8]....
        /*005c*/ 	.word	0xffffffff


	//   ....[9]....
        /*0060*/ 	.word	0xffffffff


	//   ....[10]....
        /*0064*/ 	.word	0xffffffff


	//   ....[11]....
        /*0068*/ 	.word	0xffffffff


	//   ....[12]....
        /*006c*/ 	.word	0xffffffff


	//   ....[13]....
        /*0070*/ 	.word	0xffffffff


	//   ....[14]....
        /*0074*/ 	.word	0xffffffff


	//   ....[15]....
        /*0078*/ 	.word	0xffffffff


	//   ....[16]....
        /*007c*/ 	.word	0xffffffff


	//   ....[17]....
        /*0080*/ 	.word	0xffffffff


	//   ....[18]....
        /*0084*/ 	.word	0xffffffff


	//   ....[19]....
        /*0088*/ 	.word	0xffffffff


	//----- nvinfo : EIATTR_COOP_GROUP_INSTR_OFFSETS
	.align		4
.L_2683:
        /*008c*/ 	.byte	0x04, 0x28
        /*008e*/ 	.short	(.L_2685 - .L_2684)


	//   ....[0]....
.L_2684:
        /*0090*/ 	.word	0x000008c0


	//   ....[1]....
        /*0094*/ 	.word	0x000008e0


	//   ....[2]....
        /*0098*/ 	.word	0x00000900


	//   ....[3]....
        /*009c*/ 	.word	0x00000920


	//   ....[4]....
        /*00a0*/ 	.word	0x00000940


	//   ....[5]....
        /*00a4*/ 	.word	0x00000960


	//   ....[6]....
        /*00a8*/ 	.word	0x00000980


	//   ....[7]....
        /*00ac*/ 	.word	0x000009a0


	//   ....[8]....
        /*00b0*/ 	.word	0x000009c0


	//   ....[9]....
        /*00b4*/ 	.word	0x000009e0


	//   ....[10]....
        /*00b8*/ 	.word	0x00001670


	//   ....[11]....
        /*00bc*/ 	.word	0x000016f0


	//   ....[12]....
        /*00c0*/ 	.word	0x00001770


	//   ....[13]....
        /*00c4*/ 	.word	0x000017e0


	//   ....[14]....
        /*00c8*/ 	.word	0x00001860


	//   ....[15]....
        /*00cc*/ 	.word	0x000018d0


	//   ....[16]....
        /*00d0*/ 	.word	0x00001950


	//   ....[17]....
        /*00d4*/ 	.word	0x000019c0


	//   ....[18]....
        /*00d8*/ 	.word	0x00001a40


	//   ....[19]....
        /*00dc*/ 	.word	0x00001ab0


	//----- nvinfo : EIATTR_EXIT_INSTR_OFFSETS
	.align		4
.L_2685:
        /*00e0*/ 	.byte	0x04, 0x1c
        /*00e2*/ 	.short	(.L_2687 - .L_2686)


	//   ....[0]....
.L_2686:
        /*00e4*/ 	.word	0x00001610


	//----- nvinfo : EIATTR_MAX_THREADS
	.align		4
.L_2687:
        /*00e8*/ 	.byte	0x04, 0x05
        /*00ea*/ 	.short	(.L_2689 - .L_2688)
.L_2688:
        /*00ec*/ 	.word	0x00000080
        /*00f0*/ 	.word	0x00000001
        /*00f4*/ 	.word	0x00000001


	//----- nvinfo : EIATTR_CRS_STACK_SIZE
	.align		4
.L_2689:
        /*00f8*/ 	.byte	0x04, 0x1e
        /*00fa*/ 	.short	(.L_2691 - .L_2690)
.L_2690:
        /*00fc*/ 	.word	0x00000000
.L_2691:


//--------------------- .nv.info._ZN10layer_norm31ln_parallel_residual_bwd_kernelINS_13Kernel_traitsIfffffjLj256ELj1ELj4ELj1ELj16ENS_18Kernel_traits_baseILj256EfffffjLj128EEEEELb0ELb0ELb0EEEvNS_9BwdParamsE --------------------------
	.section	.nv.info._ZN10layer_norm31ln_parallel_residual_bwd_kernelINS_13Kernel_traitsIfffffjLj256ELj1ELj4ELj1ELj16ENS_18Kernel_traits_baseILj256EfffffjLj128EEEEELb0ELb0ELb0EEEvNS_9BwdParamsE,"",@"SHT_CUDA_INFO"
	.sectionflags	@""
	.align	4


	//----- nvinfo : EIATTR_CUDA_API_VERSION
	.align		4
        /*0000*/ 	.byte	0x04, 0x37
        /*0002*/ 	.short	(.L_2693 - .L_2692)
.L_2692:
        /*0004*/ 	.word	0x00000082


	//----- nvinfo : EIATTR_SW2861232_WAR
	.align		4
.L_2693:
        /*0008*/ 	.byte	0x01, 0x35
	.zero		2


	//----- nvinfo : EIATTR_PARAM_CBANK
	.align		4
        /*000c*/ 	.byte	0x04, 0x0a
        /*000e*/ 	.short	(.L_2695 - .L_2694)
	.align		4
.L_2694:
        /*0010*/ 	.word	index@(.nv.constant0._ZN10layer_norm31ln_parallel_residual_bwd_kernelINS_13Kernel_traitsIfffffjLj256ELj1ELj4ELj1ELj16ENS_18Kernel_traits_baseILj256EfffffjLj128EEEEELb0ELb0ELb0EEEvNS_9BwdParamsE)
        /*0014*/ 	.short	0x0160
        /*0016*/ 	.short	0x0128


	//----- nvinfo : EIATTR_CBANK_PARAM_SIZE
	.align		4
.L_2695:
        /*0018*/ 	.byte	0x03, 0x19
        /*001a*/ 	.short	0x0128


	//----- nvinfo : EIATTR_KPARAM_INFO
	.align		4
        /*001c*/ 	.byte	0x04, 0x17
        /*001e*/ 	.short	(.L_2697 - .L_2696)
.L_2696:
        /*0020*/ 	.word	0x00000000
        /*0024*/ 	.short	0x0000
        /*0026*/ 	.short	0x0000
        /*0028*/ 	.byte	0x00, 0xf0, 0xa1, 0x04


	//----- nvinfo : EIATTR_MAXREG_COUNT
	.align		4
.L_2697:
        /*002c*/ 	.byte	0x03, 0x1b
        /*002e*/ 	.short	0x00ff


	//----- nvinfo : EIATTR_NUM_BARRIERS
	.align		4
        /*0030*/ 	.byte	0x02, 0x4c
        /*0032*/ 	.byte	0x01
	.zero		1


	//----- nvinfo : EIATTR_MERCURY_ISA_VERSION
	.align		4
        /*0034*/ 	.byte	0x03, 0x5f
        /*0036*/ 	.short	0x0000


	//----- nvinfo : EIATTR_COOP_GROUP_MASK_REGIDS
	.align		4
        /*0038*/ 	.byte	0x04, 0x29
        /*003a*/ 	.short	(.L_2699 - .L_2698)


	//   ....[0]....
.L_2698:
        /*003c*/ 	.word	0xffffffff


	//   ....[1]....
        /*0040*/ 	.word	0xffffffff


	//   ....[2]....
        /*0044*/ 	.word	0xffffffff


	//   ....[3]....
        /*0048*/ 	.word	0xffffffff


	//   ....[4]....
        /*004c*/ 	.word	0xffffffff


	//   ....[5]....
        /*0050*/ 	.word	0xffffffff


	//   ....[6]....
        /*0054*/ 	.word	0xffffffff


	//   ....[7]....
        /*0058*/ 	.word	0xffffffff


	//   ....[8]....
        /*005c*/ 	.word	0xffffffff


	//   ....[9]....
        /*0060*/ 	.word	0xffffffff


	//   ....[10]....
        /*0064*/ 	.word	0xffffffff


	//   ....[11]....
        /*0068*/ 	.word	0xffffffff


	//   ....[12]....
        /*006c*/ 	.word	0xffffffff


	//   ....[13]....
        /*0070*/ 	.word	0xffffffff


	//   ....[14]....
        /*0074*/ 	.word	0xffffffff


	//   ....[15]....
        /*0078*/ 	.word	0xffffffff


	//   ....[16]....
        /*007c*/ 	.word	0xffffffff


	//   ....[17]....
        /*0080*/ 	.word	0xffffffff


	//   ....[18]....
        /*0084*/ 	.word	0xffffffff


	//   ....[19]....
        /*0088*/ 	.word	0xffffffff


	//----- nvinfo : EIATTR_COOP_GROUP_INSTR_OFFSETS
	.align		4
.L_2699:
        /*008c*/ 	.byte	0x04, 0x28
        /*008e*/ 	.short	(.L_2701 - .L_2700)


	//   ....[0]....
.L_2700:
        /*0090*/ 	.word	0x00000ad0


	//   ....[1]....
        /*0094*/ 	.word	0x00000af0


	//   ....[2]....
        /*0098*/ 	.word	0x00000b10


	//   ....[3]....
        /*009c*/ 	.word	0x00000b30


	//   ....[4]....
        /*00a0*/ 	.word	0x00000b50


	//   ....[5]....
        /*00a4*/ 	.word	0x00000b70


	//   ....[6]....
        /*00a8*/ 	.word	0x00000b90


	//   ....[7]....
        /*00ac*/ 	.word	0x00000bb0


	//   ....[8]....
        /*00b0*/ 	.word	0x00000bd0


	//   ....[9]....
        /*00b4*/ 	.word	0x00000bf0


	//   ....[10]....
        /*00b8*/ 	.word	0x00001b10


	//   ....[11]....
        /*00bc*/ 	.word	0x00001b90


	//   ....[12]....
        /*00c0*/ 	.word	0x00001c10


	//   ....[13]....
        /*00c4*/ 	.word	0x00001c80


	//   ....[14]....
        /*00c8*/ 	.word	0x00001d00


	//   ....[15]....
        /*00cc*/ 	.word	0x00001d70


	//   ....[16]....
        /*00d0*/ 	.word	0x00001df0


	//   ....[17]....
        /*00d4*/ 	.word	0x00001e60


	//   ....[18]....
        /*00d8*/ 	.word	0x00001ee0


	//   ....[19]....
        /*00dc*/ 	.word	0x00001f50


	//----- nvinfo : EIATTR_EXIT_INSTR_OFFSETS
	.align		4
.L_2701:
        /*00e0*/ 	.byte	0x04, 0x1c
        /*00e2*/ 	.short	(.L_2703 - .L_2702)


	//   ....[0]....
.L_2702:
        /*00e4*/ 	.word	0x000019f0


	//   ....[1]....
        /*00e8*/ 	.word	0x00001ab0


	//----- nvinfo : EIATTR_MAX_THREADS
	.align		4
.L_2703:
        /*00ec*/ 	.byte	0x04, 0x05
        /*00ee*/ 	.short	(.L_2705 - .L_2704)
.L_2704:
        /*00f0*/ 	.word	0x00000080
        /*00f4*/ 	.word	0x00000001
        /*00f8*/ 	.word	0x00000001


	//----- nvinfo : EIATTR_CRS_STACK_SIZE
	.align		4
.L_2705:
        /*00fc*/ 	.byte	0x04, 0x1e
        /*00fe*/ 	.short	(.L_2707 - .L_2706)
.L_2706:
        /*0100*/ 	.word	0x00000000
.L_2707:


//--------------------- .nv.info._ZN10layer_norm31ln_parallel_residual_bwd_kernelINS_13Kernel_traitsIfffffjLj256ELj1ELj4ELj1ELj16ENS_18Kernel_traits_baseILj256EfffffjLj128EEEEELb0ELb0ELb1EEEvNS_9BwdParamsE --------------------------
	.section	.nv.info._ZN10layer_norm31ln_parallel_residual_bwd_kernelINS_13Kernel_traitsIfffffjLj256ELj1ELj4ELj1ELj16ENS_18Kernel_traits_baseILj256EfffffjLj128EEEEELb0ELb0ELb1EEEvNS_9BwdParamsE,"",@"SHT_CUDA_INFO"
	.sectionflags	@""
	.align	4


	//----- nvinfo : EIATTR_CUDA_API_VERSION
	.align		4
        /*0000*/ 	.byte	0x04, 0x37
        /*0002*/ 	.short	(.L_2709 - .L_2708)
.L_2708:
        /*0004*/ 	.word	0x00000082


	//----- nvinfo : EIATTR_SW2861232_WAR
	.align		4
.L_2709:
        /*0008*/ 	.byte	0x01, 0x35
	.zero		2


	//----- nvinfo : EIATTR_PARAM_CBANK
	.align		4
        /*000c*/ 	.byte	0x04, 0x0a
        /*000e*/ 	.short	(.L_2711 - .L_2710)
	.align		4
.L_2710:
        /*0010*/ 	.word	index@(.nv.constant0._ZN10layer_norm31ln_parallel_residual_bwd_kernelINS_13Kernel_traitsIfffffjLj256ELj1ELj4ELj1ELj16ENS_18Kernel_traits_baseILj256EfffffjLj128EEEEELb0ELb0ELb1EEEvNS_9BwdParamsE)
        /*0014*/ 	.short	0x0160
        /*0016*/ 	.short	0x0128


	//----- nvinfo : EIATTR_CBANK_PARAM_SIZE
	.align		4
.L_2711:
        /*0018*/ 	.byte	0x03, 0x19
        /*001a*/ 	.short	0x0128


	//----- nvinfo : EIATTR_KPARAM_INFO
	.align		4
        /*001c*/ 	.byte	0x04, 0x17
        /*001e*/ 	.short	(.L_2713 - .L_2712)
.L_2712:
        /*0020*/ 	.word	0x00000000
        /*0024*/ 	.short	0x0000
        /*0026*/ 	.short	0x0000
        /*0028*/ 	.byte	0x00, 0xf0, 0xa1, 0x04


	//----- nvinfo : EIATTR_MAXREG_COUNT
	.align		4
.L_2713:
        /*002c*/ 	.byte	0x03, 0x1b
        /*002e*/ 	.short	0x00ff


	//----- nvinfo : EIATTR_NUM_BARRIERS
	.align		4
        /*0030*/ 	.byte	0x02, 0x4c
        /*0032*/ 	.byte	0x01
	.zero		1


	//----- nvinfo : EIATTR_MERCURY_ISA_VERSION
	.align		4
        /*0034*/ 	.byte	0x03, 0x5f
        /*0036*/ 	.short	0x0000


	//----- nvinfo : EIATTR_COOP_GROUP_MASK_REGIDS
	.align		4
        /*0038*/ 	.byte	0x04, 0x29
        /*003a*/ 	.short	(.L_2715 - .L_2714)


	//   ....[0]....
.L_2714:
        /*003c*/ 	.word	0xffffffff


	//   ....[1]....
        /*0040*/ 	.word	0xffffffff


	//   ....[2]....
        /*0044*/ 	.word	0xffffffff


	//   ....[3]....
        /*0048*/ 	.word	0xffffffff


	//   ....[4]....
        /*004c*/ 	.word	0xffffffff


	//   ....[5]....
        /*0050*/ 	.word	0xffffffff


	//   ....[6]....
        /*0054*/ 	.word	0xffffffff


	//   ....[7]....
        /*0058*/ 	.word	0xffffffff


	//   ....[8]....
        /*005c*/ 	.word	0xffffffff


	//   ....[9]....
        /*0060*/ 	.word	0xffffffff


	//   ....[10]....
        /*0064*/ 	.word	0xffffffff


	//   ....[11]....
        /*0068*/ 	.word	0xffffffff


	//   ....[12]....
        /*006c*/ 	.word	0xffffffff


	//   ....[13]....
        /*0070*/ 	.word	0xffffffff


	//   ....[14]....
        /*0074*/ 	.word	0xffffffff


	//   ....[15]....
        /*0078*/ 	.word	0xffffffff


	//   ....[16]....
        /*007c*/ 	.word	0xffffffff


	//   ....[17]....
        /*0080*/ 	.word	0xffffffff


	//   ....[18]....
        /*0084*/ 	.word	0xffffffff


	//   ....[19]....
        /*0088*/ 	.word	0xffffffff


	//----- nvinfo : EIATTR_COOP_GROUP_INSTR_OFFSETS
	.align		4
.L_2715:
        /*008c*/ 	.byte	0x04, 0x28
        /*008e*/ 	.short	(.L_2717 - .L_2716)


	//   ....[0]....
.L_2716:
        /*0090*/ 	.word	0x00000a60


	//   ....[1]....
        /*0094*/ 	.word	0x00000a90


	//   ....[2]....
        /*0098*/ 	.word	0x00000aa0


	//   ....[3]....
        /*009c*/ 	.word	0x00000ad0


	//   ....[4]....
        /*00a0*/ 	.word	0x00000ae0


	//   ....[5]....
        /*00a4*/ 	.word	0x00000b10


	//   ....[6]....
        /*00a8*/ 	.word	0x00000b20


	//   ....[7]....
        /*00ac*/ 	.word	0x00000b50


	//   ....[8]....
        /*00b0*/ 	.word	0x00000b60


	//   ....[9]....
        /*00b4*/ 	.word	0x00000b80


	//   ....[10]....
        /*00b8*/ 	.word	0x000019d0


	//   ....[11]....
        /*00bc*/ 	.word	0x00001a50


	//   ....[12]....
        /*00c0*/ 	.word	0x00001ad0


	//   ....[13]....
        /*00c4*/ 	.word	0x00001b40


	//   ....[14]....
        /*00c8*/ 	.word	0x00001bc0


	//   ....[15]....
        /*00cc*/ 	.word	0x00001c30


	//   ....[16]....
        /*00d0*/ 	.word	0x00001cb0


	//   ....[17]....
        /*00d4*/ 	.word	0x00001d20


	//   ....[18]....
        /*00d8*/ 	.word	0x00001da0


	//   ....[19]....
        /*00dc*/ 	.word	0x00001e10


	//----- nvinfo : EIATTR_EXIT_INSTR_OFFSETS
	.align		4
.L_2717:
        /*00e0*/ 	.byte	0x04, 0x1c
        /*00e2*/ 	.short	(.L_2719 - .L_2718)


	//   ....[0]....
.L_2718:
        /*00e4*/ 	.word	0x00001970


	//----- nvinfo : EIATTR_MAX_THREADS
	.align		4
.L_2719:
        /*00e8*/ 	.byte	0x04, 0x05
        /*00ea*/ 	.short	(.L_2721 - .L_2720)
.L_2720:
        /*00ec*/ 	.word	0x00000080
        /*00f0*/ 	.word	0x00000001
        /*00f4*/ 	.word	0x00000001


	//----- nvinfo : EIATTR_CRS_STACK_SIZE
	.align		4
.L_2721:
        /*00f8*/ 	.byte	0x04, 0x1e
        /*00fa*/ 	.short	(.L_2723 - .L_2722)
.L_2722:
        /*00fc*/ 	.word	0x00000000
.L_2723:


//--------------------- .nv.info._ZN10layer_norm31ln_parallel_residual_bwd_kernelINS_13Kernel_traitsIfffffjLj256ELj1ELj4ELj1ELj16ENS_18Kernel_traits_baseILj256EfffffjLj128EEEEELb0ELb1ELb0EEEvNS_9BwdParamsE --------------------------
	.section	.nv.info._ZN10layer_norm31ln_parallel_residual_bwd_kernelINS_13Kernel_traitsIfffffjLj256ELj1ELj4ELj1ELj16ENS_18Kernel_traits_baseILj256EfffffjLj128EEEEELb0ELb1ELb0EEEvNS_9BwdParamsE,"",@"SHT_CUDA_INFO"
	.sectionflags	@""
	.align	4


	//----- nvinfo : EIATTR_CUDA_API_VERSION
	.align		4
        /*0000*/ 	.byte	0x04, 0x37
        /*0002*/ 	.short	(.L_2725 - .L_2724)
.L_2724:
        /*0004*/ 	.word	0x00000082


	//----- nvinfo : EIATTR_SW2861232_WAR
	.align		4
.L_2725:
        /*0008*/ 	.byte	0x01, 0x35
	.zero		2


	//----- nvinfo : EIATTR_PARAM_CBANK
	.align		4
        /*000c*/ 	.byte	0x04, 0x0a
        /*000e*/ 	.short	(.L_2727 - .L_2726)
	.align		4
.L_2726:
        /*0010*/ 	.word	index@(.nv.constant0._ZN10layer_norm31ln_parallel_residual_bwd_kernelINS_13Kernel_traitsIfffffjLj256ELj1ELj4ELj1ELj16ENS_18Kernel_traits_baseILj256EfffffjLj128EEEEELb0ELb1ELb0EEEvNS_9BwdParamsE)
        /*0014*/ 	.short	0x0160
        /*0016*/ 	.short	0x0128


	//----- nvinfo : EIATTR_CBANK_PARAM_SIZE
	.align		4
.L_2727:
        /*0018*/ 	.byte	0x03, 0x19
        /*001a*/ 	.short	0x0128


	//----- nvinfo : EIATTR_KPARAM_INFO
	.align		4
        /*001c*/ 	.byte	0x04, 0x17
        /*001e*/ 	.short	(.L_2729 - .L_2728)
.L_2728:
        /*0020*/ 	.word	0x00000000
        /*0024*/ 	.short	0x0000
        /*0026*/ 	.short	0x0000
        /*0028*/ 	.byte	0x00, 0xf0, 0xa1, 0x04


	//----- nvinfo : EIATTR_MAXREG_COUNT
	.align		4
.L_2729:
        /*002c*/ 	.byte	0x03, 0x1b
        /*002e*/ 	.short	0x00ff


	//----- nvinfo : EIATTR_NUM_BARRIERS
	.align		4
        /*0030*/ 	.byte	0x02, 0x4c
        /*0032*/ 	.byte	0x01
	.zero		1


	//----- nvinfo : EIATTR_MERCURY_ISA_VERSION
	.align		4
        /*0034*/ 	.byte	0x03, 0x5f
        /*0036*/ 	.short	0x0000


	//----- nvinfo : EIATTR_COOP_GROUP_MASK_REGIDS
	.align		4
        /*0038*/ 	.byte	0x04, 0x29
        /*003a*/ 	.short	(.L_2731 - .L_2730)


	//   ....[0]....
.L_2730:
        /*003c*/ 	.word	0xffffffff


	//   ....[1]....
        /*0040*/ 	.word	0xffffffff


	//   ....[2]....
        /*0044*/ 	.word	0xffffffff


	//   ....[3]....
        /*0048*/ 	.word	0xffffffff


	//   ....[4]....
        /*004c*/ 	.word	0xffffffff


	//   ....[5]....
        /*0050*/ 	.word	0xffffffff


	//   ....[6]....
        /*0054*/ 	.word	0xffffffff


	//   ....[7]....
        /*0058*/ 	.word	0xffffffff


	//   ....[8]....
        /*005c*/ 	.word	0xffffffff


	//   ....[9]....
        /*0060*/ 	.word	0xffffffff


	//   ....[10]....
        /*0064*/ 	.word	0xffffffff


	//   ....[11]....
        /*0068*/ 	.word	0xffffffff


	//   ....[12]....
        /*006c*/ 	.word	0xffffffff


	//   ....[13]....
        /*0070*/ 	.word	0xffffffff


	//   ....[14]....
        /*0074*/ 	.word	0xffffffff


	//   ....[15]....
        /*0078*/ 	.word	0xffffffff


	//   ....[16]....
        /*007c*/ 	.word	0xffffffff


	//   ....[17]....
        /*0080*/ 	.word	0xffffffff


	//   ....[18]....
        /*0084*/ 	.word	0xffffffff


	//   ....[19]....
        /*0088*/ 	.word	0xffffffff


	//----- nvinfo : EIATTR_COOP_GROUP_INSTR_OFFSETS
	.align		4
.L_2731:
        /*008c*/ 	.byte	0x04, 0x28
        /*008e*/ 	.short	(.L_2733 - .L_2732)


	//   ....[0]....
.L_2732:
        /*0090*/ 	.word	0x00000860


	//   ....[1]....
        /*0094*/ 	.word	0x00000880


	//   ....[2]....
        /*0098*/ 	.word	0x000008a0


	//   ....[3]....
        /*009c*/ 	.word	0x000008c0


	//   ....[4]....
        /*00a0*/ 	.word	0x000008e0


	//   ....[5]....
        /*00a4*/ 	.word	0x00000900


	//   ....[6]....
        /*00a8*/ 	.word	0x00000920


	//   ....[7]....
        /*00ac*/ 	.word	0x00000940


	//   ....[8]....
        /*00b0*/ 	.word	0x00000960


	//   ....[9]....
        /*00b4*/ 	.word	0x00000980


	//   ....[10]....
        /*00b8*/ 	.word	0x000014a0


	//   ....[11]....
        /*00bc*/ 	.word	0x00001520


	//   ....[12]....
        /*00c0*/ 	.word	0x000015a0


	//   ....[13]....
        /*00c4*/ 	.word	0x00001610


	//   ....[14]....
        /*00c8*/ 	.word	0x00001690


	//   ....[15]....
        /*00cc*/ 	.word	0x00001700


	//   ....[16]....
        /*00d0*/ 	.word	0x00001780


	//   ....[17]....
        /*00d4*/ 	.word	0x000017f0


	//   ....[18]....
        /*00d8*/ 	.word	0x00001870


	//   ....[19]....
        /*00dc*/ 	.word	0x000018e0


	//----- nvinfo : EIATTR_EXIT_INSTR_OFFSETS
	.align		4
.L_2733:
        /*00e0*/ 	.byte	0x04, 0x1c
        /*00e2*/ 	.short	(.L_2735 - .L_2734)


	//   ....[0]....
.L_2734:
        /*00e4*/ 	.word	0x00001410


	//   ....[1]....
        /*00e8*/ 	.word	0x00001440


	//----- nvinfo : EIATTR_MAX_THREADS
	.align		4
.L_2735:
        /*00ec*/ 	.byte	0x04, 0x05
        /*00ee*/ 	.short	(.L_2737 - .L_2736)
.L_2736:
        /*00f0*/ 	.word	0x00000080
        /*00f4*/ 	.word	0x00000001
        /*00f8*/ 	.word	0x00000001


	//----- nvinfo : EIATTR_CRS_STACK_SIZE
	.align		4
.L_2737:
        /*00fc*/ 	.byte	0x04, 0x1e
        /*00fe*/ 	.short	(.L_2739 - .L_2738)
.L_2738:
        /*0100*/ 	.word	0x00000000
.L_2739:


//--------------------- .nv.info._ZN10layer_norm31ln_parallel_residual_bwd_kernelINS_13Kernel_traitsIfffffjLj256ELj1ELj4ELj1ELj16ENS_18Kernel_traits_baseILj256EfffffjLj128EEEEELb0ELb1ELb1EEEvNS_9BwdParamsE --------------------------
	.section	.nv.info._ZN10layer_norm31ln_parallel_residual_bwd_kernelINS_13Kernel_traitsIfffffjLj256ELj1ELj4ELj1ELj16ENS_18Kernel_traits_baseILj256EfffffjLj128EEEEELb0ELb1ELb1EEEvNS_9BwdParamsE,"",@"SHT_CUDA_INFO"
	.sectionflags	@""
	.align	4


	//----- nvinfo : EIATTR_CUDA_API_VERSION
	.align		4
        /*0000*/ 	.byte	0x04, 0x37
        /*0002*/ 	.short	(.L_2741 - .L_2740)
.L_2740:
        /*0004*/ 	.word	0x00000082


	//----- nvinfo : EIATTR_SW2861232_WAR
	.align		4
.L_2741:
        /*0008*/ 	.byte	0x01, 0x35
	.zero		2


	//----- nvinfo : EIATTR_PARAM_CBANK
	.align		4
        /*000c*/ 	.byte	0x04, 0x0a
        /*000e*/ 	.short	(.L_2743 - .L_2742)
	.align		4
.L_2742:
        /*0010*/ 	.word	index@(.nv.constant0._ZN10layer_norm31ln_parallel_residual_bwd_kernelINS_13Kernel_traitsIfffffjLj256ELj1ELj4ELj1ELj16ENS_18Kernel_traits_baseILj256EfffffjLj128EEEEELb0ELb1ELb1EEEvNS_9BwdParamsE)
        /*0014*/ 	.short	0x0160
        /*0016*/ 	.short	0x0128


	//----- nvinfo : EIATTR_CBANK_PARAM_SIZE
	.align		4
.L_2743:
        /*0018*/ 	.byte	0x03, 0x19
        /*001a*/ 	.short	0x0128


	//----- nvinfo : EIATTR_KPARAM_INFO
	.align		4
        /*001c*/ 	.byte	0x04, 0x17
        /*001e*/ 	.short	(.L_2745 - .L_2744)
.L_2744:
        /*0020*/ 	.word	0x00000000
        /*0024*/ 	.short	0x0000
        /*0026*/ 	.short	0x0000
        /*0028*/ 	.byte	0x00, 0xf0, 0xa1, 0x04


	//----- nvinfo : EIATTR_MAXREG_COUNT
	.align		4
.L_2745:
        /*002c*/ 	.byte	0x03, 0x1b
        /*002e*/ 	.short	0x00ff


	//----- nvinfo : EIATTR_NUM_BARRIERS
	.align		4
        /*0030*/ 	.byte	0x02, 0x4c
        /*0032*/ 	.byte	0x01
	.zero		1


	//----- nvinfo : EIATTR_MERCURY_ISA_VERSION
	.align		4
        /*0034*/ 	.byte	0x03, 0x5f
        /*0036*/ 	.short	0x0000


	//----- nvinfo : EIATTR_COOP_GROUP_MASK_REGIDS
	.align		4
        /*0038*/ 	.byte	0x04, 0x29
        /*003a*/ 	.short	(.L_2747 - .L_2746)


	//   ....[0]....
.L_2746:
        /*003c*/ 	.word	0xffffffff


	//   ....[1]....
        /*0040*/ 	.word	0xffffffff


	//   ....[2]....
        /*0044*/ 	.word	0xffffffff


	//   ....[3]....
        /*0048*/ 	.word	0xffffffff


	//   ....[4]....
        /*004c*/ 	.word	0xffffffff


	//   ....[5]....
        /*0050*/ 	.word	0xffffffff


	//   ....[6]....
        /*0054*/ 	.word	0xffffffff


	//   ....[7]....
        /*0058*/ 	.word	0xffffffff


	//   ....[8]....
        /*005c*/ 	.word	0xffffffff


	//   ....[9]....
        /*0060*/ 	.word	0xffffffff


	//   ....[10]....
        /*0064*/ 	.word	0xffffffff


	//   ....[11]....
        /*0068*/ 	.word	0xffffffff


	//   ....[12]....
        /*006c*/ 	.word	0xffffffff


	//   ....[13]....
        /*0070*/ 	.word	0xffffffff


	//   ....[14]....
        /*0074*/ 	.word	0xffffffff


	//   ....[15]....
        /*0078*/ 	.word	0xffffffff


	//   ....[16]....
        /*007c*/ 	.word	0xffffffff


	//   ....[17]....
        /*0080*/ 	.word	0xffffffff


	//   ....[18]....
        /*0084*/ 	.word	0xffffffff


	//   ....[19]....
        /*0088*/ 	.word	0xffffffff


	//----- nvinfo : EIATTR_COOP_GROUP_INSTR_OFFSETS
	.align		4
.L_2747:
        /*008c*/ 	.byte	0x04, 0x28
        /*008e*/ 	.short	(.L_2749 - .L_2748)


	//   ....[0]....
.L_2748:
        /*0090*/ 	.word	0x00000780


	//   ....[1]....
        /*0094*/ 	.word	0x000007b0


	//   ....[2]....
        /*0098*/ 	.word	0x000007c0


	//   ....[3]....
        /*009c*/ 	.word	0x000007f0


	//   ....[4]....
        /*00a0*/ 	.word	0x00000800


	//   ....[5]....
        /*00a4*/ 	.word	0x00000830


	//   ....[6]....
        /*00a8*/ 	.word	0x00000850


	//   ....[7]....
        /*00ac*/ 	.word	0x00000870


	//   ....[8]....
        /*00b0*/ 	.word	0x00000890


	//   ....[9]....
        /*00b4*/ 	.word	0x000008a0


	//   ....[10]....
        /*00b8*/ 	.word	0x00001310


	//   ....[11]....
        /*00bc*/ 	.word	0x00001390


	//   ....[12]....
        /*00c0*/ 	.word	0x00001410


	//   ....[13]....
        /*00c4*/ 	.word	0x00001480


	//   ....[14]....
        /*00c8*/ 	.word	0x00001500


	//   ....[15]....
        /*00cc*/ 	.word	0x00001570


	//   ....[16]....
        /*00d0*/ 	.word	0x000015f0


	//   ....[17]....
        /*00d4*/ 	.word	0x00001660


	//   ....[18]....
        /*00d8*/ 	.word	0x000016e0


	//   ....[19]....
        /*00dc*/ 	.word	0x00001750


	//----- nvinfo : EIATTR_EXIT_INSTR_OFFSETS
	.align		4
.L_2749:
        /*00e0*/ 	.byte	0x04, 0x1c
        /*00e2*/ 	.short	(.L_2751 - .L_2750)


	//   ....[0]....
.L_2750:
        /*00e4*/ 	.word	0x000012b0


	//----- nvinfo : EIATTR_MAX_THREADS
	.align		4
.L_2751:
        /*00e8*/ 	.byte	0x04, 0x05
        /*00ea*/ 	.short	(.L_2753 - .L_2752)
.L_2752:
        /*00ec*/ 	.word	0x00000080
        /*00f0*/ 	.word	0x00000001
        /*00f4*/ 	.word	0x00000001


	//----- nvinfo : EIATTR_CRS_STACK_SIZE
	.align		4
.L_2753:
        /*00f8*/ 	.byte	0x04, 0x1e
        /*00fa*/ 	.short	(.L_2755 - .L_2754)
.L_2754:
        /*00fc*/ 	.word	0x00000000
.L_2755:


//--------------------- .nv.info._ZN10layer_norm31ln_parallel_residual_bwd_kernelINS_13Kernel_traitsIfffffjLj256ELj1ELj4ELj1ELj16ENS_18Kernel_traits_baseILj256EfffffjLj128EEEEELb1ELb0ELb0EEEvNS_9BwdParamsE --------------------------
	.section	.nv.info._ZN10layer_norm31ln_parallel_residual_bwd_kernelINS_13Kernel_traitsIfffffjLj256ELj1ELj4ELj1ELj16ENS_18Kernel_traits_baseILj256EfffffjLj128EEEEELb1ELb0ELb0EEEvNS_9BwdParamsE,"",@"SHT_CUDA_INFO"
	.sectionflags	@""
	.align	4


	//----- nvinfo : EIATTR_CUDA_API_VERSION
	.align		4
        /*0000*/ 	.byte	0x04, 0x37
        /*0002*/ 	.short	(.L_2757 - .L_2756)
.L_2756:
        /*0004*/ 	.word	0x00000082


	//----- nvinfo : EIATTR_SW2861232_WAR
	.align		4
.L_2757:
        /*0008*/ 	.byte	0x01, 0x35
	.zero		2


	//----- nvinfo : EIATTR_PARAM_CBANK
	.align		4
        /*000c*/ 	.byte	0x04, 0x0a
        /*000e*/ 	.short	(.L_2759 - .L_2758)
	.align		4
.L_2758:
        /*0010*/ 	.word	index@(.nv.constant0._ZN10layer_norm31ln_parallel_residual_bwd_kernelINS_13Kernel_traitsIfffffjLj256ELj1ELj4ELj1ELj16ENS_18Kernel_traits_baseILj256EfffffjLj128EEEEELb1ELb0ELb0EEEvNS_9BwdParamsE)
        /*0014*/ 	.short	0x0160
        /*0016*/ 	.short	0x0128


	//----- nvinfo : EIATTR_CBANK_PARAM_SIZE
	.align		4
.L_2759:
        /*0018*/ 	.byte	0x03, 0x19
        /*001a*/ 	.short	0x0128


	//----- nvinfo : EIATTR_KPARAM_INFO
	.align		4
        /*001c*/ 	.byte	0x04, 0x17
        /*001e*/ 	.short	(.L_2761 - .L_2760)
.L_2760:
        /*0020*/ 	.word	0x00000000
        /*0024*/ 	.short	0x0000
        /*0026*/ 	.short	0x0000
        /*0028*/ 	.byte	0x00, 0xf0, 0xa1, 0x04


	//----- nvinfo : EIATTR_MAXREG_COUNT
	.align		4
.L_2761:
        /*002c*/ 	.byte	0x03, 0x1b
        /*002e*/ 	.short	0x00ff


	//----- nvinfo : EIATTR_NUM_BARRIERS
	.align		4
        /*0030*/ 	.byte	0x02, 0x4c
        /*0032*/ 	.byte	0x01
	.zero		1


	//----- nvinfo : EIATTR_MERCURY_ISA_VERSION
	.align		4
        /*0034*/ 	.byte	0x03, 0x5f
        /*0036*/ 	.short	0x0000


	//----- nvinfo : EIATTR_COOP_GROUP_MASK_REGIDS
	.align		4
        /*0038*/ 	.byte	0x04, 0x29
        /*003a*/ 	.short	(.L_2763 - .L_2762)


	//   ....[0]....
.L_2762:
        /*003c*/ 	.word	0xffffffff


	//   ....[1]....
        /*0040*/ 	.word	0xffffffff


	//   ....[2]....
        /*0044*/ 	.word	0xffffffff


	//   ....[3]....
        /*0048*/ 	.word	0xffffffff


	//   ....[4]....
        /*004c*/ 	.word	0xffffffff


	//   ....[5]....
        /*0050*/ 	.word	0xffffffff


	//   ....[6]....
        /*0054*/ 	.word	0xffffffff


	//   ....[7]....
        /*0058*/ 	.word	0xffffffff


	//   ....[8]....
        /*005c*/ 	.word	0xffffffff


	//   ....[9]....
        /*0060*/ 	.word	0xffffffff


	//   ....[10]....
        /*0064*/ 	.word	0xffffffff


	//   ....[11]....
        /*0068*/ 	.word	0xffffffff


	//   ....[12]....
        /*006c*/ 	.word	0xffffffff


	//   ....[13]....
        /*0070*/ 	.word	0xffffffff


	//   ....[14]....
        /*0074*/ 	.word	0xffffffff


	//   ....[15]....
        /*0078*/ 	.word	0xffffffff


	//   ....[16]....
        /*007c*/ 	.word	0xffffffff


	//   ....[17]....
        /*0080*/ 	.word	0xffffffff


	//   ....[18]....
        /*0084*/ 	.word	0xffffffff


	//   ....[19]....
        /*0088*/ 	.word	0xffffffff


	//----- nvinfo : EIATTR_COOP_GROUP_INSTR_OFFSETS
	.align		4
.L_2763:
        /*008c*/ 	.byte	0x04, 0x28
        /*008e*/ 	.short	(.L_2765 - .L_2764)


	//   ....[0]....
.L_2764:
        /*0090*/ 	.word	0x00000c20


	//   ....[1]....
        /*0094*/ 	.word	0x00000c40


	//   ....[2]....
        /*0098*/ 	.word	0x00000c60


	//   ....[3]....
        /*009c*/ 	.word	0x00000c80


	//   ....[4]....
        /*00a0*/ 	.word	0x00000ca0


	//   ....[5]....
        /*00a4*/ 	.word	0x00000cc0


	//   ....[6]....
        /*00a8*/ 	.word	0x00000ce0


	//   ....[7]....
        /*00ac*/ 	.word	0x00000d00


	//   ....[8]....
        /*00b0*/ 	.word	0x00000d20


	//   ....[9]....
        /*00b4*/ 	.word	0x00000d40


	//   ....[10]....
        /*00b8*/ 	.word	0x00001ed0


	//   ....[11]....
        /*00bc*/ 	.word	0x00001f50


	//   ....[12]....
        /*00c0*/ 	.word	0x00001fd0


	//   ....[13]....
        /*00c4*/ 	.word	0x00002040


	//   ....[14]....
        /*00c8*/ 	.word	0x000020c0


	//   ....[15]....
        /*00cc*/ 	.word	0x00002130


	//   ....[16]....
        /*00d0*/ 	.word	0x000021b0


	//   ....[17]....
        /*00d4*/ 	.word	0x00002220


	//   ....[18]....
        /*00d8*/ 	.word	0x000022a0


	//   ....[19]....
        /*00dc*/ 	.word	0x00002310


	//----- nvinfo : EIATTR_EXIT_INSTR_OFFSETS
	.align		4
.L_2765:
        /*00e0*/ 	.byte	0x04, 0x1c
        /*00e2*/ 	.short	(.L_2767 - .L_2766)


	//   ....[0]....
.L_2766:
        /*00e4*/ 	.word	0x00001db0


	//   ....[1]....
        /*00e8*/ 	.word	0x00001e70


	//----- nvinfo : EIATTR_MAX_THREADS
	.align		4
.L_2767:
        /*00ec*/ 	.byte	0x04, 0x05
        /*00ee*/ 	.short	(.L_2769 - .L_2768)
.L_2768:
        /*00f0*/ 	.word	0x00000080
        /*00f4*/ 	.word	0x00000001
        /*00f8*/ 	.word	0x00000001


	//----- nvinfo : EIATTR_CRS_STACK_SIZE
	.align		4
.L_2769:
        /*00fc*/ 	.byte	0x04, 0x1e
        /*00fe*/ 	.short	(.L_2771 - .L_2770)
.L_2770:
        /*0100*/ 	.word	0x00000000
.L_2771:


//--------------------- .nv.info._ZN10layer_norm31ln_parallel_residual_bwd_kernelINS_13Kernel_traitsIfffffjLj256ELj1ELj4ELj1ELj16ENS_18Kernel_traits_baseILj256EfffffjLj128EEEEELb1ELb0ELb1EEEvNS_9BwdParamsE --------------------------
	.section	.nv.info._ZN10layer_norm31ln_parallel_residual_bwd_kernelINS_13Kernel_traitsIfffffjLj256ELj1ELj4ELj1ELj16ENS_18Kernel_traits_baseILj256EfffffjLj128EEEEELb1ELb0ELb1EEEvNS_9BwdParamsE,"",@"SHT_CUDA_INFO"
	.sectionflags	@""
	.align	4


	//----- nvinfo : EIATTR_CUDA_API_VERSION
	.align		4
        /*0000*/ 	.byte	0x04, 0x37
        /*0002*/ 	.short	(.L_2773 - .L_2772)
.L_2772:
        /*0004*/ 	.word	0x00000082


	//----- nvinfo : EIATTR_SW2861232_WAR
	.align		4
.L_2773:
        /*0008*/ 	.byte	0x01, 0x35
	.zero		2


	//----- nvinfo : EIATTR_PARAM_CBANK
	.align		4
        /*000c*/ 	.byte	0x04, 0x0a
        /*000e*/ 	.short	(.L_2775 - .L_2774)
	.align		4
.L_2774:
        /*0010*/ 	.word	index@(.nv.constant0._ZN10layer_norm31ln_parallel_residual_bwd_kernelINS_13Kernel_traitsIfffffjLj256ELj1ELj4ELj1ELj16ENS_18Kernel_traits_baseILj256EfffffjLj128EEEEELb1ELb0ELb1EEEvNS_9BwdParamsE)
        /*0014*/ 	.short	0x0160
        /*0016*/ 	.short	0x0128


	//----- nvinfo : EIATTR_CBANK_PARAM_SIZE
	.align		4
.L_2775:
        /*0018*/ 	.byte	0x03, 0x19
        /*001a*/ 	.short	0x0128


	//----- nvinfo : EIATTR_KPARAM_INFO
	.align		4
        /*001c*/ 	.byte	0x04, 0x17
        /*001e*/ 	.short	(.L_2777 - .L_2776)
.L_2776:
        /*0020*/ 	.word	0x00000000
        /*0024*/ 	.short	0x0000
        /*0026*/ 	.short	0x0000
        /*0028*/ 	.byte	0x00, 0xf0, 0xa1, 0x04


	//----- nvinfo : EIATTR_MAXREG_COUNT
	.align		4
.L_2777:
        /*002c*/ 	.byte	0x03, 0x1b
        /*002e*/ 	.short	0x00ff


	//----- nvinfo : EIATTR_NUM_BARRIERS
	.align		4
        /*0030*/ 	.byte	0x02, 0x4c
        /*0032*/ 	.byte	0x01
	.zero		1


	//----- nvinfo : EIATTR_MERCURY_ISA_VERSION
	.align		4
        /*0034*/ 	.byte	0x03, 0x5f
        /*0036*/ 	.short	0x0000


	//----- nvinfo : EIATTR_COOP_GROUP_MASK_REGIDS
	.align		4
        /*0038*/ 	.byte	0x04, 0x29
        /*003a*/ 	.short	(.L_2779 - .L_2778)


	//   ....[0]....
.L_2778:
        /*003c*/ 	.word	0xffffffff


	//   ....[1]....
        /*0040*/ 	.word	0xffffffff


	//   ....[2]....
        /*0044*/ 	.word	0xffffffff


	//   ....[3]....
        /*0048*/ 	.word	0xffffffff


	//   ....[4]....
        /*004c*/ 	.word	0xffffffff


	//   ....[5]....
        /*0050*/ 	.word	0xffffffff


	//   ....[6]....
        /*0054*/ 	.word	0xffffffff


	//   ....[7]....
        /*0058*/ 	.word	0xffffffff


	//   ....[8]....
        /*005c*/ 	.word	0xffffffff


	//   ....[9]....
        /*0060*/ 	.word	0xffffffff


	//   ....[10]....
        /*0064*/ 	.word	0xffffffff


	//   ....[11]....
        /*0068*/ 	.word	0xffffffff


	//   ....[12]....
        /*006c*/ 	.word	0xffffffff


	//   ....[13]....
        /*0070*/ 	.word	0xffffffff


	//   ....[14]....
        /*0074*/ 	.word	0xffffffff


	//   ....[15]....
        /*0078*/ 	.word	0xffffffff


	//   ....[16]....
        /*007c*/ 	.word	0xffffffff


	//   ....[17]....
        /*0080*/ 	.word	0xffffffff


	//   ....[18]....
        /*0084*/ 	.word	0xffffffff


	//   ....[19]....
        /*0088*/ 	.word	0xffffffff


	//----- nvinfo : EIATTR_COOP_GROUP_INSTR_OFFSETS
	.align		4
.L_2779:
        /*008c*/ 	.byte	0x04, 0x28
        /*008e*/ 	.short	(.L_2781 - .L_2780)


	//   ....[0]....
.L_2780:
        /*0090*/ 	.word	0x00000b00


	//   ....[1]....
        /*0094*/ 	.word	0x00000b20


	//   ....[2]....
        /*0098*/ 	.word	0x00000b40


	//   ....[3]....
        /*009c*/ 	.word	0x00000b60


	//   ....[4]....
        /*00a0*/ 	.word	0x00000b80


	//   ....[5]....
        /*00a4*/ 	.word	0x00000ba0


	//   ....[6]....
        /*00a8*/ 	.word	0x00000bc0


	//   ....[7]....
        /*00ac*/ 	.word	0x00000be0


	//   ....[8]....
        /*00b0*/ 	.word	0x00000c00


	//   ....[9]....
        /*00b4*/ 	.word	0x00000c20


	//   ....[10]....
        /*00b8*/ 	.word	0x00001ca0


	//   ....[11]....
        /*00bc*/ 	.word	0x00001d20


	//   ....[12]....
        /*00c0*/ 	.word	0x00001da0


	//   ....[13]....
        /*00c4*/ 	.word	0x00001e10


	//   ....[14]....
        /*00c8*/ 	.word	0x00001e90


	//   ....[15]....
        /*00cc*/ 	.word	0x00001f00


	//   ....[16]....
        /*00d0*/ 	.word	0x00001f80


	//   ....[17]....
        /*00d4*/ 	.word	0x00001ff0


	//   ....[18]....
        /*00d8*/ 	.word	0x00002070


	//   ....[19]....
        /*00dc*/ 	.word	0x000020e0


	//----- nvinfo : EIATTR_EXIT_INSTR_OFFSETS
	.align		4
.L_2781:
        /*00e0*/ 	.byte	0x04, 0x1c
        /*00e2*/ 	.short	(.L_2783 - .L_2782)


	//   ....[0]....
.L_2782:
        /*00e4*/ 	.word	0x00001c40


	//----- nvinfo : EIATTR_MAX_THREADS
	.align		4
.L_2783:
        /*00e8*/ 	.byte	0x04, 0x05
        /*00ea*/ 	.short	(.L_2785 - .L_2784)
.L_2784:
        /*00ec*/ 	.word	0x00000080
        /*00f0*/ 	.word	0x00000001
        /*00f4*/ 	.word	0x00000001


	//----- nvinfo : EIATTR_CRS_STACK_SIZE
	.align		4
.L_2785:
        /*00f8*/ 	.byte	0x04, 0x1e
        /*00fa*/ 	.short	(.L_2787 - .L_2786)
.L_2786:
        /*00fc*/ 	.word	0x00000000
.L_2787:


//--------------------- .nv.info._ZN10layer_norm22ln_bwd_finalize_kernelINS_22Kernel_traits_finalizeILj256EfffffjLb0ELj1024ELj4ENS_18Kernel_traits_baseILj256EfffffjLj1024EEEEELb0ELb0EEEvNS_9BwdParamsE --------------------------
	.section	.nv.info._ZN10layer_norm22ln_bwd_finalize_kernelINS_22Kernel_traits_finalizeILj256EfffffjLb0ELj1024ELj4ENS_18Kernel_traits_baseILj256EfffffjLj1024EEEEELb0ELb0EEEvNS_9BwdParamsE,"",@"SHT_CUDA_INFO"
	.sectionflags	@""
	.align	4


	//----- nvinfo : EIATTR_CUDA_API_VERSION
	.align		4
        /*0000*/ 	.byte	0x04, 0x37
        /*0002*/ 	.short	(.L_2789 - .L_2788)
.L_2788:
        /*0004*/ 	.word	0x00000082


	//----- nvinfo : EIATTR_SW2861232_WAR
	.align		4
.L_2789:
        /*0008*/ 	.byte	0x01, 0x35
	.zero		2


	//----- nvinfo : EIATTR_PARAM_CBANK
	.align		4
        /*000c*/ 	.byte	0x04, 0x0a
        /*000e*/ 	.short	(.L_2791 - .L_2790)
	.align		4
.L_2790:
        /*0010*/ 	.word	index@(.nv.constant0._ZN10layer_norm22ln_bwd_finalize_kernelINS_22Kernel_traits_finalizeILj256EfffffjLb0ELj1024ELj4ENS_18Kernel_traits_baseILj256EfffffjLj1024EEEEELb0ELb0EEEvNS_9BwdParamsE)
        /*0014*/ 	.short	0x0160
        /*0016*/ 	.short	0x0128


	//----- nvinfo : EIATTR_CBANK_PARAM_SIZE
	.align		4
.L_2791:
        /*0018*/ 	.byte	0x03, 0x19
        /*001a*/ 	.short	0x0128


	//----- nvinfo : EIATTR_KPARAM_INFO
	.align		4
        /*001c*/ 	.byte	0x04, 0x17
        /*001e*/ 	.short	(.L_2793 - .L_2792)
.L_2792:
        /*0020*/ 	.word	0x00000000
        /*0024*/ 	.short	0x0000
        /*0026*/ 	.short	0x0000
        /*0028*/ 	.byte	0x00, 0xf0, 0xa1, 0x04


	//----- nvinfo : EIATTR_MAXREG_COUNT
	.align		4
.L_2793:
        /*002c*/ 	.byte	0x03, 0x1b
        /*002e*/ 	.short	0x0040


	//----- nvinfo : EIATTR_NUM_BARRIERS
	.align		4
        /*0030*/ 	.byte	0x02, 0x4c
        /*0032*/ 	.byte	0x01
	.zero		1


	//----- nvinfo : EIATTR_MERCURY_ISA_VERSION
	.align		4
        /*0034*/ 	.byte	0x03, 0x5f
        /*0036*/ 	.short	0x0000


	//----- nvinfo : EIATTR_COOP_GROUP_MASK_REGIDS
	.align		4
        /*0038*/ 	.byte	0x04, 0x29
        /*003a*/ 	.short	(.L_2795 - .L_2794)


	//   ....[0]....
.L_2794:
        /*003c*/ 	.word	0xffffffff


	//   ....[1]....
        /*0040*/ 	.word	0xffffffff


	//   ....[2]....
        /*0044*/ 	.word	0xffffffff


	//   ....[3]....
        /*0048*/ 	.word	0xffffffff


	//   ....[4]....
        /*004c*/ 	.word	0xffffffff


	//   ....[5]....
        /*0050*/ 	.word	0xffffffff


	//   ....[6]....
        /*0054*/ 	.word	0xffffffff


	//   ....[7]....
        /*0058*/ 	.word	0xffffffff


	//   ....[8]....
        /*005c*/ 	.word	0xffffffff


	//   ....[9]....
        /*0060*/ 	.word	0xffffffff


	//   ....[10]....
        /*0064*/ 	.word	0xffffffff


	//   ....[11]....
        /*0068*/ 	.word	0xffffffff


	//   ....[12]....
        /*006c*/ 	.word	0xffffffff


	//   ....[13]....
        /*0070*/ 	.word	0xffffffff


	//   ....[14]....
        /*0074*/ 	.word	0xffffffff


	//   ....[15]....
        /*0078*/ 	.word	0xffffffff


	//   ....[16]....
        /*007c*/ 	.word	0xffffffff


	//   ....[17]....
        /*0080*/ 	.word	0xffffffff


	//   ....[18]....
        /*0084*/ 	.word	0xffffffff


	//   ....[19]....
        /*0088*/ 	.word	0xffffffff


	//----- nvinfo : EIATTR_COOP_GROUP_INSTR_OFFSETS
	.align		4
.L_2795:
        /*008c*/ 	.byte	0x04, 0x28
        /*008e*/ 	.short	(.L_2797 - .L_2796)


	//   ....[0]....
.L_2796:
        /*0090*/ 	.word	0x00000820


	//   ....[1]....
        /*0094*/ 	.word	0x00000850


	//   ....[2]....
        /*0098*/ 	.word	0x00000860


	//   ....[3]....
        /*009c*/ 	.word	0x00000890


	//   ....[4]....
        /*00a0*/ 	.word	0x000008a0


	//   ....[5]....
        /*00a4*/ 	.word	0x000008d0


	//   ....[6]....
        /*00a8*/ 	.word	0x000008f0


	//   ....[7]....
        /*00ac*/ 	.word	0x00000900


	//   ....[8]....
        /*00b0*/ 	.word	0x00000930


	//   ....[9]....
        /*00b4*/ 	.word	0x00000940


	//   ....[10]....
        /*00b8*/ 	.word	0x00000b30


	//   ....[11]....
        /*00bc*/ 	.word	0x00000ba0


	//   ....[12]....
        /*00c0*/ 	.word	0x00000c00


	//   ....[13]....
        /*00c4*/ 	.word	0x00000c60


	//   ....[14]....
        /*00c8*/ 	.word	0x00000cd0


	//   ....[15]....
        /*00cc*/ 	.word	0x00000d40


	//   ....[16]....
        /*00d0*/ 	.word	0x00000da0


	//   ....[17]....
        /*00d4*/ 	.word	0x00000e00


	//   ....[18]....
        /*00d8*/ 	.word	0x00000e60


	//   ....[19]....
        /*00dc*/ 	.word	0x00000ec0


	//----- nvinfo : EIATTR_EXIT_INSTR_OFFSETS
	.align		4
.L_2797:
        /*00e0*/ 	.byte	0x04, 0x1c
        /*00e2*/ 	.short	(.L_2799 - .L_2798)


	//   ....[0]....
.L_2798:
        /*00e4*/ 	.word	0x00000070


	//   ....[1]....
        /*00e8*/ 	.word	0x00000ad0


	//----- nvinfo : EIATTR_MAX_THREADS
	.align		4
.L_2799:
        /*00ec*/ 	.byte	0x04, 0x05
        /*00ee*/ 	.short	(.L_2801 - .L_2800)
.L_2800:
        /*00f0*/ 	.word	0x00000400
        /*00f4*/ 	.word	0x00000001
        /*00f8*/ 	.word	0x00000001


	//----- nvinfo : EIATTR_CRS_STACK_SIZE
	.align		4
.L_2801:
        /*00fc*/ 	.byte	0x04, 0x1e
        /*00fe*/ 	.short	(.L_2803 - .L_2802)
.L_2802:
        /*0100*/ 	.word	0x00000000
.L_2803:


//--------------------- .nv.info._ZN10layer_norm40ln_parallel_residual_bwd_finalize_kernelINS_22Kernel_traits_finalizeILj256EfffffjLb0ELj1024ELj4ENS_18Kernel_traits_baseILj256EfffffjLj1024EEEEELb0EEEvNS_9BwdParamsE --------------------------
	.section	.nv.info._ZN10layer_norm40ln_parallel_residual_bwd_finalize_kernelINS_22Kernel_traits_finalizeILj256EfffffjLb0ELj1024ELj4ENS_18Kernel_traits_baseILj256EfffffjLj1024EEEEELb0EEEvNS_9BwdParamsE,"",@"SHT_CUDA_INFO"
	.sectionflags	@""
	.align	4


	//----- nvinfo : EIATTR_CUDA_API_VERSION
	.align		4
        /*0000*/ 	.byte	0x04, 0x37
        /*0002*/ 	.short	(.L_2805 - .L_2804)
.L_2804:
        /*0004*/ 	.word	0x00000082


	//----- nvinfo : EIATTR_SW2861232_WAR
	.align		4
.L_2805:
        /*0008*/ 	.byte	0x01, 0x35
	.zero		2


	//----- nvinfo : EIATTR_PARAM_CBANK
	.align		4
        /*000c*/ 	.byte	0x04, 0x0a
        /*000e*/ 	.short	(.L_2807 - .L_2806)
	.align		4
.L_2806:
        /*0010*/ 	.word	index@(.nv.constant0._ZN10layer_norm40ln_parallel_residual_bwd_finalize_kernelINS_22Kernel_traits_finalizeILj256EfffffjLb0ELj1024ELj4ENS_18Kernel_traits_baseILj256EfffffjLj1024EEEEELb0EEEvNS_9BwdParamsE)
        /*0014*/ 	.short	0x0160
        /*0016*/ 	.short	0x0128


	//----- nvinfo : EIATTR_CBANK_PARAM_SIZE
	.align		4
.L_2807:
        /*0018*/ 	.byte	0x03, 0x19
        /*001a*/ 	.short	0x0128


	//----- nvinfo : EIATTR_KPARAM_INFO
	.align		4
        /*001c*/ 	.byte	0x04, 0x17
        /*001e*/ 	.short	(.L_2809 - .L_2808)
.L_2808:
        /*0020*/ 	.word	0x00000000
        /*0024*/ 	.short	0x0000
        /*0026*/ 	.short	0x0000
        /*0028*/ 	.byte	0x00, 0xf0, 0xa1, 0x04


	//----- nvinfo : EIATTR_MAXREG_COUNT
	.align		4
.L_2809:
        /*002c*/ 	.byte	0x03, 0x1b
        /*002e*/ 	.short	0x0040


	//----- nvinfo : EIATTR_NUM_BARRIERS
	.align		4
        /*0030*/ 	.byte	0x02, 0x4c
        /*0032*/ 	.byte	0x01
	.zero		1


	//----- nvinfo : EIATTR_MERCURY_ISA_VERSION
	.align		4
        /*0034*/ 	.byte	0x03, 0x5f
        /*0036*/ 	.short	0x0000


	//----- nvinfo : EIATTR_COOP_GROUP_MASK_REGIDS
	.align		4
        /*0038*/ 	.byte	0x04, 0x29
        /*003a*/ 	.short	(.L_2811 - .L_2810)


	//   ....[0]....
.L_2810:
        /*003c*/ 	.word	0xffffffff


	//   ....[1]....
        /*0040*/ 	.word	0xffffffff


	//   ....[2]....
        /*0044*/ 	.word	0xffffffff


	//   ....[3]....
        /*0048*/ 	.word	0xffffffff


	//   ....[4]....
        /*004c*/ 	.word	0xffffffff


	//   ....[5]....
        /*0050*/ 	.word	0xffffffff


	//   ....[6]....
        /*0054*/ 	.word	0xffffffff


	//   ....[7]....
        /*0058*/ 	.word	0xffffffff


	//   ....[8]....
        /*005c*/ 	.word	0xffffffff


	//   ....[9]....
        /*0060*/ 	.word	0xffffffff


	//   ....[10]....
        /*0064*/ 	.word	0xffffffff


	//   ....[11]....
        /*0068*/ 	.word	0xffffffff


	//   ....[12]....
        /*006c*/ 	.word	0xffffffff


	//   ....[13]....
        /*0070*/ 	.word	0xffffffff


	//   ....[14]....
        /*0074*/ 	.word	0xffffffff


	//   ....[15]....
        /*0078*/ 	.word	0xffffffff


	//   ....[16]....
        /*007c*/ 	.word	0xffffffff


	//   ....[17]....
        /*0080*/ 	.word	0xffffffff


	//   ....[18]....
        /*0084*/ 	.word	0xffffffff


	//   ....[19]....
        /*0088*/ 	.word	0xffffffff


	//   ....[20]....
        /*008c*/ 	.word	0xffffffff


	//   ....[21]....
        /*0090*/ 	.word	0xffffffff


	//   ....[22]....
        /*0094*/ 	.word	0xffffffff


	//   ....[23]....
        /*0098*/ 	.word	0xffffffff


	//   ....[24]....
        /*009c*/ 	.word	0xffffffff


	//   ....[25]....
        /*00a0*/ 	.word	0xffffffff


	//   ....[26]....
        /*00a4*/ 	.word	0xffffffff


	//   ....[27]....
        /*00a8*/ 	.word	0xffffffff


	//   ....[28]....
        /*00ac*/ 	.word	0xffffffff


	//   ....[29]....
        /*00b0*/ 	.word	0xffffffff


	//   ....[30]....
        /*00b4*/ 	.word	0xffffffff


	//   ....[31]....
        /*00b8*/ 	.word	0xffffffff


	//   ....[32]....
        /*00bc*/ 	.word	0xffffffff


	//   ....[33]....
        /*00c0*/ 	.word	0xffffffff


	//   ....[34]....
        /*00c4*/ 	.word	0xffffffff


	//   ....[35]....
        /*00c8*/ 	.word	0xffffffff


	//   ....[36]....
        /*00cc*/ 	.word	0xffffffff


	//   ....[37]....
        /*00d0*/ 	.word	0xffffffff


	//   ....[38]....
        /*00d4*/ 	.word	0xffffffff


	//   ....[39]....
        /*00d8*/ 	.word	0xffffffff


	//----- nvinfo : EIATTR_COOP_GROUP_INSTR_OFFSETS
	.align		4
.L_2811:
        /*00dc*/ 	.byte	0x04, 0x28
        /*00de*/ 	.short	(.L_2813 - .L_2812)


	//   ....[0]....
.L_2812:
        /*00e0*/ 	.word	0x00000b70


	//   ....[1]....
        /*00e4*/ 	.word	0x00000ba0


	//   ....[2]....
        /*00e8*/ 	.word	0x00000bb0


	//   ....[3]....
        /*00ec*/ 	.word	0x00000bc0


	//   ....[4]....
        /*00f0*/ 	.word	0x00000bf0


	//   ....[5]....
        /*00f4*/ 	.word	0x00000c10


	//   ....[6]....
        /*00f8*/ 	.word	0x00000c20


	//   ....[7]....
        /*00fc*/ 	.word	0x00000c30


	//   ....[8]....
        /*0100*/ 	.word	0x00000c60


	//   ....[9]....
        /*0104*/ 	.word	0x00000c80


	//   ....[10]....
        /*0108*/ 	.word	0x00000ca0


	//   ....[11]....
        /*010c*/ 	.word	0x00000cb0


	//   ....[12]....
        /*0110*/ 	.word	0x00000ce0


	//   ....[13]....
        /*0114*/ 	.word	0x00000d00


	//   ....[14]....
        /*0118*/ 	.word	0x00000d20


	//   ....[15]....
        /*011c*/ 	.word	0x00000d30


	//   ....[16]....
        /*0120*/ 	.word	0x00000d60


	//   ....[17]....
        /*0124*/ 	.word	0x00000d90


	//   ....[18]....
        /*0128*/ 	.word	0x00000da0


	//   ....[19]....
        /*012c*/ 	.word	0x00000db0


	//   ....[20]....
        /*0130*/ 	.word	0x00001080


	//   ....[21]....
        /*0134*/ 	.word	0x000010f0


	//   ....[22]....
        /*0138*/ 	.word	0x00001150


	//   ....[23]....
        /*013c*/ 	.word	0x000011b0


	//   ....[24]....
        /*0140*/ 	.word	0x00001220


	//   ....[25]....
        /*0144*/ 	.word	0x00001290


	//   ....[26]....
        /*0148*/ 	.word	0x000012f0


	//   ....[27]....
        /*014c*/ 	.word	0x00001350


	//   ....[28]....
        /*0150*/ 	.word	0x000013b0


	//   ....[29]....
        /*0154*/ 	.word	0x00001420


	//   ....[30]....
        /*0158*/ 	.word	0x00001490


	//   ....[31]....
        /*015c*/ 	.word	0x000014f0


	//   ....[32]....
        /*0160*/ 	.word	0x00001550


	//   ....[33]....
        /*0164*/ 	.word	0x000015b0


	//   ....[34]....
        /*0168*/ 	.word	0x00001620


	//   ....[35]....
        /*016c*/ 	.word	0x00001690


	//   ....[36]....
        /*0170*/ 	.word	0x000016f0


	//   ....[37]....
        /*0174*/ 	.word	0x00001750


	//   ....[38]....
        /*0178*/ 	.word	0x000017b0


	//   ....[39]....
        /*017c*/ 	.word	0x00001810


	//----- nvinfo : EIATTR_EXIT_INSTR_OFFSETS
	.align		4
.L_2813:
        /*0180*/ 	.byte	0x04, 0x1c
        /*0182*/ 	.short	(.L_2815 - .L_2814)


	//   ....[0]....
.L_2814:
        /*0184*/ 	.word	0x00000070


	//   ....[1]....
        /*0188*/ 	.word	0x00001020


	//----- nvinfo : EIATTR_MAX_THREADS
	.align		4
.L_2815:
        /*018c*/ 	.byte	0x04, 0x05
        /*018e*/ 	.short	(.L_2817 - .L_2816)
.L_2816:
        /*0190*/ 	.word	0x00000400
        /*0194*/ 	.word	0x00000001
        /*0198*/ 	.word	0x00000001


	//----- nvinfo : EIATTR_CRS_STACK_SIZE
	.align		4
.L_2817:
        /*019c*/ 	.byte	0x04, 0x1e
        /*019e*/ 	.short	(.L_2819 - .L_2818)
.L_2818:
        /*01a0*/ 	.word	0x00000000
.L_2819:


//--------------------- .nv.info._ZN10layer_norm31ln_parallel_residual_bwd_kernelINS_13Kernel_traitsIfffffjLj256ELj1ELj4ELj1ELj16ENS_18Kernel_traits_baseILj256EfffffjLj128EEEEELb1ELb1ELb0EEEvNS_9BwdParamsE --------------------------
	.section	.nv.info._ZN10layer_norm31ln_parallel_residual_bwd_kernelINS_13Kernel_traitsIfffffjLj256ELj1ELj4ELj1ELj16ENS_18Kernel_traits_baseILj256EfffffjLj128EEEEELb1ELb1ELb0EEEvNS_9BwdParamsE,"",@"SHT_CUDA_INFO"
	.sectionflags	@""
	.align	4


	//----- nvinfo : EIATTR_CUDA_API_VERSION
	.align		4
        /*0000*/ 	.byte	0x04, 0x37
        /*0002*/ 	.short	(.L_2821 - .L_2820)
.L_2820:
        /*0004*/ 	.word	0x00000082


	//----- nvinfo : EIATTR_SW2861232_WAR
	.align		4
.L_2821:
        /*0008*/ 	.byte	0x01, 0x35
	.zero		2


	//----- nvinfo : EIATTR_PARAM_CBANK
	.align		4
        /*000c*/ 	.byte	0x04, 0x0a
        /*000e*/ 	.short	(.L_2823 - .L_2822)
	.align		4
.L_2822:
        /*0010*/ 	.word	index@(.nv.constant0._ZN10layer_norm31ln_parallel_residual_bwd_kernelINS_13Kernel_traitsIfffffjLj256ELj1ELj4ELj1ELj16ENS_18Kernel_traits_baseILj256EfffffjLj128EEEEELb1ELb1ELb0EEEvNS_9BwdParamsE)
        /*0014*/ 	.short	0x0160
        /*0016*/ 	.short	0x0128


	//----- nvinfo : EIATTR_CBANK_PARAM_SIZE
	.align		4
.L_2823:
        /*0018*/ 	.byte	0x03, 0x19
        /*001a*/ 	.short	0x0128


	//----- nvinfo : EIATTR_KPARAM_INFO
	.align		4
        /*001c*/ 	.byte	0x04, 0x17
        /*001e*/ 	.short	(.L_2825 - .L_2824)
.L_2824:
        /*0020*/ 	.word	0x00000000
        /*0024*/ 	.short	0x0000
        /*0026*/ 	.short	0x0000
        /*0028*/ 	.byte	0x00, 0xf0, 0xa1, 0x04


	//----- nvinfo : EIATTR_MAXREG_COUNT
	.align		4
.L_2825:
        /*002c*/ 	.byte	0x03, 0x1b
        /*002e*/ 	.short	0x00ff


	//----- nvinfo : EIATTR_NUM_BARRIERS
	.align		4
        /*0030*/ 	.byte	0x02, 0x4c
        /*0032*/ 	.byte	0x01
	.zero		1


	//----- nvinfo : EIATTR_MERCURY_ISA_VERSION
	.align		4
        /*0034*/ 	.byte	0x03, 0x5f
        /*0036*/ 	.short	0x0000


	//----- nvinfo : EIATTR_COOP_GROUP_MASK_REGIDS
	.align		4
        /*0038*/ 	.byte	0x04, 0x29
        /*003a*/ 	.short	(.L_2827 - .L_2826)


	//   ....[0]....
.L_2826:
        /*003c*/ 	.word	0xffffffff


	//   ....[1]....
        /*0040*/ 	.word	0xffffffff


	//   ....[2]....
        /*0044*/ 	.word	0xffffffff


	//   ....[3]....
        /*0048*/ 	.word	0xffffffff


	//   ....[4]....
        /*004c*/ 	.word	0xffffffff


	//   ....[5]....
        /*0050*/ 	.word	0xffffffff


	//   ....[6]....
        /*0054*/ 	.word	0xffffffff


	//   ....[7]....
        /*0058*/ 	.word	0xffffffff


	//   ....[8]....
        /*005c*/ 	.word	0xffffffff


	//   ....[9]....
        /*0060*/ 	.word	0xffffffff


	//   ....[10]....
        /*0064*/ 	.word	0xffffffff


	//   ....[11]....
        /*0068*/ 	.word	0xffffffff


	//   ....[12]....
        /*006c*/ 	.word	0xffffffff


	//   ....[13]....
        /*0070*/ 	.word	0xffffffff


	//   ....[14]....
        /*0074*/ 	.word	0xffffffff


	//   ....[15]....
        /*0078*/ 	.word	0xffffffff


	//   ....[16]....
        /*007c*/ 	.word	0xffffffff


	//   ....[17]....
        /*0080*/ 	.word	0xffffffff


	//   ....[18]....
        /*0084*/ 	.word	0xffffffff


	//   ....[19]....
        /*0088*/ 	.word	0xffffffff


	//----- nvinfo : EIATTR_COOP_GROUP_INSTR_OFFSETS
	.align		4
.L_2827:
        /*008c*/ 	.byte	0x04, 0x28
        /*008e*/ 	.short	(.L_2829 - .L_2828)


	//   ....[0]....
.L_2828:
        /*0090*/ 	.word	0x000009a0


	//   ....[1]....
        /*0094*/ 	.word	0x000009c0


	//   ....[2]....
        /*0098*/ 	.word	0x000009e0


	//   ....[3]....
        /*009c*/ 	.word	0x00000a00


	//   ....[4]....
        /*00a0*/ 	.word	0x00000a20


	//   ....[5]....
        /*00a4*/ 	.word	0x00000a40


	//   ....[6]....
        /*00a8*/ 	.word	0x00000a60


	//   ....[7]....
        /*00ac*/ 	.word	0x00000a80


	//   ....[8]....
        /*00b0*/ 	.word	0x00000aa0


	//   ....[9]....
        /*00b4*/ 	.word	0x00000ac0


	//   ....[10]....
        /*00b8*/ 	.word	0x00001870


	//   ....[11]....
        /*00bc*/ 	.word	0x000018f0


	//   ....[12]....
        /*00c0*/ 	.word	0x00001970


	//   ....[13]....
        /*00c4*/ 	.word	0x000019e0


	//   ....[14]....
        /*00c8*/ 	.word	0x00001a60


	//   ....[15]....
        /*00cc*/ 	.word	0x00001ad0


	//   ....[16]....
        /*00d0*/ 	.word	0x00001b50


	//   ....[17]....
        /*00d4*/ 	.word	0x00001bc0


	//   ....[18]....
        /*00d8*/ 	.word	0x00001c40


	//   ....[19]....
        /*00dc*/ 	.word	0x00001cb0


	//----- nvinfo : EIATTR_EXIT_INSTR_OFFSETS
	.align		4
.L_2829:
        /*00e0*/ 	.byte	0x04, 0x1c
        /*00e2*/ 	.short	(.L_2831 - .L_2830)


	//   ....[0]....
.L_2830:
        /*00e4*/ 	.word	0x000017e0


	//   ....[1]....
        /*00e8*/ 	.word	0x00001810


	//----- nvinfo : EIATTR_MAX_THREADS
	.align		4
.L_2831:
        /*00ec*/ 	.byte	0x04, 0x05
        /*00ee*/ 	.short	(.L_2833 - .L_2832)
.L_2832:
        /*00f0*/ 	.word	0x00000080
        /*00f4*/ 	.word	0x00000001
        /*00f8*/ 	.word	0x00000001


	//----- nvinfo : EIATTR_CRS_STACK_SIZE
	.align		4
.L_2833:
        /*00fc*/ 	.byte	0x04, 0x1e
        /*00fe*/ 	.short	(.L_2835 - .L_2834)
.L_2834:
        /*0100*/ 	.word	0x00000000
.L_2835:


//--------------------- .nv.info._ZN10layer_norm22ln_bwd_finalize_kernelINS_22Kernel_traits_finalizeILj256EfffffjLb0ELj1024ELj4ENS_18Kernel_traits_baseILj256EfffffjLj1024EEEEELb0ELb1EEEvNS_9BwdParamsE --------------------------
	.section	.nv.info._ZN10layer_norm22ln_bwd_finalize_kernelINS_22Kernel_traits_finalizeILj256EfffffjLb0ELj1024ELj4ENS_18Kernel_traits_baseILj256EfffffjLj1024EEEEELb0ELb1EEEvNS_9BwdParamsE,"",@"SHT_CUDA_INFO"
	.sectionflags	@""
	.align	4


	//----- nvinfo : EIATTR_CUDA_API_VERSION
	.align		4
        /*0000*/ 	.byte	0x04, 0x37
        /*0002*/ 	.short	(.L_2837 - .L_2836)
.L_2836:
        /*0004*/ 	.word	0x00000082


	//----- nvinfo : EIATTR_SW2861232_WAR
	.align		4
.L_2837:
        /*0008*/ 	.byte	0x01, 0x35
	.zero		2


	//----- nvinfo : EIATTR_PARAM_CBANK
	.align		4
        /*000c*/ 	.byte	0x04, 0x0a
        /*000e*/ 	.short	(.L_2839 - .L_2838)
	.align		4
.L_2838:
        /*0010*/ 	.word	index@(.nv.constant0._ZN10layer_norm22ln_bwd_finalize_kernelINS_22Kernel_traits_finalizeILj256EfffffjLb0ELj1024ELj4ENS_18Kernel_traits_baseILj256EfffffjLj1024EEEEELb0ELb1EEEvNS_9BwdParamsE)
        /*0014*/ 	.short	0x0160
        /*0016*/ 	.short	0x0128


	//----- nvinfo : EIATTR_CBANK_PARAM_SIZE
	.align		4
.L_2839:
        /*0018*/ 	.byte	0x03, 0x19
        /*001a*/ 	.short	0x0128


	//----- nvinfo : EIATTR_KPARAM_INFO
	.align		4
        /*001c*/ 	.byte	0x04, 0x17
        /*001e*/ 	.short	(.L_2841 - .L_2840)
.L_2840:
        /*0020*/ 	.word	0x00000000
        /*0024*/ 	.short	0x0000
        /*0026*/ 	.short	0x0000
        /*0028*/ 	.byte	0x00, 0xf0, 0xa1, 0x04


	//----- nvinfo : EIATTR_MAXREG_COUNT
	.align		4
.L_2841:
        /*002c*/ 	.byte	0x03, 0x1b
        /*002e*/ 	.short	0x0040


	//----- nvinfo : EIATTR_NUM_BARRIERS
	.align		4
        /*0030*/ 	.byte	0x02, 0x4c
        /*0032*/ 	.byte	0x01
	.zero		1


	//----- nvinfo : EIATTR_MERCURY_ISA_VERSION
	.align		4
        /*0034*/ 	.byte	0x03, 0x5f
        /*0036*/ 	.short	0x0000


	//----- nvinfo : EIATTR_COOP_GROUP_MASK_REGIDS
	.align		4
        /*0038*/ 	.byte	0x04, 0x29
        /*003a*/ 	.short	(.L_2843 - .L_2842)


	//   ....[0]....
.L_2842:
        /*003c*/ 	.word	0xffffffff


	//   ....[1]....
        /*0040*/ 	.word	0xffffffff


	//   ....[2]....
        /*0044*/ 	.word	0xffffffff


	//   ....[3]....
        /*0048*/ 	.word	0xffffffff


	//   ....[4]....
        /*004c*/ 	.word	0xffffffff


	//   ....[5]....
        /*0050*/ 	.word	0xffffffff


	//   ....[6]....
        /*0054*/ 	.word	0xffffffff


	//   ....[7]....
        /*0058*/ 	.word	0xffffffff


	//   ....[8]....
        /*005c*/ 	.word	0xffffffff


	//   ....[9]....
        /*0060*/ 	.word	0xffffffff


	//   ....[10]....
        /*0064*/ 	.word	0xffffffff


	//   ....[11]....
        /*0068*/ 	.word	0xffffffff


	//   ....[12]....
        /*006c*/ 	.word	0xffffffff


	//   ....[13]....
        /*0070*/ 	.word	0xffffffff


	//   ....[14]....
        /*0074*/ 	.word	0xffffffff


	//   ....[15]....
        /*0078*/ 	.word	0xffffffff


	//   ....[16]....
        /*007c*/ 	.word	0xffffffff


	//   ....[17]....
        /*0080*/ 	.word	0xffffffff


	//   ....[18]....
        /*0084*/ 	.word	0xffffffff


	//   ....[19]....
        /*0088*/ 	.word	0xffffffff


	//----- nvinfo : EIATTR_COOP_GROUP_INSTR_OFFSETS
	.align		4
.L_2843:
        /*008c*/ 	.byte	0x04, 0x28
        /*008e*/ 	.short	(.L_2845 - .L_2844)


	//   ....[0]....
.L_2844:
        /*0090*/ 	.word	0x000007f0


	//   ....[1]....
        /*0094*/ 	.word	0x00000820


	//   ....[2]....
        /*0098*/ 	.word	0x00000840


	//   ....[3]....
        /*009c*/ 	.word	0x00000850


	//   ....[4]....
        /*00a0*/ 	.word	0x00000880


	//   ....[5]....
        /*00a4*/ 	.word	0x00000890


	//   ....[6]....
        /*00a8*/ 	.word	0x000008c0


	//   ....[7]....
        /*00ac*/ 	.word	0x000008d0


	//   ....[8]....
        /*00b0*/ 	.word	0x00000900


	//   ....[9]....
        /*00b4*/ 	.word	0x00000910


	//   ....[10]....
        /*00b8*/ 	.word	0x00000ab0


	//   ....[11]....
        /*00bc*/ 	.word	0x00000b30


	//   ....[12]....
        /*00c0*/ 	.word	0x00000b90


	//   ....[13]....
        /*00c4*/ 	.word	0x00000bf0


	//   ....[14]....
        /*00c8*/ 	.word	0x00000c60


	//   ....[15]....
        /*00cc*/ 	.word	0x00000cd0


	//   ....[16]....
        /*00d0*/ 	.word	0x00000d30


	//   ....[17]....
        /*00d4*/ 	.word	0x00000d90


	//   ....[18]....
        /*00d8*/ 	.word	0x00000df0


	//   ....[19]....
        /*00dc*/ 	.word	0x00000e50


	//----- nvinfo : EIATTR_EXIT_INSTR_OFFSETS
	.align		4
.L_2845:
        /*00e0*/ 	.byte	0x04, 0x1c
        /*00e2*/ 	.short	(.L_2847 - .L_2846)


	//   ....[0]....
.L_2846:
        /*00e4*/ 	.word	0x00000070


	//   ....[1]....
        /*00e8*/ 	.word	0x00000a50


	//----- nvinfo : EIATTR_MAX_THREADS
	.align		4
.L_2847:
        /*00ec*/ 	.byte	0x04, 0x05
        /*00ee*/ 	.short	(.L_2849 - .L_2848)
.L_2848:
        /*00f0*/ 	.word	0x00000400
        /*00f4*/ 	.word	0x00000001
        /*00f8*/ 	.word	0x00000001


	//----- nvinfo : EIATTR_CRS_STACK_SIZE
	.align		4
.L_2849:
        /*00fc*/ 	.byte	0x04, 0x1e
        /*00fe*/ 	.short	(.L_2851 - .L_2850)
.L_2850:
        /*0100*/ 	.word	0x00000000
.L_2851:


//--------------------- .nv.info._ZN10layer_norm40ln_parallel_residual_bwd_finalize_kernelINS_22Kernel_traits_finalizeILj256EfffffjLb0ELj1024ELj4ENS_18Kernel_traits_baseILj256EfffffjLj1024EEEEELb1EEEvNS_9BwdParamsE --------------------------
	.section	.nv.info._ZN10layer_norm40ln_parallel_residual_bwd_finalize_kernelINS_22Kernel_traits_finalizeILj256EfffffjLb0ELj1024ELj4ENS_18Kernel_traits_baseILj256EfffffjLj1024EEEEELb1EEEvNS_9BwdParamsE,"",@"SHT_CUDA_INFO"
	.sectionflags	@""
	.align	4


	//----- nvinfo : EIATTR_CUDA_API_VERSION
	.align		4
        /*0000*/ 	.byte	0x04, 0x37
        /*0002*/ 	.short	(.L_2853 - .L_2852)
.L_2852:
        /*0004*/ 	.word	0x00000082


	//----- nvinfo : EIATTR_SW2861232_WAR
	.align		4
.L_2853:
        /*0008*/ 	.byte	0x01, 0x35
	.zero		2


	//----- nvinfo : EIATTR_PARAM_CBANK
	.align		4
        /*000c*/ 	.byte	0x04, 0x0a
        /*000e*/ 	.short	(.L_2855 - .L_2854)
	.align		4
.L_2854:
        /*0010*/ 	.word	index@(.nv.constant0._ZN10layer_norm40ln_parallel_residual_bwd_finalize_kernelINS_22Kernel_traits_finalizeILj256EfffffjLb0ELj1024ELj4ENS_18Kernel_traits_baseILj256EfffffjLj1024EEEEELb1EEEvNS_9BwdParamsE)
        /*0014*/ 	.short	0x0160
        /*0016*/ 	.short	0x0128


	//----- nvinfo : EIATTR_CBANK_PARAM_SIZE
	.align		4
.L_2855:
        /*0018*/ 	.byte	0x03, 0x19
        /*001a*/ 	.short	0x0128


	//----- nvinfo : EIATTR_KPARAM_INFO
	.align		4
        /*001c*/ 	.byte	0x04, 0x17
        /*001e*/ 	.short	(.L_2857 - .L_2856)
.L_2856:
        /*0020*/ 	.word	0x00000000
        /*0024*/ 	.short	0x0000
        /*0026*/ 	.short	0x0000
        /*0028*/ 	.byte	0x00, 0xf0, 0xa1, 0x04


	//----- nvinfo : EIATTR_MAXREG_COUNT
	.align		4
.L_2857:
        /*002c*/ 	.byte	0x03, 0x1b
        /*002e*/ 	.short	0x0040


	//----- nvinfo : EIATTR_NUM_BARRIERS
	.align		4
        /*0030*/ 	.byte	0x02, 0x4c
        /*0032*/ 	.byte	0x01
	.zero		1


	//----- nvinfo : EIATTR_MERCURY_ISA_VERSION
	.align		4
        /*0034*/ 	.byte	0x03, 0x5f
        /*0036*/ 	.short	0x0000


	//----- nvinfo : EIATTR_COOP_GROUP_MASK_REGIDS
	.align		4
        /*0038*/ 	.byte	0x04, 0x29
        /*003a*/ 	.short	(.L_2859 - .L_2858)


	//   ....[0]....
.L_2858:
        /*003c*/ 	.word	0xffffffff


	//   ....[1]....
        /*0040*/ 	.word	0xffffffff


	//   ....[2]....
        /*0044*/ 	.word	0xffffffff


	//   ....[3]....
        /*0048*/ 	.word	0xffffffff


	//   ....[4]....
        /*004c*/ 	.word	0xffffffff


	//   ....[5]....
        /*0050*/ 	.word	0xffffffff


	//   ....[6]....
        /*0054*/ 	.word	0xffffffff


	//   ....[7]....
        /*0058*/ 	.word	0xffffffff


	//   ....[8]....
        /*005c*/ 	.word	0xffffffff


	//   ....[9]....
        /*0060*/ 	.word	0xffffffff


	//   ....[10]....
        /*0064*/ 	.word	0xffffffff


	//   ....[11]....
        /*0068*/ 	.word	0xffffffff


	//   ....[12]....
        /*006c*/ 	.word	0xffffffff


	//   ....[13]....
        /*0070*/ 	.word	0xffffffff


	//   ....[14]....
        /*0074*/ 	.word	0xffffffff


	//   ....[15]....
        /*0078*/ 	.word	0xffffffff


	//   ....[16]....
        /*007c*/ 	.word	0xffffffff


	//   ....[17]....
        /*0080*/ 	.word	0xffffffff


	//   ....[18]....
        /*0084*/ 	.word	0xffffffff


	//   ....[19]....
        /*0088*/ 	.word	0xffffffff


	//   ....[20]....
        /*008c*/ 	.word	0xffffffff


	//   ....[21]....
        /*0090*/ 	.word	0xffffffff


	//   ....[22]....
        /*0094*/ 	.word	0xffffffff


	//   ....[23]....
        /*0098*/ 	.word	0xffffffff


	//   ....[24]....
        /*009c*/ 	.word	0xffffffff


	//   ....[25]....
        /*00a0*/ 	.word	0xffffffff


	//   ....[26]....
        /*00a4*/ 	.word	0xffffffff


	//   ....[27]....
        /*00a8*/ 	.word	0xffffffff


	//   ....[28]....
        /*00ac*/ 	.word	0xffffffff


	//   ....[29]....
        /*00b0*/ 	.word	0xffffffff


	//   ....[30]....
        /*00b4*/ 	.word	0xffffffff


	//   ....[31]....
        /*00b8*/ 	.word	0xffffffff


	//   ....[32]....
        /*00bc*/ 	.word	0xffffffff


	//   ....[33]....
        /*00c0*/ 	.word	0xffffffff


	//   ....[34]....
        /*00c4*/ 	.word	0xffffffff


	//   ....[35]....
        /*00c8*/ 	.word	0xffffffff


	//   ....[36]....
        /*00cc*/ 	.word	0xffffffff


	//   ....[37]....
        /*00d0*/ 	.word	0xffffffff


	//   ....[38]....
        /*00d4*/ 	.word	0xffffffff


	//   ....[39]....
        /*00d8*/ 	.word	0xffffffff


	//----- nvinfo : EIATTR_COOP_GROUP_INSTR_OFFSETS
	.align		4
.L_2859:
        /*00dc*/ 	.byte	0x04, 0x28
        /*00de*/ 	.short	(.L_2861 - .L_2860)


	//   ....[0]....
.L_2860:
        /*00e0*/ 	.word	0x00000b60


	//   ....[1]....
        /*00e4*/ 	.word	0x00000b90


	//   ....[2]....
        /*00e8*/ 	.word	0x00000ba0


	//   ....[3]....
        /*00ec*/ 	.word	0x00000bb0


	//   ....[4]....
        /*00f0*/ 	.word	0x00000be0


	//   ....[5]....
        /*00f4*/ 	.word	0x00000c00


	//   ....[6]....
        /*00f8*/ 	.word	0x00000c10


	//   ....[7]....
        /*00fc*/ 	.word	0x00000c20


	//   ....[8]....
        /*0100*/ 	.word	0x00000c50


	//   ....[9]....
        /*0104*/ 	.word	0x00000c70


	//   ....[10]....
        /*0108*/ 	.word	0x00000c90


	//   ....[11]....
        /*010c*/ 	.word	0x00000ca0


	//   ....[12]....
        /*0110*/ 	.word	0x00000cd0


	//   ....[13]....
        /*0114*/ 	.word	0x00000cf0


	//   ....[14]....
        /*0118*/ 	.word	0x00000d10


	//   ....[15]....
        /*011c*/ 	.word	0x00000d20


	//   ....[16]....
        /*0120*/ 	.word	0x00000d50


	//   ....[17]....
        /*0124*/ 	.word	0x00000d80


	//   ....[18]....
        /*0128*/ 	.word	0x00000d90


	//   ....[19]....
        /*012c*/ 	.word	0x00000da0


	//   ....[20]....
        /*0130*/ 	.word	0x00001050


	//   ....[21]....
        /*0134*/ 	.word	0x000010c0


	//   ....[22]....
        /*0138*/ 	.word	0x00001120


	//   ....[23]....
        /*013c*/ 	.word	0x00001180


	//   ....[24]....
        /*0140*/ 	.word	0x000011f0


	//   ....[25]....
        /*0144*/ 	.word	0x00001260


	//   ....[26]....
        /*0148*/ 	.word	0x000012c0


	//   ....[27]....
        /*014c*/ 	.word	0x00001320


	//   ....[28]....
        /*0150*/ 	.word	0x00001380


	//   ....[29]....
        /*0154*/ 	.word	0x000013f0


	//   ....[30]....
        /*0158*/ 	.word	0x00001460


	//   ....[31]....
        /*015c*/ 	.word	0x000014c0


	//   ....[32]....
        /*0160*/ 	.word	0x00001520


	//   ....[33]....
        /*0164*/ 	.word	0x00001580


	//   ....[34]....
        /*0168*/ 	.word	0x000015f0


	//   ....[35]....
        /*016c*/ 	.word	0x00001660


	//   ....[36]....
        /*0170*/ 	.word	0x000016c0


	//   ....[37]....
        /*0174*/ 	.word	0x00001720


	//   ....[38]....
        /*0178*/ 	.word	0x00001780


	//   ....[39]....
        /*017c*/ 	.word	0x000017e0


	//----- nvinfo : EIATTR_EXIT_INSTR_OFFSETS
	.align		4
.L_2861:
        /*0180*/ 	.byte	0x04, 0x1c
        /*0182*/ 	.short	(.L_2863 - .L_2862)


	//   ....[0]....
.L_2862:
        /*0184*/ 	.word	0x00000070


	//   ....[1]....
        /*0188*/ 	.word	0x00000ff0


	//----- nvinfo : EIATTR_MAX_THREADS
	.align		4
.L_2863:
        /*018c*/ 	.byte	0x04, 0x05
        /*018e*/ 	.short	(.L_2865 - .L_2864)
.L_2864:
        /*0190*/ 	.word	0x00000400
        /*0194*/ 	.word	0x00000001
        /*0198*/ 	.word	0x00000001


	//----- nvinfo : EIATTR_CRS_STACK_SIZE
	.align		4
.L_2865:
        /*019c*/ 	.byte	0x04, 0x1e
        /*019e*/ 	.short	(.L_2867 - .L_2866)
.L_2866:
        /*01a0*/ 	.word	0x00000000
.L_2867:


//--------------------- .nv.info._ZN10layer_norm31ln_parallel_residual_bwd_kernelINS_13Kernel_traitsIfffffjLj256ELj1ELj4ELj1ELj16ENS_18Kernel_traits_baseILj256EfffffjLj128EEEEELb1ELb1ELb1EEEvNS_9BwdParamsE --------------------------
	.section	.nv.info._ZN10layer_norm31ln_parallel_residual_bwd_kernelINS_13Kernel_traitsIfffffjLj256ELj1ELj4ELj1ELj16ENS_18Kernel_traits_baseILj256EfffffjLj128EEEEELb1ELb1ELb1EEEvNS_9BwdParamsE,"",@"SHT_CUDA_INFO"
	.sectionflags	@""
	.align	4


	//----- nvinfo : EIATTR_CUDA_API_VERSION
	.align		4
        /*0000*/ 	.byte	0x04, 0x37
        /*0002*/ 	.short	(.L_2869 - .L_2868)
.L_2868:
        /*0004*/ 	.word	0x00000082


	//----- nvinfo : EIATTR_SW2861232_WAR
	.align		4
.L_2869:
        /*0008*/ 	.byte	0x01, 0x35
	.zero		2


	//----- nvinfo : EIATTR_PARAM_CBANK
	.align		4
        /*000c*/ 	.byte	0x04, 0x0a
        /*000e*/ 	.short	(.L_2871 - .L_2870)
	.align		4
.L_2870:
        /*0010*/ 	.word	index@(.nv.constant0._ZN10layer_norm31ln_parallel_residual_bwd_kernelINS_13Kernel_traitsIfffffjLj256ELj1ELj4ELj1ELj16ENS_18Kernel_traits_baseILj256EfffffjLj128EEEEELb1ELb1ELb1EEEvNS_9BwdParamsE)
        /*0014*/ 	.short	0x0160
        /*0016*/ 	.short	0x0128


	//----- nvinfo : EIATTR_CBANK_PARAM_SIZE
	.align		4
.L_2871:
        /*0018*/ 	.byte	0x03, 0x19
        /*001a*/ 	.short	0x0128


	//----- nvinfo : EIATTR_KPARAM_INFO
	.align		4
        /*001c*/ 	.byte	0x04, 0x17
        /*001e*/ 	.short	(.L_2873 - .L_2872)
.L_2872:
        /*0020*/ 	.word	0x00000000
        /*0024*/ 	.short	0x0000
        /*0026*/ 	.short	0x0000
        /*0028*/ 	.byte	0x00, 0xf0, 0xa1, 0x04


	//----- nvinfo : EIATTR_MAXREG_COUNT
	.align		4
.L_2873:
        /*002c*/ 	.byte	0x03, 0x1b
        /*002e*/ 	.short	0x00ff


	//----- nvinfo : EIATTR_NUM_BARRIERS
	.align		4
        /*0030*/ 	.byte	0x02, 0x4c
        /*0032*/ 	.byte	0x01
	.zero		1


	//----- nvinfo : EIATTR_MERCURY_ISA_VERSION
	.align		4
        /*0034*/ 	.byte	0x03, 0x5f
        /*0036*/ 	.short	0x0000


	//----- nvinfo : EIATTR_COOP_GROUP_MASK_REGIDS
	.align		4
        /*0038*/ 	.byte	0x04, 0x29
        /*003a*/ 	.short	(.L_2875 - .L_2874)


	//   ....[0]....
.L_2874:
        /*003c*/ 	.word	0xffffffff


	//   ....[1]....
        /*0040*/ 	.word	0xffffffff


	//   ....[2]....
        /*0044*/ 	.word	0xffffffff


	//   ....[3]....
        /*0048*/ 	.word	0xffffffff


	//   ....[4]....
        /*004c*/ 	.word	0xffffffff


	//   ....[5]....
        /*0050*/ 	.word	0xffffffff


	//   ....[6]....
        /*0054*/ 	.word	0xffffffff


	//   ....[7]....
        /*0058*/ 	.word	0xffffffff


	//   ....[8]....
        /*005c*/ 	.word	0xffffffff


	//   ....[9]....
        /*0060*/ 	.word	0xffffffff


	//   ....[10]....
        /*0064*/ 	.word	0xffffffff


	//   ....[11]....
        /*0068*/ 	.word	0xffffffff


	//   ....[12]....
        /*006c*/ 	.word	0xffffffff


	//   ....[13]....
        /*0070*/ 	.word	0xffffffff


	//   ....[14]....
        /*0074*/ 	.word	0xffffffff


	//   ....[15]....
        /*0078*/ 	.word	0xffffffff


	//   ....[16]....
        /*007c*/ 	.word	0xffffffff


	//   ....[17]....
        /*0080*/ 	.word	0xffffffff


	//   ....[18]....
        /*0084*/ 	.word	0xffffffff


	//   ....[19]....
        /*0088*/ 	.word	0xffffffff


	//----- nvinfo : EIATTR_COOP_GROUP_INSTR_OFFSETS
	.align		4
.L_2875:
        /*008c*/ 	.byte	0x04, 0x28
        /*008e*/ 	.short	(.L_2877 - .L_2876)


	//   ....[0]....
.L_2876:
        /*0090*/ 	.word	0x00000800


	//   ....[1]....
        /*0094*/ 	.word	0x00000820


	//   ....[2]....
        /*0098*/ 	.word	0x00000840


	//   ....[3]....
        /*009c*/ 	.word	0x00000860


	//   ....[4]....
        /*00a0*/ 	.word	0x00000880


	//   ....[5]....
        /*00a4*/ 	.word	0x000008a0


	//   ....[6]....
        /*00a8*/ 	.word	0x000008c0


	//   ....[7]....
        /*00ac*/ 	.word	0x000008e0


	//   ....[8]....
        /*00b0*/ 	.word	0x00000900


	//   ....[9]....
        /*00b4*/ 	.word	0x00000920


	//   ....[10]....
        /*00b8*/ 	.word	0x000015b0


	//   ....[11]....
        /*00bc*/ 	.word	0x00001630


	//   ....[12]....
        /*00c0*/ 	.word	0x000016b0


	//   ....[13]....
        /*00c4*/ 	.word	0x00001720


	//   ....[14]....
        /*00c8*/ 	.word	0x000017a0


	//   ....[15]....
        /*00cc*/ 	.word	0x00001810


	//   ....[16]....
        /*00d0*/ 	.word	0x00001890


	//   ....[17]....
        /*00d4*/ 	.word	0x00001900


	//   ....[18]....
        /*00d8*/ 	.word	0x00001980


	//   ....[19]....
        /*00dc*/ 	.word	0x000019f0


	//----- nvinfo : EIATTR_EXIT_INSTR_OFFSETS
	.align		4
.L_2877:
        /*00e0*/ 	.byte	0x04, 0x1c
        /*00e2*/ 	.short	(.L_2879 - .L_2878)


	//   ....[0]....
.L_2878:
        /*00e4*/ 	.word	0x00001550


	//----- nvinfo : EIATTR_MAX_THREADS
	.align		4
.L_2879:
        /*00e8*/ 	.byte	0x04, 0x05
        /*00ea*/ 	.short	(.L_2881 - .L_2880)
.L_2880:
        /*00ec*/ 	.word	0x00000080
        /*00f0*/ 	.word	0x00000001
        /*00f4*/ 	.word	0x00000001


	//----- nvinfo : EIATTR_CRS_STACK_SIZE
	.align		4
.L_2881:
        /*00f8*/ 	.byte	0x04, 0x1e
        /*00fa*/ 	.short	(.L_2883 - .L_2882)
.L_2882:
        /*00fc*/ 	.word	0x00000000
.L_2883:


//--------------------- .nv.callgraph             --------------------------
	.section	.nv.callgraph,"",@"SHT_CUDA_CALLGRAPH"
	.align	4
	.sectionentsize	8
	.align		4
        /*0000*/ 	.word	0x00000000
	.align		4
        /*0004*/ 	.word	0xffffffff
	.align		4
        /*0008*/ 	.word	0x00000000
	.align		4
        /*000c*/ 	.word	0xfffffffe
	.align		4
        /*0010*/ 	.word	0x00000000
	.align		4
        /*0014*/ 	.word	0xfffffffd
	.align		4
        /*0018*/ 	.word	0x00000000
	.align		4
        /*001c*/ 	.word	0xfffffffc


//--------------------- .nv.rel.action            --------------------------
	.section	.nv.rel.action,"",@"SHT_CUDA_RELOCINFO"
	.align	8
	.sectionentsize	8
        /*0000*/ 	.byte	0x73, 0x00, 0x00, 0x00, 0x00, 0x00, 0x00, 0x00, 0x00, 0x00, 0x00, 0x11, 0x25, 0x00, 0x05, 0x36


//--------------------- .nv.constant0._ZN10layer_norm31ln_parallel_residual_bwd_kernelINS_13Kernel_traitsI13__nv_bfloat16S2_S2_S2_fjLj256ELj1ELj4ELj1ELj16ENS_18Kernel_traits_baseILj256ES2_S2_S2_S2_fjLj128EEEEELb0ELb0ELb0EEEvNS_9BwdParamsE --------------------------
	.section	.nv.constant0._ZN10layer_norm31ln_parallel_residual_bwd_kernelINS_13Kernel_traitsI13__nv_bfloat16S2_S2_S2_fjLj256ELj1ELj4ELj1ELj16ENS_18Kernel_traits_baseILj256ES2_S2_S2_S2_fjLj128EEEEELb0ELb0ELb0EEEvNS_9BwdParamsE,"a",@progbits
	.sectionflags	@""
	.align	4
.nv.constant0._ZN10layer_norm31ln_parallel_residual_bwd_kernelINS_13Kernel_traitsI13__nv_bfloat16S2_S2_S2_fjLj256ELj1ELj4ELj1ELj16ENS_18Kernel_traits_baseILj256ES2_S2_S2_S2_fjLj128EEEEELb0ELb0ELb0EEEvNS_9BwdParamsE:
	.zero		648


//--------------------- .nv.constant0._ZN10layer_norm31ln_parallel_residual_bwd_kernelINS_13Kernel_traitsI13__nv_bfloat16S2_S2_S2_fjLj256ELj1ELj4ELj1ELj16ENS_18Kernel_traits_baseILj256ES2_S2_S2_S2_fjLj128EEEEELb0ELb0ELb1EEEvNS_9BwdParamsE --------------------------
	.section	.nv.constant0._ZN10layer_norm31ln_parallel_residual_bwd_kernelINS_13Kernel_traitsI13__nv_bfloat16S2_S2_S2_fjLj256ELj1ELj4ELj1ELj16ENS_18Kernel_traits_baseILj256ES2_S2_S2_S2_fjLj128EEEEELb0ELb0ELb1EEEvNS_9BwdParamsE,"a",@progbits
	.sectionflags	@""
	.align	4
.nv.constant0._ZN10layer_norm31ln_parallel_residual_bwd_kernelINS_13Kernel_traitsI13__nv_bfloat16S2_S2_S2_fjLj256ELj1ELj4ELj1ELj16ENS_18Kernel_traits_baseILj256ES2_S2_S2_S2_fjLj128EEEEELb0ELb0ELb1EEEvNS_9BwdParamsE:
	.zero		648


//--------------------- .nv.constant0._ZN10layer_norm31ln_parallel_residual_bwd_kernelINS_13Kernel_traitsI13__nv_bfloat16S2_S2_S2_fjLj256ELj1ELj4ELj1ELj16ENS_18Kernel_traits_baseILj256ES2_S2_S2_S2_fjLj128EEEEELb0ELb1ELb0EEEvNS_9BwdParamsE --------------------------
	.section	.nv.constant0._ZN10layer_norm31ln_parallel_residual_bwd_kernelINS_13Kernel_traitsI13__nv_bfloat16S2_S2_S2_fjLj256ELj1ELj4ELj1ELj16ENS_18Kernel_traits_baseILj256ES2_S2_S2_S2_fjLj128EEEEELb0ELb1ELb0EEEvNS_9BwdParamsE,"a",@progbits
	.sectionflags	@""
	.align	4
.nv.constant0._ZN10layer_norm31ln_parallel_residual_bwd_kernelINS_13Kernel_traitsI13__nv_bfloat16S2_S2_S2_fjLj256ELj1ELj4ELj1ELj16ENS_18Kernel_traits_baseILj256ES2_S2_S2_S2_fjLj128EEEEELb0ELb1ELb0EEEvNS_9BwdParamsE:
	.zero		648


//--------------------- .nv.constant0._ZN10layer_norm31ln_parallel_residual_bwd_kernelINS_13Kernel_traitsI13__nv_bfloat16S2_S2_S2_fjLj256ELj1ELj4ELj1ELj16ENS_18Kernel_traits_baseILj256ES2_S2_S2_S2_fjLj128EEEEELb0ELb1ELb1EEEvNS_9BwdParamsE --------------------------
	.section	.nv.constant0._ZN10layer_norm31ln_parallel_residual_bwd_kernelINS_13Kernel_traitsI13__nv_bfloat16S2_S2_S2_fjLj256ELj1ELj4ELj1ELj16ENS_18Kernel_traits_baseILj256ES2_S2_S2_S2_fjLj128EEEEELb0ELb1ELb1EEEvNS_9BwdParamsE,"a",@progbits
	.sectionflags	@""
	.align	4
.nv.constant0._ZN10layer_norm31ln_parallel_residual_bwd_kernelINS_13Kernel_traitsI13__nv_bfloat16S2_S2_S2_fjLj256ELj1ELj4ELj1ELj16ENS_18Kernel_traits_baseILj256ES2_S2_S2_S2_fjLj128EEEEELb0ELb1ELb1EEEvNS_9BwdParamsE:
	.zero		648


//--------------------- .nv.constant0._ZN10layer_norm31ln_parallel_residual_bwd_kernelINS_13Kernel_traitsI13__nv_bfloat16S2_S2_S2_fjLj256ELj1ELj4ELj1ELj16ENS_18Kernel_traits_baseILj256ES2_S2_S2_S2_fjLj128EEEEELb1ELb0ELb0EEEvNS_9BwdParamsE --------------------------
	.section	.nv.constant0._ZN10layer_norm31ln_parallel_residual_bwd_kernelINS_13Kernel_traitsI13__nv_bfloat16S2_S2_S2_fjLj256ELj1ELj4ELj1ELj16ENS_18Kernel_traits_baseILj256ES2_S2_S2_S2_fjLj128EEEEELb1ELb0ELb0EEEvNS_9BwdParamsE,"a",@progbits
	.sectionflags	@""
	.align	4
.nv.constant0._ZN10layer_norm31ln_parallel_residual_bwd_kernelINS_13Kernel_traitsI13__nv_bfloat16S2_S2_S2_fjLj256ELj1ELj4ELj1ELj16ENS_18Kernel_traits_baseILj256ES2_S2_S2_S2_fjLj128EEEEELb1ELb0ELb0EEEvNS_9BwdParamsE:
	.zero		648


//--------------------- .nv.constant0._ZN10layer_norm31ln_parallel_residual_bwd_kernelINS_13Kernel_traitsI13__nv_bfloat16S2_S2_S2_fjLj256ELj1ELj4ELj1ELj16ENS_18Kernel_traits_baseILj256ES2_S2_S2_S2_fjLj128EEEEELb1ELb0ELb1EEEvNS_9BwdParamsE --------------------------
	.section	.nv.constant0._ZN10layer_norm31ln_parallel_residual_bwd_kernelINS_13Kernel_traitsI13__nv_bfloat16S2_S2_S2_fjLj256ELj1ELj4ELj1ELj16ENS_18Kernel_traits_baseILj256ES2_S2_S2_S2_fjLj128EEEEELb1ELb0ELb1EEEvNS_9BwdParamsE,"a",@progbits
	.sectionflags	@""
	.align	4
.nv.constant0._ZN10layer_norm31ln_parallel_residual_bwd_kernelINS_13Kernel_traitsI13__nv_bfloat16S2_S2_S2_fjLj256ELj1ELj4ELj1ELj16ENS_18Kernel_traits_baseILj256ES2_S2_S2_S2_fjLj128EEEEELb1ELb0ELb1EEEvNS_9BwdParamsE:
	.zero		648


//--------------------- .nv.constant0._ZN10layer_norm22ln_bwd_finalize_kernelINS_22Kernel_traits_finalizeILj256E13__nv_bfloat16S2_S2_S2_fjLb0ELj1024ELj4ENS_18Kernel_traits_baseILj256ES2_S2_S2_S2_fjLj1024EEEEELb0ELb0EEEvNS_9BwdParamsE --------------------------
	.section	.nv.constant0._ZN10layer_norm22ln_bwd_finalize_kernelINS_22Kernel_traits_finalizeILj256E13__nv_bfloat16S2_S2_S2_fjLb0ELj1024ELj4ENS_18Kernel_traits_baseILj256ES2_S2_S2_S2_fjLj1024EEEEELb0ELb0EEEvNS_9BwdParamsE,"a",@progbits
	.sectionflags	@""
	.align	4
.nv.constant0._ZN10layer_norm22ln_bwd_finalize_kernelINS_22Kernel_traits_finalizeILj256E13__nv_bfloat16S2_S2_S2_fjLb0ELj1024ELj4ENS_18Kernel_traits_baseILj256ES2_S2_S2_S2_fjLj1024EEEEELb0ELb0EEEvNS_9BwdParamsE:
	.zero		648


//--------------------- .nv.constant0._ZN10layer_norm40ln_parallel_residual_bwd_finalize_kernelINS_22Kernel_traits_finalizeILj256E13__nv_bfloat16S2_S2_S2_fjLb0ELj1024ELj4ENS_18Kernel_traits_baseILj256ES2_S2_S2_S2_fjLj1024EEEEELb0EEEvNS_9BwdParamsE --------------------------
	.section	.nv.constant0._ZN10layer_norm40ln_parallel_residual_bwd_finalize_kernelINS_22Kernel_traits_finalizeILj256E13__nv_bfloat16S2_S2_S2_fjLb0ELj1024ELj4ENS_18Kernel_traits_baseILj256ES2_S2_S2_S2_fjLj1024EEEEELb0EEEvNS_9BwdParamsE,"a",@progbits
	.sectionflags	@""
	.align	4
.nv.constant0._ZN10layer_norm40ln_parallel_residual_bwd_finalize_kernelINS_22Kernel_traits_finalizeILj256E13__nv_bfloat16S2_S2_S2_fjLb0ELj1024ELj4ENS_18Kernel_traits_baseILj256ES2_S2_S2_S2_fjLj1024EEEEELb0EEEvNS_9BwdParamsE:
	.zero		648


//--------------------- .nv.constant0._ZN10layer_norm31ln_parallel_residual_bwd_kernelINS_13Kernel_traitsI13__nv_bfloat16S2_S2_S2_fjLj256ELj1ELj4ELj1ELj16ENS_18Kernel_traits_baseILj256ES2_S2_S2_S2_fjLj128EEEEELb1ELb1ELb0EEEvNS_9BwdParamsE --------------------------
	.section	.nv.constant0._ZN10layer_norm31ln_parallel_residual_bwd_kernelINS_13Kernel_traitsI13__nv_bfloat16S2_S2_S2_fjLj256ELj1ELj4ELj1ELj16ENS_18Kernel_traits_baseILj256ES2_S2_S2_S2_fjLj128EEEEELb1ELb1ELb0EEEvNS_9BwdParamsE,"a",@progbits
	.sectionflags	@""
	.align	4
.nv.constant0._ZN10layer_norm31ln_parallel_residual_bwd_kernelINS_13Kernel_traitsI13__nv_bfloat16S2_S2_S2_fjLj256ELj1ELj4ELj1ELj16ENS_18Kernel_traits_baseILj256ES2_S2_S2_S2_fjLj128EEEEELb1ELb1ELb0EEEvNS_9BwdParamsE:
	.zero		648


//--------------------- .nv.constant0._ZN10layer_norm22ln_bwd_finalize_kernelINS_22Kernel_traits_finalizeILj256E13__nv_bfloat16S2_S2_S2_fjLb0ELj1024ELj4ENS_18Kernel_traits_baseILj256ES2_S2_S2_S2_fjLj1024EEEEELb0ELb1EEEvNS_9BwdParamsE --------------------------
	.section	.nv.constant0._ZN10layer_norm22ln_bwd_finalize_kernelINS_22Kernel_traits_finalizeILj256E13__nv_bfloat16S2_S2_S2_fjLb0ELj1024ELj4ENS_18Kernel_traits_baseILj256ES2_S2_S2_S2_fjLj1024EEEEELb0ELb1EEEvNS_9BwdParamsE,"a",@progbits
	.sectionflags	@""
	.align	4
.nv.constant0._ZN10layer_norm22ln_bwd_finalize_kernelINS_22Kernel_traits_finalizeILj256E13__nv_bfloat16S2_S2_S2_fjLb0ELj1024ELj4ENS_18Kernel_traits_baseILj256ES2_S2_S2_S2_fjLj1024EEEEELb0ELb1EEEvNS_9BwdParamsE:
	.zero		648


//--------------------- .nv.constant0._ZN10layer_norm40ln_parallel_residual_bwd_finalize_kernelINS_22Kernel_traits_finalizeILj256E13__nv_bfloat16S2_S2_S2_fjLb0ELj1024ELj4ENS_18Kernel_traits_baseILj256ES2_S2_S2_S2_fjLj1024EEEEELb1EEEvNS_9BwdParamsE --------------------------
	.section	.nv.constant0._ZN10layer_norm40ln_parallel_residual_bwd_finalize_kernelINS_22Kernel_traits_finalizeILj256E13__nv_bfloat16S2_S2_S2_fjLb0ELj1024ELj4ENS_18Kernel_traits_baseILj256ES2_S2_S2_S2_fjLj1024EEEEELb1EEEvNS_9BwdParamsE,"a",@progbits
	.sectionflags	@""
	.align	4
.nv.constant0._ZN10layer_norm40ln_parallel_residual_bwd_finalize_kernelINS_22Kernel_traits_finalizeILj256E13__nv_bfloat16S2_S2_S2_fjLb0ELj1024ELj4ENS_18Kernel_traits_baseILj256ES2_S2_S2_S2_fjLj1024EEEEELb1EEEvNS_9BwdParamsE:
	.zero		648


//--------------------- .nv.constant0._ZN10layer_norm31ln_parallel_residual_bwd_kernelINS_13Kernel_traitsI13__nv_bfloat16S2_S2_S2_fjLj256ELj1ELj4ELj1ELj16ENS_18Kernel_traits_baseILj256ES2_S2_S2_S2_fjLj128EEEEELb1ELb1ELb1EEEvNS_9BwdParamsE --------------------------
	.section	.nv.constant0._ZN10layer_norm31ln_parallel_residual_bwd_kernelINS_13Kernel_traitsI13__nv_bfloat16S2_S2_S2_fjLj256ELj1ELj4ELj1ELj16ENS_18Kernel_traits_baseILj256ES2_S2_S2_S2_fjLj128EEEEELb1ELb1ELb1EEEvNS_9BwdParamsE,"a",@progbits
	.sectionflags	@""
	.align	4
.nv.constant0._ZN10layer_norm31ln_parallel_residual_bwd_kernelINS_13Kernel_traitsI13__nv_bfloat16S2_S2_S2_fjLj256ELj1ELj4ELj1ELj16ENS_18Kernel_traits_baseILj256ES2_S2_S2_S2_fjLj128EEEEELb1ELb1ELb1EEEvNS_9BwdParamsE:
	.zero		648


//--------------------- .nv.constant0._ZN10layer_norm31ln_parallel_residual_bwd_kernelINS_13Kernel_traitsI6__halfS2_S2_S2_fjLj256ELj1ELj4ELj1ELj16ENS_18Kernel_traits_baseILj256ES2_S2_S2_S2_fjLj128EEEEELb0ELb0ELb0EEEvNS_9BwdParamsE --------------------------
	.section	.nv.constant0._ZN10layer_norm31ln_parallel_residual_bwd_kernelINS_13Kernel_traitsI6__halfS2_S2_S2_fjLj256ELj1ELj4ELj1ELj16ENS_18Kernel_traits_baseILj256ES2_S2_S2_S2_fjLj128EEEEELb0ELb0ELb0EEEvNS_9BwdParamsE,"a",@progbits
	.sectionflags	@""
	.align	4
.nv.constant0._ZN10layer_norm31ln_parallel_residual_bwd_kernelINS_13Kernel_traitsI6__halfS2_S2_S2_fjLj256ELj1ELj4ELj1ELj16ENS_18Kernel_traits_baseILj256ES2_S2_S2_S2_fjLj128EEEEELb0ELb0ELb0EEEvNS_9BwdParamsE:
	.zero		648


//--------------------- .nv.constant0._ZN10layer_norm31ln_parallel_residual_bwd_kernelINS_13Kernel_traitsI6__halfS2_S2_S2_fjLj256ELj1ELj4ELj1ELj16ENS_18Kernel_traits_baseILj256ES2_S2_S2_S2_fjLj128EEEEELb0ELb0ELb1EEEvNS_9BwdParamsE --------------------------
	.section	.nv.constant0._ZN10layer_norm31ln_parallel_residual_bwd_kernelINS_13Kernel_traitsI6__halfS2_S2_S2_fjLj256ELj1ELj4ELj1ELj16ENS_18Kernel_traits_baseILj256ES2_S2_S2_S2_fjLj128EEEEELb0ELb0ELb1EEEvNS_9BwdParamsE,"a",@progbits
	.sectionflags	@""
	.align	4
.nv.constant0._ZN10layer_norm31ln_parallel_residual_bwd_kernelINS_13Kernel_traitsI6__halfS2_S2_S2_fjLj256ELj1ELj4ELj1ELj16ENS_18Kernel_traits_baseILj256ES2_S2_S2_S2_fjLj128EEEEELb0ELb0ELb1EEEvNS_9BwdParamsE:
	.zero		648


//--------------------- .nv.constant0._ZN10layer_norm31ln_parallel_residual_bwd_kernelINS_13Kernel_traitsI6__halfS2_S2_S2_fjLj256ELj1ELj4ELj1ELj16ENS_18Kernel_traits_baseILj256ES2_S2_S2_S2_fjLj128EEEEELb0ELb1ELb0EEEvNS_9BwdParamsE --------------------------
	.section	.nv.constant0._ZN10layer_norm31ln_parallel_residual_bwd_kernelINS_13Kernel_traitsI6__halfS2_S2_S2_fjLj256ELj1ELj4ELj1ELj16ENS_18Kernel_traits_baseILj256ES2_S2_S2_S2_fjLj128EEEEELb0ELb1ELb0EEEvNS_9BwdParamsE,"a",@progbits
	.sectionflags	@""
	.align	4
.nv.constant0._ZN10layer_norm31ln_parallel_residual_bwd_kernelINS_13Kernel_traitsI6__halfS2_S2_S2_fjLj256ELj1ELj4ELj1ELj16ENS_18Kernel_traits_baseILj256ES2_S2_S2_S2_fjLj128EEEEELb0ELb1ELb0EEEvNS_9BwdParamsE:
	.zero		648


//--------------------- .nv.constant0._ZN10layer_norm31ln_parallel_residual_bwd_kernelINS_13Kernel_traitsI6__halfS2_S2_S2_fjLj256ELj1ELj4ELj1ELj16ENS_18Kernel_traits_baseILj256ES2_S2_S2_S2_fjLj128EEEEELb0ELb1ELb1EEEvNS_9BwdParamsE --------------------------
	.section	.nv.constant0._ZN10layer_norm31ln_parallel_residual_bwd_kernelINS_13Kernel_traitsI6__halfS2_S2_S2_fjLj256ELj1ELj4ELj1ELj16ENS_18Kernel_traits_baseILj256ES2_S2_S2_S2_fjLj128EEEEELb0ELb1ELb1EEEvNS_9BwdParamsE,"a",@progbits
	.sectionflags	@""
	.align	4
.nv.constant0._ZN10layer_norm31ln_parallel_residual_bwd_kernelINS_13Kernel_traitsI6__halfS2_S2_S2_fjLj256ELj1ELj4ELj1ELj16ENS_18Kernel_traits_baseILj256ES2_S2_S2_S2_fjLj128EEEEELb0ELb1ELb1EEEvNS_9BwdParamsE:
	.zero		648


//--------------------- .nv.constant0._ZN10layer_norm31ln_parallel_residual_bwd_kernelINS_13Kernel_traitsI6__halfS2_S2_S2_fjLj256ELj1ELj4ELj1ELj16ENS_18Kernel_traits_baseILj256ES2_S2_S2_S2_fjLj128EEEEELb1ELb0ELb0EEEvNS_9BwdParamsE --------------------------
	.section	.nv.constant0._ZN10layer_norm31ln_parallel_residual_bwd_kernelINS_13Kernel_traitsI6__halfS2_S2_S2_fjLj256ELj1ELj4ELj1ELj16ENS_18Kernel_traits_baseILj256ES2_S2_S2_S2_fjLj128EEEEELb1ELb0ELb0EEEvNS_9BwdParamsE,"a",@progbits
	.sectionflags	@""
	.align	4
.nv.constant0._ZN10layer_norm31ln_parallel_residual_bwd_kernelINS_13Kernel_traitsI6__halfS2_S2_S2_fjLj256ELj1ELj4ELj1ELj16ENS_18Kernel_traits_baseILj256ES2_S2_S2_S2_fjLj128EEEEELb1ELb0ELb0EEEvNS_9BwdParamsE:
	.zero		648


//--------------------- .nv.constant0._ZN10layer_norm31ln_parallel_residual_bwd_kernelINS_13Kernel_traitsI6__halfS2_S2_S2_fjLj256ELj1ELj4ELj1ELj16ENS_18Kernel_traits_baseILj256ES2_S2_S2_S2_fjLj128EEEEELb1ELb0ELb1EEEvNS_9BwdParamsE --------------------------
	.section	.nv.constant0._ZN10layer_norm31ln_parallel_residual_bwd_kernelINS_13Kernel_traitsI6__halfS2_S2_S2_fjLj256ELj1ELj4ELj1ELj16ENS_18Kernel_traits_baseILj256ES2_S2_S2_S2_fjLj128EEEEELb1ELb0ELb1EEEvNS_9BwdParamsE,"a",@progbits
	.sectionflags	@""
	.align	4
.nv.constant0._ZN10layer_norm31ln_parallel_residual_bwd_kernelINS_13Kernel_traitsI6__halfS2_S2_S2_fjLj256ELj1ELj4ELj1ELj16ENS_18Kernel_traits_baseILj256ES2_S2_S2_S2_fjLj128EEEEELb1ELb0ELb1EEEvNS_9BwdParamsE:
	.zero		648


//--------------------- .nv.constant0._ZN10layer_norm22ln_bwd_finalize_kernelINS_22Kernel_traits_finalizeILj256E6__halfS2_S2_S2_fjLb0ELj1024ELj4ENS_18Kernel_traits_baseILj256ES2_S2_S2_S2_fjLj1024EEEEELb0ELb0EEEvNS_9BwdParamsE --------------------------
	.section	.nv.constant0._ZN10layer_norm22ln_bwd_finalize_kernelINS_22Kernel_traits_finalizeILj256E6__halfS2_S2_S2_fjLb0ELj1024ELj4ENS_18Kernel_traits_baseILj256ES2_S2_S2_S2_fjLj1024EEEEELb0ELb0EEEvNS_9BwdParamsE,"a",@progbits
	.sectionflags	@""
	.align	4
.nv.constant0._ZN10layer_norm22ln_bwd_finalize_kernelINS_22Kernel_traits_finalizeILj256E6__halfS2_S2_S2_fjLb0ELj1024ELj4ENS_18Kernel_traits_baseILj256ES2_S2_S2_S2_fjLj1024EEEEELb0ELb0EEEvNS_9BwdParamsE:
	.zero		648


//--------------------- .nv.constant0._ZN10layer_norm40ln_parallel_residual_bwd_finalize_kernelINS_22Kernel_traits_finalizeILj256E6__halfS2_S2_S2_fjLb0ELj1024ELj4ENS_18Kernel_traits_baseILj256ES2_S2_S2_S2_fjLj1024EEEEELb0EEEvNS_9BwdParamsE --------------------------
	.section	.nv.constant0._ZN10layer_norm40ln_parallel_residual_bwd_finalize_kernelINS_22Kernel_traits_finalizeILj256E6__halfS2_S2_S2_fjLb0ELj1024ELj4ENS_18Kernel_traits_baseILj256ES2_S2_S2_S2_fjLj1024EEEEELb0EEEvNS_9BwdParamsE,"a",@progbits
	.sectionflags	@""
	.align	4
.nv.constant0._ZN10layer_norm40ln_parallel_residual_bwd_finalize_kernelINS_22Kernel_traits_finalizeILj256E6__halfS2_S2_S2_fjLb0ELj1024ELj4ENS_18Kernel_traits_baseILj256ES2_S2_S2_S2_fjLj1024EEEEELb0EEEvNS_9BwdParamsE:
	.zero		648


//--------------------- .nv.constant0._ZN10layer_norm31ln_parallel_residual_bwd_kernelINS_13Kernel_traitsI6__halfS2_S2_S2_fjLj256ELj1ELj4ELj1ELj16ENS_18Kernel_traits_baseILj256ES2_S2_S2_S2_fjLj128EEEEELb1ELb1ELb0EEEvNS_9BwdParamsE --------------------------
	.section	.nv.constant0._ZN10layer_norm31ln_parallel_residual_bwd_kernelINS_13Kernel_traitsI6__halfS2_S2_S2_fjLj256ELj1ELj4ELj1ELj16ENS_18Kernel_traits_baseILj256ES2_S2_S2_S2_fjLj128EEEEELb1ELb1ELb0EEEvNS_9BwdParamsE,"a",@progbits
	.sectionflags	@""
	.align	4
.nv.constant0._ZN10layer_norm31ln_parallel_residual_bwd_kernelINS_13Kernel_traitsI6__halfS2_S2_S2_fjLj256ELj1ELj4ELj1ELj16ENS_18Kernel_traits_baseILj256ES2_S2_S2_S2_fjLj128EEEEELb1ELb1ELb0EEEvNS_9BwdParamsE:
	.zero		648


//--------------------- .nv.constant0._ZN10layer_norm22ln_bwd_finalize_kernelINS_22Kernel_traits_finalizeILj256E6__halfS2_S2_S2_fjLb0ELj1024ELj4ENS_18Kernel_traits_baseILj256ES2_S2_S2_S2_fjLj1024EEEEELb0ELb1EEEvNS_9BwdParamsE --------------------------
	.section	.nv.constant0._ZN10layer_norm22ln_bwd_finalize_kernelINS_22Kernel_traits_finalizeILj256E6__halfS2_S2_S2_fjLb0ELj1024ELj4ENS_18Kernel_traits_baseILj256ES2_S2_S2_S2_fjLj1024EEEEELb0ELb1EEEvNS_9BwdParamsE,"a",@progbits
	.sectionflags	@""
	.align	4
.nv.constant0._ZN10layer_norm22ln_bwd_finalize_kernelINS_22Kernel_traits_finalizeILj256E6__halfS2_S2_S2_fjLb0ELj1024ELj4ENS_18Kernel_traits_baseILj256ES2_S2_S2_S2_fjLj1024EEEEELb0ELb1EEEvNS_9BwdParamsE:
	.zero		648


//--------------------- .nv.constant0._ZN10layer_norm40ln_parallel_residual_bwd_finalize_kernelINS_22Kernel_traits_finalizeILj256E6__halfS2_S2_S2_fjLb0ELj1024ELj4ENS_18Kernel_traits_baseILj256ES2_S2_S2_S2_fjLj1024EEEEELb1EEEvNS_9BwdParamsE --------------------------
	.section	.nv.constant0._ZN10layer_norm40ln_parallel_residual_bwd_finalize_kernelINS_22Kernel_traits_finalizeILj256E6__halfS2_S2_S2_fjLb0ELj1024ELj4ENS_18Kernel_traits_baseILj256ES2_S2_S2_S2_fjLj1024EEEEELb1EEEvNS_9BwdParamsE,"a",@progbits
	.sectionflags	@""
	.align	4
.nv.constant0._ZN10layer_norm40ln_parallel_residual_bwd_finalize_kernelINS_22Kernel_traits_finalizeILj256E6__halfS2_S2_S2_fjLb0ELj1024ELj4ENS_18Kernel_traits_baseILj256ES2_S2_S2_S2_fjLj1024EEEEELb1EEEvNS_9BwdParamsE:
	.zero		648


//--------------------- .nv.constant0._ZN10layer_norm31ln_parallel_residual_bwd_kernelINS_13Kernel_traitsI6__halfS2_S2_S2_fjLj256ELj1ELj4ELj1ELj16ENS_18Kernel_traits_baseILj256ES2_S2_S2_S2_fjLj128EEEEELb1ELb1ELb1EEEvNS_9BwdParamsE --------------------------
	.section	.nv.constant0._ZN10layer_norm31ln_parallel_residual_bwd_kernelINS_13Kernel_traitsI6__halfS2_S2_S2_fjLj256ELj1ELj4ELj1ELj16ENS_18Kernel_traits_baseILj256ES2_S2_S2_S2_fjLj128EEEEELb1ELb1ELb1EEEvNS_9BwdParamsE,"a",@progbits
	.sectionflags	@""
	.align	4
.nv.constant0._ZN10layer_norm31ln_parallel_residual_bwd_kernelINS_13Kernel_traitsI6__halfS2_S2_S2_fjLj256ELj1ELj4ELj1ELj16ENS_18Kernel_traits_baseILj256ES2_S2_S2_S2_fjLj128EEEEELb1ELb1ELb1EEEvNS_9BwdParamsE:
	.zero		648


//--------------------- .nv.constant0._ZN10layer_norm31ln_parallel_residual_bwd_kernelINS_13Kernel_traitsIf13__nv_bfloat16S2_S2_fjLj256ELj1ELj4ELj1ELj16ENS_18Kernel_traits_baseILj256EfS2_S2_S2_fjLj128EEEEELb0ELb0ELb0EEEvNS_9BwdParamsE --------------------------
	.section	.nv.constant0._ZN10layer_norm31ln_parallel_residual_bwd_kernelINS_13Kernel_traitsIf13__nv_bfloat16S2_S2_fjLj256ELj1ELj4ELj1ELj16ENS_18Kernel_traits_baseILj256EfS2_S2_S2_fjLj128EEEEELb0ELb0ELb0EEEvNS_9BwdParamsE,"a",@progbits
	.sectionflags	@""
	.align	4
.nv.constant0._ZN10layer_norm31ln_parallel_residual_bwd_kernelINS_13Kernel_traitsIf13__nv_bfloat16S2_S2_fjLj256ELj1ELj4ELj1ELj16ENS_18Kernel_traits_baseILj256EfS2_S2_S2_fjLj128EEEEELb0ELb0ELb0EEEvNS_9BwdParamsE:
	.zero		648


//--------------------- .nv.constant0._ZN10layer_norm31ln_parallel_residual_bwd_kernelINS_13Kernel_traitsIf13__nv_bfloat16S2_S2_fjLj256ELj1ELj4ELj1ELj16ENS_18Kernel_traits_baseILj256EfS2_S2_S2_fjLj128EEEEELb0ELb0ELb1EEEvNS_9BwdParamsE --------------------------
	.section	.nv.constant0._ZN10layer_norm31ln_parallel_residual_bwd_kernelINS_13Kernel_traitsIf13__nv_bfloat16S2_S2_fjLj256ELj1ELj4ELj1ELj16ENS_18Kernel_traits_baseILj256EfS2_S2_S2_fjLj128EEEEELb0ELb0ELb1EEEvNS_9BwdParamsE,"a",@progbits
	.sectionflags	@""
	.align	4
.nv.constant0._ZN10layer_norm31ln_parallel_residual_bwd_kernelINS_13Kernel_traitsIf13__nv_bfloat16S2_S2_fjLj256ELj1ELj4ELj1ELj16ENS_18Kernel_traits_baseILj256EfS2_S2_S2_fjLj128EEEEELb0ELb0ELb1EEEvNS_9BwdParamsE:
	.zero		648


//--------------------- .nv.constant0._ZN10layer_norm31ln_parallel_residual_bwd_kernelINS_13Kernel_traitsIf13__nv_bfloat16S2_S2_fjLj256ELj1ELj4ELj1ELj16ENS_18Kernel_traits_baseILj256EfS2_S2_S2_fjLj128EEEEELb0ELb1ELb0EEEvNS_9BwdParamsE --------------------------
	.section	.nv.constant0._ZN10layer_norm31ln_parallel_residual_bwd_kernelINS_13Kernel_traitsIf13__nv_bfloat16S2_S2_fjLj256ELj1ELj4ELj1ELj16ENS_18Kernel_traits_baseILj256EfS2_S2_S2_fjLj128EEEEELb0ELb1ELb0EEEvNS_9BwdParamsE,"a",@progbits
	.sectionflags	@""
	.align	4
.nv.constant0._ZN10layer_norm31ln_parallel_residual_bwd_kernelINS_13Kernel_traitsIf13__nv_bfloat16S2_S2_fjLj256ELj1ELj4ELj1ELj16ENS_18Kernel_traits_baseILj256EfS2_S2_S2_fjLj128EEEEELb0ELb1ELb0EEEvNS_9BwdParamsE:
	.zero		648


//--------------------- .nv.constant0._ZN10layer_norm31ln_parallel_residual_bwd_kernelINS_13Kernel_traitsIf13__nv_bfloat16S2_S2_fjLj256ELj1ELj4ELj1ELj16ENS_18Kernel_traits_baseILj256EfS2_S2_S2_fjLj128EEEEELb0ELb1ELb1EEEvNS_9BwdParamsE --------------------------
	.section	.nv.constant0._ZN10layer_norm31ln_parallel_residual_bwd_kernelINS_13Kernel_traitsIf13__nv_bfloat16S2_S2_fjLj256ELj1ELj4ELj1ELj16ENS_18Kernel_traits_baseILj256EfS2_S2_S2_fjLj128EEEEELb0ELb1ELb1EEEvNS_9BwdParamsE,"a",@progbits
	.sectionflags	@""
	.align	4
.nv.constant0._ZN10layer_norm31ln_parallel_residual_bwd_kernelINS_13Kernel_traitsIf13__nv_bfloat16S2_S2_fjLj256ELj1ELj4ELj1ELj16ENS_18Kernel_traits_baseILj256EfS2_S2_S2_fjLj128EEEEELb0ELb1ELb1EEEvNS_9BwdParamsE:
	.zero		648


//--------------------- .nv.constant0._ZN10layer_norm31ln_parallel_residual_bwd_kernelINS_13Kernel_traitsIf13__nv_bfloat16S2_S2_fjLj256ELj1ELj4ELj1ELj16ENS_18Kernel_traits_baseILj256EfS2_S2_S2_fjLj128EEEEELb1ELb0ELb0EEEvNS_9BwdParamsE --------------------------
	.section	.nv.constant0._ZN10layer_norm31ln_parallel_residual_bwd_kernelINS_13Kernel_traitsIf13__nv_bfloat16S2_S2_fjLj256ELj1ELj4ELj1ELj16ENS_18Kernel_traits_baseILj256EfS2_S2_S2_fjLj128EEEEELb1ELb0ELb0EEEvNS_9BwdParamsE,"a",@progbits
	.sectionflags	@""
	.align	4
.nv.constant0._ZN10layer_norm31ln_parallel_residual_bwd_kernelINS_13Kernel_traitsIf13__nv_bfloat16S2_S2_fjLj256ELj1ELj4ELj1ELj16ENS_18Kernel_traits_baseILj256EfS2_S2_S2_fjLj128EEEEELb1ELb0ELb0EEEvNS_9BwdParamsE:
	.zero		648


//--------------------- .nv.constant0._ZN10layer_norm31ln_parallel_residual_bwd_kernelINS_13Kernel_traitsIf13__nv_bfloat16S2_S2_fjLj256ELj1ELj4ELj1ELj16ENS_18Kernel_traits_baseILj256EfS2_S2_S2_fjLj128EEEEELb1ELb0ELb1EEEvNS_9BwdParamsE --------------------------
	.section	.nv.constant0._ZN10layer_norm31ln_parallel_residual_bwd_kernelINS_13Kernel_traitsIf13__nv_bfloat16S2_S2_fjLj256ELj1ELj4ELj1ELj16ENS_18Kernel_traits_baseILj256EfS2_S2_S2_fjLj128EEEEELb1ELb0ELb1EEEvNS_9BwdParamsE,"a",@progbits
	.sectionflags	@""
	.align	4
.nv.constant0._ZN10layer_norm31ln_parallel_residual_bwd_kernelINS_13Kernel_traitsIf13__nv_bfloat16S2_S2_fjLj256ELj1ELj4ELj1ELj16ENS_18Kernel_traits_baseILj256EfS2_S2_S2_fjLj128EEEEELb1ELb0ELb1EEEvNS_9BwdParamsE:
	.zero		648


//--------------------- .nv.constant0._ZN10layer_norm22ln_bwd_finalize_kernelINS_22Kernel_traits_finalizeILj256Ef13__nv_bfloat16S2_S2_fjLb0ELj1024ELj4ENS_18Kernel_traits_baseILj256EfS2_S2_S2_fjLj1024EEEEELb0ELb0EEEvNS_9BwdParamsE --------------------------
	.section	.nv.constant0._ZN10layer_norm22ln_bwd_finalize_kernelINS_22Kernel_traits_finalizeILj256Ef13__nv_bfloat16S2_S2_fjLb0ELj1024ELj4ENS_18Kernel_traits_baseILj256EfS2_S2_S2_fjLj1024EEEEELb0ELb0EEEvNS_9BwdParamsE,"a",@progbits
	.sectionflags	@""
	.align	4
.nv.constant0._ZN10layer_norm22ln_bwd_finalize_kernelINS_22Kernel_traits_finalizeILj256Ef13__nv_bfloat16S2_S2_fjLb0ELj1024ELj4ENS_18Kernel_traits_baseILj256EfS2_S2_S2_fjLj1024EEEEELb0ELb0EEEvNS_9BwdParamsE:
	.zero		648


//--------------------- .nv.constant0._ZN10layer_norm40ln_parallel_residual_bwd_finalize_kernelINS_22Kernel_traits_finalizeILj256Ef13__nv_bfloat16S2_S2_fjLb0ELj1024ELj4ENS_18Kernel_traits_baseILj256EfS2_S2_S2_fjLj1024EEEEELb0EEEvNS_9BwdParamsE --------------------------
	.section	.nv.constant0._ZN10layer_norm40ln_parallel_residual_bwd_finalize_kernelINS_22Kernel_traits_finalizeILj256Ef13__nv_bfloat16S2_S2_fjLb0ELj1024ELj4ENS_18Kernel_traits_baseILj256EfS2_S2_S2_fjLj1024EEEEELb0EEEvNS_9BwdParamsE,"a",@progbits
	.sectionflags	@""
	.align	4
.nv.constant0._ZN10layer_norm40ln_parallel_residual_bwd_finalize_kernelINS_22Kernel_traits_finalizeILj256Ef13__nv_bfloat16S2_S2_fjLb0ELj1024ELj4ENS_18Kernel_traits_baseILj256EfS2_S2_S2_fjLj1024EEEEELb0EEEvNS_9BwdParamsE:
	.zero		648


//--------------------- .nv.constant0._ZN10layer_norm31ln_parallel_residual_bwd_kernelINS_13Kernel_traitsIf13__nv_bfloat16S2_S2_fjLj256ELj1ELj4ELj1ELj16ENS_18Kernel_traits_baseILj256EfS2_S2_S2_fjLj128EEEEELb1ELb1ELb0EEEvNS_9BwdParamsE --------------------------
	.section	.nv.constant0._ZN10layer_norm31ln_parallel_residual_bwd_kernelINS_13Kernel_traitsIf13__nv_bfloat16S2_S2_fjLj256ELj1ELj4ELj1ELj16ENS_18Kernel_traits_baseILj256EfS2_S2_S2_fjLj128EEEEELb1ELb1ELb0EEEvNS_9BwdParamsE,"a",@progbits
	.sectionflags	@""
	.align	4
.nv.constant0._ZN10layer_norm31ln_parallel_residual_bwd_kernelINS_13Kernel_traitsIf13__nv_bfloat16S2_S2_fjLj256ELj1ELj4ELj1ELj16ENS_18Kernel_traits_baseILj256EfS2_S2_S2_fjLj128EEEEELb1ELb1ELb0EEEvNS_9BwdParamsE:
	.zero		648


//--------------------- .nv.constant0._ZN10layer_norm22ln_bwd_finalize_kernelINS_22Kernel_traits_finalizeILj256Ef13__nv_bfloat16S2_S2_fjLb0ELj1024ELj4ENS_18Kernel_traits_baseILj256EfS2_S2_S2_fjLj1024EEEEELb0ELb1EEEvNS_9BwdParamsE --------------------------
	.section	.nv.constant0._ZN10layer_norm22ln_bwd_finalize_kernelINS_22Kernel_traits_finalizeILj256Ef13__nv_bfloat16S2_S2_fjLb0ELj1024ELj4ENS_18Kernel_traits_baseILj256EfS2_S2_S2_fjLj1024EEEEELb0ELb1EEEvNS_9BwdParamsE,"a",@progbits
	.sectionflags	@""
	.align	4
.nv.constant0._ZN10layer_norm22ln_bwd_finalize_kernelINS_22Kernel_traits_finalizeILj256Ef13__nv_bfloat16S2_S2_fjLb0ELj1024ELj4ENS_18Kernel_traits_baseILj256EfS2_S2_S2_fjLj1024EEEEELb0ELb1EEEvNS_9BwdParamsE:
	.zero		648


//--------------------- .nv.constant0._ZN10layer_norm40ln_parallel_residual_bwd_finalize_kernelINS_22Kernel_traits_finalizeILj256Ef13__nv_bfloat16S2_S2_fjLb0ELj1024ELj4ENS_18Kernel_traits_baseILj256EfS2_S2_S2_fjLj1024EEEEELb1EEEvNS_9BwdParamsE --------------------------
	.section	.nv.constant0._ZN10layer_norm40ln_parallel_residual_bwd_finalize_kernelINS_22Kernel_traits_finalizeILj256Ef13__nv_bfloat16S2_S2_fjLb0ELj1024ELj4ENS_18Kernel_traits_baseILj256EfS2_S2_S2_fjLj1024EEEEELb1EEEvNS_9BwdParamsE,"a",@progbits
	.sectionflags	@""
	.align	4
.nv.constant0._ZN10layer_norm40ln_parallel_residual_bwd_finalize_kernelINS_22Kernel_traits_finalizeILj256Ef13__nv_bfloat16S2_S2_fjLb0ELj1024ELj4ENS_18Kernel_traits_baseILj256EfS2_S2_S2_fjLj1024EEEEELb1EEEvNS_9BwdParamsE:
	.zero		648


//--------------------- .nv.constant0._ZN10layer_norm31ln_parallel_residual_bwd_kernelINS_13Kernel_traitsIf13__nv_bfloat16S2_S2_fjLj256ELj1ELj4ELj1ELj16ENS_18Kernel_traits_baseILj256EfS2_S2_S2_fjLj128EEEEELb1ELb1ELb1EEEvNS_9BwdParamsE --------------------------
	.section	.nv.constant0._ZN10layer_norm31ln_parallel_residual_bwd_kernelINS_13Kernel_traitsIf13__nv_bfloat16S2_S2_fjLj256ELj1ELj4ELj1ELj16ENS_18Kernel_traits_baseILj256EfS2_S2_S2_fjLj128EEEEELb1ELb1ELb1EEEvNS_9BwdParamsE,"a",@progbits
	.sectionflags	@""
	.align	4
.nv.constant0._ZN10layer_norm31ln_parallel_residual_bwd_kernelINS_13Kernel_traitsIf13__nv_bfloat16S2_S2_fjLj256ELj1ELj4ELj1ELj16ENS_18Kernel_traits_baseILj256EfS2_S2_S2_fjLj128EEEEELb1ELb1ELb1EEEvNS_9BwdParamsE:
	.zero		648


//--------------------- .nv.constant0._ZN10layer_norm31ln_parallel_residual_bwd_kernelINS_13Kernel_traitsI13__nv_bfloat16S2_fS2_fjLj256ELj1ELj4ELj1ELj16ENS_18Kernel_traits_baseILj256ES2_S2_fS2_fjLj128EEEEELb0ELb0ELb0EEEvNS_9BwdParamsE --------------------------
	.section	.nv.constant0._ZN10layer_norm31ln_parallel_residual_bwd_kernelINS_13Kernel_traitsI13__nv_bfloat16S2_fS2_fjLj256ELj1ELj4ELj1ELj16ENS_18Kernel_traits_baseILj256ES2_S2_fS2_fjLj128EEEEELb0ELb0ELb0EEEvNS_9BwdParamsE,"a",@progbits
	.sectionflags	@""
	.align	4
.nv.constant0._ZN10layer_norm31ln_parallel_residual_bwd_kernelINS_13Kernel_traitsI13__nv_bfloat16S2_fS2_fjLj256ELj1ELj4ELj1ELj16ENS_18Kernel_traits_baseILj256ES2_S2_fS2_fjLj128EEEEELb0ELb0ELb0EEEvNS_9BwdParamsE:
	.zero		648


//--------------------- .nv.constant0._ZN10layer_norm31ln_parallel_residual_bwd_kernelINS_13Kernel_traitsI13__nv_bfloat16S2_fS2_fjLj256ELj1ELj4ELj1ELj16ENS_18Kernel_traits_baseILj256ES2_S2_fS2_fjLj128EEEEELb0ELb0ELb1EEEvNS_9BwdParamsE --------------------------
	.section	.nv.constant0._ZN10layer_norm31ln_parallel_residual_bwd_kernelINS_13Kernel_traitsI13__nv_bfloat16S2_fS2_fjLj256ELj1ELj4ELj1ELj16ENS_18Kernel_traits_baseILj256ES2_S2_fS2_fjLj128EEEEELb0ELb0ELb1EEEvNS_9BwdParamsE,"a",@progbits
	.sectionflags	@""
	.align	4
.nv.constant0._ZN10layer_norm31ln_parallel_residual_bwd_kernelINS_13Kernel_traitsI13__nv_bfloat16S2_fS2_fjLj256ELj1ELj4ELj1ELj16ENS_18Kernel_traits_baseILj256ES2_S2_fS2_fjLj128EEEEELb0ELb0ELb1EEEvNS_9BwdParamsE:
	.zero		648


//--------------------- .nv.constant0._ZN10layer_norm31ln_parallel_residual_bwd_kernelINS_13Kernel_traitsI13__nv_bfloat16S2_fS2_fjLj256ELj1ELj4ELj1ELj16ENS_18Kernel_traits_baseILj256ES2_S2_fS2_fjLj128EEEEELb0ELb1ELb0EEEvNS_9BwdParamsE --------------------------
	.section	.nv.constant0._ZN10layer_norm31ln_parallel_residual_bwd_kernelINS_13Kernel_traitsI13__nv_bfloat16S2_fS2_fjLj256ELj1ELj4ELj1ELj16ENS_18Kernel_traits_baseILj256ES2_S2_fS2_fjLj128EEEEELb0ELb1ELb0EEEvNS_9BwdParamsE,"a",@progbits
	.sectionflags	@""
	.align	4
.nv.constant0._ZN10layer_norm31ln_parallel_residual_bwd_kernelINS_13Kernel_traitsI13__nv_bfloat16S2_fS2_fjLj256ELj1ELj4ELj1ELj16ENS_18Kernel_traits_baseILj256ES2_S2_fS2_fjLj128EEEEELb0ELb1ELb0EEEvNS_9BwdParamsE:
	.zero		648


//--------------------- .nv.constant0._ZN10layer_norm31ln_parallel_residual_bwd_kernelINS_13Kernel_traitsI13__nv_bfloat16S2_fS2_fjLj256ELj1ELj4ELj1ELj16ENS_18Kernel_traits_baseILj256ES2_S2_fS2_fjLj128EEEEELb0ELb1ELb1EEEvNS_9BwdParamsE --------------------------
	.section	.nv.constant0._ZN10layer_norm31ln_parallel_residual_bwd_kernelINS_13Kernel_traitsI13__nv_bfloat16S2_fS2_fjLj256ELj1ELj4ELj1ELj16ENS_18Kernel_traits_baseILj256ES2_S2_fS2_fjLj128EEEEELb0ELb1ELb1EEEvNS_9BwdParamsE,"a",@progbits
	.sectionflags	@""
	.align	4
.nv.constant0._ZN10layer_norm31ln_parallel_residual_bwd_kernelINS_13Kernel_traitsI13__nv_bfloat16S2_fS2_fjLj256ELj1ELj4ELj1ELj16ENS_18Kernel_traits_baseILj256ES2_S2_fS2_fjLj128EEEEELb0ELb1ELb1EEEvNS_9BwdParamsE:
	.zero		648


//--------------------- .nv.constant0._ZN10layer_norm31ln_parallel_residual_bwd_kernelINS_13Kernel_traitsI13__nv_bfloat16S2_fS2_fjLj256ELj1ELj4ELj1ELj16ENS_18Kernel_traits_baseILj256ES2_S2_fS2_fjLj128EEEEELb1ELb0ELb0EEEvNS_9BwdParamsE --------------------------
	.section	.nv.constant0._ZN10layer_norm31ln_parallel_residual_bwd_kernelINS_13Kernel_traitsI13__nv_bfloat16S2_fS2_fjLj256ELj1ELj4ELj1ELj16ENS_18Kernel_traits_baseILj256ES2_S2_fS2_fjLj128EEEEELb1ELb0ELb0EEEvNS_9BwdParamsE,"a",@progbits
	.sectionflags	@""
	.align	4
.nv.constant0._ZN10layer_norm31ln_parallel_residual_bwd_kernelINS_13Kernel_traitsI13__nv_bfloat16S2_fS2_fjLj256ELj1ELj4ELj1ELj16ENS_18Kernel_traits_baseILj256ES2_S2_fS2_fjLj128EEEEELb1ELb0ELb0EEEvNS_9BwdParamsE:
	.zero		648


//--------------------- .nv.constant0._ZN10layer_norm31ln_parallel_residual_bwd_kernelINS_13Kernel_traitsI13__nv_bfloat16S2_fS2_fjLj256ELj1ELj4ELj1ELj16ENS_18Kernel_traits_baseILj256ES2_S2_fS2_fjLj128EEEEELb1ELb0ELb1EEEvNS_9BwdParamsE --------------------------
	.section	.nv.constant0._ZN10layer_norm31ln_parallel_residual_bwd_kernelINS_13Kernel_traitsI13__nv_bfloat16S2_fS2_fjLj256ELj1ELj4ELj1ELj16ENS_18Kernel_traits_baseILj256ES2_S2_fS2_fjLj128EEEEELb1ELb0ELb1EEEvNS_9BwdParamsE,"a",@progbits
	.sectionflags	@""
	.align	4
.nv.constant0._ZN10layer_norm31ln_parallel_residual_bwd_kernelINS_13Kernel_traitsI13__nv_bfloat16S2_fS2_fjLj256ELj1ELj4ELj1ELj16ENS_18Kernel_traits_baseILj256ES2_S2_fS2_fjLj128EEEEELb1ELb0ELb1EEEvNS_9BwdParamsE:
	.zero		648


//--------------------- .nv.constant0._ZN10layer_norm22ln_bwd_finalize_kernelINS_22Kernel_traits_finalizeILj256E13__nv_bfloat16S2_fS2_fjLb0ELj1024ELj4ENS_18Kernel_traits_baseILj256ES2_S2_fS2_fjLj1024EEEEELb0ELb0EEEvNS_9BwdParamsE --------------------------
	.section	.nv.constant0._ZN10layer_norm22ln_bwd_finalize_kernelINS_22Kernel_traits_finalizeILj256E13__nv_bfloat16S2_fS2_fjLb0ELj1024ELj4ENS_18Kernel_traits_baseILj256ES2_S2_fS2_fjLj1024EEEEELb0ELb0EEEvNS_9BwdParamsE,"a",@progbits
	.sectionflags	@""
	.align	4
.nv.constant0._ZN10layer_norm22ln_bwd_finalize_kernelINS_22Kernel_traits_finalizeILj256E13__nv_bfloat16S2_fS2_fjLb0ELj1024ELj4ENS_18Kernel_traits_baseILj256ES2_S2_fS2_fjLj1024EEEEELb0ELb0EEEvNS_9BwdParamsE:
	.zero		648


//--------------------- .nv.constant0._ZN10layer_norm40ln_parallel_residual_bwd_finalize_kernelINS_22Kernel_traits_finalizeILj256E13__nv_bfloat16S2_fS2_fjLb0ELj1024ELj4ENS_18Kernel_traits_baseILj256ES2_S2_fS2_fjLj1024EEEEELb0EEEvNS_9BwdParamsE --------------------------
	.section	.nv.constant0._ZN10layer_norm40ln_parallel_residual_bwd_finalize_kernelINS_22Kernel_traits_finalizeILj256E13__nv_bfloat16S2_fS2_fjLb0ELj1024ELj4ENS_18Kernel_traits_baseILj256ES2_S2_fS2_fjLj1024EEEEELb0EEEvNS_9BwdParamsE,"a",@progbits
	.sectionflags	@""
	.align	4
.nv.constant0._ZN10layer_norm40ln_parallel_residual_bwd_finalize_kernelINS_22Kernel_traits_finalizeILj256E13__nv_bfloat16S2_fS2_fjLb0ELj1024ELj4ENS_18Kernel_traits_baseILj256ES2_S2_fS2_fjLj1024EEEEELb0EEEvNS_9BwdParamsE:
	.zero		648


//--------------------- .nv.constant0._ZN10layer_norm31ln_parallel_residual_bwd_kernelINS_13Kernel_traitsI13__nv_bfloat16S2_fS2_fjLj256ELj1ELj4ELj1ELj16ENS_18Kernel_traits_baseILj256ES2_S2_fS2_fjLj128EEEEELb1ELb1ELb0EEEvNS_9BwdParamsE --------------------------
	.section	.nv.constant0._ZN10layer_norm31ln_parallel_residual_bwd_kernelINS_13Kernel_traitsI13__nv_bfloat16S2_fS2_fjLj256ELj1ELj4ELj1ELj16ENS_18Kernel_traits_baseILj256ES2_S2_fS2_fjLj128EEEEELb1ELb1ELb0EEEvNS_9BwdParamsE,"a",@progbits
	.sectionflags	@""
	.align	4
.nv.constant0._ZN10layer_norm31ln_parallel_residual_bwd_kernelINS_13Kernel_traitsI13__nv_bfloat16S2_fS2_fjLj256ELj1ELj4ELj1ELj16ENS_18Kernel_traits_baseILj256ES2_S2_fS2_fjLj128EEEEELb1ELb1ELb0EEEvNS_9BwdParamsE:
	.zero		648


//--------------------- .nv.constant0._ZN10layer_norm22ln_bwd_finalize_kernelINS_22Kernel_traits_finalizeILj256E13__nv_bfloat16S2_fS2_fjLb0ELj1024ELj4ENS_18Kernel_traits_baseILj256ES2_S2_fS2_fjLj1024EEEEELb0ELb1EEEvNS_9BwdParamsE --------------------------
	.section	.nv.constant0._ZN10layer_norm22ln_bwd_finalize_kernelINS_22Kernel_traits_finalizeILj256E13__nv_bfloat16S2_fS2_fjLb0ELj1024ELj4ENS_18Kernel_traits_baseILj256ES2_S2_fS2_fjLj1024EEEEELb0ELb1EEEvNS_9BwdParamsE,"a",@progbits
	.sectionflags	@""
	.align	4
.nv.constant0._ZN10layer_norm22ln_bwd_finalize_kernelINS_22Kernel_traits_finalizeILj256E13__nv_bfloat16S2_fS2_fjLb0ELj1024ELj4ENS_18Kernel_traits_baseILj256ES2_S2_fS2_fjLj1024EEEEELb0ELb1EEEvNS_9BwdParamsE:
	.zero		648


//--------------------- .nv.constant0._ZN10layer_norm40ln_parallel_residual_bwd_finalize_kernelINS_22Kernel_traits_finalizeILj256E13__nv_bfloat16S2_fS2_fjLb0ELj1024ELj4ENS_18Kernel_traits_baseILj256ES2_S2_fS2_fjLj1024EEEEELb1EEEvNS_9BwdParamsE --------------------------
	.section	.nv.constant0._ZN10layer_norm40ln_parallel_residual_bwd_finalize_kernelINS_22Kernel_traits_finalizeILj256E13__nv_bfloat16S2_fS2_fjLb0ELj1024ELj4ENS_18Kernel_traits_baseILj256ES2_S2_fS2_fjLj1024EEEEELb1EEEvNS_9BwdParamsE,"a",@progbits
	.sectionflags	@""
	.align	4
.nv.constant0._ZN10layer_norm40ln_parallel_residual_bwd_finalize_kernelINS_22Kernel_traits_finalizeILj256E13__nv_bfloat16S2_fS2_fjLb0ELj1024ELj4ENS_18Kernel_traits_baseILj256ES2_S2_fS2_fjLj1024EEEEELb1EEEvNS_9BwdParamsE:
	.zero		648


//--------------------- .nv.constant0._ZN10layer_norm31ln_parallel_residual_bwd_kernelINS_13Kernel_traitsI13__nv_bfloat16S2_fS2_fjLj256ELj1ELj4ELj1ELj16ENS_18Kernel_traits_baseILj256ES2_S2_fS2_fjLj128EEEEELb1ELb1ELb1EEEvNS_9BwdParamsE --------------------------
	.section	.nv.constant0._ZN10layer_norm31ln_parallel_residual_bwd_kernelINS_13Kernel_traitsI13__nv_bfloat16S2_fS2_fjLj256ELj1ELj4ELj1ELj16ENS_18Kernel_traits_baseILj256ES2_S2_fS2_fjLj128EEEEELb1ELb1ELb1EEEvNS_9BwdParamsE,"a",@progbits
	.sectionflags	@""
	.align	4
.nv.constant0._ZN10layer_norm31ln_parallel_residual_bwd_kernelINS_13Kernel_traitsI13__nv_bfloat16S2_fS2_fjLj256ELj1ELj4ELj1ELj16ENS_18Kernel_traits_baseILj256ES2_S2_fS2_fjLj128EEEEELb1ELb1ELb1EEEvNS_9BwdParamsE:
	.zero		648


//--------------------- .nv.constant0._ZN10layer_norm31ln_parallel_residual_bwd_kernelINS_13Kernel_traitsIf13__nv_bfloat16fS2_fjLj256ELj1ELj4ELj1ELj16ENS_18Kernel_traits_baseILj256EfS2_fS2_fjLj128EEEEELb0ELb0ELb0EEEvNS_9BwdParamsE --------------------------
	.section	.nv.constant0._ZN10layer_norm31ln_parallel_residual_bwd_kernelINS_13Kernel_traitsIf13__nv_bfloat16fS2_fjLj256ELj1ELj4ELj1ELj16ENS_18Kernel_traits_baseILj256EfS2_fS2_fjLj128EEEEELb0ELb0ELb0EEEvNS_9BwdParamsE,"a",@progbits
	.sectionflags	@""
	.align	4
.nv.constant0._ZN10layer_norm31ln_parallel_residual_bwd_kernelINS_13Kernel_traitsIf13__nv_bfloat16fS2_fjLj256ELj1ELj4ELj1ELj16ENS_18Kernel_traits_baseILj256EfS2_fS2_fjLj128EEEEELb0ELb0ELb0EEEvNS_9BwdParamsE:
	.zero		648


//--------------------- .nv.constant0._ZN10layer_norm31ln_parallel_residual_bwd_kernelINS_13Kernel_traitsIf13__nv_bfloat16fS2_fjLj256ELj1ELj4ELj1ELj16ENS_18Kernel_traits_baseILj256EfS2_fS2_fjLj128EEEEELb0ELb0ELb1EEEvNS_9BwdParamsE --------------------------
	.section	.nv.constant0._ZN10layer_norm31ln_parallel_residual_bwd_kernelINS_13Kernel_traitsIf13__nv_bfloat16fS2_fjLj256ELj1ELj4ELj1ELj16ENS_18Kernel_traits_baseILj256EfS2_fS2_fjLj128EEEEELb0ELb0ELb1EEEvNS_9BwdParamsE,"a",@progbits
	.sectionflags	@""
	.align	4
.nv.constant0._ZN10layer_norm31ln_parallel_residual_bwd_kernelINS_13Kernel_traitsIf13__nv_bfloat16fS2_fjLj256ELj1ELj4ELj1ELj16ENS_18Kernel_traits_baseILj256EfS2_fS2_fjLj128EEEEELb0ELb0ELb1EEEvNS_9BwdParamsE:
	.zero		648


//--------------------- .nv.constant0._ZN10layer_norm31ln_parallel_residual_bwd_kernelINS_13Kernel_traitsIf13__nv_bfloat16fS2_fjLj256ELj1ELj4ELj1ELj16ENS_18Kernel_traits_baseILj256EfS2_fS2_fjLj128EEEEELb0ELb1ELb0EEEvNS_9BwdParamsE --------------------------
	.section	.nv.constant0._ZN10layer_norm31ln_parallel_residual_bwd_kernelINS_13Kernel_traitsIf13__nv_bfloat16fS2_fjLj256ELj1ELj4ELj1ELj16ENS_18Kernel_traits_baseILj256EfS2_fS2_fjLj128EEEEELb0ELb1ELb0EEEvNS_9BwdParamsE,"a",@progbits
	.sectionflags	@""
	.align	4
.nv.constant0._ZN10layer_norm31ln_parallel_residual_bwd_kernelINS_13Kernel_traitsIf13__nv_bfloat16fS2_fjLj256ELj1ELj4ELj1ELj16ENS_18Kernel_traits_baseILj256EfS2_fS2_fjLj128EEEEELb0ELb1ELb0EEEvNS_9BwdParamsE:
	.zero		648


//--------------------- .nv.constant0._ZN10layer_norm31ln_parallel_residual_bwd_kernelINS_13Kernel_traitsIf13__nv_bfloat16fS2_fjLj256ELj1ELj4ELj1ELj16ENS_18Kernel_traits_baseILj256EfS2_fS2_fjLj128EEEEELb0ELb1ELb1EEEvNS_9BwdParamsE --------------------------
	.section	.nv.constant0._ZN10layer_norm31ln_parallel_residual_bwd_kernelINS_13Kernel_traitsIf13__nv_bfloat16fS2_fjLj256ELj1ELj4ELj1ELj16ENS_18Kernel_traits_baseILj256EfS2_fS2_fjLj128EEEEELb0ELb1ELb1EEEvNS_9BwdParamsE,"a",@progbits
	.sectionflags	@""
	.align	4
.nv.constant0._ZN10layer_norm31ln_parallel_residual_bwd_kernelINS_13Kernel_traitsIf13__nv_bfloat16fS2_fjLj256ELj1ELj4ELj1ELj16ENS_18Kernel_traits_baseILj256EfS2_fS2_fjLj128EEEEELb0ELb1ELb1EEEvNS_9BwdParamsE:
	.zero		648


//--------------------- .nv.constant0._ZN10layer_norm31ln_parallel_residual_bwd_kernelINS_13Kernel_traitsIf13__nv_bfloat16fS2_fjLj256ELj1ELj4ELj1ELj16ENS_18Kernel_traits_baseILj256EfS2_fS2_fjLj128EEEEELb1ELb0ELb0EEEvNS_9BwdParamsE --------------------------
	.section	.nv.constant0._ZN10layer_norm31ln_parallel_residual_bwd_kernelINS_13Kernel_traitsIf13__nv_bfloat16fS2_fjLj256ELj1ELj4ELj1ELj16ENS_18Kernel_traits_baseILj256EfS2_fS2_fjLj128EEEEELb1ELb0ELb0EEEvNS_9BwdParamsE,"a",@progbits
	.sectionflags	@""
	.align	4
.nv.constant0._ZN10layer_norm31ln_parallel_residual_bwd_kernelINS_13Kernel_traitsIf13__nv_bfloat16fS2_fjLj256ELj1ELj4ELj1ELj16ENS_18Kernel_traits_baseILj256EfS2_fS2_fjLj128EEEEELb1ELb0ELb0EEEvNS_9BwdParamsE:
	.zero		648


//--------------------- .nv.constant0._ZN10layer_norm31ln_parallel_residual_bwd_kernelINS_13Kernel_traitsIf13__nv_bfloat16fS2_fjLj256ELj1ELj4ELj1ELj16ENS_18Kernel_traits_baseILj256EfS2_fS2_fjLj128EEEEELb1ELb0ELb1EEEvNS_9BwdParamsE --------------------------
	.section	.nv.constant0._ZN10layer_norm31ln_parallel_residual_bwd_kernelINS_13Kernel_traitsIf13__nv_bfloat16fS2_fjLj256ELj1ELj4ELj1ELj16ENS_18Kernel_traits_baseILj256EfS2_fS2_fjLj128EEEEELb1ELb0ELb1EEEvNS_9BwdParamsE,"a",@progbits
	.sectionflags	@""
	.align	4
.nv.constant0._ZN10layer_norm31ln_parallel_residual_bwd_kernelINS_13Kernel_traitsIf13__nv_bfloat16fS2_fjLj256ELj1ELj4ELj1ELj16ENS_18Kernel_traits_baseILj256EfS2_fS2_fjLj128EEEEELb1ELb0ELb1EEEvNS_9BwdParamsE:
	.zero		648


//--------------------- .nv.constant0._ZN10layer_norm22ln_bwd_finalize_kernelINS_22Kernel_traits_finalizeILj256Ef13__nv_bfloat16fS2_fjLb0ELj1024ELj4ENS_18Kernel_traits_baseILj256EfS2_fS2_fjLj1024EEEEELb0ELb0EEEvNS_9BwdParamsE --------------------------
	.section	.nv.constant0._ZN10layer_norm22ln_bwd_finalize_kernelINS_22Kernel_traits_finalizeILj256Ef13__nv_bfloat16fS2_fjLb0ELj1024ELj4ENS_18Kernel_traits_baseILj256EfS2_fS2_fjLj1024EEEEELb0ELb0EEEvNS_9BwdParamsE,"a",@progbits
	.sectionflags	@""
	.align	4
.nv.constant0._ZN10layer_norm22ln_bwd_finalize_kernelINS_22Kernel_traits_finalizeILj256Ef13__nv_bfloat16fS2_fjLb0ELj1024ELj4ENS_18Kernel_traits_baseILj256EfS2_fS2_fjLj1024EEEEELb0ELb0EEEvNS_9BwdParamsE:
	.zero		648


//--------------------- .nv.constant0._ZN10layer_norm40ln_parallel_residual_bwd_finalize_kernelINS_22Kernel_traits_finalizeILj256Ef13__nv_bfloat16fS2_fjLb0ELj1024ELj4ENS_18Kernel_traits_baseILj256EfS2_fS2_fjLj1024EEEEELb0EEEvNS_9BwdParamsE --------------------------
	.section	.nv.constant0._ZN10layer_norm40ln_parallel_residual_bwd_finalize_kernelINS_22Kernel_traits_finalizeILj256Ef13__nv_bfloat16fS2_fjLb0ELj1024ELj4ENS_18Kernel_traits_baseILj256EfS2_fS2_fjLj1024EEEEELb0EEEvNS_9BwdParamsE,"a",@progbits
	.sectionflags	@""
	.align	4
.nv.constant0._ZN10layer_norm40ln_parallel_residual_bwd_finalize_kernelINS_22Kernel_traits_finalizeILj256Ef13__nv_bfloat16fS2_fjLb0ELj1024ELj4ENS_18Kernel_traits_baseILj256EfS2_fS2_fjLj1024EEEEELb0EEEvNS_9BwdParamsE:
	.zero		648


//--------------------- .nv.constant0._ZN10layer_norm31ln_parallel_residual_bwd_kernelINS_13Kernel_traitsIf13__nv_bfloat16fS2_fjLj256ELj1ELj4ELj1ELj16ENS_18Kernel_traits_baseILj256EfS2_fS2_fjLj128EEEEELb1ELb1ELb0EEEvNS_9BwdParamsE --------------------------
	.section	.nv.constant0._ZN10layer_norm31ln_parallel_residual_bwd_kernelINS_13Kernel_traitsIf13__nv_bfloat16fS2_fjLj256ELj1ELj4ELj1ELj16ENS_18Kernel_traits_baseILj256EfS2_fS2_fjLj128EEEEELb1ELb1ELb0EEEvNS_9BwdParamsE,"a",@progbits
	.sectionflags	@""
	.align	4
.nv.constant0._ZN10layer_norm31ln_parallel_residual_bwd_kernelINS_13Kernel_traitsIf13__nv_bfloat16fS2_fjLj256ELj1ELj4ELj1ELj16ENS_18Kernel_traits_baseILj256EfS2_fS2_fjLj128EEEEELb1ELb1ELb0EEEvNS_9BwdParamsE:
	.zero		648


//--------------------- .nv.constant0._ZN10layer_norm22ln_bwd_finalize_kernelINS_22Kernel_traits_finalizeILj256Ef13__nv_bfloat16fS2_fjLb0ELj1024ELj4ENS_18Kernel_traits_baseILj256EfS2_fS2_fjLj1024EEEEELb0ELb1EEEvNS_9BwdParamsE --------------------------
	.section	.nv.constant0._ZN10layer_norm22ln_bwd_finalize_kernelINS_22Kernel_traits_finalizeILj256Ef13__nv_bfloat16fS2_fjLb0ELj1024ELj4ENS_18Kernel_traits_baseILj256EfS2_fS2_fjLj1024EEEEELb0ELb1EEEvNS_9BwdParamsE,"a",@progbits
	.sectionflags	@""
	.align	4
.nv.constant0._ZN10layer_norm22ln_bwd_finalize_kernelINS_22Kernel_traits_finalizeILj256Ef13__nv_bfloat16fS2_fjLb0ELj1024ELj4ENS_18Kernel_traits_baseILj256EfS2_fS2_fjLj1024EEEEELb0ELb1EEEvNS_9BwdParamsE:
	.zero		648


//--------------------- .nv.constant0._ZN10layer_norm40ln_parallel_residual_bwd_finalize_kernelINS_22Kernel_traits_finalizeILj256Ef13__nv_bfloat16fS2_fjLb0ELj1024ELj4ENS_18Kernel_traits_baseILj256EfS2_fS2_fjLj1024EEEEELb1EEEvNS_9BwdParamsE --------------------------
	.section	.nv.constant0._ZN10layer_norm40ln_parallel_residual_bwd_finalize_kernelINS_22Kernel_traits_finalizeILj256Ef13__nv_bfloat16fS2_fjLb0ELj1024ELj4ENS_18Kernel_traits_baseILj256EfS2_fS2_fjLj1024EEEEELb1EEEvNS_9BwdParamsE,"a",@progbits
	.sectionflags	@""
	.align	4
.nv.constant0._ZN10layer_norm40ln_parallel_residual_bwd_finalize_kernelINS_22Kernel_traits_finalizeILj256Ef13__nv_bfloat16fS2_fjLb0ELj1024ELj4ENS_18Kernel_traits_baseILj256EfS2_fS2_fjLj1024EEEEELb1EEEvNS_9BwdParamsE:
	.zero		648


//--------------------- .nv.constant0._ZN10layer_norm31ln_parallel_residual_bwd_kernelINS_13Kernel_traitsIf13__nv_bfloat16fS2_fjLj256ELj1ELj4ELj1ELj16ENS_18Kernel_traits_baseILj256EfS2_fS2_fjLj128EEEEELb1ELb1ELb1EEEvNS_9BwdParamsE --------------------------
	.section	.nv.constant0._ZN10layer_norm31ln_parallel_residual_bwd_kernelINS_13Kernel_traitsIf13__nv_bfloat16fS2_fjLj256ELj1ELj4ELj1ELj16ENS_18Kernel_traits_baseILj256EfS2_fS2_fjLj128EEEEELb1ELb1ELb1EEEvNS_9BwdParamsE,"a",@progbits
	.sectionflags	@""
	.align	4
.nv.constant0._ZN10layer_norm31ln_parallel_residual_bwd_kernelINS_13Kernel_traitsIf13__nv_bfloat16fS2_fjLj256ELj1ELj4ELj1ELj16ENS_18Kernel_traits_baseILj256EfS2_fS2_fjLj128EEEEELb1ELb1ELb1EEEvNS_9BwdParamsE:
	.zero		648


//--------------------- .nv.constant0._ZN10layer_norm31ln_parallel_residual_bwd_kernelINS_13Kernel_traitsIf6__halfS2_S2_fjLj256ELj1ELj4ELj1ELj16ENS_18Kernel_traits_baseILj256EfS2_S2_S2_fjLj128EEEEELb0ELb0ELb0EEEvNS_9BwdParamsE --------------------------
	.section	.nv.constant0._ZN10layer_norm31ln_parallel_residual_bwd_kernelINS_13Kernel_traitsIf6__halfS2_S2_fjLj256ELj1ELj4ELj1ELj16ENS_18Kernel_traits_baseILj256EfS2_S2_S2_fjLj128EEEEELb0ELb0ELb0EEEvNS_9BwdParamsE,"a",@progbits
	.sectionflags	@""
	.align	4
.nv.constant0._ZN10layer_norm31ln_parallel_residual_bwd_kernelINS_13Kernel_traitsIf6__halfS2_S2_fjLj256ELj1ELj4ELj1ELj16ENS_18Kernel_traits_baseILj256EfS2_S2_S2_fjLj128EEEEELb0ELb0ELb0EEEvNS_9BwdParamsE:
	.zero		648


//--------------------- .nv.constant0._ZN10layer_norm31ln_parallel_residual_bwd_kernelINS_13Kernel_traitsIf6__halfS2_S2_fjLj256ELj1ELj4ELj1ELj16ENS_18Kernel_traits_baseILj256EfS2_S2_S2_fjLj128EEEEELb0ELb0ELb1EEEvNS_9BwdParamsE --------------------------
	.section	.nv.constant0._ZN10layer_norm31ln_parallel_residual_bwd_kernelINS_13Kernel_traitsIf6__halfS2_S2_fjLj256ELj1ELj4ELj1ELj16ENS_18Kernel_traits_baseILj256EfS2_S2_S2_fjLj128EEEEELb0ELb0ELb1EEEvNS_9BwdParamsE,"a",@progbits
	.sectionflags	@""
	.align	4
.nv.constant0._ZN10layer_norm31ln_parallel_residual_bwd_kernelINS_13Kernel_traitsIf6__halfS2_S2_fjLj256ELj1ELj4ELj1ELj16ENS_18Kernel_traits_baseILj256EfS2_S2_S2_fjLj128EEEEELb0ELb0ELb1EEEvNS_9BwdParamsE:
	.zero		648


//--------------------- .nv.constant0._ZN10layer_norm31ln_parallel_residual_bwd_kernelINS_13Kernel_traitsIf6__halfS2_S2_fjLj256ELj1ELj4ELj1ELj16ENS_18Kernel_traits_baseILj256EfS2_S2_S2_fjLj128EEEEELb0ELb1ELb0EEEvNS_9BwdParamsE --------------------------
	.section	.nv.constant0._ZN10layer_norm31ln_parallel_residual_bwd_kernelINS_13Kernel_traitsIf6__halfS2_S2_fjLj256ELj1ELj4ELj1ELj16ENS_18Kernel_traits_baseILj256EfS2_S2_S2_fjLj128EEEEELb0ELb1ELb0EEEvNS_9BwdParamsE,"a",@progbits
	.sectionflags	@""
	.align	4
.nv.constant0._ZN10layer_norm31ln_parallel_residual_bwd_kernelINS_13Kernel_traitsIf6__halfS2_S2_fjLj256ELj1ELj4ELj1ELj16ENS_18Kernel_traits_baseILj256EfS2_S2_S2_fjLj128EEEEELb0ELb1ELb0EEEvNS_9BwdParamsE:
	.zero		648


//--------------------- .nv.constant0._ZN10layer_norm31ln_parallel_residual_bwd_kernelINS_13Kernel_traitsIf6__halfS2_S2_fjLj256ELj1ELj4ELj1ELj16ENS_18Kernel_traits_baseILj256EfS2_S2_S2_fjLj128EEEEELb0ELb1ELb1EEEvNS_9BwdParamsE --------------------------
	.section	.nv.constant0._ZN10layer_norm31ln_parallel_residual_bwd_kernelINS_13Kernel_traitsIf6__halfS2_S2_fjLj256ELj1ELj4ELj1ELj16ENS_18Kernel_traits_baseILj256EfS2_S2_S2_fjLj128EEEEELb0ELb1ELb1EEEvNS_9BwdParamsE,"a",@progbits
	.sectionflags	@""
	.align	4
.nv.constant0._ZN10layer_norm31ln_parallel_residual_bwd_kernelINS_13Kernel_traitsIf6__halfS2_S2_fjLj256ELj1ELj4ELj1ELj16ENS_18Kernel_traits_baseILj256EfS2_S2_S2_fjLj128EEEEELb0ELb1ELb1EEEvNS_9BwdParamsE:
	.zero		648


//--------------------- .nv.constant0._ZN10layer_norm31ln_parallel_residual_bwd_kernelINS_13Kernel_traitsIf6__halfS2_S2_fjLj256ELj1ELj4ELj1ELj16ENS_18Kernel_traits_baseILj256EfS2_S2_S2_fjLj128EEEEELb1ELb0ELb0EEEvNS_9BwdParamsE --------------------------
	.section	.nv.constant0._ZN10layer_norm31ln_parallel_residual_bwd_kernelINS_13Kernel_traitsIf6__halfS2_S2_fjLj256ELj1ELj4ELj1ELj16ENS_18Kernel_traits_baseILj256EfS2_S2_S2_fjLj128EEEEELb1ELb0ELb0EEEvNS_9BwdParamsE,"a",@progbits
	.sectionflags	@""
	.align	4
.nv.constant0._ZN10layer_norm31ln_parallel_residual_bwd_kernelINS_13Kernel_traitsIf6__halfS2_S2_fjLj256ELj1ELj4ELj1ELj16ENS_18Kernel_traits_baseILj256EfS2_S2_S2_fjLj128EEEEELb1ELb0ELb0EEEvNS_9BwdParamsE:
	.zero		648


//--------------------- .nv.constant0._ZN10layer_norm31ln_parallel_residual_bwd_kernelINS_13Kernel_traitsIf6__halfS2_S2_fjLj256ELj1ELj4ELj1ELj16ENS_18Kernel_traits_baseILj256EfS2_S2_S2_fjLj128EEEEELb1ELb0ELb1EEEvNS_9BwdParamsE --------------------------
	.section	.nv.constant0._ZN10layer_norm31ln_parallel_residual_bwd_kernelINS_13Kernel_traitsIf6__halfS2_S2_fjLj256ELj1ELj4ELj1ELj16ENS_18Kernel_traits_baseILj256EfS2_S2_S2_fjLj128EEEEELb1ELb0ELb1EEEvNS_9BwdParamsE,"a",@progbits
	.sectionflags	@""
	.align	4
.nv.constant0._ZN10layer_norm31ln_parallel_residual_bwd_kernelINS_13Kernel_traitsIf6__halfS2_S2_fjLj256ELj1ELj4ELj1ELj16ENS_18Kernel_traits_baseILj256EfS2_S2_S2_fjLj128EEEEELb1ELb0ELb1EEEvNS_9BwdParamsE:
	.zero		648


//--------------------- .nv.constant0._ZN10layer_norm22ln_bwd_finalize_kernelINS_22Kernel_traits_finalizeILj256Ef6__halfS2_S2_fjLb0ELj1024ELj4ENS_18Kernel_traits_baseILj256EfS2_S2_S2_fjLj1024EEEEELb0ELb0EEEvNS_9BwdParamsE --------------------------
	.section	.nv.constant0._ZN10layer_norm22ln_bwd_finalize_kernelINS_22Kernel_traits_finalizeILj256Ef6__halfS2_S2_fjLb0ELj1024ELj4ENS_18Kernel_traits_baseILj256EfS2_S2_S2_fjLj1024EEEEELb0ELb0EEEvNS_9BwdParamsE,"a",@progbits
	.sectionflags	@""
	.align	4
.nv.constant0._ZN10layer_norm22ln_bwd_finalize_kernelINS_22Kernel_traits_finalizeILj256Ef6__halfS2_S2_fjLb0ELj1024ELj4ENS_18Kernel_traits_baseILj256EfS2_S2_S2_fjLj1024EEEEELb0ELb0EEEvNS_9BwdParamsE:
	.zero		648


//--------------------- .nv.constant0._ZN10layer_norm40ln_parallel_residual_bwd_finalize_kernelINS_22Kernel_traits_finalizeILj256Ef6__halfS2_S2_fjLb0ELj1024ELj4ENS_18Kernel_traits_baseILj256EfS2_S2_S2_fjLj1024EEEEELb0EEEvNS_9BwdParamsE --------------------------
	.section	.nv.constant0._ZN10layer_norm40ln_parallel_residual_bwd_finalize_kernelINS_22Kernel_traits_finalizeILj256Ef6__halfS2_S2_fjLb0ELj1024ELj4ENS_18Kernel_traits_baseILj256EfS2_S2_S2_fjLj1024EEEEELb0EEEvNS_9BwdParamsE,"a",@progbits
	.sectionflags	@""
	.align	4
.nv.constant0._ZN10layer_norm40ln_parallel_residual_bwd_finalize_kernelINS_22Kernel_traits_finalizeILj256Ef6__halfS2_S2_fjLb0ELj1024ELj4ENS_18Kernel_traits_baseILj256EfS2_S2_S2_fjLj1024EEEEELb0EEEvNS_9BwdParamsE:
	.zero		648


//--------------------- .nv.constant0._ZN10layer_norm31ln_parallel_residual_bwd_kernelINS_13Kernel_traitsIf6__halfS2_S2_fjLj256ELj1ELj4ELj1ELj16ENS_18Kernel_traits_baseILj256EfS2_S2_S2_fjLj128EEEEELb1ELb1ELb0EEEvNS_9BwdParamsE --------------------------
	.section	.nv.constant0._ZN10layer_norm31ln_parallel_residual_bwd_kernelINS_13Kernel_traitsIf6__halfS2_S2_fjLj256ELj1ELj4ELj1ELj16ENS_18Kernel_traits_baseILj256EfS2_S2_S2_fjLj128EEEEELb1ELb1ELb0EEEvNS_9BwdParamsE,"a",@progbits
	.sectionflags	@""
	.align	4
.nv.constant0._ZN10layer_norm31ln_parallel_residual_bwd_kernelINS_13Kernel_traitsIf6__halfS2_S2_fjLj256ELj1ELj4ELj1ELj16ENS_18Kernel_traits_baseILj256EfS2_S2_S2_fjLj128EEEEELb1ELb1ELb0EEEvNS_9BwdParamsE:
	.zero		648


//--------------------- .nv.constant0._ZN10layer_norm22ln_bwd_finalize_kernelINS_22Kernel_traits_finalizeILj256Ef6__halfS2_S2_fjLb0ELj1024ELj4ENS_18Kernel_traits_baseILj256EfS2_S2_S2_fjLj1024EEEEELb0ELb1EEEvNS_9BwdParamsE --------------------------
	.section	.nv.constant0._ZN10layer_norm22ln_bwd_finalize_kernelINS_22Kernel_traits_finalizeILj256Ef6__halfS2_S2_fjLb0ELj1024ELj4ENS_18Kernel_traits_baseILj256EfS2_S2_S2_fjLj1024EEEEELb0ELb1EEEvNS_9BwdParamsE,"a",@progbits
	.sectionflags	@""
	.align	4
.nv.constant0._ZN10layer_norm22ln_bwd_finalize_kernelINS_22Kernel_traits_finalizeILj256Ef6__halfS2_S2_fjLb0ELj1024ELj4ENS_18Kernel_traits_baseILj256EfS2_S2_S2_fjLj1024EEEEELb0ELb1EEEvNS_9BwdParamsE:
	.zero		648


//--------------------- .nv.constant0._ZN10layer_norm40ln_parallel_residual_bwd_finalize_kernelINS_22Kernel_traits_finalizeILj256Ef6__halfS2_S2_fjLb0ELj1024ELj4ENS_18Kernel_traits_baseILj256EfS2_S2_S2_fjLj1024EEEEELb1EEEvNS_9BwdParamsE --------------------------
	.section	.nv.constant0._ZN10layer_norm40ln_parallel_residual_bwd_finalize_kernelINS_22Kernel_traits_finalizeILj256Ef6__halfS2_S2_fjLb0ELj1024ELj4ENS_18Kernel_traits_baseILj256EfS2_S2_S2_fjLj1024EEEEELb1EEEvNS_9BwdParamsE,"a",@progbits
	.sectionflags	@""
	.align	4
.nv.constant0._ZN10layer_norm40ln_parallel_residual_bwd_finalize_kernelINS_22Kernel_traits_finalizeILj256Ef6__halfS2_S2_fjLb0ELj1024ELj4ENS_18Kernel_traits_baseILj256EfS2_S2_S2_fjLj1024EEEEELb1EEEvNS_9BwdParamsE:
	.zero		648


//--------------------- .nv.constant0._ZN10layer_norm31ln_parallel_residual_bwd_kernelINS_13Kernel_traitsIf6__halfS2_S2_fjLj256ELj1ELj4ELj1ELj16ENS_18Kernel_traits_baseILj256EfS2_S2_S2_fjLj128EEEEELb1ELb1ELb1EEEvNS_9BwdParamsE --------------------------
	.section	.nv.constant0._ZN10layer_norm31ln_parallel_residual_bwd_kernelINS_13Kernel_traitsIf6__halfS2_S2_fjLj256ELj1ELj4ELj1ELj16ENS_18Kernel_traits_baseILj256EfS2_S2_S2_fjLj128EEEEELb1ELb1ELb1EEEvNS_9BwdParamsE,"a",@progbits
	.sectionflags	@""
	.align	4
.nv.constant0._ZN10layer_norm31ln_parallel_residual_bwd_kernelINS_13Kernel_traitsIf6__halfS2_S2_fjLj256ELj1ELj4ELj1ELj16ENS_18Kernel_traits_baseILj256EfS2_S2_S2_fjLj128EEEEELb1ELb1ELb1EEEvNS_9BwdParamsE:
	.zero		648


//--------------------- .nv.constant0._ZN10layer_norm31ln_parallel_residual_bwd_kernelINS_13Kernel_traitsI6__halfS2_fS2_fjLj256ELj1ELj4ELj1ELj16ENS_18Kernel_traits_baseILj256ES2_S2_fS2_fjLj128EEEEELb0ELb0ELb0EEEvNS_9BwdParamsE --------------------------
	.section	.nv.constant0._ZN10layer_norm31ln_parallel_residual_bwd_kernelINS_13Kernel_traitsI6__halfS2_fS2_fjLj256ELj1ELj4ELj1ELj16ENS_18Kernel_traits_baseILj256ES2_S2_fS2_fjLj128EEEEELb0ELb0ELb0EEEvNS_9BwdParamsE,"a",@progbits
	.sectionflags	@""
	.align	4
.nv.constant0._ZN10layer_norm31ln_parallel_residual_bwd_kernelINS_13Kernel_traitsI6__halfS2_fS2_fjLj256ELj1ELj4ELj1ELj16ENS_18Kernel_traits_baseILj256ES2_S2_fS2_fjLj128EEEEELb0ELb0ELb0EEEvNS_9BwdParamsE:
	.zero		648


//--------------------- .nv.constant0._ZN10layer_norm31ln_parallel_residual_bwd_kernelINS_13Kernel_traitsI6__halfS2_fS2_fjLj256ELj1ELj4ELj1ELj16ENS_18Kernel_traits_baseILj256ES2_S2_fS2_fjLj128EEEEELb0ELb0ELb1EEEvNS_9BwdParamsE --------------------------
	.section	.nv.constant0._ZN10layer_norm31ln_parallel_residual_bwd_kernelINS_13Kernel_traitsI6__halfS2_fS2_fjLj256ELj1ELj4ELj1ELj16ENS_18Kernel_traits_baseILj256ES2_S2_fS2_fjLj128EEEEELb0ELb0ELb1EEEvNS_9BwdParamsE,"a",@progbits
	.sectionflags	@""
	.align	4
.nv.constant0._ZN10layer_norm31ln_parallel_residual_bwd_kernelINS_13Kernel_traitsI6__halfS2_fS2_fjLj256ELj1ELj4ELj1ELj16ENS_18Kernel_traits_baseILj256ES2_S2_fS2_fjLj128EEEEELb0ELb0ELb1EEEvNS_9BwdParamsE:
	.zero		648


//--------------------- .nv.constant0._ZN10layer_norm31ln_parallel_residual_bwd_kernelINS_13Kernel_traitsI6__halfS2_fS2_fjLj256ELj1ELj4ELj1ELj16ENS_18Kernel_traits_baseILj256ES2_S2_fS2_fjLj128EEEEELb0ELb1ELb0EEEvNS_9BwdParamsE --------------------------
	.section	.nv.constant0._ZN10layer_norm31ln_parallel_residual_bwd_kernelINS_13Kernel_traitsI6__halfS2_fS2_fjLj256ELj1ELj4ELj1ELj16ENS_18Kernel_traits_baseILj256ES2_S2_fS2_fjLj128EEEEELb0ELb1ELb0EEEvNS_9BwdParamsE,"a",@progbits
	.sectionflags	@""
	.align	4
.nv.constant0._ZN10layer_norm31ln_parallel_residual_bwd_kernelINS_13Kernel_traitsI6__halfS2_fS2_fjLj256ELj1ELj4ELj1ELj16ENS_18Kernel_traits_baseILj256ES2_S2_fS2_fjLj128EEEEELb0ELb1ELb0EEEvNS_9BwdParamsE:
	.zero		648


//--------------------- .nv.constant0._ZN10layer_norm31ln_parallel_residual_bwd_kernelINS_13Kernel_traitsI6__halfS2_fS2_fjLj256ELj1ELj4ELj1ELj16ENS_18Kernel_traits_baseILj256ES2_S2_fS2_fjLj128EEEEELb0ELb1ELb1EEEvNS_9BwdParamsE --------------------------
	.section	.nv.constant0._ZN10layer_norm31ln_parallel_residual_bwd_kernelINS_13Kernel_traitsI6__halfS2_fS2_fjLj256ELj1ELj4ELj1ELj16ENS_18Kernel_traits_baseILj256ES2_S2_fS2_fjLj128EEEEELb0ELb1ELb1EEEvNS_9BwdParamsE,"a",@progbits
	.sectionflags	@""
	.align	4
.nv.constant0._ZN10layer_norm31ln_parallel_residual_bwd_kernelINS_13Kernel_traitsI6__halfS2_fS2_fjLj256ELj1ELj4ELj1ELj16ENS_18Kernel_traits_baseILj256ES2_S2_fS2_fjLj128EEEEELb0ELb1ELb1EEEvNS_9BwdParamsE:
	.zero		648


//--------------------- .nv.constant0._ZN10layer_norm31ln_parallel_residual_bwd_kernelINS_13Kernel_traitsI6__halfS2_fS2_fjLj256ELj1ELj4ELj1ELj16ENS_18Kernel_traits_baseILj256ES2_S2_fS2_fjLj128EEEEELb1ELb0ELb0EEEvNS_9BwdParamsE --------------------------
	.section	.nv.constant0._ZN10layer_norm31ln_parallel_residual_bwd_kernelINS_13Kernel_traitsI6__halfS2_fS2_fjLj256ELj1ELj4ELj1ELj16ENS_18Kernel_traits_baseILj256ES2_S2_fS2_fjLj128EEEEELb1ELb0ELb0EEEvNS_9BwdParamsE,"a",@progbits
	.sectionflags	@""
	.align	4
.nv.constant0._ZN10layer_norm31ln_parallel_residual_bwd_kernelINS_13Kernel_traitsI6__halfS2_fS2_fjLj256ELj1ELj4ELj1ELj16ENS_18Kernel_traits_baseILj256ES2_S2_fS2_fjLj128EEEEELb1ELb0ELb0EEEvNS_9BwdParamsE:
	.zero		648


//--------------------- .nv.constant0._ZN10layer_norm31ln_parallel_residual_bwd_kernelINS_13Kernel_traitsI6__halfS2_fS2_fjLj256ELj1ELj4ELj1ELj16ENS_18Kernel_traits_baseILj256ES2_S2_fS2_fjLj128EEEEELb1ELb0ELb1EEEvNS_9BwdParamsE --------------------------
	.section	.nv.constant0._ZN10layer_norm31ln_parallel_residual_bwd_kernelINS_13Kernel_traitsI6__halfS2_fS2_fjLj256ELj1ELj4ELj1ELj16ENS_18Kernel_traits_baseILj256ES2_S2_fS2_fjLj128EEEEELb1ELb0ELb1EEEvNS_9BwdParamsE,"a",@progbits
	.sectionflags	@""
	.align	4
.nv.constant0._ZN10layer_norm31ln_parallel_residual_bwd_kernelINS_13Kernel_traitsI6__halfS2_fS2_fjLj256ELj1ELj4ELj1ELj16ENS_18Kernel_traits_baseILj256ES2_S2_fS2_fjLj128EEEEELb1ELb0ELb1EEEvNS_9BwdParamsE:
	.zero		648


//--------------------- .nv.constant0._ZN10layer_norm22ln_bwd_finalize_kernelINS_22Kernel_traits_finalizeILj256E6__halfS2_fS2_fjLb0ELj1024ELj4ENS_18Kernel_traits_baseILj256ES2_S2_fS2_fjLj1024EEEEELb0ELb0EEEvNS_9BwdParamsE --------------------------
	.section	.nv.constant0._ZN10layer_norm22ln_bwd_finalize_kernelINS_22Kernel_traits_finalizeILj256E6__halfS2_fS2_fjLb0ELj1024ELj4ENS_18Kernel_traits_baseILj256ES2_S2_fS2_fjLj1024EEEEELb0ELb0EEEvNS_9BwdParamsE,"a",@progbits
	.sectionflags	@""
	.align	4
.nv.constant0._ZN10layer_norm22ln_bwd_finalize_kernelINS_22Kernel_traits_finalizeILj256E6__halfS2_fS2_fjLb0ELj1024ELj4ENS_18Kernel_traits_baseILj256ES2_S2_fS2_fjLj1024EEEEELb0ELb0EEEvNS_9BwdParamsE:
	.zero		648


//--------------------- .nv.constant0._ZN10layer_norm40ln_parallel_residual_bwd_finalize_kernelINS_22Kernel_traits_finalizeILj256E6__halfS2_fS2_fjLb0ELj1024ELj4ENS_18Kernel_traits_baseILj256ES2_S2_fS2_fjLj1024EEEEELb0EEEvNS_9BwdParamsE --------------------------
	.section	.nv.constant0._ZN10layer_norm40ln_parallel_residual_bwd_finalize_kernelINS_22Kernel_traits_finalizeILj256E6__halfS2_fS2_fjLb0ELj1024ELj4ENS_18Kernel_traits_baseILj256ES2_S2_fS2_fjLj1024EEEEELb0EEEvNS_9BwdParamsE,"a",@progbits
	.sectionflags	@""
	.align	4
.nv.constant0._ZN10layer_norm40ln_parallel_residual_bwd_finalize_kernelINS_22Kernel_traits_finalizeILj256E6__halfS2_fS2_fjLb0ELj1024ELj4ENS_18Kernel_traits_baseILj256ES2_S2_fS2_fjLj1024EEEEELb0EEEvNS_9BwdParamsE:
	.zero		648


//--------------------- .nv.constant0._ZN10layer_norm31ln_parallel_residual_bwd_kernelINS_13Kernel_traitsI6__halfS2_fS2_fjLj256ELj1ELj4ELj1ELj16ENS_18Kernel_traits_baseILj256ES2_S2_fS2_fjLj128EEEEELb1ELb1ELb0EEEvNS_9BwdParamsE --------------------------
	.section	.nv.constant0._ZN10layer_norm31ln_parallel_residual_bwd_kernelINS_13Kernel_traitsI6__halfS2_fS2_fjLj256ELj1ELj4ELj1ELj16ENS_18Kernel_traits_baseILj256ES2_S2_fS2_fjLj128EEEEELb1ELb1ELb0EEEvNS_9BwdParamsE,"a",@progbits
	.sectionflags	@""
	.align	4
.nv.constant0._ZN10layer_norm31ln_parallel_residual_bwd_kernelINS_13Kernel_traitsI6__halfS2_fS2_fjLj256ELj1ELj4ELj1ELj16ENS_18Kernel_traits_baseILj256ES2_S2_fS2_fjLj128EEEEELb1ELb1ELb0EEEvNS_9BwdParamsE:
	.zero		648


//--------------------- .nv.constant0._ZN10layer_norm22ln_bwd_finalize_kernelINS_22Kernel_traits_finalizeILj256E6__halfS2_fS2_fjLb0ELj1024ELj4ENS_18Kernel_traits_baseILj256ES2_S2_fS2_fjLj1024EEEEELb0ELb1EEEvNS_9BwdParamsE --------------------------
	.section	.nv.constant0._ZN10layer_norm22ln_bwd_finalize_kernelINS_22Kernel_traits_finalizeILj256E6__halfS2_fS2_fjLb0ELj1024ELj4ENS_18Kernel_traits_baseILj256ES2_S2_fS2_fjLj1024EEEEELb0ELb1EEEvNS_9BwdParamsE,"a",@progbits
	.sectionflags	@""
	.align	4
.nv.constant0._ZN10layer_norm22ln_bwd_finalize_kernelINS_22Kernel_traits_finalizeILj256E6__halfS2_fS2_fjLb0ELj1024ELj4ENS_18Kernel_traits_baseILj256ES2_S2_fS2_fjLj1024EEEEELb0ELb1EEEvNS_9BwdParamsE:
	.zero		648


//--------------------- .nv.constant0._ZN10layer_norm40ln_parallel_residual_bwd_finalize_kernelINS_22Kernel_traits_finalizeILj256E6__halfS2_fS2_fjLb0ELj1024ELj4ENS_18Kernel_traits_baseILj256ES2_S2_fS2_fjLj1024EEEEELb1EEEvNS_9BwdParamsE --------------------------
	.section	.nv.constant0._ZN10layer_norm40ln_parallel_residual_bwd_finalize_kernelINS_22Kernel_traits_finalizeILj256E6__halfS2_fS2_fjLb0ELj1024ELj4ENS_18Kernel_traits_baseILj256ES2_S2_fS2_fjLj1024EEEEELb1EEEvNS_9BwdParamsE,"a",@progbits
	.sectionflags	@""
	.align	4
.nv.constant0._ZN10layer_norm40ln_parallel_residual_bwd_finalize_kernelINS_22Kernel_traits_finalizeILj256E6__halfS2_fS2_fjLb0ELj1024ELj4ENS_18Kernel_traits_baseILj256ES2_S2_fS2_fjLj1024EEEEELb1EEEvNS_9BwdParamsE:
	.zero		648


//--------------------- .nv.constant0._ZN10layer_norm31ln_parallel_residual_bwd_kernelINS_13Kernel_traitsI6__halfS2_fS2_fjLj256ELj1ELj4ELj1ELj16ENS_18Kernel_traits_baseILj256ES2_S2_fS2_fjLj128EEEEELb1ELb1ELb1EEEvNS_9BwdParamsE --------------------------
	.section	.nv.constant0._ZN10layer_norm31ln_parallel_residual_bwd_kernelINS_13Kernel_traitsI6__halfS2_fS2_fjLj256ELj1ELj4ELj1ELj16ENS_18Kernel_traits_baseILj256ES2_S2_fS2_fjLj128EEEEELb1ELb1ELb1EEEvNS_9BwdParamsE,"a",@progbits
	.sectionflags	@""
	.align	4
.nv.constant0._ZN10layer_norm31ln_parallel_residual_bwd_kernelINS_13Kernel_traitsI6__halfS2_fS2_fjLj256ELj1ELj4ELj1ELj16ENS_18Kernel_traits_baseILj256ES2_S2_fS2_fjLj128EEEEELb1ELb1ELb1EEEvNS_9BwdParamsE:
	.zero		648


//--------------------- .nv.constant0._ZN10layer_norm31ln_parallel_residual_bwd_kernelINS_13Kernel_traitsIf6__halffS2_fjLj256ELj1ELj4ELj1ELj16ENS_18Kernel_traits_baseILj256EfS2_fS2_fjLj128EEEEELb0ELb0ELb0EEEvNS_9BwdParamsE --------------------------
	.section	.nv.constant0._ZN10layer_norm31ln_parallel_residual_bwd_kernelINS_13Kernel_traitsIf6__halffS2_fjLj256ELj1ELj4ELj1ELj16ENS_18Kernel_traits_baseILj256EfS2_fS2_fjLj128EEEEELb0ELb0ELb0EEEvNS_9BwdParamsE,"a",@progbits
	.sectionflags	@""
	.align	4
.nv.constant0._ZN10layer_norm31ln_parallel_residual_bwd_kernelINS_13Kernel_traitsIf6__halffS2_fjLj256ELj1ELj4ELj1ELj16ENS_18Kernel_traits_baseILj256EfS2_fS2_fjLj128EEEEELb0ELb0ELb0EEEvNS_9BwdParamsE:
	.zero		648


//--------------------- .nv.constant0._ZN10layer_norm31ln_parallel_residual_bwd_kernelINS_13Kernel_traitsIf6__halffS2_fjLj256ELj1ELj4ELj1ELj16ENS_18Kernel_traits_baseILj256EfS2_fS2_fjLj128EEEEELb0ELb0ELb1EEEvNS_9BwdParamsE --------------------------
	.section	.nv.constant0._ZN10layer_norm31ln_parallel_residual_bwd_kernelINS_13Kernel_traitsIf6__halffS2_fjLj256ELj1ELj4ELj1ELj16ENS_18Kernel_traits_baseILj256EfS2_fS2_fjLj128EEEEELb0ELb0ELb1EEEvNS_9BwdParamsE,"a",@progbits
	.sectionflags	@""
	.align	4
.nv.constant0._ZN10layer_norm31ln_parallel_residual_bwd_kernelINS_13Kernel_traitsIf6__halffS2_fjLj256ELj1ELj4ELj1ELj16ENS_18Kernel_traits_baseILj256EfS2_fS2_fjLj128EEEEELb0ELb0ELb1EEEvNS_9BwdParamsE:
	.zero		648


//--------------------- .nv.constant0._ZN10layer_norm31ln_parallel_residual_bwd_kernelINS_13Kernel_traitsIf6__halffS2_fjLj256ELj1ELj4ELj1ELj16ENS_18Kernel_traits_baseILj256EfS2_fS2_fjLj128EEEEELb0ELb1ELb0EEEvNS_9BwdParamsE --------------------------
	.section	.nv.constant0._ZN10layer_norm31ln_parallel_residual_bwd_kernelINS_13Kernel_traitsIf6__halffS2_fjLj256ELj1ELj4ELj1ELj16ENS_18Kernel_traits_baseILj256EfS2_fS2_fjLj128EEEEELb0ELb1ELb0EEEvNS_9BwdParamsE,"a",@progbits
	.sectionflags	@""
	.align	4
.nv.constant0._ZN10layer_norm31ln_parallel_residual_bwd_kernelINS_13Kernel_traitsIf6__halffS2_fjLj256ELj1ELj4ELj1ELj16ENS_18Kernel_traits_baseILj256EfS2_fS2_fjLj128EEEEELb0ELb1ELb0EEEvNS_9BwdParamsE:
	.zero		648


//--------------------- .nv.constant0._ZN10layer_norm31ln_parallel_residual_bwd_kernelINS_13Kernel_traitsIf6__halffS2_fjLj256ELj1ELj4ELj1ELj16ENS_18Kernel_traits_baseILj256EfS2_fS2_fjLj128EEEEELb0ELb1ELb1EEEvNS_9BwdParamsE --------------------------
	.section	.nv.constant0._ZN10layer_norm31ln_parallel_residual_bwd_kernelINS_13Kernel_traitsIf6__halffS2_fjLj256ELj1ELj4ELj1ELj16ENS_18Kernel_traits_baseILj256EfS2_fS2_fjLj128EEEEELb0ELb1ELb1EEEvNS_9BwdParamsE,"a",@progbits
	.sectionflags	@""
	.align	4
.nv.constant0._ZN10layer_norm31ln_parallel_residual_bwd_kernelINS_13Kernel_traitsIf6__halffS2_fjLj256ELj1ELj4ELj1ELj16ENS_18Kernel_traits_baseILj256EfS2_fS2_fjLj128EEEEELb0ELb1ELb1EEEvNS_9BwdParamsE:
	.zero		648


//--------------------- .nv.constant0._ZN10layer_norm31ln_parallel_residual_bwd_kernelINS_13Kernel_traitsIf6__halffS2_fjLj256ELj1ELj4ELj1ELj16ENS_18Kernel_traits_baseILj256EfS2_fS2_fjLj128EEEEELb1ELb0ELb0EEEvNS_9BwdParamsE --------------------------
	.section	.nv.constant0._ZN10layer_norm31ln_parallel_residual_bwd_kernelINS_13Kernel_traitsIf6__halffS2_fjLj256ELj1ELj4ELj1ELj16ENS_18Kernel_traits_baseILj256EfS2_fS2_fjLj128EEEEELb1ELb0ELb0EEEvNS_9BwdParamsE,"a",@progbits
	.sectionflags	@""
	.align	4
.nv.constant0._ZN10layer_norm31ln_parallel_residual_bwd_kernelINS_13Kernel_traitsIf6__halffS2_fjLj256ELj1ELj4ELj1ELj16ENS_18Kernel_traits_baseILj256EfS2_fS2_fjLj128EEEEELb1ELb0ELb0EEEvNS_9BwdParamsE:
	.zero		648


//--------------------- .nv.constant0._ZN10layer_norm31ln_parallel_residual_bwd_kernelINS_13Kernel_traitsIf6__halffS2_fjLj256ELj1ELj4ELj1ELj16ENS_18Kernel_traits_baseILj256EfS2_fS2_fjLj128EEEEELb1ELb0ELb1EEEvNS_9BwdParamsE --------------------------
	.section	.nv.constant0._ZN10layer_norm31ln_parallel_residual_bwd_kernelINS_13Kernel_traitsIf6__halffS2_fjLj256ELj1ELj4ELj1ELj16ENS_18Kernel_traits_baseILj256EfS2_fS2_fjLj128EEEEELb1ELb0ELb1EEEvNS_9BwdParamsE,"a",@progbits
	.sectionflags	@""
	.align	4
.nv.constant0._ZN10layer_norm31ln_parallel_residual_bwd_kernelINS_13Kernel_traitsIf6__halffS2_fjLj256ELj1ELj4ELj1ELj16ENS_18Kernel_traits_baseILj256EfS2_fS2_fjLj128EEEEELb1ELb0ELb1EEEvNS_9BwdParamsE:
	.zero		648


//--------------------- .nv.constant0._ZN10layer_norm22ln_bwd_finalize_kernelINS_22Kernel_traits_finalizeILj256Ef6__halffS2_fjLb0ELj1024ELj4ENS_18Kernel_traits_baseILj256EfS2_fS2_fjLj1024EEEEELb0ELb0EEEvNS_9BwdParamsE --------------------------
	.section	.nv.constant0._ZN10layer_norm22ln_bwd_finalize_kernelINS_22Kernel_traits_finalizeILj256Ef6__halffS2_fjLb0ELj1024ELj4ENS_18Kernel_traits_baseILj256EfS2_fS2_fjLj1024EEEEELb0ELb0EEEvNS_9BwdParamsE,"a",@progbits
	.sectionflags	@""
	.align	4
.nv.constant0._ZN10layer_norm22ln_bwd_finalize_kernelINS_22Kernel_traits_finalizeILj256Ef6__halffS2_fjLb0ELj1024ELj4ENS_18Kernel_traits_baseILj256EfS2_fS2_fjLj1024EEEEELb0ELb0EEEvNS_9BwdParamsE:
	.zero		648


//--------------------- .nv.constant0._ZN10layer_norm40ln_parallel_residual_bwd_finalize_kernelINS_22Kernel_traits_finalizeILj256Ef6__halffS2_fjLb0ELj1024ELj4ENS_18Kernel_traits_baseILj256EfS2_fS2_fjLj1024EEEEELb0EEEvNS_9BwdParamsE --------------------------
	.section	.nv.constant0._ZN10layer_norm40ln_parallel_residual_bwd_finalize_kernelINS_22Kernel_traits_finalizeILj256Ef6__halffS2_fjLb0ELj1024ELj4ENS_18Kernel_traits_baseILj256EfS2_fS2_fjLj1024EEEEELb0EEEvNS_9BwdParamsE,"a",@progbits
	.sectionflags	@""
	.align	4
.nv.constant0._ZN10layer_norm40ln_parallel_residual_bwd_finalize_kernelINS_22Kernel_traits_finalizeILj256Ef6__halffS2_fjLb0ELj1024ELj4ENS_18Kernel_traits_baseILj256EfS2_fS2_fjLj1024EEEEELb0EEEvNS_9BwdParamsE:
	.zero		648


//--------------------- .nv.constant0._ZN10layer_norm31ln_parallel_residual_bwd_kernelINS_13Kernel_traitsIf6__halffS2_fjLj256ELj1ELj4ELj1ELj16ENS_18Kernel_traits_baseILj256EfS2_fS2_fjLj128EEEEELb1ELb1ELb0EEEvNS_9BwdParamsE --------------------------
	.section	.nv.constant0._ZN10layer_norm31ln_parallel_residual_bwd_kernelINS_13Kernel_traitsIf6__halffS2_fjLj256ELj1ELj4ELj1ELj16ENS_18Kernel_traits_baseILj256EfS2_fS2_fjLj128EEEEELb1ELb1ELb0EEEvNS_9BwdParamsE,"a",@progbits
	.sectionflags	@""
	.align	4
.nv.constant0._ZN10layer_norm31ln_parallel_residual_bwd_kernelINS_13Kernel_traitsIf6__halffS2_fjLj256ELj1ELj4ELj1ELj16ENS_18Kernel_traits_baseILj256EfS2_fS2_fjLj128EEEEELb1ELb1ELb0EEEvNS_9BwdParamsE:
	.zero		648


//--------------------- .nv.constant0._ZN10layer_norm22ln_bwd_finalize_kernelINS_22Kernel_traits_finalizeILj256Ef6__halffS2_fjLb0ELj1024ELj4ENS_18Kernel_traits_baseILj256EfS2_fS2_fjLj1024EEEEELb0ELb1EEEvNS_9BwdParamsE --------------------------
	.section	.nv.constant0._ZN10layer_norm22ln_bwd_finalize_kernelINS_22Kernel_traits_finalizeILj256Ef6__halffS2_fjLb0ELj1024ELj4ENS_18Kernel_traits_baseILj256EfS2_fS2_fjLj1024EEEEELb0ELb1EEEvNS_9BwdParamsE,"a",@progbits
	.sectionflags	@""
	.align	4
.nv.constant0._ZN10layer_norm22ln_bwd_finalize_kernelINS_22Kernel_traits_finalizeILj256Ef6__halffS2_fjLb0ELj1024ELj4ENS_18Kernel_traits_baseILj256EfS2_fS2_fjLj1024EEEEELb0ELb1EEEvNS_9BwdParamsE:
	.zero		648


//--------------------- .nv.constant0._ZN10layer_norm40ln_parallel_residual_bwd_finalize_kernelINS_22Kernel_traits_finalizeILj256Ef6__halffS2_fjLb0ELj1024ELj4ENS_18Kernel_traits_baseILj256EfS2_fS2_fjLj1024EEEEELb1EEEvNS_9BwdParamsE --------------------------
	.section	.nv.constant0._ZN10layer_norm40ln_parallel_residual_bwd_finalize_kernelINS_22Kernel_traits_finalizeILj256Ef6__halffS2_fjLb0ELj1024ELj4ENS_18Kernel_traits_baseILj256EfS2_fS2_fjLj1024EEEEELb1EEEvNS_9BwdParamsE,"a",@progbits
	.sectionflags	@""
	.align	4
.nv.constant0._ZN10layer_norm40ln_parallel_residual_bwd_finalize_kernelINS_22Kernel_traits_finalizeILj256Ef6__halffS2_fjLb0ELj1024ELj4ENS_18Kernel_traits_baseILj256EfS2_fS2_fjLj1024EEEEELb1EEEvNS_9BwdParamsE:
	.zero		648


//--------------------- .nv.constant0._ZN10layer_norm31ln_parallel_residual_bwd_kernelINS_13Kernel_traitsIf6__halffS2_fjLj256ELj1ELj4ELj1ELj16ENS_18Kernel_traits_baseILj256EfS2_fS2_fjLj128EEEEELb1ELb1ELb1EEEvNS_9BwdParamsE --------------------------
	.section	.nv.constant0._ZN10layer_norm31ln_parallel_residual_bwd_kernelINS_13Kernel_traitsIf6__halffS2_fjLj256ELj1ELj4ELj1ELj16ENS_18Kernel_traits_baseILj256EfS2_fS2_fjLj128EEEEELb1ELb1ELb1EEEvNS_9BwdParamsE,"a",@progbits
	.sectionflags	@""
	.align	4
.nv.constant0._ZN10layer_norm31ln_parallel_residual_bwd_kernelINS_13Kernel_traitsIf6__halffS2_fjLj256ELj1ELj4ELj1ELj16ENS_18Kernel_traits_baseILj256EfS2_fS2_fjLj128EEEEELb1ELb1ELb1EEEvNS_9BwdParamsE:
	.zero		648


//--------------------- .nv.constant0._ZN10layer_norm31ln_parallel_residual_bwd_kernelINS_13Kernel_traitsI6__halfffffjLj256ELj1ELj4ELj1ELj16ENS_18Kernel_traits_baseILj256ES2_ffffjLj128EEEEELb0ELb0ELb0EEEvNS_9BwdParamsE --------------------------
	.section	.nv.constant0._ZN10layer_norm31ln_parallel_residual_bwd_kernelINS_13Kernel_traitsI6__halfffffjLj256ELj1ELj4ELj1ELj16ENS_18Kernel_traits_baseILj256ES2_ffffjLj128EEEEELb0ELb0ELb0EEEvNS_9BwdParamsE,"a",@progbits
	.sectionflags	@""
	.align	4
.nv.constant0._ZN10layer_norm31ln_parallel_residual_bwd_kernelINS_13Kernel_traitsI6__halfffffjLj256ELj1ELj4ELj1ELj16ENS_18Kernel_traits_baseILj256ES2_ffffjLj128EEEEELb0ELb0ELb0EEEvNS_9BwdParamsE:
	.zero		648


//--------------------- .nv.constant0._ZN10layer_norm31ln_parallel_residual_bwd_kernelINS_13Kernel_traitsI6__halfffffjLj256ELj1ELj4ELj1ELj16ENS_18Kernel_traits_baseILj256ES2_ffffjLj128EEEEELb0ELb0ELb1EEEvNS_9BwdParamsE --------------------------
	.section	.nv.constant0._ZN10layer_norm31ln_parallel_residual_bwd_kernelINS_13Kernel_traitsI6__halfffffjLj256ELj1ELj4ELj1ELj16ENS_18Kernel_traits_baseILj256ES2_ffffjLj128EEEEELb0ELb0ELb1EEEvNS_9BwdParamsE,"a",@progbits
	.sectionflags	@""
	.align	4
.nv.constant0._ZN10layer_norm31ln_parallel_residual_bwd_kernelINS_13Kernel_traitsI6__halfffffjLj256ELj1ELj4ELj1ELj16ENS_18Kernel_traits_baseILj256ES2_ffffjLj128EEEEELb0ELb0ELb1EEEvNS_9BwdParamsE:
	.zero		648


//--------------------- .nv.constant0._ZN10layer_norm31ln_parallel_residual_bwd_kernelINS_13Kernel_traitsI6__halfffffjLj256ELj1ELj4ELj1ELj16ENS_18Kernel_traits_baseILj256ES2_ffffjLj128EEEEELb0ELb1ELb0EEEvNS_9BwdParamsE --------------------------
	.section	.nv.constant0._ZN10layer_norm31ln_parallel_residual_bwd_kernelINS_13Kernel_traitsI6__halfffffjLj256ELj1ELj4ELj1ELj16ENS_18Kernel_traits_baseILj256ES2_ffffjLj128EEEEELb0ELb1ELb0EEEvNS_9BwdParamsE,"a",@progbits
	.sectionflags	@""
	.align	4
.nv.constant0._ZN10layer_norm31ln_parallel_residual_bwd_kernelINS_13Kernel_traitsI6__halfffffjLj256ELj1ELj4ELj1ELj16ENS_18Kernel_traits_baseILj256ES2_ffffjLj128EEEEELb0ELb1ELb0EEEvNS_9BwdParamsE:
	.zero		648


//--------------------- .nv.constant0._ZN10layer_norm31ln_parallel_residual_bwd_kernelINS_13Kernel_traitsI6__halfffffjLj256ELj1ELj4ELj1ELj16ENS_18Kernel_traits_baseILj256ES2_ffffjLj128EEEEELb0ELb1ELb1EEEvNS_9BwdParamsE --------------------------
	.section	.nv.constant0._ZN10layer_norm31ln_parallel_residual_bwd_kernelINS_13Kernel_traitsI6__halfffffjLj256ELj1ELj4ELj1ELj16ENS_18Kernel_traits_baseILj256ES2_ffffjLj128EEEEELb0ELb1ELb1EEEvNS_9BwdParamsE,"a",@progbits
	.sectionflags	@""
	.align	4
.nv.constant0._ZN10layer_norm31ln_parallel_residual_bwd_kernelINS_13Kernel_traitsI6__halfffffjLj256ELj1ELj4ELj1ELj16ENS_18Kernel_traits_baseILj256ES2_ffffjLj128EEEEELb0ELb1ELb1EEEvNS_9BwdParamsE:
	.zero		648


//--------------------- .nv.constant0._ZN10layer_norm31ln_parallel_residual_bwd_kernelINS_13Kernel_traitsI6__halfffffjLj256ELj1ELj4ELj1ELj16ENS_18Kernel_traits_baseILj256ES2_ffffjLj128EEEEELb1ELb0ELb0EEEvNS_9BwdParamsE --------------------------
	.section	.nv.constant0._ZN10layer_norm31ln_parallel_residual_bwd_kernelINS_13Kernel_traitsI6__halfffffjLj256ELj1ELj4ELj1ELj16ENS_18Kernel_traits_baseILj256ES2_ffffjLj128EEEEELb1ELb0ELb0EEEvNS_9BwdParamsE,"a",@progbits
	.sectionflags	@""
	.align	4
.nv.constant0._ZN10layer_norm31ln_parallel_residual_bwd_kernelINS_13Kernel_traitsI6__halfffffjLj256ELj1ELj4ELj1ELj16ENS_18Kernel_traits_baseILj256ES2_ffffjLj128EEEEELb1ELb0ELb0EEEvNS_9BwdParamsE:
	.zero		648


//--------------------- .nv.constant0._ZN10layer_norm31ln_parallel_residual_bwd_kernelINS_13Kernel_traitsI6__halfffffjLj256ELj1ELj4ELj1ELj16ENS_18Kernel_traits_baseILj256ES2_ffffjLj128EEEEELb1ELb0ELb1EEEvNS_9BwdParamsE --------------------------
	.section	.nv.constant0._ZN10layer_norm31ln_parallel_residual_bwd_kernelINS_13Kernel_traitsI6__halfffffjLj256ELj1ELj4ELj1ELj16ENS_18Kernel_traits_baseILj256ES2_ffffjLj128EEEEELb1ELb0ELb1EEEvNS_9BwdParamsE,"a",@progbits
	.sectionflags	@""
	.align	4
.nv.constant0._ZN10layer_norm31ln_parallel_residual_bwd_kernelINS_13Kernel_traitsI6__halfffffjLj256ELj1ELj4ELj1ELj16ENS_18Kernel_traits_baseILj256ES2_ffffjLj128EEEEELb1ELb0ELb1EEEvNS_9BwdParamsE:
	.zero		648


//--------------------- .nv.constant0._ZN10layer_norm22ln_bwd_finalize_kernelINS_22Kernel_traits_finalizeILj256E6__halfffffjLb0ELj1024ELj4ENS_18Kernel_traits_baseILj256ES2_ffffjLj1024EEEEELb0ELb0EEEvNS_9BwdParamsE --------------------------
	.section	.nv.constant0._ZN10layer_norm22ln_bwd_finalize_kernelINS_22Kernel_traits_finalizeILj256E6__halfffffjLb0ELj1024ELj4ENS_18Kernel_traits_baseILj256ES2_ffffjLj1024EEEEELb0ELb0EEEvNS_9BwdParamsE,"a",@progbits
	.sectionflags	@""
	.align	4
.nv.constant0._ZN10layer_norm22ln_bwd_finalize_kernelINS_22Kernel_traits_finalizeILj256E6__halfffffjLb0ELj1024ELj4ENS_18Kernel_traits_baseILj256ES2_ffffjLj1024EEEEELb0ELb0EEEvNS_9BwdParamsE:
	.zero		648


//--------------------- .nv.constant0._ZN10layer_norm40ln_parallel_residual_bwd_finalize_kernelINS_22Kernel_traits_finalizeILj256E6__halfffffjLb0ELj1024ELj4ENS_18Kernel_traits_baseILj256ES2_ffffjLj1024EEEEELb0EEEvNS_9BwdParamsE --------------------------
	.section	.nv.constant0._ZN10layer_norm40ln_parallel_residual_bwd_finalize_kernelINS_22Kernel_traits_finalizeILj256E6__halfffffjLb0ELj1024ELj4ENS_18Kernel_traits_baseILj256ES2_ffffjLj1024EEEEELb0EEEvNS_9BwdParamsE,"a",@progbits
	.sectionflags	@""
	.align	4
.nv.constant0._ZN10layer_norm40ln_parallel_residual_bwd_finalize_kernelINS_22Kernel_traits_finalizeILj256E6__halfffffjLb0ELj1024ELj4ENS_18Kernel_traits_baseILj256ES2_ffffjLj1024EEEEELb0EEEvNS_9BwdParamsE:
	.zero		648


//--------------------- .nv.constant0._ZN10layer_norm31ln_parallel_residual_bwd_kernelINS_13Kernel_traitsI6__halfffffjLj256ELj1ELj4ELj1ELj16ENS_18Kernel_traits_baseILj256ES2_ffffjLj128EEEEELb1ELb1ELb0EEEvNS_9BwdParamsE --------------------------
	.section	.nv.constant0._ZN10layer_norm31ln_parallel_residual_bwd_kernelINS_13Kernel_traitsI6__halfffffjLj256ELj1ELj4ELj1ELj16ENS_18Kernel_traits_baseILj256ES2_ffffjLj128EEEEELb1ELb1ELb0EEEvNS_9BwdParamsE,"a",@progbits
	.sectionflags	@""
	.align	4
.nv.constant0._ZN10layer_norm31ln_parallel_residual_bwd_kernelINS_13Kernel_traitsI6__halfffffjLj256ELj1ELj4ELj1ELj16ENS_18Kernel_traits_baseILj256ES2_ffffjLj128EEEEELb1ELb1ELb0EEEvNS_9BwdParamsE:
	.zero		648


//--------------------- .nv.constant0._ZN10layer_norm22ln_bwd_finalize_kernelINS_22Kernel_traits_finalizeILj256E6__halfffffjLb0ELj1024ELj4ENS_18Kernel_traits_baseILj256ES2_ffffjLj1024EEEEELb0ELb1EEEvNS_9BwdParamsE --------------------------
	.section	.nv.constant0._ZN10layer_norm22ln_bwd_finalize_kernelINS_22Kernel_traits_finalizeILj256E6__halfffffjLb0ELj1024ELj4ENS_18Kernel_traits_baseILj256ES2_ffffjLj1024EEEEELb0ELb1EEEvNS_9BwdParamsE,"a",@progbits
	.sectionflags	@""
	.align	4
.nv.constant0._ZN10layer_norm22ln_bwd_finalize_kernelINS_22Kernel_traits_finalizeILj256E6__halfffffjLb0ELj1024ELj4ENS_18Kernel_traits_baseILj256ES2_ffffjLj1024EEEEELb0ELb1EEEvNS_9BwdParamsE:
	.zero		648


//--------------------- .nv.constant0._ZN10layer_norm40ln_parallel_residual_bwd_finalize_kernelINS_22Kernel_traits_finalizeILj256E6__halfffffjLb0ELj1024ELj4ENS_18Kernel_traits_baseILj256ES2_ffffjLj1024EEEEELb1EEEvNS_9BwdParamsE --------------------------
	.section	.nv.constant0._ZN10layer_norm40ln_parallel_residual_bwd_finalize_kernelINS_22Kernel_traits_finalizeILj256E6__halfffffjLb0ELj1024ELj4ENS_18Kernel_traits_baseILj256ES2_ffffjLj1024EEEEELb1EEEvNS_9BwdParamsE,"a",@progbits
	.sectionflags	@""
	.align	4
.nv.constant0._ZN10layer_norm40ln_parallel_residual_bwd_finalize_kernelINS_22Kernel_traits_finalizeILj256E6__halfffffjLb0ELj1024ELj4ENS_18Kernel_traits_baseILj256ES2_ffffjLj1024EEEEELb1EEEvNS_9BwdParamsE:
	.zero		648


//--------------------- .nv.constant0._ZN10layer_norm31ln_parallel_residual_bwd_kernelINS_13Kernel_traitsI6__halfffffjLj256ELj1ELj4ELj1ELj16ENS_18Kernel_traits_baseILj256ES2_ffffjLj128EEEEELb1ELb1ELb1EEEvNS_9BwdParamsE --------------------------
	.section	.nv.constant0._ZN10layer_norm31ln_parallel_residual_bwd_kernelINS_13Kernel_traitsI6__halfffffjLj256ELj1ELj4ELj1ELj16ENS_18Kernel_traits_baseILj256ES2_ffffjLj128EEEEELb1ELb1ELb1EEEvNS_9BwdParamsE,"a",@progbits
	.sectionflags	@""
	.align	4
.nv.constant0._ZN10layer_norm31ln_parallel_residual_bwd_kernelINS_13Kernel_traitsI6__halfffffjLj256ELj1ELj4ELj1ELj16ENS_18Kernel_traits_baseILj256ES2_ffffjLj128EEEEELb1ELb1ELb1EEEvNS_9BwdParamsE:
	.zero		648


//--------------------- .nv.constant0._ZN10layer_norm31ln_parallel_residual_bwd_kernelINS_13Kernel_traitsIfffffjLj256ELj1ELj4ELj1ELj16ENS_18Kernel_traits_baseILj256EfffffjLj128EEEEELb0ELb0ELb0EEEvNS_9BwdParamsE --------------------------
	.section	.nv.constant0._ZN10layer_norm31ln_parallel_residual_bwd_kernelINS_13Kernel_traitsIfffffjLj256ELj1ELj4ELj1ELj16ENS_18Kernel_traits_baseILj256EfffffjLj128EEEEELb0ELb0ELb0EEEvNS_9BwdParamsE,"a",@progbits
	.sectionflags	@""
	.align	4
.nv.constant0._ZN10layer_norm31ln_parallel_residual_bwd_kernelINS_13Kernel_traitsIfffffjLj256ELj1ELj4ELj1ELj16ENS_18Kernel_traits_baseILj256EfffffjLj128EEEEELb0ELb0ELb0EEEvNS_9BwdParamsE:
	.zero		648


//--------------------- .nv.constant0._ZN10layer_norm31ln_parallel_residual_bwd_kernelINS_13Kernel_traitsIfffffjLj256ELj1ELj4ELj1ELj16ENS_18Kernel_traits_baseILj256EfffffjLj128EEEEELb0ELb0ELb1EEEvNS_9BwdParamsE --------------------------
	.section	.nv.constant0._ZN10layer_norm31ln_parallel_residual_bwd_kernelINS_13Kernel_traitsIfffffjLj256ELj1ELj4ELj1ELj16ENS_18Kernel_traits_baseILj256EfffffjLj128EEEEELb0ELb0ELb1EEEvNS_9BwdParamsE,"a",@progbits
	.sectionflags	@""
	.align	4
.nv.constant0._ZN10layer_norm31ln_parallel_residual_bwd_kernelINS_13Kernel_traitsIfffffjLj256ELj1ELj4ELj1ELj16ENS_18Kernel_traits_baseILj256EfffffjLj128EEEEELb0ELb0ELb1EEEvNS_9BwdParamsE:
	.zero		648


//--------------------- .nv.constant0._ZN10layer_norm31ln_parallel_residual_bwd_kernelINS_13Kernel_traitsIfffffjLj256ELj1ELj4ELj1ELj16ENS_18Kernel_traits_baseILj256EfffffjLj128EEEEELb0ELb1ELb0EEEvNS_9BwdParamsE --------------------------
	.section	.nv.constant0._ZN10layer_norm31ln_parallel_residual_bwd_kernelINS_13Kernel_traitsIfffffjLj256ELj1ELj4ELj1ELj16ENS_18Kernel_traits_baseILj256EfffffjLj128EEEEELb0ELb1ELb0EEEvNS_9BwdParamsE,"a",@progbits
	.sectionflags	@""
	.align	4
.nv.constant0._ZN10layer_norm31ln_parallel_residual_bwd_kernelINS_13Kernel_traitsIfffffjLj256ELj1ELj4ELj1ELj16ENS_18Kernel_traits_baseILj256EfffffjLj128EEEEELb0ELb1ELb0EEEvNS_9BwdParamsE:
	.zero		648


//--------------------- .nv.constant0._ZN10layer_norm31ln_parallel_residual_bwd_kernelINS_13Kernel_traitsIfffffjLj256ELj1ELj4ELj1ELj16ENS_18Kernel_traits_baseILj256EfffffjLj128EEEEELb0ELb1ELb1EEEvNS_9BwdParamsE --------------------------
	.section	.nv.constant0._ZN10layer_norm31ln_parallel_residual_bwd_kernelINS_13Kernel_traitsIfffffjLj256ELj1ELj4ELj1ELj16ENS_18Kernel_traits_baseILj256EfffffjLj128EEEEELb0ELb1ELb1EEEvNS_9BwdParamsE,"a",@progbits
	.sectionflags	@""
	.align	4
.nv.constant0._ZN10layer_norm31ln_parallel_residual_bwd_kernelINS_13Kernel_traitsIfffffjLj256ELj1ELj4ELj1ELj16ENS_18Kernel_traits_baseILj256EfffffjLj128EEEEELb0ELb1ELb1EEEvNS_9BwdParamsE:
	.zero		648


//--------------------- .nv.constant0._ZN10layer_norm31ln_parallel_residual_bwd_kernelINS_13Kernel_traitsIfffffjLj256ELj1ELj4ELj1ELj16ENS_18Kernel_traits_baseILj256EfffffjLj128EEEEELb1ELb0ELb0EEEvNS_9BwdParamsE --------------------------
	.section	.nv.constant0._ZN10layer_norm31ln_parallel_residual_bwd_kernelINS_13Kernel_traitsIfffffjLj256ELj1ELj4ELj1ELj16ENS_18Kernel_traits_baseILj256EfffffjLj128EEEEELb1ELb0ELb0EEEvNS_9BwdParamsE,"a",@progbits
	.sectionflags	@""
	.align	4
.nv.constant0._ZN10layer_norm31ln_parallel_residual_bwd_kernelINS_13Kernel_traitsIfffffjLj256ELj1ELj4ELj1ELj16ENS_18Kernel_traits_baseILj256EfffffjLj128EEEEELb1ELb0ELb0EEEvNS_9BwdParamsE:
	.zero		648


//--------------------- .nv.constant0._ZN10layer_norm31ln_parallel_residual_bwd_kernelINS_13Kernel_traitsIfffffjLj256ELj1ELj4ELj1ELj16ENS_18Kernel_traits_baseILj256EfffffjLj128EEEEELb1ELb0ELb1EEEvNS_9BwdParamsE --------------------------
	.section	.nv.constant0._ZN10layer_norm31ln_parallel_residual_bwd_kernelINS_13Kernel_traitsIfffffjLj256ELj1ELj4ELj1ELj16ENS_18Kernel_traits_baseILj256EfffffjLj128EEEEELb1ELb0ELb1EEEvNS_9BwdParamsE,"a",@progbits
	.sectionflags	@""
	.align	4
.nv.constant0._ZN10layer_norm31ln_parallel_residual_bwd_kernelINS_13Kernel_traitsIfffffjLj256ELj1ELj4ELj1ELj16ENS_18Kernel_traits_baseILj256EfffffjLj128EEEEELb1ELb0ELb1EEEvNS_9BwdParamsE:
	.zero		648


//--------------------- .nv.constant0._ZN10layer_norm22ln_bwd_finalize_kernelINS_22Kernel_traits_finalizeILj256EfffffjLb0ELj1024ELj4ENS_18Kernel_traits_baseILj256EfffffjLj1024EEEEELb0ELb0EEEvNS_9BwdParamsE --------------------------
	.section	.nv.constant0._ZN10layer_norm22ln_bwd_finalize_kernelINS_22Kernel_traits_finalizeILj256EfffffjLb0ELj1024ELj4ENS_18Kernel_traits_baseILj256EfffffjLj1024EEEEELb0ELb0EEEvNS_9BwdParamsE,"a",@progbits
	.sectionflags	@""
	.align	4
.nv.constant0._ZN10layer_norm22ln_bwd_finalize_kernelINS_22Kernel_traits_finalizeILj256EfffffjLb0ELj1024ELj4ENS_18Kernel_traits_baseILj256EfffffjLj1024EEEEELb0ELb0EEEvNS_9BwdParamsE:
	.zero		648


//--------------------- .nv.constant0._ZN10layer_norm40ln_parallel_residual_bwd_finalize_kernelINS_22Kernel_traits_finalizeILj256EfffffjLb0ELj1024ELj4ENS_18Kernel_traits_baseILj256EfffffjLj1024EEEEELb0EEEvNS_9BwdParamsE --------------------------
	.section	.nv.constant0._ZN10layer_norm40ln_parallel_residual_bwd_finalize_kernelINS_22Kernel_traits_finalizeILj256EfffffjLb0ELj1024ELj4ENS_18Kernel_traits_baseILj256EfffffjLj1024EEEEELb0EEEvNS_9BwdParamsE,"a",@progbits
	.sectionflags	@""
	.align	4
.nv.constant0._ZN10layer_norm40ln_parallel_residual_bwd_finalize_kernelINS_22Kernel_traits_finalizeILj256EfffffjLb0ELj1024ELj4ENS_18Kernel_traits_baseILj256EfffffjLj1024EEEEELb0EEEvNS_9BwdParamsE:
	.zero		648


//--------------------- .nv.constant0._ZN10layer_norm31ln_parallel_residual_bwd_kernelINS_13Kernel_traitsIfffffjLj256ELj1ELj4ELj1ELj16ENS_18Kernel_traits_baseILj256EfffffjLj128EEEEELb1ELb1ELb0EEEvNS_9BwdParamsE --------------------------
	.section	.nv.constant0._ZN10layer_norm31ln_parallel_residual_bwd_kernelINS_13Kernel_traitsIfffffjLj256ELj1ELj4ELj1ELj16ENS_18Kernel_traits_baseILj256EfffffjLj128EEEEELb1ELb1ELb0EEEvNS_9BwdParamsE,"a",@progbits
	.sectionflags	@""
	.align	4
.nv.constant0._ZN10layer_norm31ln_parallel_residual_bwd_kernelINS_13Kernel_traitsIfffffjLj256ELj1ELj4ELj1ELj16ENS_18Kernel_traits_baseILj256EfffffjLj128EEEEELb1ELb1ELb0EEEvNS_9BwdParamsE:
	.zero		648


//--------------------- .nv.constant0._ZN10layer_norm22ln_bwd_finalize_kernelINS_22Kernel_traits_finalizeILj256EfffffjLb0ELj1024ELj4ENS_18Kernel_traits_baseILj256EfffffjLj1024EEEEELb0ELb1EEEvNS_9BwdParamsE --------------------------
	.section	.nv.constant0._ZN10layer_norm22ln_bwd_finalize_kernelINS_22Kernel_traits_finalizeILj256EfffffjLb0ELj1024ELj4ENS_18Kernel_traits_baseILj256EfffffjLj1024EEEEELb0ELb1EEEvNS_9BwdParamsE,"a",@progbits
	.sectionflags	@""
	.align	4
.nv.constant0._ZN10layer_norm22ln_bwd_finalize_kernelINS_22Kernel_traits_finalizeILj256EfffffjLb0ELj1024ELj4ENS_18Kernel_traits_baseILj256EfffffjLj1024EEEEELb0ELb1EEEvNS_9BwdParamsE:
	.zero		648


//--------------------- .nv.constant0._ZN10layer_norm40ln_parallel_residual_bwd_finalize_kernelINS_22Kernel_traits_finalizeILj256EfffffjLb0ELj1024ELj4ENS_18Kernel_traits_baseILj256EfffffjLj1024EEEEELb1EEEvNS_9BwdParamsE --------------------------
	.section	.nv.constant0._ZN10layer_norm40ln_parallel_residual_bwd_finalize_kernelINS_22Kernel_traits_finalizeILj256EfffffjLb0ELj1024ELj4ENS_18Kernel_traits_baseILj256EfffffjLj1024EEEEELb1EEEvNS_9BwdParamsE,"a",@progbits
	.sectionflags	@""
	.align	4
.nv.constant0._ZN10layer_norm40ln_parallel_residual_bwd_finalize_kernelINS_22Kernel_traits_finalizeILj256EfffffjLb0ELj1024ELj4ENS_18Kernel_traits_baseILj256EfffffjLj1024EEEEELb1EEEvNS_9BwdParamsE:
	.zero		648


//--------------------- .nv.constant0._ZN10layer_norm31ln_parallel_residual_bwd_kernelINS_13Kernel_traitsIfffffjLj256ELj1ELj4ELj1ELj16ENS_18Kernel_traits_baseILj256EfffffjLj128EEEEELb1ELb1ELb1EEEvNS_9BwdParamsE --------------------------
	.section	.nv.constant0._ZN10layer_norm31ln_parallel_residual_bwd_kernelINS_13Kernel_traitsIfffffjLj256ELj1ELj4ELj1ELj16ENS_18Kernel_traits_baseILj256EfffffjLj128EEEEELb1ELb1ELb1EEEvNS_9BwdParamsE,"a",@progbits
	.sectionflags	@""
	.align	4
.nv.constant0._ZN10layer_norm31ln_parallel_residual_bwd_kernelINS_13Kernel_traitsIfffffjLj256ELj1ELj4ELj1ELj16ENS_18Kernel_traits_baseILj256EfffffjLj128EEEEELb1ELb1ELb1EEEvNS_9BwdParamsE:
	.zero		648


//--------------------- .text._ZN10layer_norm31ln_parallel_residual_bwd_kernelINS_13Kernel_traitsI13__nv_bfloat16S2_S2_S2_fjLj256ELj1ELj4ELj1ELj16ENS_18Kernel_traits_baseILj256ES2_S2_S2_S2_fjLj128EEEEELb0ELb0ELb0EEEvNS_9BwdParamsE --------------------------
	.section	.text._ZN10layer_norm31ln_parallel_residual_bwd_kernelINS_13Kernel_traitsI13__nv_bfloat16S2_S2_S2_fjLj256ELj1ELj4ELj1ELj16ENS_18Kernel_traits_baseILj256ES2_S2_S2_S2_fjLj128EEEEELb0ELb0ELb0EEEvNS_9BwdParamsE,"ax",@progbits
	.sectioninfo	@"SHI_REGISTERS=96"
	.align	128
        .global         _ZN10layer_norm31ln_parallel_residual_bwd_kernelINS_13Kernel_traitsI13__nv_bfloat16S2_S2_S2_fjLj256ELj1ELj4ELj1ELj16ENS_18Kernel_traits_baseILj256ES2_S2_S2_S2_fjLj128EEEEELb0ELb0ELb0EEEvNS_9BwdParamsE
        .type           _ZN10layer_norm31ln_parallel_residual_bwd_kernelINS_13Kernel_traitsI13__nv_bfloat16S2_S2_S2_fjLj256ELj1ELj4ELj1ELj16ENS_18Kernel_traits_baseILj256ES2_S2_S2_S2_fjLj128EEEEELb0ELb0ELb0EEEvNS_9BwdParamsE,@function
        .size           _ZN10layer_norm31ln_parallel_residual_bwd_kernelINS_13Kernel_traitsI13__nv_bfloat16S2_S2_S2_fjLj256ELj1ELj4ELj1ELj16ENS_18Kernel_traits_baseILj256ES2_S2_S2_S2_fjLj128EEEEELb0ELb0ELb0EEEvNS_9BwdParamsE,(.L_x_1535 - _ZN10layer_norm31ln_parallel_residual_bwd_kernelINS_13Kernel_traitsI13__nv_bfloat16S2_S2_S2_fjLj256ELj1ELj4ELj1ELj16ENS_18Kernel_traits_baseILj256ES2_S2_S2_S2_fjLj128EEEEELb0ELb0ELb0EEEvNS_9BwdParamsE)
        .other          _ZN10layer_norm31ln_parallel_residual_bwd_kernelINS_13Kernel_traitsI13__nv_bfloat16S2_S2_S2_fjLj256ELj1ELj4ELj1ELj16ENS_18Kernel_traits_baseILj256ES2_S2_S2_S2_fjLj128EEEEELb0ELb0ELb0EEEvNS_9BwdParamsE,@"STO_CUDA_ENTRY STV_DEFAULT"
_ZN10layer_norm31ln_parallel_residual_bwd_kernelINS_13Kernel_traitsI13__nv_bfloat16S2_S2_S2_fjLj256ELj1ELj4ELj1ELj16ENS_18Kernel_traits_baseILj256ES2_S2_S2_S2_fjLj128EEEEELb0ELb0ELb0EEEvNS_9BwdParamsE:
.text._ZN10layer_norm31ln_parallel_residual_bwd_kernelINS_13Kernel_traitsI13__nv_bfloat16S2_S2_S2_fjLj256ELj1ELj4ELj1ELj16ENS_18Kernel_traits_baseILj256ES2_S2_S2_S2_fjLj128EEEEELb0ELb0ELb0EEEvNS_9BwdParamsE:
[----:B------:R-:W-:Y:S02]  /*0000*/  MOV R1, c[0x0][0x28] ;  /* 0x00000a0000017a02 */ /* 0x000fe40000000f00 */
[----:B------:R-:W0:Y:S01]  /*0010*/  S2R R11, SR_TID.X ;  /* 0x00000000000b7919 */ /* 0x000e220000002100 */
[----:B------:R-:W-:Y:S01]  /*0020*/  MOV R0, c[0x0][0x168] ;  /* 0x00005a0000007a02 */ /* 0x000fe20000000f00 */
[----:B------:R-:W-:-:S03]  /*0030*/  ULDC.64 UR4, c[0x0][0x118] ;  /* 0x0000460000047ab9 */ /* 0x000fc60000000a00 */
[----:B------:R-:W-:-:S04]  /*0040*/  SHF.R.S32.HI R0, RZ, 0x1f, R0 ;  /* 0x0000001fff007819 */ /* 0x000fc80000011400 */
[----:B------:R-:W-:Y:S02]  /*0050*/  LEA.HI R0, R0, c[0x0][0x168], RZ, 0x3 ;  /* 0x00005a0000007a11 */ /* 0x000fe400078f18ff */
[C---:B0-----:R-:W-:Y:S02]  /*0060*/  LOP3.LUT R3, R11.reuse, 0x1f, RZ, 0xc, !PT ;  /* 0x0000001f0b037812 */ /* 0x041fe400078e0cff */
[----:B------:R-:W-:Y:S02]  /*0070*/  LOP3.LUT R68, R11, 0x1f, RZ, 0xc0, !PT ;  /* 0x0000001f0b447812 */ /* 0x000fe400078ec0ff */
[----:B------:R-:W-:-:S04]  /*0080*/  LEA.HI.SX32 R0, R0, R3, 0x1d ;  /* 0x0000000300007211 */ /* 0x000fc800078feaff */
[----:B------:R-:W-:-:S13]  /*0090*/  LOP3.LUT P3, RZ, R0, 0xffffffe0, RZ, 0xc0, !PT ;  /* 0xffffffe000ff7812 */ /* 0x000fda000786c0ff */
[----:B------:R-:W-:-:S04]  /*00a0*/  @P3 IMAD.MOV.U32 R5, RZ, RZ, 0x10 ;  /* 0x00000010ff053424 */ /* 0x000fc800078e00ff */
[----:B------:R-:W-:-:S04]  /*00b0*/  @P3 IMAD.WIDE.U32 R2, R68, R5, c[0x0][0x1b0] ;  /* 0x00006c0044023625 */ /* 0x000fc800078e0005 */
[----:B------:R-:W-:Y:S01]  /*00c0*/  @P3 IMAD.WIDE.U32 R4, R68, R5, c[0x0][0x1b8] ;  /* 0x00006e0044043625 */ /* 0x000fe200078e0005 */
[----:B------:R0:W5:Y:S04]  /*00d0*/  @P3 LDG.E.128 R48, [R2.64] ;  /* 0x0000000402303981 */ /* 0x000168000c1e1d00 */
[----:B------:R0:W5:Y:S01]  /*00e0*/  @P3 LDG.E.128 R44, [R4.64] ;  /* 0x00000004042c3981 */ /* 0x000162000c1e1d00 */
[----:B------:R-:W-:Y:S01]  /*00f0*/  SHF.R.U32.HI R11, RZ, 0x5, R11 ;  /* 0x00000005ff0b7819 */ /* 0x000fe2000001160b */
[----:B------:R-:W-:Y:S01]  /*0100*/  CS2R R40, SRZ ;  /* 0x0000000000287805 */ /* 0x000fe2000001ff00 */
[----:B------:R-:W-:Y:S01]  /*0110*/  CS2R R42, SRZ ;  /* 0x00000000002a7805 */ /* 0x000fe2000001ff00 */
[----:B------:R-:W1:Y:S01]  /*0120*/  S2R R0, SR_CTAID.X ;  /* 0x0000000000007919 */ /* 0x000e620000002500 */
[----:B------:R-:W-:Y:S01]  /*0130*/  CS2R R36, SRZ ;  /* 0x0000000000247805 */ /* 0x000fe2000001ff00 */
        /* <DEDUP_REMOVED lines=13> */
[----:B-1----:R-:W-:-:S04]  /*0210*/  LEA R11, R0, R11, 0x2 ;  /* 0x0000000b000b7211 */ /* 0x002fc800078e10ff */
[----:B------:R-:W-:-:S13]  /*0220*/  ISETP.GE.AND P0, PT, R11, c[0x0][0x164], PT ;  /* 0x000059000b007a0c */ /* 0x000fda0003f06270 */
[----:B------:R-:W-:Y:S05]  /*0230*/  @P0 BRA `(.L_x_0) ;  /* 0x0000114000000947 */ /* 0x000fea0003800000 */
[----:B0-----:R-:W0:Y:S01]  /*0240*/  LDC.U8 R10, c[0x0][0x1f0] ;  /* 0x00007c00ff0a7b82 */ /* 0x001e220000000000 */
[----:B------:R-:W-:Y:S01]  /*0250*/  HFMA2.MMA R41, -RZ, RZ, 0, 0 ;  /* 0x00000000ff297435 */ /* 0x000fe200000001ff */
[--C-:B-----5:R-:W-:Y:S02]  /*0260*/  PRMT R9, RZ, 0x5410, R48.reuse ;  /* 0x00005410ff097816 */ /* 0x120fe40000000030 */
[----:B------:R-:W-:Y:S02]  /*0270*/  PRMT R8, RZ, 0x7610, R48 ;  /* 0x00007610ff087816 */ /* 0x000fe40000000030 */
[--C-:B------:R-:W-:Y:S02]  /*0280*/  PRMT R7, RZ, 0x5410, R49.reuse ;  /* 0x00005410ff077816 */ /* 0x100fe40000000031 */
[----:B------:R-:W-:Y:S02]  /*0290*/  PRMT R6, RZ, 0x7610, R49 ;  /* 0x00007610ff067816 */ /* 0x000fe40000000031 */
[----:B------:R-:W-:-:S02]  /*02a0*/  PRMT R5, RZ, 0x5410, R50 ;  /* 0x00005410ff057816 */ /* 0x000fc40000000032 */
[----:B------:R-:W-:Y:S02]  /*02b0*/  PRMT R4, RZ, 0x7610, R50 ;  /* 0x00007610ff047816 */ /* 0x000fe40000000032 */
[--C-:B------:R-:W-:Y:S02]  /*02c0*/  PRMT R3, RZ, 0x5410, R51.reuse ;  /* 0x00005410ff037816 */ /* 0x100fe40000000033 */
        /* <DEDUP_REMOVED lines=8> */
[----:B0-----:R-:W-:Y:S02]  /*0350*/  PRMT R76, RZ, 0x7610, R47 ;  /* 0x00007610ff4c7816 */ /* 0x001fe4000000002f */
.L_x_7:
[----:B------:R-:W-:-:S04]  /*0360*/  IMAD.MOV.U32 R84, RZ, RZ, 0x4 ;  /* 0x00000004ff547424 */ /* 0x000fc800078e00ff */
[----:B------:R-:W-:-:S05]  /*0370*/  IMAD.WIDE R56, R11, R84, c[0x0][0x1a8] ;  /* 0x00006a000b387625 */ /* 0x000fca00078e0254 */
[----:B------:R0:W5:Y:S01]  /*0380*/  LDG.E R78, [R56.64] ;  /* 0x00000004384e7981 */ /* 0x000162000c1e1900 */
[----:B------:R-:W-:Y:S01]  /*0390*/  IMAD R58, R11, c[0x0][0x168], RZ ;  /* 0x00005a000b3a7a24 */ /* 0x000fe200078e02ff */
[----:B------:R-:W-:Y:S04]  /*03a0*/  BSSY B0, `(.L_x_1) ;  /* 0x000007f000007945 */ /* 0x000fe80003800000 */
[----:B------:R-:W-:-:S04]  /*03b0*/  SHF.R.S32.HI R59, RZ, 0x1f, R58 ;  /* 0x0000001fff3b7819 */ /* 0x000fc8000001143a */
[----:B------:R-:W-:-:S04]  /*03c0*/  LEA.HI R59, R59, R58, RZ, 0x3 ;  /* 0x0000003a3b3b7211 */ /* 0x000fc800078f18ff */
[----:B------:R-:W-:Y:S02]  /*03d0*/  LEA.HI.SX32 R75, R59, R68, 0x1d ;  /* 0x000000443b4b7211 */ /* 0x000fe400078feaff */
[----:B------:R-:W-:Y:S01]  /*03e0*/  CS2R R58, SRZ ;  /* 0x00000000003a7805 */ /* 0x000fe2000001ff00 */
[----:B------:R-:W-:Y:S05]  /*03f0*/  @!P3 BRA `(.L_x_2) ;  /* 0x000007900000b947 */ /* 0x000fea0003800000 */
[----:B0-----:R-:W-:Y:S01]  /*0400*/  LEA R56, P0, R75, c[0x0][0x188], 0x4 ;  /* 0x000062004b387a11 */ /* 0x001fe200078020ff */
[----:B------:R-:W-:Y:S01]  /*0410*/  IMAD.WIDE R82, R11, R84, c[0x0][0x1a0] ;  /* 0x000068000b527625 */ /* 0x000fe200078e0254 */
[----:B------:R-:W-:Y:S02]  /*0420*/  MOV R64, 0x10 ;  /* 0x0000001000407802 */ /* 0x000fe40000000f00 */
[----:B------:R-:W-:-:S03]  /*0430*/  LEA.HI.X R57, R75, c[0x0][0x18c], RZ, 0x4, P0 ;  /* 0x000063004b397a11 */ /* 0x000fc600000f24ff */
[----:B------:R-:W2:Y:S01]  /*0440*/  LDG.E R82, [R82.64] ;  /* 0x0000000452527981 */ /* 0x000ea2000c1e1900 */
[----:B------:R-:W-:-:S03]  /*0450*/  IMAD.WIDE.U32 R60, R75, R64, c[0x0][0x210] ;  /* 0x000084004b3c7625 */ /* 0x000fc600078e0040 */
[----:B------:R-:W3:Y:S01]  /*0460*/  LDG.E.128 R56, [R56.64] ;  /* 0x0000000438387981 */ /* 0x000ee2000c1e1d00 */
[----:B------:R-:W-:-:S03]  /*0470*/  IMAD.WIDE.U32 R64, R75, R64, c[0x0][0x208] ;  /* 0x000082004b407625 */ /* 0x000fc600078e0040 */
[----:B------:R-:W4:Y:S04]  /*0480*/  LDG.E.128 R60, [R60.64] ;  /* 0x000000043c3c7981 */ /* 0x000f28000c1e1d00 */
[----:B------:R-:W4:Y:S01]  /*0490*/  LDG.E.128 R64, [R64.64] ;  /* 0x0000000440407981 */ /* 0x000f22000c1e1d00 */
[----:B------:R-:W-:-:S04]  /*04a0*/  ISETP.NE.U32.AND P0, PT, RZ, c[0x0][0x218], PT ;  /* 0x00008600ff007a0c */ /* 0x000fc80003f05070 */
[----:B------:R-:W-:-:S13]  /*04b0*/  ISETP.NE.AND.EX P0, PT, RZ, c[0x0][0x21c], PT, P0 ;  /* 0x00008700ff007a0c */ /* 0x000fda0003f05300 */
[----:B------:R-:W-:-:S04]  /*04c0*/  @P0 LEA R80, P1, R75, c[0x0][0x218], 0x4 ;  /* 0x000086004b500a11 */ /* 0x000fc800078220ff */
[----:B------:R-:W-:-:S05]  /*04d0*/  @P0 LEA.HI.X R81, R75, c[0x0][0x21c], RZ, 0x4, P1 ;  /* 0x000087004b510a11 */ /* 0x000fca00008f24ff */
[----:B------:R0:W5:Y:S01]  /*04e0*/  @P0 LDG.E.128 R44, [R80.64] ;  /* 0x00000004502c0981 */ /* 0x000162000c1e1d00 */
[----:B------:R-:W-:-:S04]  /*04f0*/  ISETP.NE.AND P0, PT, R10, RZ, PT ;  /* 0x000000ff0a00720c */ /* 0x000fc80003f05270 */
[----:B--2---:R-:W-:Y:S02]  /*0500*/  FSEL R82, R82, RZ, !P0 ;  /* 0x000000ff52527208 */ /* 0x004fe40004000000 */
[----:B---3--:R-:W-:Y:S02]  /*0510*/  PRMT R77, RZ, 0x5410, R56 ;  /* 0x00005410ff4d7816 */ /* 0x008fe40000000038 */
[--C-:B------:R-:W-:Y:S02]  /*0520*/  PRMT R83, RZ, 0x5410, R57.reuse ;  /* 0x00005410ff537816 */ /* 0x100fe40000000039 */
[----:B------:R-:W-:Y:S01]  /*0530*/  PRMT R85, RZ, 0x7610, R57 ;  /* 0x00007610ff557816 */ /* 0x000fe20000000039 */
[----:B------:R-:W-:Y:S01]  /*0540*/  FADD.FTZ R77, R77, -R82 ;  /* 0x800000524d4d7221 */ /* 0x000fe20000010000 */
[----:B------:R-:W-:Y:S01]  /*0550*/  PRMT R57, RZ, 0x7610, R58 ;  /* 0x00007610ff397816 */ /* 0x000fe2000000003a */
[C---:B------:R-:W-:Y:S01]  /*0560*/  FADD.FTZ R83, -R82.reuse, R83 ;  /* 0x0000005352537221 */ /* 0x040fe20000010100 */
[----:B------:R-:W-:Y:S01]  /*0570*/  PRMT R79, RZ, 0x7610, R59 ;  /* 0x00007610ff4f7816 */ /* 0x000fe2000000003b */
[C---:B------:R-:W-:Y:S01]  /*0580*/  FADD.FTZ R85, -R82.reuse, R85 ;  /* 0x0000005552557221 */ /* 0x040fe20000010100 */
[----:B------:R-:W-:Y:S01]  /*0590*/  PRMT R87, RZ, 0x5410, R59 ;  /* 0x00005410ff577816 */ /* 0x000fe2000000003b */
[C---:B------:R-:W-:Y:S01]  /*05a0*/  FADD.FTZ R59, -R82.reuse, R57 ;  /* 0x00000039523b7221 */ /* 0x040fe20000010100 */
[----:B----4-:R-:W-:Y:S01]  /*05b0*/  PRMT R91, RZ, 0x5410, R60 ;  /* 0x00005410ff5b7816 */ /* 0x010fe2000000003c */
[----:B------:R-:W-:Y:S01]  /*05c0*/  FADD.FTZ R57, -R82, R79 ;  /* 0x0000004f52397221 */ /* 0x000fe20000010100 */
[----:B0-----:R-:W-:Y:S01]  /*05d0*/  PRMT R81, RZ, 0x7610, R56 ;  /* 0x00007610ff517816 */ /* 0x001fe20000000038 */
[----:B-----5:R-:W-:Y:S01]  /*05e0*/  FMUL.FTZ R79, R78, R77 ;  /* 0x0000004d4e4f7220 */ /* 0x020fe20000410000 */
[--C-:B------:R-:W-:Y:S01]  /*05f0*/  PRMT R77, RZ, 0x5410, R64.reuse ;  /* 0x00005410ff4d7816 */ /* 0x100fe20000000040 */
[----:B------:R-:W-:Y:S01]  /*0600*/  FMUL.FTZ R56, R0, R91 ;  /* 0x0000005b00387220 */ /* 0x000fe20000410000 */
[----:B------:R-:W-:Y:S01]  /*0610*/  PRMT R64, RZ, 0x7610, R64 ;  /* 0x00007610ff407816 */ /* 0x000fe20000000040 */
[----:B------:R-:W-:Y:S01]  /*0620*/  FADD.FTZ R81, -R82, R81 ;  /* 0x0000005152517221 */ /* 0x000fe20000010100 */
[----:B------:R-:W-:Y:S01]  /*0630*/  PRMT R89, RZ, 0x5410, R58 ;  /* 0x00005410ff597816 */ /* 0x000fe2000000003a */
[----:B------:R-:W-:-:S02]  /*0640*/  FADD.FTZ R20, R20, R77 ;  /* 0x0000004d14147221 */ /* 0x000fc40000010000 */
[-C--:B------:R-:W-:Y:S02]  /*0650*/  FFMA.FTZ R12, R79, R77.reuse, R12 ;  /* 0x0000004d4f0c7223 */ /* 0x080fe4000001000c */
[----:B------:R-:W-:Y:S01]  /*0660*/  FFMA.FTZ R77, R9, R77, R56 ;  /* 0x0000004d094d7223 */ /* 0x000fe20000010038 */
[----:B------:R-:W-:Y:S01]  /*0670*/  PRMT R56, RZ, 0x7610, R60 ;  /* 0x00007610ff387816 */ /* 0x000fe2000000003c */
[C---:B------:R-:W-:Y:S02]  /*0680*/  FMUL.FTZ R60, R78.reuse, R81 ;  /* 0x000000514e3c7220 */ /* 0x040fe40000410000 */
[----:B------:R-:W-:Y:S02]  /*0690*/  FMUL.FTZ R83, R78, R83 ;  /* 0x000000534e537220 */ /* 0x000fe40000410000 */
[----:B------:R-:W-:Y:S02]  /*06a0*/  FMUL.FTZ R81, R70, R56 ;  /* 0x0000003846517220 */ /* 0x000fe40000410000 */
[----:B------:R-:W-:-:S02]  /*06b0*/  FADD.FTZ R29, R29, R56 ;  /* 0x000000381d1d7221 */ /* 0x000fc40000010000 */
[C---:B------:R-:W-:Y:S01]  /*06c0*/  FFMA.FTZ R37, R60.reuse, R56, R37 ;  /* 0x000000383c257223 */ /* 0x040fe20000010025 */
[--C-:B------:R-:W-:Y:S01]  /*06d0*/  PRMT R56, RZ, 0x5410, R61.reuse ;  /* 0x00005410ff387816 */ /* 0x100fe2000000003d */
[----:B------:R-:W-:Y:S01]  /*06e0*/  FADD.FTZ R21, R21, R64 ;  /* 0x0000004015157221 */ /* 0x000fe20000010000 */
[----:B------:R-:W-:Y:S01]  /*06f0*/  PRMT R61, RZ, 0x7610, R61 ;  /* 0x00007610ff3d7816 */ /* 0x000fe2000000003d */
[-C--:B------:R-:W-:Y:S02]  /*0700*/  FFMA.FTZ R13, R60, R64.reuse, R13 ;  /* 0x000000403c0d7223 */ /* 0x080fe4000001000d */
[----:B------:R-:W-:Y:S01]  /*0710*/  FFMA.FTZ R81, R8, R64, R81 ;  /* 0x0000004008517223 */ /* 0x000fe20000010051 */
[--C-:B------:R-:W-:Y:S01]  /*0720*/  PRMT R64, RZ, 0x5410, R65.reuse ;  /* 0x00005410ff407816 */ /* 0x100fe20000000041 */
[----:B------:R-:W-:Y:S01]  /*0730*/  FMUL.FTZ R80, R78, R85 ;  /* 0x000000554e507220 */ /* 0x000fe20000410000 */
[----:B------:R-:W-:Y:S01]  /*0740*/  PRMT R65, RZ, 0x7610, R65 ;  /* 0x00007610ff417816 */ /* 0x000fe20000000041 */
[----:B------:R-:W-:-:S02]  /*0750*/  FMUL.FTZ R58, R69, R56 ;  /* 0x00000038453a7220 */ /* 0x000fc40000410000 */
[-C--:B------:R-:W-:Y:S02]  /*0760*/  FMUL.FTZ R85, R72, R61.reuse ;  /* 0x0000003d48557220 */ /* 0x080fe40000410000 */
[----:B------:R-:W-:Y:S02]  /*0770*/  FADD.FTZ R30, R30, R56 ;  /* 0x000000381e1e7221 */ /* 0x000fe40000010000 */
[----:B------:R-:W-:Y:S01]  /*0780*/  FFMA.FTZ R38, R83, R56, R38 ;  /* 0x0000003853267223 */ /* 0x000fe20000010026 */
[----:B------:R-:W-:Y:S01]  /*0790*/  PRMT R56, RZ, 0x5410, R62 ;  /* 0x00005410ff387816 */ /* 0x000fe2000000003e */
[----:B------:R-:W-:Y:S02]  /*07a0*/  FADD.FTZ R89, -R82, R89 ;  /* 0x0000005952597221 */ /* 0x000fe40000010100 */
[----:B------:R-:W-:Y:S02]  /*07b0*/  FADD.FTZ R31, R31, R61 ;  /* 0x0000003d1f1f7221 */ /* 0x000fe40000010000 */
[----:B------:R-:W-:Y:S01]  /*07c0*/  FFMA.FTZ R39, R80, R61, R39 ;  /* 0x0000003d50277223 */ /* 0x000fe20000010027 */
[----:B------:R-:W-:Y:S01]  /*07d0*/  PRMT R61, RZ, 0x5410, R66 ;  /* 0x00005410ff3d7816 */ /* 0x000fe20000000042 */
[----:B------:R-:W-:Y:S01]  /*07e0*/  FADD.FTZ R22, R22, R64 ;  /* 0x0000004016167221 */ /* 0x000fe20000010000 */
[----:B------:R-:W-:Y:S01]  /*07f0*/  PRMT R66, RZ, 0x7610, R66 ;  /* 0x00007610ff427816 */ /* 0x000fe20000000042 */
[----:B------:R-:W-:-:S02]  /*0800*/  FFMA.FTZ R14, R83, R64, R14 ;  /* 0x00000040530e7223 */ /* 0x000fc4000001000e */
[----:B------:R-:W-:Y:S02]  /*0810*/  FADD.FTZ R23, R23, R65 ;  /* 0x0000004117177221 */ /* 0x000fe40000010000 */
[-C--:B------:R-:W-:Y:S02]  /*0820*/  FFMA.FTZ R15, R80, R65.reuse, R15 ;  /* 0x00000041500f7223 */ /* 0x080fe4000001000f */
[----:B------:R-:W-:Y:S02]  /*0830*/  FFMA.FTZ R85, R6, R65, R85 ;  /* 0x0000004106557223 */ /* 0x000fe40000010055 */
[----:B------:R-:W-:Y:S02]  /*0840*/  FFMA.FTZ R64, R7, R64, R58 ;  /* 0x0000004007407223 */ /* 0x000fe4000001003a */
[----:B------:R-:W-:Y:S02]  /*0850*/  FMUL.FTZ R65, R78, R89 ;  /* 0x000000594e417220 */ /* 0x000fe40000410000 */
[----:B------:R-:W-:-:S02]  /*0860*/  FMUL.FTZ R58, R71, R56 ;  /* 0x00000038473a7220 */ /* 0x000fc40000410000 */
[----:B------:R-:W-:Y:S02]  /*0870*/  FADD.FTZ R40, R40, R61 ;  /* 0x0000003d28287221 */ /* 0x000fe40000010000 */
[-C--:B------:R-:W-:Y:S02]  /*0880*/  FFMA.FTZ R16, R65, R61.reuse, R16 ;  /* 0x0000003d41107223 */ /* 0x080fe40000010010 */
[----:B------:R-:W-:Y:S01]  /*0890*/  FFMA.FTZ R61, R5, R61, R58 ;  /* 0x0000003d053d7223 */ /* 0x000fe2000001003a */
[----:B------:R-:W-:Y:S01]  /*08a0*/  PRMT R58, RZ, 0x7610, R62 ;  /* 0x00007610ff3a7816 */ /* 0x000fe2000000003e */
[----:B------:R-:W-:Y:S02]  /*08b0*/  FMUL.FTZ R62, R78, R59 ;  /* 0x0000003b4e3e7220 */ /* 0x000fe40000410000 */
[----:B------:R-:W-:Y:S02]  /*08c0*/  FADD.FTZ R87, -R82, R87 ;  /* 0x0000005752577221 */ /* 0x000fe40000010100 */
[----:B------:R-:W-:-:S02]  /*08d0*/  FMUL.FTZ R89, R74, R58 ;  /* 0x0000003a4a597220 */ /* 0x000fc40000410000 */
[----:B------:R-:W-:Y:S02]  /*08e0*/  FADD.FTZ R25, R25, R58 ;  /* 0x0000003a19197221 */ /* 0x000fe40000010000 */
[C---:B------:R-:W-:Y:S01]  /*08f0*/  FFMA.FTZ R33, R62.reuse, R58, R33 ;  /* 0x0000003a3e217223 */ /* 0x040fe20000010021 */
[----:B------:R-:W-:Y:S01]  /*0900*/  PRMT R58, RZ, 0x5410, R63 ;  /* 0x00005410ff3a7816 */ /* 0x000fe2000000003f */
[----:B------:R-:W-:Y:S02]  /*0910*/  FADD.FTZ R41, R41, R66 ;  /* 0x0000004229297221 */ /* 0x000fe40000010000 */
[-C--:B------:R-:W-:Y:S02]  /*0920*/  FFMA.FTZ R17, R62, R66.reuse, R17 ;  /* 0x000000423e117223 */ /* 0x080fe40000010011 */
[----:B------:R-:W-:Y:S01]  /*0930*/  FFMA.FTZ R89, R4, R66, R89 ;  /* 0x0000004204597223 */ /* 0x000fe20000010059 */
[--C-:B------:R-:W-:Y:S01]  /*0940*/  PRMT R66, RZ, 0x5410, R67.reuse ;  /* 0x00005410ff427816 */ /* 0x100fe20000000043 */
[----:B------:R-:W-:Y:S01]  /*0950*/  FADD.FTZ R24, R24, R56 ;  /* 0x0000003818187221 */ /* 0x000fe20000010000 */
[----:B------:R-:W-:Y:S01]  /*0960*/  PRMT R67, RZ, 0x7610, R67 ;  /* 0x00007610ff437816 */ /* 0x000fe20000000043 */
[----:B------:R-:W-:-:S02]  /*0970*/  FFMA.FTZ R32, R65, R56, R32 ;  /* 0x0000003841207223 */ /* 0x000fc40000010020 */
[----:B------:R-:W-:Y:S02]  /*0980*/  FMUL.FTZ R87, R78, R87 ;  /* 0x000000574e577220 */ /* 0x000fe40000410000 */
[----:B------:R-:W-:Y:S02]  /*0990*/  FMUL.FTZ R56, R73, R58 ;  /* 0x0000003a49387220 */ /* 0x000fe40000410000 */
[----:B------:R-:W-:Y:S02]  /*09a0*/  FADD.FTZ R42, R42, R66 ;  /* 0x000000422a2a7221 */ /* 0x000fe40000010000 */
[-C--:B------:R-:W-:Y:S02]  /*09b0*/  FFMA.FTZ R18, R87, R66.reuse, R18 ;  /* 0x0000004257127223 */ /* 0x080fe40000010012 */
[----:B------:R-:W-:Y:S02]  /*09c0*/  FFMA.FTZ R66, R3, R66, R56 ;  /* 0x0000004203427223 */ /* 0x000fe40000010038 */
[----:B------:R-:W-:-:S02]  /*09d0*/  FADD.FTZ R26, R26, R58 ;  /* 0x0000003a1a1a7221 */ /* 0x000fc40000010000 */
[----:B------:R-:W-:Y:S02]  /*09e0*/  FFMA.FTZ R34, R87, R58, R34 ;  /* 0x0000003a57227223 */ /* 0x000fe40000010022 */
[----:B------:R-:W-:Y:S02]  /*09f0*/  FADD.FTZ R56, RZ, R77 ;  /* 0x0000004dff387221 */ /* 0x000fe40000010000 */
[----:B------:R-:W-:Y:S02]  /*0a00*/  FFMA.FTZ R58, R79, R77, RZ ;  /* 0x0000004d4f3a7223 */ /* 0x000fe400000100ff */
[----:B------:R-:W-:Y:S02]  /*0a10*/  FADD.FTZ R59, R56, R81 ;  /* 0x00000051383b7221 */ /* 0x000fe40000010000 */
[----:B------:R-:W-:Y:S02]  /*0a20*/  FFMA.FTZ R58, R60, R81, R58 ;  /* 0x000000513c3a7223 */ /* 0x000fe4000001003a */
[----:B------:R-:W-:-:S02]  /*0a30*/  FADD.FTZ R56, R59, R64 ;  /* 0x000000403b387221 */ /* 0x000fc40000010000 */
[----:B------:R-:W-:Y:S02]  /*0a40*/  FFMA.FTZ R58, R83, R64, R58 ;  /* 0x00000040533a7223 */ /* 0x000fe4000001003a */
[----:B------:R-:W-:Y:S01]  /*0a50*/  FADD.FTZ R82, R56, R85 ;  /* 0x0000005538527221 */ /* 0x000fe20000010000 */
[----:B------:R-:W-:Y:S01]  /*0a60*/  PRMT R56, RZ, 0x7610, R63 ;  /* 0x00007610ff387816 */ /* 0x000fe2000000003f */
[----:B------:R-:W-:Y:S02]  /*0a70*/  FFMA.FTZ R58, R80, R85, R58 ;  /* 0x00000055503a7223 */ /* 0x000fe4000001003a */
[----:B------:R-:W-:Y:S02]  /*0a80*/  FADD.FTZ R84, R82, R61 ;  /* 0x0000003d52547221 */ /* 0x000fe40000010000 */
[----:B------:R-:W-:Y:S02]  /*0a90*/  FFMA.FTZ R58, R65, R61, R58 ;  /* 0x0000003d413a7223 */ /* 0x000fe4000001003a */
[----:B------:R-:W-:-:S02]  /*0aa0*/  FMUL.FTZ R82, R78, R57 ;  /* 0x000000394e527220 */ /* 0x000fc40000410000 */
[----:B------:R-:W-:Y:S02]  /*0ab0*/  FADD.FTZ R57, R84, R89 ;  /* 0x0000005954397221 */ /* 0x000fe40000010000 */
[----:B------:R-:W-:Y:S02]  /*0ac0*/  FMUL.FTZ R63, R76, R56 ;  /* 0x000000384c3f7220 */ /* 0x000fe40000410000 */
[----:B------:R-:W-:Y:S02]  /*0ad0*/  FFMA.FTZ R58, R62, R89, R58 ;  /* 0x000000593e3a7223 */ /* 0x000fe4000001003a */
[----:B------:R-:W-:Y:S02]  /*0ae0*/  FFMA.FTZ R63, R2, R67, R63 ;  /* 0x00000043023f7223 */ /* 0x000fe4000001003f */
[----:B------:R-:W-:Y:S02]  /*0af0*/  FADD.FTZ R84, R57, R66 ;  /* 0x0000004239547221 */ /* 0x000fe40000010000 */
[----:B------:R-:W-:-:S02]  /*0b00*/  FFMA.FTZ R59, R87, R66, R58 ;  /* 0x00000042573b7223 */ /* 0x000fc4000001003a */
[----:B------:R-:W-:Y:S02]  /*0b10*/  FADD.FTZ R28, R28, R91 ;  /* 0x0000005b1c1c7221 */ /* 0x000fe40000010000 */
[----:B------:R-:W-:Y:S02]  /*0b20*/  FFMA.FTZ R36, R79, R91, R36 ;  /* 0x0000005b4f247223 */ /* 0x000fe40000010024 */
[----:B------:R-:W-:Y:S02]  /*0b30*/  FADD.FTZ R43, R43, R67 ;  /* 0x000000432b2b7221 */ /* 0x000fe40000010000 */
[C---:B------:R-:W-:Y:S02]  /*0b40*/  FFMA.FTZ R19, R82.reuse, R67, R19 ;  /* 0x0000004352137223 */ /* 0x040fe40000010013 */
[----:B------:R-:W-:Y:S02]  /*0b50*/  FADD.FTZ R27, R27, R56 ;  /* 0x000000381b1b7221 */ /* 0x000fe40000010000 */
[----:B------:R-:W-:-:S02]  /*0b60*/  FFMA.FTZ R35, R82, R56, R35 ;  /* 0x0000003852237223 */ /* 0x000fc40000010023 */
[----:B------:R-:W-:Y:S02]  /*0b70*/  FADD.FTZ R58, R84, R63 ;  /* 0x0000003f543a7221 */ /* 0x000fe40000010000 */
[----:B------:R-:W-:Y:S02]  /*0b80*/  FFMA.FTZ R59, R82, R63, R59 ;  /* 0x0000003f523b7223 */ /* 0x000fe4000001003b */
.L_x_2:
[----:B0-----:R-:W-:Y:S05]  /*0b90*/  BSYNC B0 ;  /* 0x0000000000007941 */ /* 0x001fea0003800000 */
.L_x_1:
[----:B------:R-:W-:Y:S05]  /*0ba0*/  BRA.DIV ~URZ, `(.L_x_3) ;  /* 0x000010627f007947 */ /* 0x000fea000b800000 */
[----:B------:R0:W1:Y:S02]  /*0bb0*/  SHFL.BFLY PT, R67, R58, 0x1, 0x1f ;  /* 0x0c201f003a437f89 */ /* 0x00006400000e0000 */
.L_x_10:
[----:B------:R-:W-:Y:S05]  /*0bc0*/  BRA.DIV ~URZ, `(.L_x_4) ;  /* 0x000010c27f007947 */ /* 0x000fea000b800000 */
[----:B------:R-:W2:Y:S01]  /*0bd0*/  SHFL.BFLY PT, R56, R59, 0x1, 0x1f ;  /* 0x0c201f003b387f89 */ /* 0x000ea200000e0000 */
[----:B-1----:R-:W-:-:S05]  /*0be0*/  FADD.FTZ R90, R67, R58 ;  /* 0x0000003a435a7221 */ /* 0x002fca0000010000 */
[----:B------:R-:W1:Y:S01]  /*0bf0*/  SHFL.BFLY PT, R57, R90, 0x2, 0x1f ;  /* 0x0c401f005a397f89 */ /* 0x000e6200000e0000 */
[----:B--2---:R-:W-:-:S05]  /*0c00*/  FADD.FTZ R56, R56, R59 ;  /* 0x0000003b38387221 */ /* 0x004fca0000010000 */
[----:B------:R-:W2:Y:S01]  /*0c10*/  SHFL.BFLY PT, R67, R56, 0x2, 0x1f ;  /* 0x0c401f0038437f89 */ /* 0x000ea200000e0000 */
[----:B-1----:R-:W-:-:S05]  /*0c20*/  FADD.FTZ R57, R57, R90 ;  /* 0x0000005a39397221 */ /* 0x002fca0000010000 */
[----:B0-----:R-:W0:Y:S01]  /*0c30*/  SHFL.BFLY PT, R58, R57, 0x4, 0x1f ;  /* 0x0c801f00393a7f89 */ /* 0x001e2200000e0000 */
[----:B--2---:R-:W-:-:S05]  /*0c40*/  FADD.FTZ R84, R56, R67 ;  /* 0x0000004338547221 */ /* 0x004fca0000010000 */
[----:B------:R-:W1:Y:S01]  /*0c50*/  SHFL.BFLY PT, R67, R84, 0x4, 0x1f ;  /* 0x0c801f0054437f89 */ /* 0x000e6200000e0000 */
[----:B0-----:R-:W-:-:S05]  /*0c60*/  FADD.FTZ R86, R57, R58 ;  /* 0x0000003a39567221 */ /* 0x001fca0000010000 */
[----:B------:R-:W0:Y:S01]  /*0c70*/  SHFL.BFLY PT, R59, R86, 0x8, 0x1f ;  /* 0x0d001f00563b7f89 */ /* 0x000e2200000e0000 */
[----:B-1----:R-:W-:-:S05]  /*0c80*/  FADD.FTZ R88, R84, R67 ;  /* 0x0000004354587221 */ /* 0x002fca0000010000 */
[----:B------:R-:W1:Y:S01]  /*0c90*/  SHFL.BFLY PT, R67, R88, 0x8, 0x1f ;  /* 0x0d001f0058437f89 */ /* 0x000e6200000e0000 */
[----:B0-----:R-:W-:Y:S02]  /*0ca0*/  FADD.FTZ R58, R86, R59 ;  /* 0x0000003b563a7221 */ /* 0x001fe40000010000 */
[----:B-1----:R-:W-:-:S03]  /*0cb0*/  FADD.FTZ R59, R88, R67 ;  /* 0x00000043583b7221 */ /* 0x002fc60000010000 */
[----:B------:R0:W1:Y:S04]  /*0cc0*/  SHFL.BFLY PT, R67, R58, 0x10, 0x1f ;  /* 0x0e001f003a437f89 */ /* 0x00006800000e0000 */
[----:B------:R0:W2:Y:S02]  /*0cd0*/  SHFL.BFLY PT, R56, R59, 0x10, 0x1f ;  /* 0x0e001f003b387f89 */ /* 0x0000a400000e0000 */
.L_x_11:
[----:B------:R-:W-:Y:S01]  /*0ce0*/  BSSY B0, `(.L_x_5) ;  /* 0x0000064000007945 */ /* 0x000fe20003800000 */
[----:B------:R-:W-:Y:S05]  /*0cf0*/  @!P3 BRA `(.L_x_6) ;  /* 0x000006200000b947 */ /* 0x000fea0003800000 */
[----:B-1----:R-:W-:Y:S01]  /*0d00*/  FADD.FTZ R67, R67, R58 ;  /* 0x0000003a43437221 */ /* 0x002fe20000010000 */
[----:B------:R-:W-:Y:S01]  /*0d10*/  ISETP.NE.AND P0, PT, R10, RZ, PT ;  /* 0x000000ff0a00720c */ /* 0x000fe20003f05270 */
[----:B--2---:R-:W-:Y:S01]  /*0d20*/  FADD.FTZ R56, R56, R59 ;  /* 0x0000003b38387221 */ /* 0x004fe20000010000 */
[----:B------:R-:W-:Y:S01]  /*0d30*/  ISETP.NE.U32.AND P1, PT, RZ, c[0x0][0x250], PT ;  /* 0x00009400ff007a0c */ /* 0x000fe20003f25070 */
[----:B------:R-:W-:Y:S02]  /*0d40*/  FMUL.FTZ R67, R67, c[0x0][0x1e0] ;  /* 0x0000780043437a20 */ /* 0x000fe40000410000 */
[----:B------:R-:W-:Y:S01]  /*0d50*/  FMUL.FTZ R84, R56, c[0x0][0x1e0] ;  /* 0x0000780038547a20 */ /* 0x000fe20000410000 */
[----:B------:R-:W-:-:S02]  /*0d60*/  ISETP.NE.AND.EX P1, PT, RZ, c[0x0][0x254], PT, P1 ;  /* 0x00009500ff007a0c */ /* 0x000fc40003f25310 */
[----:B------:R-:W-:Y:S02]  /*0d70*/  FSEL R67, R67, RZ, !P0 ;  /* 0x000000ff43437208 */ /* 0x000fe40004000000 */
[----:B------:R-:W-:-:S03]  /*0d80*/  ISETP.NE.U32.AND P0, PT, RZ, c[0x0][0x218], PT ;  /* 0x00008600ff007a0c */ /* 0x000fc60003f05070 */
[-CC-:B0-----:R-:W-:Y:S01]  /*0d90*/  FFMA.FTZ R58, R62, R84.reuse, R67.reuse ;  /* 0x000000543e3a7223 */ /* 0x181fe20000010043 */
[----:B------:R-:W-:Y:S01]  /*0da0*/  ISETP.NE.AND.EX P2, PT, RZ, c[0x0][0x21c], PT, P0 ;  /* 0x00008700ff007a0c */ /* 0x000fe20003f45300 */
[-CC-:B------:R-:W-:Y:S01]  /*0db0*/  FFMA.FTZ R56, R79, R84.reuse, R67.reuse ;  /* 0x000000544f387223 */ /* 0x180fe20000010043 */
[----:B------:R-:W-:Y:S01]  /*0dc0*/  ISETP.NE.U32.AND P0, PT, RZ, c[0x0][0x258], PT ;  /* 0x00009600ff007a0c */ /* 0x000fe20003f05070 */
[-CC-:B------:R-:W-:Y:S02]  /*0dd0*/  FFMA.FTZ R86, R60, R84.reuse, R67.reuse ;  /* 0x000000543c567223 */ /* 0x180fe40000010043 */
[-CC-:B------:R-:W-:Y:S01]  /*0de0*/  FFMA.FTZ R59, R83, R84.reuse, R67.reuse ;  /* 0x00000054533b7223 */ /* 0x180fe20000010043 */
[----:B------:R-:W-:Y:S01]  /*0df0*/  ISETP.NE.AND.EX P0, PT, RZ, c[0x0][0x25c], PT, P0 ;  /* 0x00009700ff007a0c */ /* 0x000fe20003f05300 */
[-CC-:B------:R-:W-:Y:S02]  /*0e00*/  FFMA.FTZ R90, R80, R84.reuse, R67.reuse ;  /* 0x00000054505a7223 */ /* 0x180fe40000010043 */
[----:B------:R-:W-:-:S02]  /*0e10*/  FFMA.FTZ R88, R65, R84, R67 ;  /* 0x0000005441587223 */ /* 0x000fc40000010043 */
[-CC-:B------:R-:W-:Y:S02]  /*0e20*/  FFMA.FTZ R57, R87, R84.reuse, R67.reuse ;  /* 0x0000005457397223 */ /* 0x180fe40000010043 */
[----:B------:R-:W-:Y:S02]  /*0e30*/  FFMA.FTZ R84, R82, R84, R67 ;  /* 0x0000005452547223 */ /* 0x000fe40000010043 */
[----:B------:R-:W-:Y:S02]  /*0e40*/  FADD.FTZ R93, R89, -R58 ;  /* 0x8000003a595d7221 */ /* 0x000fe40000010000 */
[----:B------:R-:W-:Y:S02]  /*0e50*/  FADD.FTZ R58, R66, -R57 ;  /* 0x80000039423a7221 */ /* 0x000fe40000010000 */
[----:B------:R-:W-:Y:S02]  /*0e60*/  FADD.FTZ R57, R63, -R84 ;  /* 0x800000543f397221 */ /* 0x000fe40000010000 */
[----:B------:R-:W-:-:S02]  /*0e70*/  FADD.FTZ R91, R81, -R86 ;  /* 0x80000056515b7221 */ /* 0x000fc40000010000 */
[----:B------:R-:W-:Y:S02]  /*0e80*/  FADD.FTZ R56, R77, -R56 ;  /* 0x800000384d387221 */ /* 0x000fe40000010000 */
[----:B------:R-:W-:Y:S02]  /*0e90*/  FADD.FTZ R86, R64, -R59 ;  /* 0x8000003b40567221 */ /* 0x000fe40000010000 */
[----:B------:R-:W-:Y:S02]  /*0ea0*/  FADD.FTZ R59, R61, -R88 ;  /* 0x800000583d3b7221 */ /* 0x000fe40000010000 */
[C---:B-----5:R-:W-:Y:S01]  /*0eb0*/  FMUL.FTZ R88, R78.reuse, R57 ;  /* 0x000000394e587220 */ /* 0x060fe20000410000 */
[----:B------:R-:W-:Y:S01]  /*0ec0*/  @P2 PRMT R57, RZ, 0x5410, R44 ;  /* 0x00005410ff392816 */ /* 0x000fe2000000002c */
[C---:B------:R-:W-:Y:S02]  /*0ed0*/  FMUL.FTZ R56, R78.reuse, R56 ;  /* 0x000000384e387220 */ /* 0x040fe40000410000 */
[----:B------:R-:W-:-:S02]  /*0ee0*/  FMUL.FTZ R86, R78, R86 ;  /* 0x000000564e567220 */ /* 0x000fc40000410000 */
[----:B------:R-:W-:Y:S01]  /*0ef0*/  @P2 FADD.FTZ R56, R56, R57 ;  /* 0x0000003938382221 */ /* 0x000fe20000010000 */
[----:B------:R-:W-:Y:S01]  /*0f00*/  @P2 PRMT R57, RZ, 0x5410, R45 ;  /* 0x00005410ff392816 */ /* 0x000fe2000000002d */
[----:B------:R-:W-:Y:S02]  /*0f10*/  FADD.FTZ R67, R85, -R90 ;  /* 0x8000005a55437221 */ /* 0x000fe40000010000 */
[----:B------:R-:W-:Y:S02]  /*0f20*/  FMUL.FTZ R90, R78, R59 ;  /* 0x0000003b4e5a7220 */ /* 0x000fe40000410000 */
[----:B------:R-:W-:Y:S01]  /*0f30*/  @P2 FADD.FTZ R86, R86, R57 ;  /* 0x0000003956562221 */ /* 0x000fe20000010000 */
[----:B------:R-:W-:Y:S01]  /*0f40*/  @P2 PRMT R57, RZ, 0x5410, R46 ;  /* 0x00005410ff392816 */ /* 0x000fe2000000002e */
[C---:B------:R-:W-:Y:S02]  /*0f50*/  FMUL.FTZ R84, R78.reuse, R93 ;  /* 0x0000005d4e547220 */ /* 0x040fe40000410000 */
[----:B------:R-:W-:Y:S01]  /*0f60*/  FMUL.FTZ R59, R78, R58 ;  /* 0x0000003a4e3b7220 */ /* 0x000fe20000410000 */
[----:B------:R-:W-:Y:S01]  /*0f70*/  @P2 PRMT R58, RZ, 0x7610, R44 ;  /* 0x00007610ff3a2816 */ /* 0x000fe2000000002c */
[----:B------:R-:W-:Y:S01]  /*0f80*/  @P2 FADD.FTZ R90, R90, R57 ;  /* 0x000000395a5a2221 */ /* 0x000fe20000010000 */
[----:B------:R-:W-:Y:S01]  /*0f90*/  @P2 PRMT R57, RZ, 0x7610, R46 ;  /* 0x00007610ff392816 */ /* 0x000fe2000000002e */
[----:B------:R-:W-:-:S02]  /*0fa0*/  FMUL.FTZ R91, R78, R91 ;  /* 0x0000005b4e5b7220 */ /* 0x000fc40000410000 */
[----:B------:R-:W-:Y:S01]  /*0fb0*/  FMUL.FTZ R67, R78, R67 ;  /* 0x000000434e437220 */ /* 0x000fe20000410000 */
[----:B------:R-:W-:Y:S01]  /*0fc0*/  @P1 F2FP.BF16.PACK_AB R78, RZ, R86 ;  /* 0x00000056ff4e123e */ /* 0x000fe200000010ff */
[----:B------:R-:W-:Y:S01]  /*0fd0*/  @P2 FADD.FTZ R84, R84, R57 ;  /* 0x0000003954542221 */ /* 0x000fe20000010000 */
[----:B------:R-:W-:Y:S01]  /*0fe0*/  @P2 PRMT R57, RZ, 0x7610, R47 ;  /* 0x00007610ff392816 */ /* 0x000fe2000000002f */
[----:B------:R-:W-:Y:S01]  /*0ff0*/  @P2 FADD.FTZ R91, R91, R58 ;  /* 0x0000003a5b5b2221 */ /* 0x000fe20000010000 */
[----:B------:R-:W-:Y:S02]  /*1000*/  @P2 PRMT R58, RZ, 0x7610, R45 ;  /* 0x00007610ff3a2816 */ /* 0x000fe4000000002d */
[----:B------:R-:W-:Y:S01]  /*1010*/  @P1 PRMT R53, R78, 0x7610, R53 ;  /* 0x000076104e351816 */ /* 0x000fe20000000035 */
[----:B------:R-:W-:Y:S01]  /*1020*/  @P2 FADD.FTZ R88, R88, R57 ;  /* 0x0000003958582221 */ /* 0x000fe20000010000 */
[----:B------:R-:W-:Y:S01]  /*1030*/  @P0 F2FP.BF16.PACK_AB R57, RZ, R90 ;  /* 0x0000005aff39023e */ /* 0x000fe200000010ff */
[----:B------:R-:W-:Y:S01]  /*1040*/  @P2 FADD.FTZ R67, R67, R58 ;  /* 0x0000003a43432221 */ /* 0x000fe20000010000 */
[----:B------:R-:W-:-:S02]  /*1050*/  @P2 PRMT R58, RZ, 0x5410, R47 ;  /* 0x00005410ff3a2816 */ /* 0x000fc4000000002f */
[----:B------:R-:W-:Y:S02]  /*1060*/  @P0 PRMT R50, R57, 0x7610, R50 ;  /* 0x0000761039320816 */ /* 0x000fe40000000032 */
[----:B------:R-:W-:Y:S01]  /*1070*/  @P1 F2FP.BF16.PACK_AB R57, RZ, R90 ;  /* 0x0000005aff39123e */ /* 0x000fe200000010ff */
[----:B------:R-:W-:Y:S01]  /*1080*/  @P2 FADD.FTZ R59, R59, R58 ;  /* 0x0000003a3b3b2221 */ /* 0x000fe20000010000 */
[----:B------:R-:W-:Y:S02]  /*1090*/  ISETP.NE.U32.AND P2, PT, RZ, c[0x0][0x258], PT ;  /* 0x00009600ff007a0c */ /* 0x000fe40003f45070 */
[----:B------:R-:W-:Y:S02]  /*10a0*/  @P1 PRMT R54, R57, 0x7610, R54 ;  /* 0x0000761039361816 */ /* 0x000fe40000000036 */
[----:B------:R-:W-:Y:S02]  /*10b0*/  @P0 F2FP.BF16.PACK_AB R57, RZ, R84 ;  /* 0x00000054ff39023e */ /* 0x000fe400000010ff */
[----:B------:R-:W-:-:S02]  /*10c0*/  ISETP.NE.AND.EX P2, PT, RZ, c[0x0][0x25c], PT, P2 ;  /* 0x00009700ff007a0c */ /* 0x000fc40003f45320 */
[----:B------:R-:W-:Y:S02]  /*10d0*/  @P0 PRMT R50, R50, 0x5410, R57 ;  /* 0x0000541032320816 */ /* 0x000fe40000000039 */
[----:B------:R-:W-:Y:S02]  /*10e0*/  @P0 F2FP.BF16.PACK_AB R57, RZ, R86 ;  /* 0x00000056ff39023e */ /* 0x000fe400000010ff */
[----:B------:R-:W-:Y:S02]  /*10f0*/  F2FP.BF16.PACK_AB R58, R84, R90 ;  /* 0x0000005a543a723e */ /* 0x000fe400000010ff */
[----:B------:R-:W-:Y:S02]  /*1100*/  @P0 PRMT R49, R57, 0x7610, R49 ;  /* 0x0000761039310816 */ /* 0x000fe40000000031 */
[----:B------:R-:W-:Y:S02]  /*1110*/  F2FP.BF16.PACK_AB R57, R67, R86 ;  /* 0x000000564339723e */ /* 0x000fe400000010ff */
[----:B------:R-:W-:-:S02]  /*1120*/  @P1 F2FP.BF16.PACK_AB R86, RZ, R56 ;  /* 0x00000038ff56123e */ /* 0x000fc400000010ff */
[----:B------:R-:W-:Y:S02]  /*1130*/  @P0 F2FP.BF16.PACK_AB R90, RZ, R67 ;  /* 0x00000043ff5a023e */ /* 0x000fe400000010ff */
[----:B------:R-:W-:Y:S02]  /*1140*/  @P1 PRMT R52, R86, 0x7610, R52 ;  /* 0x0000761056341816 */ /* 0x000fe40000000034 */
[----:B------:R-:W-:Y:S02]  /*1150*/  @P0 F2FP.BF16.PACK_AB R86, RZ, R59 ;  /* 0x0000003bff56023e */ /* 0x000fe400000010ff */
[----:B------:R-:W-:Y:S02]  /*1160*/  @P1 F2FP.BF16.PACK_AB R78, RZ, R67 ;  /* 0x00000043ff4e123e */ /* 0x000fe400000010ff */
[----:B------:R-:W-:Y:S01]  /*1170*/  @P0 PRMT R51, R86, 0x7610, R51 ;  /* 0x0000761056330816 */ /* 0x000fe20000000033 */
[----:B------:R-:W-:Y:S01]  /*1180*/  HFMA2.MMA R86, -RZ, RZ, 0, 9.5367431640625e-07 ;  /* 0x00000010ff567435 */ /* 0x000fe200000001ff */
[----:B------:R-:W-:-:S02]  /*1190*/  @P0 F2FP.BF16.PACK_AB R67, RZ, R56 ;  /* 0x00000038ff43023e */ /* 0x000fc400000010ff */
[----:B------:R-:W-:Y:S02]  /*11a0*/  @P0 F2FP.BF16.PACK_AB R92, RZ, R88 ;  /* 0x00000058ff5c023e */ /* 0x000fe400000010ff */
[----:B------:R-:W-:Y:S02]  /*11b0*/  @P0 PRMT R48, R67, 0x7610, R48 ;  /* 0x0000761043300816 */ /* 0x000fe40000000030 */
[----:B------:R-:W-:Y:S02]  /*11c0*/  @P0 F2FP.BF16.PACK_AB R67, RZ, R91 ;  /* 0x0000005bff43023e */ /* 0x000fe400000010ff */
[----:B------:R-:W-:Y:S02]  /*11d0*/  @P0 PRMT R49, R49, 0x5410, R90 ;  /* 0x0000541031310816 */ /* 0x000fe4000000005a */
[----:B------:R-:W-:Y:S02]  /*11e0*/  @P1 F2FP.BF16.PACK_AB R90, RZ, R59 ;  /* 0x0000003bff5a123e */ /* 0x000fe400000010ff */
[----:B------:R-:W-:-:S02]  /*11f0*/  @P0 PRMT R48, R48, 0x5410, R67 ;  /* 0x0000541030300816 */ /* 0x000fc40000000043 */
[----:B------:R-:W-:Y:S01]  /*1200*/  @P0 PRMT R51, R51, 0x5410, R92 ;  /* 0x0000541033330816 */ /* 0x000fe2000000005c */
[----:B------:R-:W-:Y:S01]  /*1210*/  @P2 IMAD.WIDE.U32 R92, R75, R86, c[0x0][0x258] ;  /* 0x000096004b5c2625 */ /* 0x000fe200078e0056 */
[----:B------:R-:W-:Y:S02]  /*1220*/  @P1 F2FP.BF16.PACK_AB R67, RZ, R91 ;  /* 0x0000005bff43123e */ /* 0x000fe400000010ff */
[----:B------:R-:W-:Y:S02]  /*1230*/  F2FP.BF16.PACK_AB R56, R91, R56 ;  /* 0x000000385b38723e */ /* 0x000fe400000010ff */
[----:B------:R-:W-:Y:S01]  /*1240*/  @P1 PRMT R55, R90, 0x7610, R55 ;  /* 0x000076105a371816 */ /* 0x000fe20000000037 */
[----:B------:R-:W-:Y:S01]  /*1250*/  IMAD.WIDE.U32 R90, R75, R86, c[0x0][0x248] ;  /* 0x000092004b5a7625 */ /* 0x000fe200078e0056 */
[----:B------:R-:W-:Y:S01]  /*1260*/  F2FP.BF16.PACK_AB R59, R88, R59 ;  /* 0x0000003b583b723e */ /* 0x000fe200000010ff */
[----:B------:R0:W-:Y:S01]  /*1270*/  @P2 STG.E.128 [R92.64], R48 ;  /* 0x000000305c002986 */ /* 0x0001e2000c101d04 */
[----:B------:R-:W-:-:S02]  /*1280*/  @P1 F2FP.BF16.PACK_AB R84, RZ, R84 ;  /* 0x00000054ff54123e */ /* 0x000fc400000010ff */
[----:B------:R-:W-:Y:S01]  /*1290*/  @P1 PRMT R53, R53, 0x5410, R78 ;  /* 0x0000541035351816 */ /* 0x000fe2000000004e */
[----:B------:R1:W-:Y:S01]  /*12a0*/  STG.E.128 [R90.64], R56 ;  /* 0x000000385a007986 */ /* 0x0003e2000c101d04 */
[----:B------:R-:W-:Y:S02]  /*12b0*/  @P1 PRMT R54, R54, 0x5410, R84 ;  /* 0x0000541036361816 */ /* 0x000fe40000000054 */
[----:B------:R-:W-:Y:S02]  /*12c0*/  @P1 PRMT R52, R52, 0x5410, R67 ;  /* 0x0000541034341816 */ /* 0x000fe40000000043 */
[----:B0-----:R-:W-:Y:S02]  /*12d0*/  @P1 F2FP.BF16.PACK_AB R93, RZ, R88 ;  /* 0x00000058ff5d123e */ /* 0x001fe400000010ff */
[----:B-1----:R-:W-:Y:S02]  /*12e0*/  @P1 LEA R90, P0, R75, c[0x0][0x250], 0x4 ;  /* 0x000094004b5a1a11 */ /* 0x002fe400078020ff */
[----:B------:R-:W-:-:S02]  /*12f0*/  @P1 PRMT R55, R55, 0x5410, R93 ;  /* 0x0000541037371816 */ /* 0x000fc4000000005d */
[----:B------:R-:W-:-:S05]  /*1300*/  @P1 LEA.HI.X R91, R75, c[0x0][0x254], RZ, 0x4, P0 ;  /* 0x000095004b5b1a11 */ /* 0x000fca00000f24ff */
[----:B------:R0:W-:Y:S04]  /*1310*/  @P1 STG.E.128 [R90.64], R52 ;  /* 0x000000345a001986 */ /* 0x0001e8000c101d04 */
.L_x_6:
[----:B------:R-:W-:Y:S05]  /*1320*/  BSYNC B0 ;  /* 0x0000000000007941 */ /* 0x000fea0003800000 */
.L_x_5:
[----:B--2---:R-:W-:-:S05]  /*1330*/  IMAD.MOV.U32 R56, RZ, RZ, c[0x0][0x160] ;  /* 0x00005800ff387624 */ /* 0x004fca00078e00ff */
[----:B------:R-:W-:-:S04]  /*1340*/  LEA R11, R56, R11, 0x2 ;  /* 0x0000000b380b7211 */ /* 0x000fc800078e10ff */
[----:B------:R-:W-:-:S13]  /*1350*/  ISETP.GE.AND P0, PT, R11, c[0x0][0x164], PT ;  /* 0x000059000b007a0c */ /* 0x000fda0003f06270 */
[----:B01---5:R-:W-:Y:S01]  /*1360*/  @P0 CALL.REL.NOINC `(.L_x_0) ;  /* 0x0000001000000944 */ /* 0x023fe20003c00000 */
[----:B------:R-:W-:Y:S05]  /*1370*/  BRA `(.L_x_7) ;  /* 0xffffefe000007947 */ /* 0x000fea000383ffff */
.L_x_0:
[----:B0----5:R-:W0:Y:S01]  /*1380*/  S2R R46, SR_TID.X ;  /* 0x00000000002e7919 */ /* 0x021e220000002100 */
[----:B------:R-:W-:Y:S01]  /*1390*/  WARPSYNC 0xffffffff ;  /* 0xffffffff00007948 */ /* 0x000fe20003800000 */
[----:B------:R-:W-:Y:S02]  /*13a0*/  BSSY B0, `(.L_x_8) ;  /* 0x0000077000007945 */ /* 0x000fe40003800000 */
[----:B------:R-:W1:Y:S01]  /*13b0*/  S2R R44, SR_CTAID.X ;  /* 0x00000000002c7919 */ /* 0x000e620000002500 */
[----:B0-----:R-:W-:-:S05]  /*13c0*/  SHF.L.U32 R0, R46, 0x5, RZ ;  /* 0x000000052e007819 */ /* 0x001fca00000006ff */
[----:B------:R-:W-:Y:S04]  /*13d0*/  STS.128 [R0], R20 ;  /* 0x0000001400007388 */ /* 0x000fe80000000c00 */
[----:B------:R-:W-:Y:S04]  /*13e0*/  STS.128 [R0+0x10], R40 ;  /* 0x0000102800007388 */ /* 0x000fe80000000c00 */
[----:B------:R-:W-:Y:S06]  /*13f0*/  BAR.SYNC.DEFER_BLOCKING 0x0 ;  /* 0x0000000000007b1d */ /* 0x000fec0000010000 */
[----:B------:R-:W0:Y:S04]  /*1400*/  LDS R2, [R46.X4] ;  /* 0x000000002e027984 */ /* 0x000e280000004800 */
[----:B------:R-:W2:Y:S04]  /*1410*/  LDS R5, [R46.X4+0x400] ;  /* 0x000400002e057984 */ /* 0x000ea80000004800 */
[----:B------:R-:W3:Y:S04]  /*1420*/  LDS R3, [R46.X4+0x200] ;  /* 0x000200002e037984 */ /* 0x000ee80000004800 */
[----:B------:R-:W4:Y:S04]  /*1430*/  LDS R4, [R46.X4+0x600] ;  /* 0x000600002e047984 */ /* 0x000f280000004800 */
[----:B------:R-:W4:Y:S04]  /*1440*/  LDS R7, [R46.X4+0x800] ;  /* 0x000800002e077984 */ /* 0x000f280000004800 */
[----:B------:R-:W4:Y:S04]  /*1450*/  LDS R6, [R46.X4+0xa00] ;  /* 0x000a00002e067984 */ /* 0x000f280000004800 */
[----:B------:R-:W4:Y:S04]  /*1460*/  LDS R9, [R46.X4+0xc00] ;  /* 0x000c00002e097984 */ /* 0x000f280000004800 */
[----:B------:R-:W-:Y:S04]  /*1470*/  LDS R8, [R46.X4+0xe00] ;  /* 0x000e00002e087984 */ /* 0x000fe80000004800 */
[----:B------:R-:W-:Y:S01]  /*1480*/  BAR.SYNC.DEFER_BLOCKING 0x0 ;  /* 0x0000000000007b1d */ /* 0x000fe20000010000 */
[----:B0-----:R-:W-:-:S04]  /*1490*/  FADD.FTZ R2, RZ, R2 ;  /* 0x00000002ff027221 */ /* 0x001fc80000010000 */
[----:B--2---:R-:W-:Y:S02]  /*14a0*/  FADD.FTZ R2, R2, R5 ;  /* 0x0000000502027221 */ /* 0x004fe40000010000 */
[----:B-1----:R-:W-:Y:S02]  /*14b0*/  IMAD R5, R44, c[0x0][0x168], RZ ;  /* 0x00005a002c057a24 */ /* 0x002fe400078e02ff */
[----:B---3--:R-:W-:-:S04]  /*14c0*/  FADD.FTZ R3, RZ, R3 ;  /* 0x00000003ff037221 */ /* 0x008fc80000010000 */
[----:B----4-:R-:W-:Y:S01]  /*14d0*/  FADD.FTZ R3, R3, R4 ;  /* 0x0000000403037221 */ /* 0x010fe20000010000 */
[----:B------:R-:W-:Y:S01]  /*14e0*/  IADD3 R4, P2, R5, R46, RZ ;  /* 0x0000002e05047210 */ /* 0x000fe20007f5e0ff */
[----:B------:R-:W-:Y:S01]  /*14f0*/  STS.128 [R0], R12 ;  /* 0x0000000c00007388 */ /* 0x000fe20000000c00 */
[----:B------:R-:W-:-:S03]  /*1500*/  FADD.FTZ R2, R2, R7 ;  /* 0x0000000702027221 */ /* 0x000fc60000010000 */
[----:B------:R-:W-:Y:S01]  /*1510*/  STS.128 [R0+0x10], R16 ;  /* 0x0000101000007388 */ /* 0x000fe20000000c00 */
[----:B------:R-:W-:-:S03]  /*1520*/  FADD.FTZ R3, R3, R6 ;  /* 0x0000000603037221 */ /* 0x000fc60000010000 */
[----:B------:R-:W-:Y:S01]  /*1530*/  BAR.SYNC.DEFER_BLOCKING 0x0 ;  /* 0x0000000000007b1d */ /* 0x000fe20000010000 */
[----:B------:R-:W-:-:S05]  /*1540*/  FADD.FTZ R9, R2, R9 ;  /* 0x0000000902097221 */ /* 0x000fca0000010000 */
[----:B------:R-:W0:Y:S04]  /*1550*/  LDS R10, [R46.X4] ;  /* 0x000000002e0a7984 */ /* 0x000e280000004800 */
[----:B------:R-:W1:Y:S04]  /*1560*/  LDS R21, [R46.X4+0x400] ;  /* 0x000400002e157984 */ /* 0x000e680000004800 */
[----:B------:R-:W-:Y:S04]  /*1570*/  LDS R11, [R46.X4+0x200] ;  /* 0x000200002e0b7984 */ /* 0x000fe80000004800 */
[----:B------:R-:W-:Y:S04]  /*1580*/  LDS R23, [R46.X4+0x600] ;  /* 0x000600002e177984 */ /* 0x000fe80000004800 */
[----:B------:R-:W2:Y:S04]  /*1590*/  LDS R41, [R46.X4+0x800] ;  /* 0x000800002e297984 */ /* 0x000ea80000004800 */
[----:B------:R-:W-:Y:S04]  /*15a0*/  LDS R43, [R46.X4+0xa00] ;  /* 0x000a00002e2b7984 */ /* 0x000fe80000004800 */
[----:B------:R-:W3:Y:S04]  /*15b0*/  LDS R45, [R46.X4+0xc00] ;  /* 0x000c00002e2d7984 */ /* 0x000ee80000004800 */
[----:B------:R-:W-:Y:S04]  /*15c0*/  LDS R47, [R46.X4+0xe00] ;  /* 0x000e00002e2f7984 */ /* 0x000fe80000004800 */
[----:B------:R-:W-:Y:S01]  /*15d0*/  BAR.SYNC.DEFER_BLOCKING 0x0 ;  /* 0x0000000000007b1d */ /* 0x000fe20000010000 */
[----:B0-----:R-:W-:-:S04]  /*15e0*/  FADD.FTZ R10, RZ, R10 ;  /* 0x0000000aff0a7221 */ /* 0x001fc80000010000 */
[----:B-1----:R-:W-:Y:S01]  /*15f0*/  FADD.FTZ R10, R10, R21 ;  /* 0x000000150a0a7221 */ /* 0x002fe20000010000 */
[----:B------:R-:W-:Y:S03]  /*1600*/  STS.128 [R0], R28 ;  /* 0x0000001c00007388 */ /* 0x000fe60000000c00 */
[----:B--2---:R-:W-:Y:S01]  /*1610*/  FADD.FTZ R10, R10, R41 ;  /* 0x000000290a0a7221 */ /* 0x004fe20000010000 */
[----:B------:R0:W-:Y:S04]  /*1620*/  STS.128 [R0+0x10], R24 ;  /* 0x0000101800007388 */ /* 0x0001e80000000c00 */
[----:B------:R-:W-:Y:S01]  /*1630*/  BAR.SYNC.DEFER_BLOCKING 0x0 ;  /* 0x0000000000007b1d */ /* 0x000fe20000010000 */
[----:B---3--:R-:W-:Y:S01]  /*1640*/  FADD.FTZ R45, R10, R45 ;  /* 0x0000002d0a2d7221 */ /* 0x008fe20000010000 */
[----:B0-----:R-:W-:-:S04]  /*1650*/  IADD3 R24, -R46, 0x7f, RZ ;  /* 0x0000007f2e187810 */ /* 0x001fc80007ffe1ff */
[----:B------:R-:W-:-:S04]  /*1660*/  IADD3 R24, R24, c[0x0][0x168], RZ ;  /* 0x00005a0018187a10 */ /* 0x000fc80007ffe0ff */
[C---:B------:R-:W-:Y:S02]  /*1670*/  LOP3.LUT P1, RZ, R24.reuse, 0xffffff80, RZ, 0xc0, !PT ;  /* 0xffffff8018ff7812 */ /* 0x040fe4000782c0ff */
[----:B------:R-:W-:Y:S01]  /*1680*/  ISETP.GE.U32.AND P0, PT, R24, 0x100, PT ;  /* 0x000001001800780c */ /* 0x000fe20003f06070 */
[----:B------:R-:W0:Y:S04]  /*1690*/  LDS R12, [R46.X4] ;  /* 0x000000002e0c7984 */ /* 0x000e280000004800 */
[----:B------:R-:W1:Y:S04]  /*16a0*/  LDS R15, [R46.X4+0x400] ;  /* 0x000400002e0f7984 */ /* 0x000e680000004800 */
[----:B------:R-:W2:Y:S04]  /*16b0*/  LDS R13, [R46.X4+0x200] ;  /* 0x000200002e0d7984 */ /* 0x000ea80000004800 */
[----:B------:R-:W3:Y:S04]  /*16c0*/  LDS R14, [R46.X4+0x600] ;  /* 0x000600002e0e7984 */ /* 0x000ee80000004800 */
[----:B------:R-:W4:Y:S04]  /*16d0*/  LDS R17, [R46.X4+0x800] ;  /* 0x000800002e117984 */ /* 0x000f280000004800 */
[----:B------:R-:W4:Y:S04]  /*16e0*/  LDS R16, [R46.X4+0xa00] ;  /* 0x000a00002e107984 */ /* 0x000f280000004800 */
[----:B------:R-:W4:Y:S04]  /*16f0*/  LDS R19, [R46.X4+0xc00] ;  /* 0x000c00002e137984 */ /* 0x000f280000004800 */
[----:B------:R-:W4:Y:S04]  /*1700*/  LDS R18, [R46.X4+0xe00] ;  /* 0x000e00002e127984 */ /* 0x000f280000004800 */
[----:B------:R-:W-:Y:S01]  /*1710*/  BAR.SYNC.DEFER_BLOCKING 0x0 ;  /* 0x0000000000007b1d */ /* 0x000fe20000010000 */
[----:B0-----:R-:W-:-:S04]  /*1720*/  FADD.FTZ R12, RZ, R12 ;  /* 0x0000000cff0c7221 */ /* 0x001fc80000010000 */
[----:B-1----:R-:W-:Y:S02]  /*1730*/  FADD.FTZ R12, R12, R15 ;  /* 0x0000000f0c0c7221 */ /* 0x002fe40000010000 */
[----:B------:R-:W-:Y:S02]  /*1740*/  IMAD.X R15, RZ, RZ, RZ, P2 ;  /* 0x000000ffff0f7224 */ /* 0x000fe400010e06ff */
[----:B--2---:R-:W-:-:S03]  /*1750*/  FADD.FTZ R13, RZ, R13 ;  /* 0x0000000dff0d7221 */ /* 0x004fc60000010000 */
[----:B------:R-:W-:Y:S01]  /*1760*/  SHF.L.U64.HI R15, R4, 0x2, R15 ;  /* 0x00000002040f7819 */ /* 0x000fe2000001020f */
[----:B---3--:R-:W-:Y:S01]  /*1770*/  FADD.FTZ R13, R13, R14 ;  /* 0x0000000e0d0d7221 */ /* 0x008fe20000010000 */
[----:B------:R-:W-:Y:S01]  /*1780*/  STS.128 [R0], R36 ;  /* 0x0000002400007388 */ /* 0x000fe20000000c00 */
[----:B----4-:R-:W-:-:S03]  /*1790*/  FADD.FTZ R12, R12, R17 ;  /* 0x000000110c0c7221 */ /* 0x010fc60000010000 */
[----:B------:R0:W-:Y:S01]  /*17a0*/  STS.128 [R0+0x10], R32 ;  /* 0x0000102000007388 */ /* 0x0001e20000000c00 */
[----:B------:R-:W-:-:S03]  /*17b0*/  FADD.FTZ R13, R13, R16 ;  /* 0x000000100d0d7221 */ /* 0x000fc60000010000 */
[----:B------:R-:W-:Y:S01]  /*17c0*/  BAR.SYNC.DEFER_BLOCKING 0x0 ;  /* 0x0000000000007b1d */ /* 0x000fe20000010000 */
[----:B------:R-:W-:Y:S02]  /*17d0*/  FADD.FTZ R19, R12, R19 ;  /* 0x000000130c137221 */ /* 0x000fe40000010000 */
[----:B------:R-:W-:Y:S02]  /*17e0*/  FADD.FTZ R13, R13, R18 ;  /* 0x000000120d0d7221 */ /* 0x000fe40000010000 */
[----:B0-----:R-:W-:Y:S02]  /*17f0*/  FADD.FTZ R0, RZ, R11 ;  /* 0x0000000bff007221 */ /* 0x001fe40000010000 */
[----:B------:R-:W-:Y:S02]  /*1800*/  FADD.FTZ R11, R3, R8 ;  /* 0x00000008030b7221 */ /* 0x000fe40000010000 */
[----:B------:R-:W-:-:S04]  /*1810*/  FADD.FTZ R0, R0, R23 ;  /* 0x0000001700007221 */ /* 0x000fc80000010000 */
[----:B------:R-:W-:Y:S01]  /*1820*/  FADD.FTZ R0, R0, R43 ;  /* 0x0000002b00007221 */ /* 0x000fe20000010000 */
[----:B------:R-:W0:Y:S03]  /*1830*/  LDS R20, [R46.X4] ;  /* 0x000000002e147984 */ /* 0x000e260000004800 */
[----:B------:R-:W-:Y:S01]  /*1840*/  FADD.FTZ R47, R0, R47 ;  /* 0x0000002f002f7221 */ /* 0x000fe20000010000 */
[----:B------:R-:W-:Y:S01]  /*1850*/  SHF.L.U32 R0, R4, 0x2, RZ ;  /* 0x0000000204007819 */ /* 0x000fe200000006ff */
[----:B------:R-:W1:Y:S03]  /*1860*/  LDS R22, [R46.X4+0x200] ;  /* 0x000200002e167984 */ /* 0x000e660000004800 */
[C---:B------:R-:W-:Y:S01]  /*1870*/  IADD3 R12, P2, R0.reuse, c[0x0][0x228], RZ ;  /* 0x00008a00000c7a10 */ /* 0x040fe20007f5e0ff */
[----:B------:R-:W2:Y:S01]  /*1880*/  LDS R25, [R46.X4+0x400] ;  /* 0x000400002e197984 */ /* 0x000ea20000004800 */
[----:B------:R-:W-:-:S02]  /*1890*/  IADD3 R10, P3, R0, c[0x0][0x220], RZ ;  /* 0x00008800000a7a10 */ /* 0x000fc40007f7e0ff */
[C---:B------:R-:W-:Y:S01]  /*18a0*/  IADD3 R8, P4, R0.reuse, c[0x0][0x238], RZ ;  /* 0x00008e0000087a10 */ /* 0x040fe20007f9e0ff */
[----:B------:R-:W3:Y:S01]  /*18b0*/  LDS R27, [R46.X4+0x600] ;  /* 0x000600002e1b7984 */ /* 0x000ee20000004800 */
[----:B------:R-:W-:Y:S02]  /*18c0*/  IADD3 R0, P5, R0, c[0x0][0x230], RZ ;  /* 0x00008c0000007a10 */ /* 0x000fe40007fbe0ff */
[C---:B------:R-:W-:Y:S01]  /*18d0*/  IADD3.X R23, R15.reuse, c[0x0][0x22c], RZ, P2, !PT ;  /* 0x00008b000f177a10 */ /* 0x040fe200017fe4ff */
[----:B------:R-:W4:Y:S01]  /*18e0*/  LDS R29, [R46.X4+0x800] ;  /* 0x000800002e1d7984 */ /* 0x000f220000004800 */
[C---:B------:R-:W-:Y:S02]  /*18f0*/  IADD3.X R21, R15.reuse, c[0x0][0x224], RZ, P3, !PT ;  /* 0x000089000f157a10 */ /* 0x040fe40001ffe4ff */
[C---:B------:R-:W-:Y:S01]  /*1900*/  IADD3.X R17, R15.reuse, c[0x0][0x23c], RZ, P4, !PT ;  /* 0x00008f000f117a10 */ /* 0x040fe200027fe4ff */
[----:B------:R-:W4:Y:S01]  /*1910*/  LDS R31, [R46.X4+0xa00] ;  /* 0x000a00002e1f7984 */ /* 0x000f220000004800 */
[----:B------:R-:W-:-:S03]  /*1920*/  IADD3.X R15, R15, c[0x0][0x234], RZ, P5, !PT ;  /* 0x00008d000f0f7a10 */ /* 0x000fc60002ffe4ff */
[----:B------:R-:W4:Y:S04]  /*1930*/  LDS R37, [R46.X4+0xc00] ;  /* 0x000c00002e257984 */ /* 0x000f280000004800 */
[----:B------:R0:W4:Y:S02]  /*1940*/  LDS R33, [R46.X4+0xe00] ;  /* 0x000e00002e217984 */ /* 0x0001240000004800 */
[----:B0-----:R-:W-:Y:S02]  /*1950*/  FADD.FTZ R20, RZ, R20 ;  /* 0x00000014ff147221 */ /* 0x001fe40000010000 */
[----:B-1----:R-:W-:Y:S02]  /*1960*/  FADD.FTZ R22, RZ, R22 ;  /* 0x00000016ff167221 */ /* 0x002fe40000010000 */
[----:B--2---:R-:W-:-:S02]  /*1970*/  FADD.FTZ R20, R20, R25 ;  /* 0x0000001914147221 */ /* 0x004fc40000010000 */
[----:B---3--:R-:W-:Y:S02]  /*1980*/  FADD.FTZ R22, R22, R27 ;  /* 0x0000001b16167221 */ /* 0x008fe40000010000 */
[----:B----4-:R-:W-:Y:S02]  /*1990*/  FADD.FTZ R20, R20, R29 ;  /* 0x0000001d14147221 */ /* 0x010fe40000010000 */
[----:B------:R-:W-:Y:S02]  /*19a0*/  FADD.FTZ R22, R22, R31 ;  /* 0x0000001f16167221 */ /* 0x000fe40000010000 */
[----:B------:R-:W-:Y:S01]  /*19b0*/  FADD.FTZ R37, R20, R37 ;  /* 0x0000002514257221 */ /* 0x000fe20000010000 */
[----:B------:R-:W-:Y:S05]  /*19c0*/  @!P1 BRA `(.L_x_9) ;  /* 0x0000014000009947 */ /* 0x000fea0003800000 */
[----:B------:R-:W-:Y:S01]  /*19d0*/  MOV R2, R12 ;  /* 0x0000000c00027202 */ /* 0x000fe20000000f00 */
[----:B------:R-:W-:Y:S01]  /*19e0*/  IMAD.MOV.U32 R3, RZ, RZ, R23 ;  /* 0x000000ffff037224 */ /* 0x000fe200078e0017 */
[----:B------:R-:W-:Y:S01]  /*19f0*/  MOV R4, R10 ;  /* 0x0000000a00047202 */ /* 0x000fe20000000f00 */
[----:B------:R-:W-:Y:S01]  /*1a00*/  IMAD.MOV.U32 R6, RZ, RZ, R8 ;  /* 0x000000ffff067224 */ /* 0x000fe200078e0008 */
[----:B------:R-:W-:-:S02]  /*1a10*/  MOV R5, R21 ;  /* 0x0000001500057202 */ /* 0x000fc40000000f00 */
[----:B------:R-:W-:Y:S01]  /*1a20*/  MOV R7, R17 ;  /* 0x0000001100077202 */ /* 0x000fe20000000f00 */
[----:B------:R0:W-:Y:S01]  /*1a30*/  STG.E [R2.64], R45 ;  /* 0x0000002d02007986 */ /* 0x0001e2000c101904 */
[----:B------:R-:W-:Y:S02]  /*1a40*/  IADD3 R8, P3, R8, 0x200, RZ ;  /* 0x0000020008087810 */ /* 0x000fe40007f7e0ff */
[----:B------:R-:W-:Y:S01]  /*1a50*/  IADD3 R12, P1, R12, 0x200, RZ ;  /* 0x000002000c0c7810 */ /* 0x000fe20007f3e0ff */
[----:B------:R1:W-:Y:S01]  /*1a60*/  STG.E [R4.64], R9 ;  /* 0x0000000904007986 */ /* 0x0003e2000c101904 */
[----:B------:R-:W-:Y:S01]  /*1a70*/  IADD3 R10, P2, R10, 0x200, RZ ;  /* 0x000002000a0a7810 */ /* 0x000fe20007f5e0ff */
[----:B------:R-:W-:Y:S01]  /*1a80*/  IMAD.X R17, RZ, RZ, R17, P3 ;  /* 0x000000ffff117224 */ /* 0x000fe200018e0611 */
[----:B------:R-:W-:Y:S01]  /*1a90*/  IADD3.X R23, RZ, R23, RZ, P1, !PT ;  /* 0x00000017ff177210 */ /* 0x000fe20000ffe4ff */
[----:B------:R1:W-:Y:S01]  /*1aa0*/  STG.E [R6.64], R37 ;  /* 0x0000002506007986 */ /* 0x0003e2000c101904 */
[----:B------:R-:W-:-:S02]  /*1ab0*/  IADD3.X R21, RZ, R21, RZ, P2, !PT ;  /* 0x00000015ff157210 */ /* 0x000fc400017fe4ff */
[----:B0-----:R-:W-:Y:S01]  /*1ac0*/  MOV R2, R0 ;  /* 0x0000000000027202 */ /* 0x001fe20000000f00 */
[----:B------:R-:W-:Y:S01]  /*1ad0*/  IMAD.MOV.U32 R3, RZ, RZ, R15 ;  /* 0x000000ffff037224 */ /* 0x000fe200078e000f */
[----:B------:R-:W-:-:S04]  /*1ae0*/  IADD3 R0, P4, R0, 0x200, RZ ;  /* 0x0000020000007810 */ /* 0x000fc80007f9e0ff */
[----:B------:R1:W-:Y:S01]  /*1af0*/  STG.E [R2.64], R19 ;  /* 0x0000001302007986 */ /* 0x0003e2000c101904 */
[----:B------:R-:W-:-:S03]  /*1b00*/  IADD3.X R15, RZ, R15, RZ, P4, !PT ;  /* 0x0000000fff0f7210 */ /* 0x000fc600027fe4ff */
.L_x_9:
[----:B------:R-:W-:Y:S05]  /*1b10*/  BSYNC B0 ;  /* 0x0000000000007941 */ /* 0x000fea0003800000 */
.L_x_8:
[----:B-1----:R-:W-:Y:S01]  /*1b20*/  MOV R2, R12 ;  /* 0x0000000c00027202 */ /* 0x002fe20000000f00 */
[----:B------:R-:W-:Y:S01]  /*1b30*/  IMAD.MOV.U32 R3, RZ, RZ, R23 ;  /* 0x000000ffff037224 */ /* 0x000fe200078e0017 */
[----:B------:R-:W-:Y:S06]  /*1b40*/  @!P0 EXIT ;  /* 0x000000000000894d */ /* 0x000fec0003800000 */
[----:B------:R0:W-:Y:S01]  /*1b50*/  STG.E [R2.64], R47 ;  /* 0x0000002f02007986 */ /* 0x0001e2000c101904 */
[----:B------:R-:W-:Y:S01]  /*1b60*/  FADD.FTZ R33, R22, R33 ;  /* 0x0000002116217221 */ /* 0x000fe20000010000 */
[----:B------:R-:W-:Y:S01]  /*1b70*/  MOV R4, R0 ;  /* 0x0000000000047202 */ /* 0x000fe20000000f00 */
[----:B------:R-:W-:Y:S01]  /*1b80*/  IMAD.MOV.U32 R5, RZ, RZ, R15 ;  /* 0x000000ffff057224 */ /* 0x000fe200078e000f */
[----:B0-----:R-:W-:Y:S02]  /*1b90*/  MOV R2, R10 ;  /* 0x0000000a00027202 */ /* 0x001fe40000000f00 */
[----:B------:R-:W-:-:S05]  /*1ba0*/  MOV R3, R21 ;  /* 0x0000001500037202 */ /* 0x000fca0000000f00 */
[----:B------:R0:W-:Y:S02]  /*1bb0*/  STG.E [R2.64], R11 ;  /* 0x0000000b02007986 */ /* 0x0001e4000c101904 */
[----:B0-----:R-:W-:Y:S01]  /*1bc0*/  IMAD.MOV.U32 R2, RZ, RZ, R8 ;  /* 0x000000ffff027224 */ /* 0x001fe200078e0008 */
[----:B------:R-:W-:-:S05]  /*1bd0*/  MOV R3, R17 ;  /* 0x0000001100037202 */ /* 0x000fca0000000f00 */
[----:B------:R-:W-:Y:S04]  /*1be0*/  STG.E [R2.64], R33 ;  /* 0x0000002102007986 */ /* 0x000fe8000c101904 */
[----:B------:R-:W-:Y:S01]  /*1bf0*/  STG.E [R4.64], R13 ;  /* 0x0000000d04007986 */ /* 0x000fe2000c101904 */
[----:B------:R-:W-:Y:S05]  /*1c00*/  EXIT ;  /* 0x000000000000794d */ /* 0x000fea0003800000 */
.L_x_3:
[----:B------:R-:W-:Y:S01]  /*1c10*/  HFMA2.MMA R86, -RZ, RZ, 0, 5.9604644775390625e-08 ;  /* 0x00000001ff567435 */ /* 0x000fe200000001ff */
[----:B------:R-:W-:Y:S01]  /*1c20*/  MOV R93, R58 ;  /* 0x0000003a005d7202 */ /* 0x000fe20000000f00 */
[----:B------:R-:W-:Y:S01]  /*1c30*/  IMAD.MOV.U32 R91, RZ, RZ, 0x1f ;  /* 0x0000001fff5b7424 */ /* 0x000fe200078e00ff */
[----:B------:R-:W-:Y:S02]  /*1c40*/  MOV R84, 0xffffffff ;  /* 0xffffffff00547802 */ /* 0x000fe40000000f00 */
[----:B------:R-:W-:-:S02]  /*1c50*/  MOV R56, 0x1c70 ;  /* 0x00001c7000387802 */ /* 0x000fc40000000f00 */
[----:B-----5:R-:W-:Y:S05]  /*1c60*/  CALL.REL.NOINC `($__internal_0_$__cuda_sm70_shflsync_bfly_p) ;  /* 0x0000046000007944 */ /* 0x020fea0003c00000 */
[----:B-1----:R-:W-:Y:S01]  /*1c70*/  MOV R67, R86 ;  /* 0x0000005600437202 */ /* 0x002fe20000000f00 */
[----:B0-----:R-:W-:Y:S05]  /*1c80*/  BRA `(.L_x_10) ;  /* 0xffffef3000007947 */ /* 0x001fea000383ffff */
.L_x_4:
[----:B------:R-:W-:Y:S01]  /*1c90*/  HFMA2.MMA R86, -RZ, RZ, 0, 5.9604644775390625e-08 ;  /* 0x00000001ff567435 */ /* 0x000fe200000001ff */
[----:B------:R-:W-:Y:S01]  /*1ca0*/  IMAD.MOV.U32 R93, RZ, RZ, R59 ;  /* 0x000000ffff5d7224 */ /* 0x000fe200078e003b */
[----:B------:R-:W-:Y:S01]  /*1cb0*/  MOV R91, 0x1f ;  /* 0x0000001f005b7802 */ /* 0x000fe20000000f00 */
[----:B------:R-:W-:Y:S01]  /*1cc0*/  IMAD.MOV.U32 R84, RZ, RZ, -0x1 ;  /* 0xffffffffff547424 */ /* 0x000fe200078e00ff */
[----:B------:R-:W-:-:S02]  /*1cd0*/  MOV R56, 0x1cf0 ;  /* 0x00001cf000387802 */ /* 0x000fc40000000f00 */
[----:B01---5:R-:W-:Y:S05]  /*1ce0*/  CALL.REL.NOINC `($__internal_0_$__cuda_sm70_shflsync_bfly_p) ;  /* 0x000003e000007944 */ /* 0x023fea0003c00000 */
[----:B------:R-:W-:Y:S01]  /*1cf0*/  FADD.FTZ R58, R67, R58 ;  /* 0x0000003a433a7221 */ /* 0x000fe20000010000 */
[----:B0-----:R-:W-:Y:S01]  /*1d00*/  MOV R91, 0x1f ;  /* 0x0000001f005b7802 */ /* 0x001fe20000000f00 */
[----:B-1----:R-:W-:Y:S01]  /*1d10*/  FADD.FTZ R59, R59, R86 ;  /* 0x000000563b3b7221 */ /* 0x002fe20000010000 */
[----:B------:R-:W-:Y:S01]  /*1d20*/  HFMA2.MMA R86, -RZ, RZ, 0, 1.1920928955078125e-07 ;  /* 0x00000002ff567435 */ /* 0x000fe200000001ff */
[----:B------:R-:W-:Y:S01]  /*1d30*/  IMAD.MOV.U32 R84, RZ, RZ, -0x1 ;  /* 0xffffffffff547424 */ /* 0x000fe200078e00ff */
[----:B------:R-:W-:-:S02]  /*1d40*/  MOV R93, R58 ;  /* 0x0000003a005d7202 */ /* 0x000fc40000000f00 */
[----:B------:R-:W-:Y:S02]  /*1d50*/  MOV R56, 0x1d70 ;  /* 0x00001d7000387802 */ /* 0x000fe40000000f00 */
[----:B------:R-:W-:Y:S05]  /*1d60*/  CALL.REL.NOINC `($__internal_0_$__cuda_sm70_shflsync_bfly_p) ;  /* 0x0000036000007944 */ /* 0x000fea0003c00000 */
[----:B-1----:R-:W-:Y:S01]  /*1d70*/  MOV R67, R86 ;  /* 0x0000005600437202 */ /* 0x002fe20000000f00 */
[----:B------:R-:W-:Y:S01]  /*1d80*/  HFMA2.MMA R86, -RZ, RZ, 0, 1.1920928955078125e-07 ;  /* 0x00000002ff567435 */ /* 0x000fe200000001ff */
[----:B0-----:R-:W-:Y:S01]  /*1d90*/  IMAD.MOV.U32 R93, RZ, RZ, R59 ;  /* 0x000000ffff5d7224 */ /* 0x001fe200078e003b */
[----:B------:R-:W-:Y:S01]  /*1da0*/  MOV R91, 0x1f ;  /* 0x0000001f005b7802 */ /* 0x000fe20000000f00 */
[----:B------:R-:W-:Y:S01]  /*1db0*/  IMAD.MOV.U32 R84, RZ, RZ, -0x1 ;  /* 0xffffffffff547424 */ /* 0x000fe200078e00ff */
[----:B------:R-:W-:Y:S02]  /*1dc0*/  MOV R56, 0x1de0 ;  /* 0x00001de000387802 */ /* 0x000fe40000000f00 */
[----:B------:R-:W-:Y:S05]  /*1dd0*/  CALL.REL.NOINC `($__internal_0_$__cuda_sm70_shflsync_bfly_p) ;  /* 0x000002f000007944 */ /* 0x000fea0003c00000 */
[----:B------:R-:W-:Y:S01]  /*1de0*/  FADD.FTZ R58, R67, R58 ;  /* 0x0000003a433a7221 */ /* 0x000fe20000010000 */
[----:B0-----:R-:W-:Y:S01]  /*1df0*/  MOV R91, 0x1f ;  /* 0x0000001f005b7802 */ /* 0x001fe20000000f00 */
[----:B-1----:R-:W-:Y:S01]  /*1e00*/  FADD.FTZ R59, R59, R86 ;  /* 0x000000563b3b7221 */ /* 0x002fe20000010000 */
[----:B------:R-:W-:Y:S01]  /*1e10*/  HFMA2.MMA R86, -RZ, RZ, 0, 2.384185791015625e-07 ;  /* 0x00000004ff567435 */ /* 0x000fe200000001ff */
[----:B------:R-:W-:Y:S01]  /*1e20*/  IMAD.MOV.U32 R84, RZ, RZ, -0x1 ;  /* 0xffffffffff547424 */ /* 0x000fe200078e00ff */
[----:B------:R-:W-:-:S02]  /*1e30*/  MOV R93, R58 ;  /* 0x0000003a005d7202 */ /* 0x000fc40000000f00 */
[----:B------:R-:W-:Y:S02]  /*1e40*/  MOV R56, 0x1e60 ;  /* 0x00001e6000387802 */ /* 0x000fe40000000f00 */
[----:B------:R-:W-:Y:S05]  /*1e50*/  CALL.REL.NOINC `($__internal_0_$__cuda_sm70_shflsync_bfly_p) ;  /* 0x0000027000007944 */ /* 0x000fea0003c00000 */
[----:B-1----:R-:W-:Y:S01]  /*1e60*/  MOV R67, R86 ;  /* 0x0000005600437202 */ /* 0x002fe20000000f00 */
[----:B------:R-:W-:Y:S01]  /*1e70*/  HFMA2.MMA R86, -RZ, RZ, 0, 2.384185791015625e-07 ;  /* 0x00000004ff567435 */ /* 0x000fe200000001ff */
        /* <DEDUP_REMOVED lines=8> */
[----:B------:R-:W-:Y:S01]  /*1f00*/  HFMA2.MMA R86, -RZ, RZ, 0, 4.76837158203125e-07 ;  /* 0x00000008ff567435 */ /* 0x000fe200000001ff */
[----:B------:R-:W-:Y:S01]  /*1f10*/  IMAD.MOV.U32 R84, RZ, RZ, -0x1 ;  /* 0xffffffffff547424 */ /* 0x000fe200078e00ff */
[----:B------:R-:W-:-:S02]  /*1f20*/  MOV R93, R58 ;  /* 0x0000003a005d7202 */ /* 0x000fc40000000f00 */
[----:B------:R-:W-:Y:S02]  /*1f30*/  MOV R56, 0x1f50 ;  /* 0x00001f5000387802 */ /* 0x000fe40000000f00 */
[----:B------:R-:W-:Y:S05]  /*1f40*/  CALL.REL.NOINC `($__internal_0_$__cuda_sm70_shflsync_bfly_p) ;  /* 0x0000018000007944 */ /* 0x000fea0003c00000 */
[----:B-1----:R-:W-:Y:S01]  /*1f50*/  MOV R67, R86 ;  /* 0x0000005600437202 */ /* 0x002fe20000000f00 */
[----:B------:R-:W-:Y:S01]  /*1f60*/  HFMA2.MMA R86, -RZ, RZ, 0, 4.76837158203125e-07 ;  /* 0x00000008ff567435 */ /* 0x000fe200000001ff */
        /* <DEDUP_REMOVED lines=8> */
[----:B------:R-:W-:Y:S01]  /*1ff0*/  HFMA2.MMA R86, -RZ, RZ, 0, 9.5367431640625e-07 ;  /* 0x00000010ff567435 */ /* 0x000fe200000001ff */
[----:B------:R-:W-:Y:S01]  /*2000*/  MOV R84, 0xffffffff ;  /* 0xffffffff00547802 */ /* 0x000fe20000000f00 */
[----:B------:R-:W-:Y:S01]  /*2010*/  IMAD.MOV.U32 R93, RZ, RZ, R58 ;  /* 0x000000ffff5d7224 */ /* 0x000fe200078e003a */
[----:B------:R-:W-:-:S03]  /*2020*/  MOV R56, 0x2040 ;  /* 0x0000204000387802 */ /* 0x000fc60000000f00 */
[----:B------:R-:W-:Y:S05]  /*2030*/  CALL.REL.NOINC `($__internal_0_$__cuda_sm70_shflsync_bfly_p) ;  /* 0x0000009000007944 */ /* 0x000fea0003c00000 */
[----:B-1----:R-:W-:Y:S01]  /*2040*/  MOV R67, R86 ;  /* 0x0000005600437202 */ /* 0x002fe20000000f00 */
[----:B------:R-:W-:Y:S01]  /*2050*/  HFMA2.MMA R86, -RZ, RZ, 0, 9.5367431640625e-07 ;  /* 0x00000010ff567435 */ /* 0x000fe200000001ff */
[----:B0-----:R-:W-:Y:S01]  /*2060*/  MOV R93, R59 ;  /* 0x0000003b005d7202 */ /* 0x001fe20000000f00 */
[----:B------:R-:W-:Y:S01]  /*2070*/  IMAD.MOV.U32 R91, RZ, RZ, 0x1f ;  /* 0x0000001fff5b7424 */ /* 0x000fe200078e00ff */
[----:B------:R-:W-:-:S02]  /*2080*/  MOV R84, 0xffffffff ;  /* 0xffffffff00547802 */ /* 0x000fc40000000f00 */
[----:B------:R-:W-:Y:S02]  /*2090*/  MOV R56, 0x20b0 ;  /* 0x000020b000387802 */ /* 0x000fe40000000f00 */
[----:B------:R-:W-:Y:S05]  /*20a0*/  CALL.REL.NOINC `($__internal_0_$__cuda_sm70_shflsync_bfly_p) ;  /* 0x0000002000007944 */ /* 0x000fea0003c00000 */
[----:B-1----:R-:W-:Y:S01]  /*20b0*/  MOV R56, R86 ;  /* 0x0000005600387202 */ /* 0x002fe20000000f00 */
[----:B0-----:R-:W-:Y:S05]  /*20c0*/  BRA `(.L_x_11) ;  /* 0xffffec1000007947 */ /* 0x001fea000383ffff */
        .weak           $__internal_0_$__cuda_sm70_shflsync_bfly_p
        .type           $__internal_0_$__cuda_sm70_shflsync_bfly_p,@function
        .size           $__internal_0_$__cuda_sm70_shflsync_bfly_p,(.L_x_1535 - $__internal_0_$__cuda_sm70_shflsync_bfly_p)
$__internal_0_$__cuda_sm70_shflsync_bfly_p:
[----:B------:R-:W-:Y:S01]  /*20d0*/  HFMA2.MMA R57, -RZ, RZ, 0, 0 ;  /* 0x00000000ff397435 */ /* 0x000fe200000001ff */
[----:B------:R-:W-:Y:S04]  /*20e0*/  WARPSYNC R84 ;  /* 0x0000005400007348 */ /* 0x000fe80003800000 */
[----:B------:R0:W1:Y:S01]  /*20f0*/  SHFL.BFLY PT, R86, R93, R86, R91 ;  /* 0x0c0000565d567389 */ /* 0x00006200000e005b */
[----:B------:R-:W-:Y:S05]  /*2100*/  RET.REL.NODEC R56 `(_ZN10layer_norm31ln_parallel_residual_bwd_kernelINS_13Kernel_traitsI13__nv_bfloat16S2_S2_S2_fjLj256ELj1ELj4ELj1ELj16ENS_18Kernel_traits_baseILj256ES2_S2_S2_S2_fjLj128EEEEELb0ELb0ELb0EEEvNS_9BwdParamsE) ;  /* 0xffffdef038007950 */ /* 0x000fea0003c3ffff */
.L_x_12:
[----:B------:R-:W-:-:S00]  /*2110*/  BRA `(.L_x_12) ;  /* 0xfffffff000007947 */ /* 0x000fc0000383ffff */
[----:B------:R-:W-:-:S00]  /*2120*/  NOP ;  /* 0x0000000000007918 */ /* 0x000fc00000000000 */
        /* <DEDUP_REMOVED lines=13> */
.L_x_1535:


//--------------------- .text._ZN10layer_norm31ln_parallel_residual_bwd_kernelINS_13Kernel_traitsI13__nv_bfloat16S2_S2_S2_fjLj256ELj1ELj4ELj1ELj16ENS_18Kernel_traits_baseILj256ES2_S2_S2_S2_fjLj128EEEEELb0ELb0ELb1EEEvNS_9BwdParamsE --------------------------
	.section	.text._ZN10layer_norm31ln_parallel_residual_bwd_kernelINS_13Kernel_traitsI13__nv_bfloat16S2_S2_S2_fjLj256ELj1ELj4ELj1ELj16ENS_18Kernel_traits_baseILj256ES2_S2_S2_S2_fjLj128EEEEELb0ELb0ELb1EEEvNS_9BwdParamsE,"ax",@progbits
	.sectioninfo	@"SHI_REGISTERS=96"
	.align	128
        .global         _ZN10layer_norm31ln_parallel_residual_bwd_kernelINS_13Kernel_traitsI13__nv_bfloat16S2_S2_S2_fjLj256ELj1ELj4ELj1ELj16ENS_18Kernel_traits_baseILj256ES2_S2_S2_S2_fjLj128EEEEELb0ELb0ELb1EEEvNS_9BwdParamsE
        .type           _ZN10layer_norm31ln_parallel_residual_bwd_kernelINS_13Kernel_traitsI13__nv_bfloat16S2_S2_S2_fjLj256ELj1ELj4ELj1ELj16ENS_18Kernel_traits_baseILj256ES2_S2_S2_S2_fjLj128EEEEELb0ELb0ELb1EEEvNS_9BwdParamsE,@function
        .size           _ZN10layer_norm31ln_parallel_residual_bwd_kernelINS_13Kernel_traitsI13__nv_bfloat16S2_S2_S2_fjLj256ELj1ELj4ELj1ELj16ENS_18Kernel_traits_baseILj256ES2_S2_S2_S2_fjLj128EEEEELb0ELb0ELb1EEEvNS_9BwdParamsE,(.L_x_1536 - _ZN10layer_norm31ln_parallel_residual_bwd_kernelINS_13Kernel_traitsI13__nv_bfloat16S2_S2_S2_fjLj256ELj1ELj4ELj1ELj16ENS_18Kernel_traits_baseILj256ES2_S2_S2_S2_fjLj128EEEEELb0ELb0ELb1EEEvNS_9BwdParamsE)
        .other          _ZN10layer_norm31ln_parallel_residual_bwd_kernelINS_13Kernel_traitsI13__nv_bfloat16S2_S2_S2_fjLj256ELj1ELj4ELj1ELj16ENS_18Kernel_traits_baseILj256ES2_S2_S2_S2_fjLj128EEEEELb0ELb0ELb1EEEvNS_9BwdParamsE,@"STO_CUDA_ENTRY STV_DEFAULT"
_ZN10layer_norm31ln_parallel_residual_bwd_kernelINS_13Kernel_traitsI13__nv_bfloat16S2_S2_S2_fjLj256ELj1ELj4ELj1ELj16ENS_18Kernel_traits_baseILj256ES2_S2_S2_S2_fjLj128EEEEELb0ELb0ELb1EEEvNS_9BwdParamsE:
.text._ZN10layer_norm31ln_parallel_residual_bwd_kernelINS_13Kernel_traitsI13__nv_bfloat16S2_S2_S2_fjLj256ELj1ELj4ELj1ELj16ENS_18Kernel_traits_baseILj256ES2_S2_S2_S2_fjLj128EEEEELb0ELb0ELb1EEEvNS_9BwdParamsE:
[----:B------:R-:W-:Y:S02]  /*0000*/  MOV R1, c[0x0][0x28] ;  /* 0x00000a0000017a02 */ /* 0x000fe40000000f00 */
[----:B------:R-:W0:Y:S01]  /*0010*/  S2R R0, SR_TID.X ;  /* 0x0000000000007919 */ /* 0x000e220000002100 */
[----:B------:R-:W-:-:S03]  /*0020*/  ULDC.64 UR4, c[0x0][0x118] ;  /* 0x0000460000047ab9 */ /* 0x000fc60000000a00 */
[----:B------:R-:W1:Y:S01]  /*0030*/  S2R R3, SR_CTAID.X ;  /* 0x0000000000037919 */ /* 0x000e620000002500 */
[----:B0-----:R-:W-:-:S04]  /*0040*/  SHF.R.U32.HI R68, RZ, 0x5, R0 ;  /* 0x00000005ff447819 */ /* 0x001fc80000011600 */
[----:B-1----:R-:W-:-:S04]  /*0050*/  LEA R68, R3, R68, 0x2 ;  /* 0x0000004403447211 */ /* 0x002fc800078e10ff */
[----:B------:R-:W-:-:S13]  /*0060*/  ISETP.GE.AND P0, PT, R68, c[0x0][0x164], PT ;  /* 0x0000590044007a0c */ /* 0x000fda0003f06270 */
[----:B------:R-:W-:Y:S05]  /*0070*/  @!P0 BRA `(.L_x_13) ;  /* 0x0000011000008947 */ /* 0x000fea0003800000 */
        /* <DEDUP_REMOVED lines=16> */
[----:B------:R-:W-:Y:S05]  /*0180*/  BRA `(.L_x_14) ;  /* 0x000013c000007947 */ /* 0x000fea0003800000 */
.L_x_13:
[----:B------:R-:W-:-:S05]  /*0190*/  IMAD.SHL.U32 R2, R0, 0x10, RZ ;  /* 0x0000001000027824 */ /* 0x000fca00078e00ff */
[----:B------:R-:W-:-:S04]  /*01a0*/  LOP3.LUT R20, R2, 0x1f0, RZ, 0xc0, !PT ;  /* 0x000001f002147812 */ /* 0x000fc800078ec0ff */
[----:B------:R-:W-:-:S04]  /*01b0*/  IADD3 R2, P0, R20, c[0x0][0x1b0], RZ ;  /* 0x00006c0014027a10 */ /* 0x000fc80007f1e0ff */
[----:B------:R-:W-:Y:S02]  /*01c0*/  IADD3.X R3, RZ, c[0x0][0x1b4], RZ, P0, !PT ;  /* 0x00006d00ff037a10 */ /* 0x000fe400007fe4ff */
[----:B------:R-:W-:-:S03]  /*01d0*/  IADD3 R20, P0, R20, c[0x0][0x1b8], RZ ;  /* 0x00006e0014147a10 */ /* 0x000fc60007f1e0ff */
[----:B------:R0:W2:Y:S01]  /*01e0*/  LDG.E.128 R4, [R2.64] ;  /* 0x0000000402047981 */ /* 0x0000a2000c1e1d00 */
[----:B------:R-:W-:-:S06]  /*01f0*/  IADD3.X R21, RZ, c[0x0][0x1bc], RZ, P0, !PT ;  /* 0x00006f00ff157a10 */ /* 0x000fcc00007fe4ff */
[----:B------:R-:W3:Y:S01]  /*0200*/  LDG.E.128 R20, [R20.64] ;  /* 0x0000000414147981 */ /* 0x000ee2000c1e1d00 */
[----:B------:R-:W1:Y:S01]  /*0210*/  LDC.U8 R59, c[0x0][0x1f0] ;  /* 0x00007c00ff3b7b82 */ /* 0x000e620000000000 */
[----:B------:R-:W-:Y:S01]  /*0220*/  HFMA2.MMA R58, -RZ, RZ, 0, 0 ;  /* 0x00000000ff3a7435 */ /* 0x000fe200000001ff */
[----:B0-----:R-:W-:Y:S01]  /*0230*/  CS2R R2, SRZ ;  /* 0x0000000000027805 */ /* 0x001fe2000001ff00 */
        /* <DEDUP_REMOVED lines=9> */
[----:B------:R-:W-:Y:S01]  /*02d0*/  IMAD.MOV.U32 R56, RZ, RZ, RZ ;  /* 0x000000ffff387224 */ /* 0x000fe200078e00ff */
[----:B------:R-:W-:Y:S01]  /*02e0*/  CS2R R52, SRZ ;  /* 0x0000000000347805 */ /* 0x000fe2000001ff00 */
[----:B------:R-:W-:Y:S01]  /*02f0*/  CS2R R14, SRZ ;  /* 0x00000000000e7805 */ /* 0x000fe2000001ff00 */
[----:B------:R-:W-:Y:S01]  /*0300*/  CS2R R16, SRZ ;  /* 0x0000000000107805 */ /* 0x000fe2000001ff00 */
[----:B--2---:R-:W-:-:S02]  /*0310*/  PRMT R67, RZ, 0x5410, R4 ;  /* 0x00005410ff437816 */ /* 0x004fc40000000004 */
[----:B------:R-:W-:Y:S02]  /*0320*/  PRMT R66, RZ, 0x7610, R4 ;  /* 0x00007610ff427816 */ /* 0x000fe40000000004 */
[--C-:B------:R-:W-:Y:S02]  /*0330*/  PRMT R65, RZ, 0x5410, R5.reuse ;  /* 0x00005410ff417816 */ /* 0x100fe40000000005 */
[----:B------:R-:W-:Y:S02]  /*0340*/  PRMT R64, RZ, 0x7610, R5 ;  /* 0x00007610ff407816 */ /* 0x000fe40000000005 */
[--C-:B------:R-:W-:Y:S01]  /*0350*/  PRMT R63, RZ, 0x5410, R6.reuse ;  /* 0x00005410ff3f7816 */ /* 0x100fe20000000006 */
[----:B------:R-:W-:Y:S01]  /*0360*/  CS2R R4, SRZ ;  /* 0x0000000000047805 */ /* 0x000fe2000001ff00 */
[----:B------:R-:W-:Y:S02]  /*0370*/  PRMT R62, RZ, 0x7610, R6 ;  /* 0x00007610ff3e7816 */ /* 0x000fe40000000006 */
[----:B------:R-:W-:-:S02]  /*0380*/  PRMT R61, RZ, 0x5410, R7 ;  /* 0x00005410ff3d7816 */ /* 0x000fc40000000007 */
[----:B------:R-:W-:Y:S02]  /*0390*/  PRMT R60, RZ, 0x7610, R7 ;  /* 0x00007610ff3c7816 */ /* 0x000fe40000000007 */
[----:B------:R-:W-:Y:S01]  /*03a0*/  CS2R R6, SRZ ;  /* 0x0000000000067805 */ /* 0x000fe2000001ff00 */
[--C-:B---3--:R-:W-:Y:S02]  /*03b0*/  PRMT R57, RZ, 0x5410, R20.reuse ;  /* 0x00005410ff397816 */ /* 0x108fe40000000014 */
[----:B------:R-:W-:Y:S02]  /*03c0*/  PRMT R70, RZ, 0x7610, R20 ;  /* 0x00007610ff467816 */ /* 0x000fe40000000014 */
[--C-:B------:R-:W-:Y:S02]  /*03d0*/  PRMT R69, RZ, 0x5410, R21.reuse ;  /* 0x00005410ff457816 */ /* 0x100fe40000000015 */
[----:B------:R-:W-:Y:S02]  /*03e0*/  PRMT R72, RZ, 0x7610, R21 ;  /* 0x00007610ff487816 */ /* 0x000fe40000000015 */
[----:B------:R-:W-:-:S02]  /*03f0*/  PRMT R71, RZ, 0x5410, R22 ;  /* 0x00005410ff477816 */ /* 0x000fc40000000016 */
[----:B------:R-:W-:Y:S02]  /*0400*/  PRMT R74, RZ, 0x7610, R22 ;  /* 0x00007610ff4a7816 */ /* 0x000fe40000000016 */
[--C-:B------:R-:W-:Y:S02]  /*0410*/  PRMT R73, RZ, 0x5410, R23.reuse ;  /* 0x00005410ff497816 */ /* 0x100fe40000000017 */
[----:B-1----:R-:W-:Y:S02]  /*0420*/  PRMT R77, RZ, 0x7610, R23 ;  /* 0x00007610ff4d7816 */ /* 0x002fe40000000017 */
.L_x_18:
[----:B------:R-:W-:Y:S01]  /*0430*/  IMAD R32, R68, c[0x0][0x168], RZ ;  /* 0x00005a0044207a24 */ /* 0x000fe200078e02ff */
[----:B------:R-:W-:Y:S01]  /*0440*/  LOP3.LUT R82, R0, 0x1f, RZ, 0xc0, !PT ;  /* 0x0000001f00527812 */ /* 0x000fe200078ec0ff */
[----:B------:R-:W-:-:S03]  /*0450*/  IMAD.MOV.U32 R79, RZ, RZ, 0x4 ;  /* 0x00000004ff4f7424 */ /* 0x000fc600078e00ff */
[----:B------:R-:W-:Y:S01]  /*0460*/  SHF.R.S32.HI R33, RZ, 0x1f, R32 ;  /* 0x0000001fff217819 */ /* 0x000fe20000011420 */
[----:B------:R-:W-:-:S03]  /*0470*/  IMAD.WIDE R80, R68, R79, c[0x0][0x1a0] ;  /* 0x0000680044507625 */ /* 0x000fc600078e024f */
[----:B------:R-:W-:Y:S02]  /*0480*/  LEA.HI R33, R33, R32, RZ, 0x3 ;  /* 0x0000002021217211 */ /* 0x000fe400078f18ff */
[----:B------:R-:W-:Y:S01]  /*0490*/  MOV R41, 0x10 ;  /* 0x0000001000297802 */ /* 0x000fe20000000f00 */
[----:B------:R0:W2:Y:S01]  /*04a0*/  LDG.E R83, [R80.64] ;  /* 0x0000000450537981 */ /* 0x0000a2000c1e1900 */
[----:B------:R-:W-:-:S04]  /*04b0*/  LEA.HI.SX32 R82, R33, R82, 0x1d ;  /* 0x0000005221527211 */ /* 0x000fc800078feaff */
[----:B------:R-:W-:Y:S02]  /*04c0*/  SHF.L.U32 R76, R82, 0x4, RZ ;  /* 0x00000004524c7819 */ /* 0x000fe400000006ff */
[----:B------:R-:W-:Y:S02]  /*04d0*/  SHF.R.U32.HI R75, RZ, 0x1c, R82 ;  /* 0x0000001cff4b7819 */ /* 0x000fe40000011652 */
[----:B------:R-:W-:-:S04]  /*04e0*/  IADD3 R32, P0, R76, c[0x0][0x188], RZ ;  /* 0x000062004c207a10 */ /* 0x000fc80007f1e0ff */
[----:B------:R-:W-:Y:S01]  /*04f0*/  IADD3.X R33, R75, c[0x0][0x18c], RZ, P0, !PT ;  /* 0x000063004b217a10 */ /* 0x000fe200007fe4ff */
[----:B------:R-:W-:-:S05]  /*0500*/  IMAD.WIDE.U32 R36, R82, R41, c[0x0][0x210] ;  /* 0x0000840052247625 */ /* 0x000fca00078e0029 */
[----:B------:R-:W3:Y:S01]  /*0510*/  LDG.E.128 R32, [R32.64] ;  /* 0x0000000420207981 */ /* 0x000ee2000c1e1d00 */
[----:B------:R-:W-:-:S03]  /*0520*/  IMAD.WIDE R78, R68, R79, c[0x0][0x1a8] ;  /* 0x00006a00444e7625 */ /* 0x000fc600078e024f */
[----:B------:R-:W4:Y:S01]  /*0530*/  LDG.E.128 R36, [R36.64] ;  /* 0x0000000424247981 */ /* 0x000f22000c1e1d00 */
[----:B------:R-:W-:-:S03]  /*0540*/  IMAD.WIDE.U32 R40, R82, R41, c[0x0][0x208] ;  /* 0x0000820052287625 */ /* 0x000fc600078e0029 */
[----:B------:R3:W4:Y:S04]  /*0550*/  LDG.E R78, [R78.64] ;  /* 0x000000044e4e7981 */ /* 0x000728000c1e1900 */
[----:B------:R-:W4:Y:S01]  /*0560*/  LDG.E.128 R40, [R40.64] ;  /* 0x0000000428287981 */ /* 0x000f22000c1e1d00 */
[----:B------:R-:W-:-:S04]  /*0570*/  ISETP.NE.U32.AND P0, PT, RZ, c[0x0][0x218], PT ;  /* 0x00008600ff007a0c */ /* 0x000fc80003f05070 */
[----:B------:R-:W-:-:S13]  /*0580*/  ISETP.NE.AND.EX P0, PT, RZ, c[0x0][0x21c], PT, P0 ;  /* 0x00008700ff007a0c */ /* 0x000fda0003f05300 */
[----:B0-----:R-:W-:-:S04]  /*0590*/  @P0 LEA R80, P1, R82, c[0x0][0x218], 0x4 ;  /* 0x0000860052500a11 */ /* 0x001fc800078220ff */
[----:B------:R-:W-:Y:S02]  /*05a0*/  @P0 LEA.HI.X R81, R82, c[0x0][0x21c], RZ, 0x4, P1 ;  /* 0x0000870052510a11 */ /* 0x000fe400008f24ff */
[----:B------:R-:W-:-:S03]  /*05b0*/  ISETP.NE.AND P1, PT, R59, RZ, PT ;  /* 0x000000ff3b00720c */ /* 0x000fc60003f25270 */
[----:B------:R0:W5:Y:S01]  /*05c0*/  @P0 LDG.E.128 R20, [R80.64] ;  /* 0x0000000450140981 */ /* 0x000162000c1e1d00 */
[----:B--2---:R-:W-:Y:S02]  /*05d0*/  FSEL R82, R83, RZ, !P1 ;  /* 0x000000ff53527208 */ /* 0x004fe40004800000 */
[--C-:B---3--:R-:W-:Y:S02]  /*05e0*/  PRMT R79, RZ, 0x5410, R32.reuse ;  /* 0x00005410ff4f7816 */ /* 0x108fe40000000020 */
[----:B0-----:R-:W-:Y:S02]  /*05f0*/  PRMT R81, RZ, 0x7610, R32 ;  /* 0x00007610ff517816 */ /* 0x001fe40000000020 */
[--C-:B------:R-:W-:Y:S02]  /*0600*/  PRMT R83, RZ, 0x5410, R33.reuse ;  /* 0x00005410ff537816 */ /* 0x100fe40000000021 */
[----:B------:R-:W-:Y:S02]  /*0610*/  PRMT R33, RZ, 0x7610, R33 ;  /* 0x00007610ff217816 */ /* 0x000fe40000000021 */
[----:B------:R-:W-:-:S02]  /*0620*/  PRMT R85, RZ, 0x5410, R35 ;  /* 0x00005410ff557816 */ /* 0x000fc40000000023 */
[----:B------:R-:W-:Y:S01]  /*0630*/  PRMT R91, RZ, 0x7610, R35 ;  /* 0x00007610ff5b7816 */ /* 0x000fe20000000023 */
[----:B------:R-:W-:Y:S02]  /*0640*/  FADD.FTZ R35, R79, -R82 ;  /* 0x800000524f237221 */ /* 0x000fe40000010000 */
[C---:B------:R-:W-:Y:S02]  /*0650*/  FADD.FTZ R79, -R82.reuse, R81 ;  /* 0x00000051524f7221 */ /* 0x040fe40000010100 */
[C---:B------:R-:W-:Y:S01]  /*0660*/  FADD.FTZ R81, -R82.reuse, R83 ;  /* 0x0000005352517221 */ /* 0x040fe20000010100 */
[--C-:B----4-:R-:W-:Y:S01]  /*0670*/  PRMT R32, RZ, 0x5410, R36.reuse ;  /* 0x00005410ff207816 */ /* 0x110fe20000000024 */
[C---:B------:R-:W-:Y:S02]  /*0680*/  FADD.FTZ R83, -R82.reuse, R33 ;  /* 0x0000002152537221 */ /* 0x040fe40000010100 */
[----:B------:R-:W-:Y:S01]  /*0690*/  FADD.FTZ R33, -R82, R91 ;  /* 0x0000005b52217221 */ /* 0x000fe20000010100 */
[----:B------:R-:W-:Y:S01]  /*06a0*/  PRMT R91, RZ, 0x7610, R36 ;  /* 0x00007610ff5b7816 */ /* 0x000fe20000000024 */
[----:B------:R-:W-:-:S02]  /*06b0*/  FMUL.FTZ R35, R78, R35 ;  /* 0x000000234e237220 */ /* 0x000fc40000410000 */
[----:B------:R-:W-:Y:S01]  /*06c0*/  FMUL.FTZ R36, R78, R79 ;  /* 0x0000004f4e247220 */ /* 0x000fe20000410000 */
[----:B------:R-:W-:Y:S01]  /*06d0*/  PRMT R79, RZ, 0x7610, R40 ;  /* 0x00007610ff4f7816 */ /* 0x000fe20000000028 */
[-C--:B------:R-:W-:Y:S02]  /*06e0*/  FMUL.FTZ R80, R57, R32.reuse ;  /* 0x0000002039507220 */ /* 0x080fe40000410000 */
[----:B------:R-:W-:Y:S02]  /*06f0*/  FADD.FTZ R54, R32, R54 ;  /* 0x0000003620367221 */ /* 0x000fe40000010000 */
[----:B------:R-:W-:Y:S02]  /*0700*/  FFMA.FTZ R55, R35, R32, R55 ;  /* 0x0000002023377223 */ /* 0x000fe40000010037 */
[----:B------:R-:W-:Y:S01]  /*0710*/  FMUL.FTZ R32, R70, R91 ;  /* 0x0000005b46207220 */ /* 0x000fe20000410000 */
[----:B------:R-:W-:Y:S01]  /*0720*/  PRMT R89, RZ, 0x5410, R34 ;  /* 0x00005410ff597816 */ /* 0x000fe20000000022 */
[----:B------:R-:W-:Y:S01]  /*0730*/  FADD.FTZ R52, R79, R52 ;  /* 0x000000344f347221 */ /* 0x000fe20000010000 */
[----:B------:R-:W-:Y:S01]  /*0740*/  PRMT R87, RZ, 0x7610, R34 ;  /* 0x00007610ff577816 */ /* 0x000fe20000000022 */
[-C--:B------:R-:W-:Y:S01]  /*0750*/  FFMA.FTZ R53, R36, R79.reuse, R53 ;  /* 0x0000004f24357223 */ /* 0x080fe20000010035 */
[----:B------:R-:W-:Y:S01]  /*0760*/  PRMT R34, RZ, 0x5410, R40 ;  /* 0x00005410ff227816 */ /* 0x000fe20000000028 */
[----:B------:R-:W-:Y:S01]  /*0770*/  FFMA.FTZ R79, R66, R79, R32 ;  /* 0x0000004f424f7223 */ /* 0x000fe20000010020 */
[----:B------:R-:W-:Y:S01]  /*0780*/  PRMT R32, RZ, 0x5410, R37 ;  /* 0x00005410ff207816 */ /* 0x000fe20000000025 */
[----:B------:R-:W-:Y:S01]  /*0790*/  FMUL.FTZ R40, R78, R81 ;  /* 0x000000514e287220 */ /* 0x000fe20000410000 */
[----:B------:R-:W-:Y:S01]  /*07a0*/  PRMT R81, RZ, 0x5410, R41 ;  /* 0x00005410ff517816 */ /* 0x000fe20000000029 */
[----:B------:R-:W-:-:S02]  /*07b0*/  FADD.FTZ R56, R34, R56 ;  /* 0x0000003822387221 */ /* 0x000fc40000010000 */
[-C--:B------:R-:W-:Y:S02]  /*07c0*/  FFMA.FTZ R58, R35, R34.reuse, R58 ;  /* 0x00000022233a7223 */ /* 0x080fe4000001003a */
[----:B------:R-:W-:Y:S01]  /*07d0*/  FFMA.FTZ R34, R67, R34, R80 ;  /* 0x0000002243227223 */ /* 0x000fe20000010050 */
[----:B------:R-:W-:Y:S01]  /*07e0*/  PRMT R37, RZ, 0x7610, R37 ;  /* 0x00007610ff257816 */ /* 0x000fe20000000025 */
[----:B------:R-:W-:Y:S02]  /*07f0*/  FMUL.FTZ R80, R69, R32 ;  /* 0x0000002045507220 */ /* 0x000fe40000410000 */
[----:B------:R-:W-:Y:S02]  /*0800*/  FADD.FTZ R48, R81, R48 ;  /* 0x0000003051307221 */ /* 0x000fe40000010000 */
[-C--:B------:R-:W-:Y:S01]  /*0810*/  FFMA.FTZ R49, R40, R81.reuse, R49 ;  /* 0x0000005128317223 */ /* 0x080fe20000010031 */
[----:B------:R-:W-:Y:S01]  /*0820*/  PRMT R41, RZ, 0x7610, R41 ;  /* 0x00007610ff297816 */ /* 0x000fe20000000029 */
[----:B------:R-:W-:-:S02]  /*0830*/  FFMA.FTZ R81, R65, R81, R80 ;  /* 0x0000005141517223 */ /* 0x000fc40000010050 */
[----:B------:R-:W-:Y:S02]  /*0840*/  FMUL.FTZ R80, R78, R83 ;  /* 0x000000534e507220 */ /* 0x000fe40000410000 */
[----:B------:R-:W-:Y:S02]  /*0850*/  FMUL.FTZ R83, R72, R37 ;  /* 0x0000002548537220 */ /* 0x000fe40000410000 */
[----:B------:R-:W-:Y:S02]  /*0860*/  FADD.FTZ R89, -R82, R89 ;  /* 0x0000005952597221 */ /* 0x000fe40000010100 */
[----:B------:R-:W-:Y:S02]  /*0870*/  FADD.FTZ R46, R32, R46 ;  /* 0x0000002e202e7221 */ /* 0x000fe40000010000 */
[----:B------:R-:W-:Y:S01]  /*0880*/  FFMA.FTZ R47, R40, R32, R47 ;  /* 0x00000020282f7223 */ /* 0x000fe2000001002f */
[----:B------:R-:W-:Y:S01]  /*0890*/  PRMT R32, RZ, 0x5410, R38 ;  /* 0x00005410ff207816 */ /* 0x000fe20000000026 */
[----:B------:R-:W-:-:S02]  /*08a0*/  FADD.FTZ R44, R41, R44 ;  /* 0x0000002c292c7221 */ /* 0x000fc40000010000 */
[-C--:B------:R-:W-:Y:S02]  /*08b0*/  FFMA.FTZ R45, R80, R41.reuse, R45 ;  /* 0x00000029502d7223 */ /* 0x080fe4000001002d */
[----:B------:R-:W-:Y:S02]  /*08c0*/  FFMA.FTZ R83, R64, R41, R83 ;  /* 0x0000002940537223 */ /* 0x000fe40000010053 */
[----:B------:R-:W-:Y:S02]  /*08d0*/  FMUL.FTZ R41, R78, R89 ;  /* 0x000000594e297220 */ /* 0x000fe40000410000 */
[C---:B------:R-:W-:Y:S02]  /*08e0*/  FADD.FTZ R87, -R82.reuse, R87 ;  /* 0x0000005752577221 */ /* 0x040fe40000010100 */
[----:B------:R-:W-:Y:S02]  /*08f0*/  FADD.FTZ R85, -R82, R85 ;  /* 0x0000005552557221 */ /* 0x000fe40000010100 */
[----:B------:R-:W-:-:S02]  /*0900*/  FMUL.FTZ R82, R71, R32 ;  /* 0x0000002047527220 */ /* 0x000fc40000410000 */
[----:B------:R-:W-:Y:S02]  /*0910*/  FADD.FTZ R4, R32, R4 ;  /* 0x0000000420047221 */ /* 0x000fe40000010000 */
[----:B------:R-:W-:Y:S01]  /*0920*/  FFMA.FTZ R8, R41, R32, R8 ;  /* 0x0000002029087223 */ /* 0x000fe20000010008 */
[----:B------:R-:W-:Y:S01]  /*0930*/  PRMT R32, RZ, 0x7610, R38 ;  /* 0x00007610ff207816 */ /* 0x000fe20000000026 */
[----:B------:R-:W-:Y:S02]  /*0940*/  FADD.FTZ R18, R37, R18 ;  /* 0x0000001225127221 */ /* 0x000fe40000010000 */
[----:B------:R-:W-:Y:S01]  /*0950*/  FFMA.FTZ R19, R80, R37, R19 ;  /* 0x0000002550137223 */ /* 0x000fe20000010013 */
[--C-:B------:R-:W-:Y:S01]  /*0960*/  PRMT R37, RZ, 0x5410, R42.reuse ;  /* 0x00005410ff257816 */ /* 0x100fe2000000002a */
[----:B------:R-:W-:Y:S01]  /*0970*/  FMUL.FTZ R38, R78, R87 ;  /* 0x000000574e267220 */ /* 0x000fe20000410000 */
[----:B------:R-:W-:Y:S01]  /*0980*/  PRMT R42, RZ, 0x7610, R42 ;  /* 0x00007610ff2a7816 */ /* 0x000fe2000000002a */
[----:B------:R-:W-:-:S02]  /*0990*/  FMUL.FTZ R87, R74, R32 ;  /* 0x000000204a577220 */ /* 0x000fc40000410000 */
[----:B------:R-:W-:Y:S02]  /*09a0*/  FADD.FTZ R5, R32, R5 ;  /* 0x0000000520057221 */ /* 0x000fe40000010000 */
[----:B------:R-:W-:Y:S01]  /*09b0*/  FFMA.FTZ R9, R38, R32, R9 ;  /* 0x0000002026097223 */ /* 0x000fe20000010009 */
[----:B------:R-:W-:Y:S01]  /*09c0*/  PRMT R32, RZ, 0x5410, R39 ;  /* 0x00005410ff207816 */ /* 0x000fe20000000027 */
[----:B------:R-:W-:Y:S02]  /*09d0*/  FMUL.FTZ R85, R78, R85 ;  /* 0x000000554e557220 */ /* 0x000fe40000410000 */
[----:B------:R-:W-:Y:S02]  /*09e0*/  FADD.FTZ R13, R42, R13 ;  /* 0x0000000d2a0d7221 */ /* 0x000fe40000010000 */
[-C--:B------:R-:W-:Y:S02]  /*09f0*/  FFMA.FTZ R17, R38, R42.reuse, R17 ;  /* 0x0000002a26117223 */ /* 0x080fe40000010011 */
[----:B------:R-:W-:Y:S01]  /*0a00*/  FFMA.FTZ R87, R62, R42, R87 ;  /* 0x0000002a3e577223 */ /* 0x000fe20000010057 */
[----:B------:R-:W-:Y:S01]  /*0a10*/  PRMT R42, RZ, 0x5410, R43 ;  /* 0x00005410ff2a7816 */ /* 0x000fe2000000002b */
[----:B------:R-:W-:-:S02]  /*0a20*/  FADD.FTZ R12, R37, R12 ;  /* 0x0000000c250c7221 */ /* 0x000fc40000010000 */
[-C--:B------:R-:W-:Y:S02]  /*0a30*/  FFMA.FTZ R16, R41, R37.reuse, R16 ;  /* 0x0000002529107223 */ /* 0x080fe40000010010 */
[----:B------:R-:W-:Y:S02]  /*0a40*/  FFMA.FTZ R37, R63, R37, R82 ;  /* 0x000000253f257223 */ /* 0x000fe40000010052 */
[-C--:B------:R-:W-:Y:S02]  /*0a50*/  FMUL.FTZ R82, R73, R32.reuse ;  /* 0x0000002049527220 */ /* 0x080fe40000410000 */
[----:B------:R-:W-:Y:S02]  /*0a60*/  FADD.FTZ R2, R32, R2 ;  /* 0x0000000220027221 */ /* 0x000fe40000010000 */
[C---:B------:R-:W-:Y:S01]  /*0a70*/  FFMA.FTZ R6, R85.reuse, R32, R6 ;  /* 0x0000002055067223 */ /* 0x040fe20000010006 */
[----:B------:R-:W-:Y:S01]  /*0a80*/  PRMT R32, RZ, 0x7610, R39 ;  /* 0x00007610ff207816 */ /* 0x000fe20000000027 */
[----:B------:R-:W-:Y:S01]  /*0a90*/  FADD.FTZ R10, R42, R10 ;  /* 0x0000000a2a0a7221 */ /* 0x000fe20000010000 */
[----:B------:R-:W-:Y:S01]  /*0aa0*/  PRMT R39, RZ, 0x7610, R43 ;  /* 0x00007610ff277816 */ /* 0x000fe2000000002b */
[----:B------:R-:W-:-:S02]  /*0ab0*/  FFMA.FTZ R14, R85, R42, R14 ;  /* 0x0000002a550e7223 */ /* 0x000fc4000001000e */
[----:B------:R-:W-:Y:S02]  /*0ac0*/  FFMA.FTZ R42, R61, R42, R82 ;  /* 0x0000002a3d2a7223 */ /* 0x000fe40000010052 */
[----:B------:R-:W-:Y:S02]  /*0ad0*/  FMUL.FTZ R82, R78, R33 ;  /* 0x000000214e527220 */ /* 0x000fe40000410000 */
[----:B------:R-:W-:Y:S02]  /*0ae0*/  FMUL.FTZ R33, R77, R32 ;  /* 0x000000204d217220 */ /* 0x000fe40000410000 */
[----:B------:R-:W-:Y:S02]  /*0af0*/  FADD.FTZ R11, R39, R11 ;  /* 0x0000000b270b7221 */ /* 0x000fe40000010000 */
[-C--:B------:R-:W-:Y:S02]  /*0b00*/  FFMA.FTZ R15, R82, R39.reuse, R15 ;  /* 0x00000027520f7223 */ /* 0x080fe4000001000f */
[----:B------:R-:W-:-:S02]  /*0b10*/  FFMA.FTZ R39, R60, R39, R33 ;  /* 0x000000273c277223 */ /* 0x000fc40000010021 */
[----:B------:R-:W-:Y:S02]  /*0b20*/  FADD.FTZ R3, R32, R3 ;  /* 0x0000000320037221 */ /* 0x000fe40000010000 */
[----:B------:R-:W-:Y:S02]  /*0b30*/  FFMA.FTZ R7, R82, R32, R7 ;  /* 0x0000002052077223 */ /* 0x000fe40000010007 */
[----:B------:R-:W-:Y:S02]  /*0b40*/  FADD.FTZ R32, RZ, R34 ;  /* 0x00000022ff207221 */ /* 0x000fe40000010000 */
[----:B------:R-:W-:Y:S02]  /*0b50*/  FFMA.FTZ R33, R35, R34, RZ ;  /* 0x0000002223217223 */ /* 0x000fe400000100ff */
[----:B------:R-:W-:Y:S02]  /*0b60*/  FADD.FTZ R32, R32, R79 ;  /* 0x0000004f20207221 */ /* 0x000fe40000010000 */
[----:B------:R-:W-:-:S02]  /*0b70*/  FFMA.FTZ R33, R36, R79, R33 ;  /* 0x0000004f24217223 */ /* 0x000fc40000010021 */
[----:B------:R-:W-:Y:S02]  /*0b80*/  FADD.FTZ R32, R32, R81 ;  /* 0x0000005120207221 */ /* 0x000fe40000010000 */
[----:B------:R-:W-:Y:S02]  /*0b90*/  FFMA.FTZ R33, R40, R81, R33 ;  /* 0x0000005128217223 */ /* 0x000fe40000010021 */
[----:B------:R-:W-:Y:S02]  /*0ba0*/  FADD.FTZ R32, R32, R83 ;  /* 0x0000005320207221 */ /* 0x000fe40000010000 */
[----:B------:R-:W-:Y:S02]  /*0bb0*/  FFMA.FTZ R84, R80, R83, R33 ;  /* 0x0000005350547223 */ /* 0x000fe40000010021 */
        /* <DEDUP_REMOVED lines=9> */
[----:B------:R-:W-:Y:S01]  /*0c50*/  FFMA.FTZ R43, R82, R39, R43 ;  /* 0x00000027522b7223 */ /* 0x000fe2000001002b */
[----:B------:R-:W-:Y:S05]  /*0c60*/  BRA.DIV ~URZ, `(.L_x_15) ;  /* 0x00000f627f007947 */ /* 0x000fea000b800000 */
[----:B------:R0:W1:Y:S02]  /*0c70*/  SHFL.BFLY PT, R89, R84, 0x1, 0x1f ;  /* 0x0c201f0054597f89 */ /* 0x00006400000e0000 */
.L_x_19:
        /* <DEDUP_REMOVED lines=18> */
.L_x_20:
[----:B-1----:R-:W-:Y:S01]  /*0da0*/  FADD.FTZ R89, R89, R84 ;  /* 0x0000005459597221 */ /* 0x002fe20000010000 */
[----:B------:R-:W-:Y:S01]  /*0db0*/  ISETP.NE.U32.AND P2, PT, RZ, c[0x0][0x250], PT ;  /* 0x00009400ff007a0c */ /* 0x000fe20003f45070 */
[----:B--2---:R-:W-:Y:S02]  /*0dc0*/  FADD.FTZ R32, R32, R43 ;  /* 0x0000002b20207221 */ /* 0x004fe40000010000 */
[----:B------:R-:W-:Y:S01]  /*0dd0*/  FMUL.FTZ R89, R89, c[0x0][0x1e0] ;  /* 0x0000780059597a20 */ /* 0x000fe20000410000 */
[----:B------:R-:W-:Y:S01]  /*0de0*/  ISETP.NE.AND.EX P2, PT, RZ, c[0x0][0x254], PT, P2 ;  /* 0x00009500ff007a0c */ /* 0x000fe20003f45320 */
[----:B------:R-:W-:-:S03]  /*0df0*/  FMUL.FTZ R33, R32, c[0x0][0x1e0] ;  /* 0x0000780020217a20 */ /* 0x000fc60000410000 */
[----:B0-----:R-:W-:Y:S02]  /*0e00*/  FSEL R84, R89, RZ, !P1 ;  /* 0x000000ff59547208 */ /* 0x001fe40004800000 */
[----:B------:R-:W-:-:S03]  /*0e10*/  ISETP.NE.U32.AND P1, PT, RZ, c[0x0][0x258], PT ;  /* 0x00009600ff007a0c */ /* 0x000fc60003f25070 */
[-CC-:B------:R-:W-:Y:S01]  /*0e20*/  FFMA.FTZ R36, R36, R33.reuse, R84.reuse ;  /* 0x0000002124247223 */ /* 0x180fe20000010054 */
[----:B------:R-:W-:Y:S01]  /*0e30*/  ISETP.NE.AND.EX P1, PT, RZ, c[0x0][0x25c], PT, P1 ;  /* 0x00009700ff007a0c */ /* 0x000fe20003f25310 */
[-CC-:B------:R-:W-:Y:S02]  /*0e40*/  FFMA.FTZ R32, R41, R33.reuse, R84.reuse ;  /* 0x0000002129207223 */ /* 0x180fe40000010054 */
[-CC-:B------:R-:W-:Y:S02]  /*0e50*/  FFMA.FTZ R38, R38, R33.reuse, R84.reuse ;  /* 0x0000002126267223 */ /* 0x180fe40000010054 */
[----:B------:R-:W-:Y:S02]  /*0e60*/  FFMA.FTZ R35, R35, R33, R84 ;  /* 0x0000002123237223 */ /* 0x000fe40000010054 */
[----:B------:R-:W-:Y:S02]  /*0e70*/  FADD.FTZ R79, R79, -R36 ;  /* 0x800000244f4f7221 */ /* 0x000fe40000010000 */
[----:B------:R-:W-:-:S02]  /*0e80*/  FADD.FTZ R41, R37, -R32 ;  /* 0x8000002025297221 */ /* 0x000fc40000010000 */
[----:B------:R-:W-:Y:S02]  /*0e90*/  FFMA.FTZ R40, R40, R33, R84 ;  /* 0x0000002128287223 */ /* 0x000fe40000010054 */
[----:B------:R-:W-:Y:S01]  /*0ea0*/  FADD.FTZ R87, R87, -R38 ;  /* 0x8000002657577221 */ /* 0x000fe20000010000 */
[----:B-----5:R-:W-:Y:S01]  /*0eb0*/  @P0 PRMT R38, RZ, 0x7610, R20 ;  /* 0x00007610ff260816 */ /* 0x020fe20000000014 */
[----:B------:R-:W-:Y:S02]  /*0ec0*/  FADD.FTZ R35, R34, -R35 ;  /* 0x8000002322237221 */ /* 0x000fe40000010000 */
[----:B------:R-:W-:Y:S02]  /*0ed0*/  FMUL.FTZ R37, R78, R79 ;  /* 0x0000004f4e257220 */ /* 0x000fe40000410000 */
[-CC-:B------:R-:W-:Y:S02]  /*0ee0*/  FFMA.FTZ R80, R80, R33.reuse, R84.reuse ;  /* 0x0000002150507223 */ /* 0x180fe40000010054 */
[----:B------:R-:W-:-:S02]  /*0ef0*/  FFMA.FTZ R85, R85, R33, R84 ;  /* 0x0000002155557223 */ /* 0x000fc40000010054 */
[----:B------:R-:W-:Y:S02]  /*0f00*/  FFMA.FTZ R82, R82, R33, R84 ;  /* 0x0000002152527223 */ /* 0x000fe40000010054 */
[C---:B------:R-:W-:Y:S01]  /*0f10*/  FMUL.FTZ R34, R78.reuse, R41 ;  /* 0x000000294e227220 */ /* 0x040fe20000410000 */
[----:B------:R-:W-:Y:S01]  /*0f20*/  @P0 PRMT R41, RZ, 0x5410, R20 ;  /* 0x00005410ff290816 */ /* 0x000fe20000000014 */
[----:B------:R-:W-:Y:S02]  /*0f30*/  FADD.FTZ R33, R81, -R40 ;  /* 0x8000002851217221 */ /* 0x000fe40000010000 */
[----:B------:R-:W-:Y:S02]  /*0f40*/  FMUL.FTZ R32, R78, R35 ;  /* 0x000000234e207220 */ /* 0x000fe40000410000 */
[----:B------:R-:W-:Y:S01]  /*0f50*/  @P0 FADD.FTZ R37, R37, R38 ;  /* 0x0000002625250221 */ /* 0x000fe20000010000 */
[----:B------:R-:W-:Y:S01]  /*0f60*/  @P0 PRMT R38, RZ, 0x5410, R21 ;  /* 0x00005410ff260816 */ /* 0x000fe20000000015 */
[----:B------:R-:W-:-:S02]  /*0f70*/  FADD.FTZ R83, R83, -R80 ;  /* 0x8000005053537221 */ /* 0x000fc40000010000 */
[----:B------:R-:W-:Y:S02]  /*0f80*/  FMUL.FTZ R33, R78, R33 ;  /* 0x000000214e217220 */ /* 0x000fe40000410000 */
[----:B------:R-:W-:Y:S01]  /*0f90*/  @P0 FADD.FTZ R32, R32, R41 ;  /* 0x0000002920200221 */ /* 0x000fe20000010000 */
[----:B------:R-:W-:Y:S01]  /*0fa0*/  @P0 PRMT R41, RZ, 0x7610, R21 ;  /* 0x00007610ff290816 */ /* 0x000fe20000000015 */
[C---:B------:R-:W-:Y:S02]  /*0fb0*/  FMUL.FTZ R36, R78.reuse, R83 ;  /* 0x000000534e247220 */ /* 0x040fe40000410000 */
[----:B------:R-:W-:Y:S01]  /*0fc0*/  @P0 FADD.FTZ R33, R33, R38 ;  /* 0x0000002621210221 */ /* 0x000fe20000010000 */
[----:B------:R-:W-:Y:S01]  /*0fd0*/  @P0 PRMT R38, RZ, 0x7610, R22 ;  /* 0x00007610ff260816 */ /* 0x000fe20000000016 */
[----:B------:R-:W-:Y:S02]  /*0fe0*/  FADD.FTZ R43, R39, -R82 ;  /* 0x80000052272b7221 */ /* 0x000fe40000010000 */
[----:B------:R-:W-:Y:S01]  /*0ff0*/  FMUL.FTZ R39, R78, R87 ;  /* 0x000000574e277220 */ /* 0x000fe20000410000 */
[-C--:B------:R-:W-:Y:S01]  /*1000*/  @P1 F2FP.BF16.PACK_AB R79, RZ, R33.reuse ;  /* 0x00000021ff4f123e */ /* 0x080fe200000010ff */
[----:B------:R-:W-:Y:S01]  /*1010*/  @P0 FADD.FTZ R36, R36, R41 ;  /* 0x0000002924240221 */ /* 0x000fe20000010000 */
[----:B------:R-:W-:Y:S01]  /*1020*/  @P0 PRMT R41, RZ, 0x5410, R22 ;  /* 0x00005410ff290816 */ /* 0x000fe20000000016 */
[----:B------:R-:W-:Y:S01]  /*1030*/  FADD.FTZ R85, R42, -R85 ;  /* 0x800000552a557221 */ /* 0x000fe20000010000 */
[----:B------:R-:W-:Y:S01]  /*1040*/  @P2 F2FP.BF16.PACK_AB R86, RZ, R33 ;  /* 0x00000021ff56223e */ /* 0x000fe200000010ff */
[----:B------:R-:W-:Y:S01]  /*1050*/  @P0 FADD.FTZ R39, R39, R38 ;  /* 0x0000002627270221 */ /* 0x000fe20000010000 */
[----:B------:R-:W-:Y:S01]  /*1060*/  @P0 PRMT R38, RZ, 0x5410, R23 ;  /* 0x00005410ff260816 */ /* 0x000fe20000000017 */
[----:B------:R-:W-:Y:S01]  /*1070*/  FMUL.FTZ R35, R78, R85 ;  /* 0x000000554e237220 */ /* 0x000fe20000410000 */
[----:B------:R-:W-:Y:S01]  /*1080*/  @P2 F2FP.BF16.PACK_AB R85, RZ, R32 ;  /* 0x00000020ff55223e */ /* 0x000fe200000010ff */
[----:B------:R-:W-:Y:S01]  /*1090*/  @P0 FADD.FTZ R34, R34, R41 ;  /* 0x0000002922220221 */ /* 0x000fe20000010000 */
[----:B------:R-:W-:Y:S01]  /*10a0*/  @P0 PRMT R41, RZ, 0x7610, R23 ;  /* 0x00007610ff290816 */ /* 0x000fe20000000017 */
[----:B------:R-:W-:Y:S01]  /*10b0*/  FMUL.FTZ R78, R78, R43 ;  /* 0x0000002b4e4e7220 */ /* 0x000fe20000410000 */
[----:B------:R-:W-:Y:S01]  /*10c0*/  @P2 F2FP.BF16.PACK_AB R40, RZ, R39 ;  /* 0x00000027ff28223e */ /* 0x000fe200000010ff */
[----:B------:R-:W-:Y:S01]  /*10d0*/  @P0 FADD.FTZ R35, R35, R38 ;  /* 0x0000002623230221 */ /* 0x000fe20000010000 */
[----:B------:R-:W-:Y:S01]  /*10e0*/  @P2 F2FP.BF16.PACK_AB R87, RZ, R34 ;  /* 0x00000022ff57223e */ /* 0x000fe200000010ff */
[----:B------:R-:W-:Y:S01]  /*10f0*/  @P0 FADD.FTZ R78, R78, R41 ;  /* 0x000000294e4e0221 */ /* 0x000fe20000010000 */
[----:B------:R-:W-:-:S02]  /*1100*/  @P1 F2FP.BF16.PACK_AB R38, RZ, R32 ;  /* 0x00000020ff26123e */ /* 0x000fc400000010ff */
[----:B------:R-:W-:Y:S02]  /*1110*/  @P1 F2FP.BF16.PACK_AB R81, RZ, R34 ;  /* 0x00000022ff51123e */ /* 0x000fe400000010ff */
[-C--:B------:R-:W-:Y:S02]  /*1120*/  @P1 F2FP.BF16.PACK_AB R83, RZ, R35.reuse ;  /* 0x00000023ff53123e */ /* 0x080fe400000010ff */
[----:B------:R-:W-:Y:S02]  /*1130*/  @P2 PRMT R30, R87, 0x7610, R30 ;  /* 0x00007610571e2816 */ /* 0x000fe4000000001e */
[----:B------:R-:W-:Y:S02]  /*1140*/  @P2 F2FP.BF16.PACK_AB R88, RZ, R35 ;  /* 0x00000023ff58223e */ /* 0x000fe400000010ff */
[----:B------:R-:W-:Y:S02]  /*1150*/  @P1 PRMT R24, R38, 0x7610, R24 ;  /* 0x0000761026181816 */ /* 0x000fe40000000018 */
[----:B------:R-:W-:-:S02]  /*1160*/  @P1 F2FP.BF16.PACK_AB R43, RZ, R37 ;  /* 0x00000025ff2b123e */ /* 0x000fc400000010ff */
[----:B------:R-:W-:Y:S02]  /*1170*/  @P1 F2FP.BF16.PACK_AB R80, RZ, R36 ;  /* 0x00000024ff50123e */ /* 0x000fe400000010ff */
[----:B------:R-:W-:Y:S02]  /*1180*/  @P1 F2FP.BF16.PACK_AB R82, RZ, R39 ;  /* 0x00000027ff52123e */ /* 0x000fe400000010ff */
[----:B------:R-:W-:Y:S02]  /*1190*/  @P1 F2FP.BF16.PACK_AB R84, RZ, R78 ;  /* 0x0000004eff54123e */ /* 0x000fe400000010ff */
[----:B------:R-:W-:Y:S02]  /*11a0*/  @P2 F2FP.BF16.PACK_AB R41, RZ, R36 ;  /* 0x00000024ff29223e */ /* 0x000fe400000010ff */
[----:B------:R-:W-:Y:S02]  /*11b0*/  F2FP.BF16.PACK_AB R33, R36, R33 ;  /* 0x000000212421723e */ /* 0x000fe400000010ff */
[----:B------:R-:W-:-:S02]  /*11c0*/  @P1 PRMT R25, R79, 0x7610, R25 ;  /* 0x000076104f191816 */ /* 0x000fc40000000019 */
[----:B------:R-:W-:Y:S02]  /*11d0*/  @P1 PRMT R26, R81, 0x7610, R26 ;  /* 0x00007610511a1816 */ /* 0x000fe4000000001a */
[----:B------:R-:W-:Y:S02]  /*11e0*/  @P1 PRMT R27, R83, 0x7610, R27 ;  /* 0x00007610531b1816 */ /* 0x000fe4000000001b */
[----:B------:R-:W-:Y:S02]  /*11f0*/  @P1 IADD3 R38, P0, R76, c[0x0][0x258], RZ ;  /* 0x000096004c261a10 */ /* 0x000fe40007f1e0ff */
[----:B------:R-:W-:Y:S02]  /*1200*/  @P2 PRMT R29, R86, 0x7610, R29 ;  /* 0x00007610561d2816 */ /* 0x000fe4000000001d */
[----:B------:R-:W-:Y:S02]  /*1210*/  @P2 PRMT R30, R30, 0x5410, R40 ;  /* 0x000054101e1e2816 */ /* 0x000fe40000000028 */
[----:B------:R-:W-:-:S02]  /*1220*/  IADD3 R36, P3, R76, c[0x0][0x248], RZ ;  /* 0x000092004c247a10 */ /* 0x000fc40007f7e0ff */
[----:B------:R-:W-:Y:S02]  /*1230*/  @P2 F2FP.BF16.PACK_AB R89, RZ, R78 ;  /* 0x0000004eff59223e */ /* 0x000fe400000010ff */
[----:B------:R-:W-:Y:S02]  /*1240*/  @P2 F2FP.BF16.PACK_AB R42, RZ, R37 ;  /* 0x00000025ff2a223e */ /* 0x000fe400000010ff */
[----:B------:R-:W-:Y:S02]  /*1250*/  @P2 PRMT R31, R88, 0x7610, R31 ;  /* 0x00007610581f2816 */ /* 0x000fe4000000001f */
[----:B------:R-:W-:Y:S02]  /*1260*/  @P2 PRMT R28, R85, 0x7610, R28 ;  /* 0x00007610551c2816 */ /* 0x000fe4000000001c */
[----:B------:R-:W-:Y:S02]  /*1270*/  @P2 IADD3 R40, P4, R76, c[0x0][0x250], RZ ;  /* 0x000094004c282a10 */ /* 0x000fe40007f9e0ff */
[----:B------:R-:W-:-:S02]  /*1280*/  F2FP.BF16.PACK_AB R34, R39, R34 ;  /* 0x000000222722723e */ /* 0x000fc400000010ff */
[----:B------:R-:W-:Y:S02]  /*1290*/  F2FP.BF16.PACK_AB R32, R37, R32 ;  /* 0x000000202520723e */ /* 0x000fe400000010ff */
[----:B------:R-:W-:Y:S02]  /*12a0*/  @P1 PRMT R24, R24, 0x5410, R43 ;  /* 0x0000541018181816 */ /* 0x000fe4000000002b */
[----:B------:R-:W-:Y:S02]  /*12b0*/  @P1 PRMT R25, R25, 0x5410, R80 ;  /* 0x0000541019191816 */ /* 0x000fe40000000050 */
[----:B------:R-:W-:Y:S02]  /*12c0*/  @P1 PRMT R26, R26, 0x5410, R82 ;  /* 0x000054101a1a1816 */ /* 0x000fe40000000052 */
[----:B------:R-:W-:Y:S02]  /*12d0*/  @P1 PRMT R27, R27, 0x5410, R84 ;  /* 0x000054101b1b1816 */ /* 0x000fe40000000054 */
[----:B------:R-:W-:-:S02]  /*12e0*/  @P1 IADD3.X R39, R75, c[0x0][0x25c], RZ, P0, !PT ;  /* 0x000097004b271a10 */ /* 0x000fc400007fe4ff */
[----:B------:R-:W-:Y:S02]  /*12f0*/  F2FP.BF16.PACK_AB R35, R78, R35 ;  /* 0x000000234e23723e */ /* 0x000fe400000010ff */
[----:B------:R-:W-:Y:S01]  /*1300*/  @P2 PRMT R29, R29, 0x5410, R41 ;  /* 0x000054101d1d2816 */ /* 0x000fe20000000029 */
[----:B------:R0:W-:Y:S01]  /*1310*/  @P1 STG.E.128 [R38.64], R24 ;  /* 0x0000001826001986 */ /* 0x0001e2000c101d04 */
[----:B------:R-:W-:Y:S02]  /*1320*/  IADD3.X R37, R75, c[0x0][0x24c], RZ, P3, !PT ;  /* 0x000093004b257a10 */ /* 0x000fe40001ffe4ff */
[----:B------:R-:W-:Y:S02]  /*1330*/  @P2 PRMT R31, R31, 0x5410, R89 ;  /* 0x000054101f1f2816 */ /* 0x000fe40000000059 */
[----:B------:R-:W-:Y:S01]  /*1340*/  @P2 PRMT R28, R28, 0x5410, R42 ;  /* 0x000054101c1c2816 */ /* 0x000fe2000000002a */
[----:B------:R0:W-:Y:S01]  /*1350*/  STG.E.128 [R36.64], R32 ;  /* 0x0000002024007986 */ /* 0x0001e2000c101d04 */
[----:B------:R-:W-:-:S02]  /*1360*/  @P2 IADD3.X R41, R75, c[0x0][0x254], RZ, P4, !PT ;  /* 0x000095004b292a10 */ /* 0x000fc400027fe4ff */
[----:B------:R-:W-:-:S03]  /*1370*/  MOV R43, c[0x0][0x160] ;  /* 0x00005800002b7a02 */ /* 0x000fc60000000f00 */
[----:B------:R0:W-:Y:S02]  /*1380*/  @P2 STG.E.128 [R40.64], R28 ;  /* 0x0000001c28002986 */ /* 0x0001e4000c101d04 */
[----:B------:R-:W-:-:S05]  /*1390*/  IMAD R68, R43, 0x4, R68 ;  /* 0x000000042b447824 */ /* 0x000fca00078e0244 */
[----:B------:R-:W-:-:S13]  /*13a0*/  ISETP.GE.AND P0, PT, R68, c[0x0][0x164], PT ;  /* 0x0000590044007a0c */ /* 0x000fda0003f06270 */
[----:B0-----:R-:W-:Y:S01]  /*13b0*/  @P0 CALL.REL.NOINC `(.L_x_17) ;  /* 0x0000001000000944 */ /* 0x001fe20003c00000 */
[----:B------:R-:W-:Y:S05]  /*13c0*/  BRA `(.L_x_18) ;  /* 0xfffff06000007947 */ /* 0x000fea000383ffff */
.L_x_17:
[----:B------:R-:W-:Y:S01]  /*13d0*/  IMAD.MOV.U32 R31, RZ, RZ, R19 ;  /* 0x000000ffff1f7224 */ /* 0x000fe200078e0013 */
[----:B------:R-:W-:Y:S01]  /*13e0*/  MOV R35, R18 ;  /* 0x0000001200237202 */ /* 0x000fe20000000f00 */
        /* <DEDUP_REMOVED lines=13> */
[----:B------:R-:W-:-:S02]  /*14c0*/  MOV R32, R54 ;  /* 0x0000003600207202 */ /* 0x000fc40000000f00 */
[----:B------:R-:W-:Y:S02]  /*14d0*/  MOV R21, R53 ;  /* 0x0000003500157202 */ /* 0x000fe40000000f00 */
[----:B------:R-:W-:Y:S02]  /*14e0*/  MOV R29, R51 ;  /* 0x00000033001d7202 */ /* 0x000fe40000000f00 */
[----:B------:R-:W-:Y:S02]  /*14f0*/  MOV R33, R50 ;  /* 0x0000003200217202 */ /* 0x000fe40000000f00 */
[----:B------:R-:W-:Y:S02]  /*1500*/  MOV R26, R48 ;  /* 0x00000030001a7202 */ /* 0x000fe40000000f00 */
[----:B------:R-:W-:Y:S02]  /*1510*/  MOV R30, R47 ;  /* 0x0000002f001e7202 */ /* 0x000fe40000000f00 */
[----:B------:R-:W-:-:S02]  /*1520*/  MOV R23, R45 ;  /* 0x0000002d00177202 */ /* 0x000fc40000000f00 */
[----:B------:R-:W-:Y:S02]  /*1530*/  MOV R27, R44 ;  /* 0x0000002c001b7202 */ /* 0x000fe40000000f00 */
[----:B------:R-:W-:Y:S02]  /*1540*/  MOV R6, R2 ;  /* 0x0000000200067202 */ /* 0x000fe40000000f00 */
.L_x_14:
[----:B------:R-:W-:Y:S01]  /*1550*/  SHF.L.U32 R2, R0, 0x5, RZ ;  /* 0x0000000500027819 */ /* 0x000fe200000006ff */
[----:B------:R-:W-:Y:S01]  /*1560*/  WARPSYNC 0xffffffff ;  /* 0xffffffff00007948 */ /* 0x000fe20003800000 */
[----:B------:R-:W0:Y:S04]  /*1570*/  S2R R43, SR_CTAID.X ;  /* 0x00000000002b7919 */ /* 0x000e280000002500 */
[----:B------:R-:W-:Y:S04]  /*1580*/  STS.128 [R2], R24 ;  /* 0x0000001802007388 */ /* 0x000fe80000000c00 */
[----:B------:R-:W-:Y:S04]  /*1590*/  STS.128 [R2+0x10], R12 ;  /* 0x0000100c02007388 */ /* 0x000fe80000000c00 */
[----:B------:R-:W-:Y:S01]  /*15a0*/  BAR.SYNC.DEFER_BLOCKING 0x0 ;  /* 0x0000000000007b1d */ /* 0x000fe20000010000 */
[----:B0-----:R-:W-:-:S05]  /*15b0*/  IMAD R43, R43, c[0x0][0x168], RZ ;  /* 0x00005a002b2b7a24 */ /* 0x001fca00078e02ff */
[----:B------:R-:W0:Y:S04]  /*15c0*/  LDS R3, [R0.X4] ;  /* 0x0000000000037984 */ /* 0x000e280000004800 */
[----:B------:R-:W1:Y:S04]  /*15d0*/  LDS R38, [R0.X4+0x400] ;  /* 0x0004000000267984 */ /* 0x000e680000004800 */
[----:B------:R-:W2:Y:S04]  /*15e0*/  LDS R36, [R0.X4+0x200] ;  /* 0x0002000000247984 */ /* 0x000ea80000004800 */
[----:B------:R-:W3:Y:S04]  /*15f0*/  LDS R37, [R0.X4+0x600] ;  /* 0x0006000000257984 */ /* 0x000ee80000004800 */
[----:B------:R-:W4:Y:S04]  /*1600*/  LDS R40, [R0.X4+0x800] ;  /* 0x0008000000287984 */ /* 0x000f280000004800 */
[----:B------:R-:W5:Y:S04]  /*1610*/  LDS R39, [R0.X4+0xa00] ;  /* 0x000a000000277984 */ /* 0x000f680000004800 */
[----:B------:R-:W-:Y:S04]  /*1620*/  LDS R42, [R0.X4+0xc00] ;  /* 0x000c0000002a7984 */ /* 0x000fe80000004800 */
[----:B------:R-:W5:Y:S04]  /*1630*/  LDS R25, [R0.X4+0xe00] ;  /* 0x000e000000197984 */ /* 0x000f680000004800 */
[----:B------:R-:W-:Y:S01]  /*1640*/  BAR.SYNC.DEFER_BLOCKING 0x0 ;  /* 0x0000000000007b1d */ /* 0x000fe20000010000 */
[----:B0-----:R-:W-:-:S04]  /*1650*/  FADD.FTZ R3, RZ, R3 ;  /* 0x00000003ff037221 */ /* 0x001fc80000010000 */
[----:B-1----:R-:W-:Y:S02]  /*1660*/  FADD.FTZ R3, R3, R38 ;  /* 0x0000002603037221 */ /* 0x002fe40000010000 */
[----:B--2---:R-:W-:-:S04]  /*1670*/  FADD.FTZ R36, RZ, R36 ;  /* 0x00000024ff247221 */ /* 0x004fc80000010000 */
[----:B---3--:R-:W-:Y:S01]  /*1680*/  FADD.FTZ R36, R36, R37 ;  /* 0x0000002524247221 */ /* 0x008fe20000010000 */
[----:B------:R-:W-:Y:S01]  /*1690*/  STS.128 [R2], R20 ;  /* 0x0000001402007388 */ /* 0x000fe20000000c00 */
[----:B----4-:R-:W-:-:S03]  /*16a0*/  FADD.FTZ R3, R3, R40 ;  /* 0x0000002803037221 */ /* 0x010fc60000010000 */
[----:B------:R-:W-:Y:S01]  /*16b0*/  STS.128 [R2+0x10], R16 ;  /* 0x0000101002007388 */ /* 0x000fe20000000c00 */
[----:B-----5:R-:W-:-:S03]  /*16c0*/  FADD.FTZ R36, R36, R39 ;  /* 0x0000002724247221 */ /* 0x020fc60000010000 */
[----:B------:R-:W-:Y:S01]  /*16d0*/  BAR.SYNC.DEFER_BLOCKING 0x0 ;  /* 0x0000000000007b1d */ /* 0x000fe20000010000 */
[----:B------:R-:W-:-:S05]  /*16e0*/  FADD.FTZ R25, R36, R25 ;  /* 0x0000001924197221 */ /* 0x000fca0000010000 */
[----:B------:R-:W0:Y:S04]  /*16f0*/  LDS R12, [R0.X4] ;  /* 0x00000000000c7984 */ /* 0x000e280000004800 */
[----:B------:R-:W1:Y:S04]  /*1700*/  LDS R15, [R0.X4+0x400] ;  /* 0x00040000000f7984 */ /* 0x000e680000004800 */
[----:B------:R-:W2:Y:S04]  /*1710*/  LDS R13, [R0.X4+0x200] ;  /* 0x00020000000d7984 */ /* 0x000ea80000004800 */
[----:B------:R-:W3:Y:S04]  /*1720*/  LDS R14, [R0.X4+0x600] ;  /* 0x00060000000e7984 */ /* 0x000ee80000004800 */
[----:B------:R-:W4:Y:S04]  /*1730*/  LDS R27, [R0.X4+0x800] ;  /* 0x00080000001b7984 */ /* 0x000f280000004800 */
[----:B------:R-:W5:Y:S04]  /*1740*/  LDS R24, [R0.X4+0xa00] ;  /* 0x000a000000187984 */ /* 0x000f680000004800 */
[----:B------:R-:W5:Y:S04]  /*1750*/  LDS R41, [R0.X4+0xc00] ;  /* 0x000c000000297984 */ /* 0x000f680000004800 */
        /* <DEDUP_REMOVED lines=11> */
[----:B------:R-:W-:Y:S02]  /*1810*/  FADD.FTZ R41, R12, R41 ;  /* 0x000000290c297221 */ /* 0x000fe40000010000 */
[----:B------:R-:W-:-:S03]  /*1820*/  FADD.FTZ R13, R13, R26 ;  /* 0x0000001a0d0d7221 */ /* 0x000fc60000010000 */
        /* <DEDUP_REMOVED lines=15> */
[----:B------:R0:W-:Y:S01]  /*1920*/  STS.128 [R2+0x10], R8 ;  /* 0x0000100802007388 */ /* 0x0001e20000000c00 */
[----:B-----5:R-:W-:-:S03]  /*1930*/  FADD.FTZ R17, R17, R20 ;  /* 0x0000001411117221 */ /* 0x020fc60000010000 */
[----:B------:R-:W-:Y:S01]  /*1940*/  BAR.SYNC.DEFER_BLOCKING 0x0 ;  /* 0x0000000000007b1d */ /* 0x000fe20000010000 */
[----:B------:R-:W-:Y:S02]  /*1950*/  FADD.FTZ R23, R16, R23 ;  /* 0x0000001710177221 */ /* 0x000fe40000010000 */
[----:B------:R-:W-:Y:S01]  /*1960*/  FADD.FTZ R17, R17, R22 ;  /* 0x0000001611117221 */ /* 0x000fe20000010000 */
[----:B0-----:R-:W-:Y:S01]  /*1970*/  IADD3 R8, P0, R43, R0, RZ ;  /* 0x000000002b087210 */ /* 0x001fe20007f1e0ff */
[----:B------:R-:W-:-:S03]  /*1980*/  FADD.FTZ R11, R3, R42 ;  /* 0x0000002a030b7221 */ /* 0x000fc60000010000 */
[----:B------:R-:W-:-:S04]  /*1990*/  IADD3.X R3, RZ, RZ, RZ, P0, !PT ;  /* 0x000000ffff037210 */ /* 0x000fc800007fe4ff */
[C---:B------:R-:W-:Y:S01]  /*19a0*/  SHF.L.U64.HI R10, R8.reuse, 0x2, R3 ;  /* 0x00000002080a7819 */ /* 0x040fe20000010203 */
[----:B------:R-:W-:Y:S01]  /*19b0*/  IMAD.SHL.U32 R8, R8, 0x4, RZ ;  /* 0x0000000408087824 */ /* 0x000fe200078e00ff */
[----:B------:R-:W0:Y:S04]  /*19c0*/  LDS R4, [R0.X4] ;  /* 0x0000000000047984 */ /* 0x000e280000004800 */
[----:B------:R-:W-:Y:S01]  /*19d0*/  IADD3 R2, P0, R8, c[0x0][0x228], RZ ;  /* 0x00008a0008027a10 */ /* 0x000fe20007f1e0ff */
[----:B------:R-:W1:Y:S03]  /*19e0*/  LDS R5, [R0.X4+0x200] ;  /* 0x0002000000057984 */ /* 0x000e660000004800 */
[----:B------:R-:W-:Y:S01]  /*19f0*/  IADD3.X R3, R10, c[0x0][0x22c], RZ, P0, !PT ;  /* 0x00008b000a037a10 */ /* 0x000fe200007fe4ff */
[----:B------:R-:W2:Y:S04]  /*1a00*/  LDS R7, [R0.X4+0x400] ;  /* 0x0004000000077984 */ /* 0x000ea80000004800 */
[----:B------:R-:W3:Y:S04]  /*1a10*/  LDS R6, [R0.X4+0x600] ;  /* 0x0006000000067984 */ /* 0x000ee80000004800 */
[----:B------:R-:W4:Y:S04]  /*1a20*/  LDS R32, [R0.X4+0x800] ;  /* 0x0008000000207984 */ /* 0x000f280000004800 */
[----:B------:R-:W5:Y:S04]  /*1a30*/  LDS R9, [R0.X4+0xa00] ;  /* 0x000a000000097984 */ /* 0x000f680000004800 */
[----:B------:R-:W5:Y:S04]  /*1a40*/  LDS R29, [R0.X4+0xc00] ;  /* 0x000c0000001d7984 */ /* 0x000f680000004800 */
[----:B------:R3:W5:Y:S04]  /*1a50*/  LDS R31, [R0.X4+0xe00] ;  /* 0x000e0000001f7984 */ /* 0x0007680000004800 */
[----:B------:R-:W-:Y:S01]  /*1a60*/  STG.E [R2.64], R41 ;  /* 0x0000002902007986 */ /* 0x000fe2000c101904 */
[----:B0-----:R-:W-:-:S02]  /*1a70*/  FADD.FTZ R4, RZ, R4 ;  /* 0x00000004ff047221 */ /* 0x001fc40000010000 */
[----:B-1----:R-:W-:Y:S02]  /*1a80*/  FADD.FTZ R5, RZ, R5 ;  /* 0x00000005ff057221 */ /* 0x002fe40000010000 */
[----:B--2---:R-:W-:Y:S01]  /*1a90*/  FADD.FTZ R7, R4, R7 ;  /* 0x0000000704077221 */ /* 0x004fe20000010000 */
[C---:B------:R-:W-:Y:S01]  /*1aa0*/  IADD3 R4, P0, R8.reuse, c[0x0][0x220], RZ ;  /* 0x0000880008047a10 */ /* 0x040fe20007f1e0ff */
[----:B---3--:R-:W-:Y:S01]  /*1ab0*/  FADD.FTZ R0, R5, R6 ;  /* 0x0000000605007221 */ /* 0x008fe20000010000 */
[C---:B------:R-:W-:Y:S02]  /*1ac0*/  IADD3 R6, P1, R8.reuse, c[0x0][0x238], RZ ;  /* 0x00008e0008067a10 */ /* 0x040fe40007f3e0ff */
[----:B------:R-:W-:Y:S01]  /*1ad0*/  IADD3 R8, P2, R8, c[0x0][0x230], RZ ;  /* 0x00008c0008087a10 */ /* 0x000fe20007f5e0ff */
[----:B----4-:R-:W-:Y:S01]  /*1ae0*/  FADD.FTZ R32, R7, R32 ;  /* 0x0000002007207221 */ /* 0x010fe20000010000 */
[C---:B------:R-:W-:Y:S02]  /*1af0*/  IADD3.X R5, R10.reuse, c[0x0][0x224], RZ, P0, !PT ;  /* 0x000089000a057a10 */ /* 0x040fe400007fe4ff */
[----:B------:R-:W-:Y:S01]  /*1b00*/  IADD3.X R7, R10, c[0x0][0x23c], RZ, P1, !PT ;  /* 0x00008f000a077a10 */ /* 0x000fe20000ffe4ff */
[----:B-----5:R-:W-:Y:S01]  /*1b10*/  FADD.FTZ R0, R0, R9 ;  /* 0x0000000900007221 */ /* 0x020fe20000010000 */
[----:B------:R-:W-:Y:S01]  /*1b20*/  IADD3.X R9, R10, c[0x0][0x234], RZ, P2, !PT ;  /* 0x00008d000a097a10 */ /* 0x000fe200017fe4ff */
[----:B------:R-:W-:Y:S01]  /*1b30*/  STG.E [R4.64], R11 ;  /* 0x0000000b04007986 */ /* 0x000fe2000c101904 */
[----:B------:R-:W-:-:S02]  /*1b40*/  FADD.FTZ R29, R32, R29 ;  /* 0x0000001d201d7221 */ /* 0x000fc40000010000 */
[----:B------:R-:W-:-:S03]  /*1b50*/  FADD.FTZ R31, R0, R31 ;  /* 0x0000001f001f7221 */ /* 0x000fc60000010000 */
[----:B------:R-:W-:Y:S04]  /*1b60*/  STG.E [R6.64], R29 ;  /* 0x0000001d06007986 */ /* 0x000fe8000c101904 */
[----:B------:R-:W-:Y:S04]  /*1b70*/  STG.E [R8.64], R23 ;  /* 0x0000001708007986 */ /* 0x000fe8000c101904 */
[----:B------:R-:W-:Y:S04]  /*1b80*/  STG.E [R2.64+0x200], R13 ;  /* 0x0002000d02007986 */ /* 0x000fe8000c101904 */
[----:B------:R-:W-:Y:S04]  /*1b90*/  STG.E [R4.64+0x200], R25 ;  /* 0x0002001904007986 */ /* 0x000fe8000c101904 */
[----:B------:R-:W-:Y:S04]  /*1ba0*/  STG.E [R6.64+0x200], R31 ;  /* 0x0002001f06007986 */ /* 0x000fe8000c101904 */
[----:B------:R-:W-:Y:S01]  /*1bb0*/  STG.E [R8.64+0x200], R17 ;  /* 0x0002001108007986 */ /* 0x000fe2000c101904 */
[----:B------:R-:W-:Y:S05]  /*1bc0*/  EXIT ;  /* 0x000000000000794d */ /* 0x000fea0003800000 */
.L_x_15:
[----:B------:R-:W-:Y:S01]  /*1bd0*/  HFMA2.MMA R88, -RZ, RZ, 0, 5.9604644775390625e-08 ;  /* 0x00000001ff587435 */ /* 0x000fe200000001ff */
[----:B------:R-:W-:Y:S01]  /*1be0*/  MOV R93, R84 ;  /* 0x00000054005d7202 */ /* 0x000fe20000000f00 */
[----:B------:R-:W-:Y:S01]  /*1bf0*/  IMAD.MOV.U32 R91, RZ, RZ, 0x1f ;  /* 0x0000001fff5b7424 */ /* 0x000fe200078e00ff */
[----:B------:R-:W-:-:S02]  /*1c00*/  MOV R86, 0xffffffff ;  /* 0xffffffff00567802 */ /* 0x000fc40000000f00 */
[----:B------:R-:W-:Y:S02]  /*1c10*/  MOV R32, 0x1c30 ;  /* 0x00001c3000207802 */ /* 0x000fe40000000f00 */
[----:B-----5:R-:W-:Y:S05]  /*1c20*/  CALL.REL.NOINC `($__internal_1_$__cuda_sm70_shflsync_bfly_p) ;  /* 0x0000046000007944 */ /* 0x020fea0003c00000 */
[----:B-1----:R-:W-:Y:S01]  /*1c30*/  MOV R89, R88 ;  /* 0x0000005800597202 */ /* 0x002fe20000000f00 */
[----:B0-----:R-:W-:Y:S05]  /*1c40*/  BRA `(.L_x_19) ;  /* 0xfffff03000007947 */ /* 0x001fea000383ffff */
.L_x_16:
[----:B------:R-:W-:Y:S01]  /*1c50*/  HFMA2.MMA R88, -RZ, RZ, 0, 5.9604644775390625e-08 ;  /* 0x00000001ff587435 */ /* 0x000fe200000001ff */
[----:B------:R-:W-:Y:S01]  /*1c60*/  IMAD.MOV.U32 R93, RZ, RZ, R43 ;  /* 0x000000ffff5d7224 */ /* 0x000fe200078e002b */
[----:B------:R-:W-:Y:S01]  /*1c70*/  MOV R91, 0x1f ;  /* 0x0000001f005b7802 */ /* 0x000fe20000000f00 */
[----:B------:R-:W-:Y:S01]  /*1c80*/  IMAD.MOV.U32 R86, RZ, RZ, -0x1 ;  /* 0xffffffffff567424 */ /* 0x000fe200078e00ff */
[----:B------:R-:W-:Y:S02]  /*1c90*/  MOV R32, 0x1cb0 ;  /* 0x00001cb000207802 */ /* 0x000fe40000000f00 */
[----:B01---5:R-:W-:Y:S05]  /*1ca0*/  CALL.REL.NOINC `($__internal_1_$__cuda_sm70_shflsync_bfly_p) ;  /* 0x000003e000007944 */ /* 0x023fea0003c00000 */
[----:B------:R-:W-:Y:S01]  /*1cb0*/  FADD.FTZ R84, R84, R89 ;  /* 0x0000005954547221 */ /* 0x000fe20000010000 */
[----:B0-----:R-:W-:Y:S01]  /*1cc0*/  MOV R91, 0x1f ;  /* 0x0000001f005b7802 */ /* 0x001fe20000000f00 */
[----:B-1----:R-:W-:Y:S01]  /*1cd0*/  FADD.FTZ R43, R43, R88 ;  /* 0x000000582b2b7221 */ /* 0x002fe20000010000 */
[----:B------:R-:W-:Y:S01]  /*1ce0*/  HFMA2.MMA R88, -RZ, RZ, 0, 1.1920928955078125e-07 ;  /* 0x00000002ff587435 */ /* 0x000fe200000001ff */
[----:B------:R-:W-:Y:S01]  /*1cf0*/  IMAD.MOV.U32 R86, RZ, RZ, -0x1 ;  /* 0xffffffffff567424 */ /* 0x000fe200078e00ff */
[----:B------:R-:W-:-:S02]  /*1d00*/  MOV R93, R84 ;  /* 0x00000054005d7202 */ /* 0x000fc40000000f00 */
[----:B------:R-:W-:Y:S02]  /*1d10*/  MOV R32, 0x1d30 ;  /* 0x00001d3000207802 */ /* 0x000fe40000000f00 */
[----:B------:R-:W-:Y:S05]  /*1d20*/  CALL.REL.NOINC `($__internal_1_$__cuda_sm70_shflsync_bfly_p) ;  /* 0x0000036000007944 */ /* 0x000fea0003c00000 */
[----:B0-----:R-:W-:Y:S01]  /*1d30*/  HFMA2.MMA R91, -RZ, RZ, 0, 1.847743988037109375e-06 ;  /* 0x0000001fff5b7435 */ /* 0x001fe200000001ff */
[----:B-1----:R-:W-:Y:S01]  /*1d40*/  MOV R89, R88 ;  /* 0x0000005800597202 */ /* 0x002fe20000000f00 */
[----:B------:R-:W-:Y:S01]  /*1d50*/  IMAD.MOV.U32 R88, RZ, RZ, 0x2 ;  /* 0x00000002ff587424 */ /* 0x000fe200078e00ff */
[----:B------:R-:W-:Y:S02]  /*1d60*/  MOV R93, R43 ;  /* 0x0000002b005d7202 */ /* 0x000fe40000000f00 */
[----:B------:R-:W-:Y:S02]  /*1d70*/  MOV R86, 0xffffffff ;  /* 0xffffffff00567802 */ /* 0x000fe40000000f00 */
[----:B------:R-:W-:Y:S02]  /*1d80*/  MOV R32, 0x1da0 ;  /* 0x00001da000207802 */ /* 0x000fe40000000f00 */
[----:B------:R-:W-:Y:S05]  /*1d90*/  CALL.REL.NOINC `($__internal_1_$__cuda_sm70_shflsync_bfly_p) ;  /* 0x000002f000007944 */ /* 0x000fea0003c00000 */
[----:B------:R-:W-:Y:S01]  /*1da0*/  FADD.FTZ R84, R89, R84 ;  /* 0x0000005459547221 */ /* 0x000fe20000010000 */
[----:B0-----:R-:W-:Y:S01]  /*1db0*/  MOV R86, 0xffffffff ;  /* 0xffffffff00567802 */ /* 0x001fe20000000f00 */
[----:B-1----:R-:W-:Y:S01]  /*1dc0*/  FADD.FTZ R43, R43, R88 ;  /* 0x000000582b2b7221 */ /* 0x002fe20000010000 */
[----:B------:R-:W-:Y:S01]  /*1dd0*/  HFMA2.MMA R88, -RZ, RZ, 0, 2.384185791015625e-07 ;  /* 0x00000004ff587435 */ /* 0x000fe200000001ff */
[----:B------:R-:W-:Y:S01]  /*1de0*/  IMAD.MOV.U32 R91, RZ, RZ, 0x1f ;  /* 0x0000001fff5b7424 */ /* 0x000fe200078e00ff */
[----:B------:R-:W-:-:S02]  /*1df0*/  MOV R93, R84 ;  /* 0x00000054005d7202 */ /* 0x000fc40000000f00 */
[----:B------:R-:W-:Y:S02]  /*1e00*/  MOV R32, 0x1e20 ;  /* 0x00001e2000207802 */ /* 0x000fe40000000f00 */
[----:B------:R-:W-:Y:S05]  /*1e10*/  CALL.REL.NOINC `($__internal_1_$__cuda_sm70_shflsync_bfly_p) ;  /* 0x0000027000007944 */ /* 0x000fea0003c00000 */
[----:B-1----:R-:W-:Y:S01]  /*1e20*/  MOV R89, R88 ;  /* 0x0000005800597202 */ /* 0x002fe20000000f00 */
[----:B------:R-:W-:Y:S01]  /*1e30*/  HFMA2.MMA R88, -RZ, RZ, 0, 2.384185791015625e-07 ;  /* 0x00000004ff587435 */ /* 0x000fe200000001ff */
[----:B0-----:R-:W-:Y:S01]  /*1e40*/  IMAD.MOV.U32 R93, RZ, RZ, R43 ;  /* 0x000000ffff5d7224 */ /* 0x001fe200078e002b */
[----:B------:R-:W-:Y:S02]  /*1e50*/  MOV R91, 0x1f ;  /* 0x0000001f005b7802 */ /* 0x000fe40000000f00 */
[----:B------:R-:W-:Y:S02]  /*1e60*/  MOV R86, 0xffffffff ;  /* 0xffffffff00567802 */ /* 0x000fe40000000f00 */
[----:B------:R-:W-:Y:S02]  /*1e70*/  MOV R32, 0x1e90 ;  /* 0x00001e9000207802 */ /* 0x000fe40000000f00 */
[----:B------:R-:W-:Y:S05]  /*1e80*/  CALL.REL.NOINC `($__internal_1_$__cuda_sm70_shflsync_bfly_p) ;  /* 0x0000020000007944 */ /* 0x000fea0003c00000 */
[----:B------:R-:W-:Y:S01]  /*1e90*/  FADD.FTZ R84, R89, R84 ;  /* 0x0000005459547221 */ /* 0x000fe20000010000 */
[----:B0-----:R-:W-:Y:S01]  /*1ea0*/  HFMA2.MMA R91, -RZ, RZ, 0, 1.847743988037109375e-06 ;  /* 0x0000001fff5b7435 */ /* 0x001fe200000001ff */
[----:B-1----:R-:W-:Y:S01]  /*1eb0*/  FADD.FTZ R43, R43, R88 ;  /* 0x000000582b2b7221 */ /* 0x002fe20000010000 */
[----:B------:R-:W-:Y:S01]  /*1ec0*/  MOV R86, 0xffffffff ;  /* 0xffffffff00567802 */ /* 0x000fe20000000f00 */
[----:B------:R-:W-:Y:S01]  /*1ed0*/  IMAD.MOV.U32 R88, RZ, RZ, 0x8 ;  /* 0x00000008ff587424 */ /* 0x000fe200078e00ff */
[----:B------:R-:W-:-:S02]  /*1ee0*/  MOV R93, R84 ;  /* 0x00000054005d7202 */ /* 0x000fc40000000f00 */
[----:B------:R-:W-:Y:S02]  /*1ef0*/  MOV R32, 0x1f10 ;  /* 0x00001f1000207802 */ /* 0x000fe40000000f00 */
[----:B------:R-:W-:Y:S05]  /*1f00*/  CALL.REL.NOINC `($__internal_1_$__cuda_sm70_shflsync_bfly_p) ;  /* 0x0000018000007944 */ /* 0x000fea0003c00000 */
[----:B-1----:R-:W-:Y:S01]  /*1f10*/  IMAD.MOV.U32 R89, RZ, RZ, R88 ;  /* 0x000000ffff597224 */ /* 0x002fe200078e0058 */
[----:B------:R-:W-:Y:S01]  /*1f20*/  HFMA2.MMA R88, -RZ, RZ, 0, 4.76837158203125e-07 ;  /* 0x00000008ff587435 */ /* 0x000fe200000001ff */
[----:B0-----:R-:W-:Y:S01]  /*1f30*/  MOV R93, R43 ;  /* 0x0000002b005d7202 */ /* 0x001fe20000000f00 */
[----:B------:R-:W-:Y:S01]  /*1f40*/  IMAD.MOV.U32 R86, RZ, RZ, -0x1 ;  /* 0xffffffffff567424 */ /* 0x000fe200078e00ff */
[----:B------:R-:W-:Y:S02]  /*1f50*/  MOV R91, 0x1f ;  /* 0x0000001f005b7802 */ /* 0x000fe40000000f00 */
[----:B------:R-:W-:Y:S02]  /*1f60*/  MOV R32, 0x1f80 ;  /* 0x00001f8000207802 */ /* 0x000fe40000000f00 */
[----:B------:R-:W-:Y:S05]  /*1f70*/  CALL.REL.NOINC `($__internal_1_$__cuda_sm70_shflsync_bfly_p) ;  /* 0x0000011000007944 */ /* 0x000fea0003c00000 */
[----:B------:R-:W-:Y:S01]  /*1f80*/  FADD.FTZ R84, R89, R84 ;  /* 0x0000005459547221 */ /* 0x000fe20000010000 */
[----:B0-----:R-:W-:Y:S01]  /*1f90*/  MOV R91, 0x1f ;  /* 0x0000001f005b7802 */ /* 0x001fe20000000f00 */
[----:B-1----:R-:W-:Y:S01]  /*1fa0*/  FADD.FTZ R43, R43, R88 ;  /* 0x000000582b2b7221 */ /* 0x002fe20000010000 */
[----:B------:R-:W-:Y:S01]  /*1fb0*/  HFMA2.MMA R88, -RZ, RZ, 0, 9.5367431640625e-07 ;  /* 0x00000010ff587435 */ /* 0x000fe200000001ff */
[----:B------:R-:W-:Y:S01]  /*1fc0*/  MOV R86, 0xffffffff ;  /* 0xffffffff00567802 */ /* 0x000fe20000000f00 */
[----:B------:R-:W-:Y:S01]  /*1fd0*/  IMAD.MOV.U32 R93, RZ, RZ, R84 ;  /* 0x000000ffff5d7224 */ /* 0x000fe200078e0054 */
[----:B------:R-:W-:-:S03]  /*1fe0*/  MOV R32, 0x2000 ;  /* 0x0000200000207802 */ /* 0x000fc60000000f00 */
[----:B------:R-:W-:Y:S05]  /*1ff0*/  CALL.REL.NOINC `($__internal_1_$__cuda_sm70_shflsync_bfly_p) ;  /* 0x0000009000007944 */ /* 0x000fea0003c00000 */
[----:B-1----:R-:W-:Y:S01]  /*2000*/  MOV R89, R88 ;  /* 0x0000005800597202 */ /* 0x002fe20000000f00 */
[----:B------:R-:W-:Y:S01]  /*2010*/  HFMA2.MMA R88, -RZ, RZ, 0, 9.5367431640625e-07 ;  /* 0x00000010ff587435 */ /* 0x000fe200000001ff */
[----:B0-----:R-:W-:Y:S01]  /*2020*/  MOV R93, R43 ;  /* 0x0000002b005d7202 */ /* 0x001fe20000000f00 */
[----:B------:R-:W-:Y:S01]  /*2030*/  IMAD.MOV.U32 R91, RZ, RZ, 0x1f ;  /* 0x0000001fff5b7424 */ /* 0x000fe200078e00ff */
[----:B------:R-:W-:-:S02]  /*2040*/  MOV R86, 0xffffffff ;  /* 0xffffffff00567802 */ /* 0x000fc40000000f00 */
[----:B------:R-:W-:Y:S02]  /*2050*/  MOV R32, 0x2070 ;  /* 0x0000207000207802 */ /* 0x000fe40000000f00 */
[----:B------:R-:W-:Y:S05]  /*2060*/  CALL.REL.NOINC `($__internal_1_$__cuda_sm70_shflsync_bfly_p) ;  /* 0x0000002000007944 */ /* 0x000fea0003c00000 */
[----:B-1----:R-:W-:Y:S01]  /*2070*/  MOV R32, R88 ;  /* 0x0000005800207202 */ /* 0x002fe20000000f00 */
[----:B0-----:R-:W-:Y:S05]  /*2080*/  BRA `(.L_x_20) ;  /* 0xffffed1000007947 */ /* 0x001fea000383ffff */
        .weak           $__internal_1_$__cuda_sm70_shflsync_bfly_p
        .type           $__internal_1_$__cuda_sm70_shflsync_bfly_p,@function
        .size           $__internal_1_$__cuda_sm70_shflsync_bfly_p,(.L_x_1536 - $__internal_1_$__cuda_sm70_shflsync_bfly_p)
$__internal_1_$__cuda_sm70_shflsync_bfly_p:
[----:B------:R-:W-:Y:S01]  /*2090*/  HFMA2.MMA R33, -RZ, RZ, 0, 0 ;  /* 0x00000000ff217435 */ /* 0x000fe200000001ff */
[----:B------:R-:W-:Y:S04]  /*20a0*/  WARPSYNC R86 ;  /* 0x0000005600007348 */ /* 0x000fe80003800000 */
[----:B------:R0:W1:Y:S01]  /*20b0*/  SHFL.BFLY PT, R88, R93, R88, R91 ;  /* 0x0c0000585d587389 */ /* 0x00006200000e005b */
[----:B------:R-:W-:Y:S05]  /*20c0*/  RET.REL.NODEC R32 `(_ZN10layer_norm31ln_parallel_residual_bwd_kernelINS_13Kernel_traitsI13__nv_bfloat16S2_S2_S2_fjLj256ELj1ELj4ELj1ELj16ENS_18Kernel_traits_baseILj256ES2_S2_S2_S2_fjLj128EEEEELb0ELb0ELb1EEEvNS_9BwdParamsE) ;  /* 0xffffdf3020007950 */ /* 0x000fea0003c3ffff */
.L_x_21:
        /* <DEDUP_REMOVED lines=11> */
.L_x_1536:


//--------------------- .text._ZN10layer_norm31ln_parallel_residual_bwd_kernelINS_13Kernel_traitsI13__nv_bfloat16S2_S2_S2_fjLj256ELj1ELj4ELj1ELj16ENS_18Kernel_traits_baseILj256ES2_S2_S2_S2_fjLj128EEEEELb0ELb1ELb0EEEvNS_9BwdParamsE --------------------------
	.section	.text._ZN10layer_norm31ln_parallel_residual_bwd_kernelINS_13Kernel_traitsI13__nv_bfloat16S2_S2_S2_fjLj256ELj1ELj4ELj1ELj16ENS_18Kernel_traits_baseILj256ES2_S2_S2_S2_fjLj128EEEEELb0ELb1ELb0EEEvNS_9BwdParamsE,"ax",@progbits
	.sectioninfo	@"SHI_REGISTERS=72"
	.align	128
        .global         _ZN10layer_norm31ln_parallel_residual_bwd_kernelINS_13Kernel_traitsI13__nv_bfloat16S2_S2_S2_fjLj256ELj1ELj4ELj1ELj16ENS_18Kernel_traits_baseILj256ES2_S2_S2_S2_fjLj128EEEEELb0ELb1ELb0EEEvNS_9BwdParamsE
        .type           _ZN10layer_norm31ln_parallel_residual_bwd_kernelINS_13Kernel_traitsI13__nv_bfloat16S2_S2_S2_fjLj256ELj1ELj4ELj1ELj16ENS_18Kernel_traits_baseILj256ES2_S2_S2_S2_fjLj128EEEEELb0ELb1ELb0EEEvNS_9BwdParamsE,@function
        .size           _ZN10layer_norm31ln_parallel_residual_bwd_kernelINS_13Kernel_traitsI13__nv_bfloat16S2_S2_S2_fjLj256ELj1ELj4ELj1ELj16ENS_18Kernel_traits_baseILj256ES2_S2_S2_S2_fjLj128EEEEELb0ELb1ELb0EEEvNS_9BwdParamsE,(.L_x_1537 - _ZN10layer_norm31ln_parallel_residual_bwd_kernelINS_13Kernel_traitsI13__nv_bfloat16S2_S2_S2_fjLj256ELj1ELj4ELj1ELj16ENS_18Kernel_traits_baseILj256ES2_S2_S2_S2_fjLj128EEEEELb0ELb1ELb0EEEvNS_9BwdParamsE)
        .other          _ZN10layer_norm31ln_parallel_residual_bwd_kernelINS_13Kernel_traitsI13__nv_bfloat16S2_S2_S2_fjLj256ELj1ELj4ELj1ELj16ENS_18Kernel_traits_baseILj256ES2_S2_S2_S2_fjLj128EEEEELb0ELb1ELb0EEEvNS_9BwdParamsE,@"STO_CUDA_ENTRY STV_DEFAULT"
_ZN10layer_norm31ln_parallel_residual_bwd_kernelINS_13Kernel_traitsI13__nv_bfloat16S2_S2_S2_fjLj256ELj1ELj4ELj1ELj16ENS_18Kernel_traits_baseILj256ES2_S2_S2_S2_fjLj128EEEEELb0ELb1ELb0EEEvNS_9BwdParamsE:
.text._ZN10layer_norm31ln_parallel_residual_bwd_kernelINS_13Kernel_traitsI13__nv_bfloat16S2_S2_S2_fjLj256ELj1ELj4ELj1ELj16ENS_18Kernel_traits_baseILj256ES2_S2_S2_S2_fjLj128EEEEELb0ELb1ELb0EEEvNS_9BwdParamsE:
[----:B------:R-:W-:Y:S02]  /*0000*/  MOV R1, c[0x0][0x28] ;  /* 0x00000a0000017a02 */ /* 0x000fe40000000f00 */
[----:B------:R-:W0:Y:S01]  /*0010*/  S2R R47, SR_TID.X ;  /* 0x00000000002f7919 */ /* 0x000e220000002100 */
[----:B------:R-:W-:Y:S01]  /*0020*/  IMAD.MOV.U32 R0, RZ, RZ, c[0x0][0x168] ;  /* 0x00005a00ff007624 */ /* 0x000fe200078e00ff */
[----:B------:R-:W-:-:S04]  /*0030*/  ULDC.64 UR4, c[0x0][0x118] ;  /* 0x0000460000047ab9 */ /* 0x000fc80000000a00 */
[----:B------:R-:W-:-:S04]  /*0040*/  SHF.R.S32.HI R0, RZ, 0x1f, R0 ;  /* 0x0000001fff007819 */ /* 0x000fc80000011400 */
[----:B------:R-:W-:Y:S02]  /*0050*/  LEA.HI R0, R0, c[0x0][0x168], RZ, 0x3 ;  /* 0x00005a0000007a11 */ /* 0x000fe400078f18ff */
[C---:B0-----:R-:W-:Y:S02]  /*0060*/  LOP3.LUT R3, R47.reuse, 0x1f, RZ, 0xc, !PT ;  /* 0x0000001f2f037812 */ /* 0x041fe400078e0cff */
[----:B------:R-:W-:Y:S02]  /*0070*/  LOP3.LUT R48, R47, 0x1f, RZ, 0xc0, !PT ;  /* 0x0000001f2f307812 */ /* 0x000fe400078ec0ff */
[----:B------:R-:W-:-:S04]  /*0080*/  LEA.HI.SX32 R0, R0, R3, 0x1d ;  /* 0x0000000300007211 */ /* 0x000fc800078feaff */
[----:B------:R-:W-:-:S13]  /*0090*/  LOP3.LUT P3, RZ, R0, 0xffffffe0, RZ, 0xc0, !PT ;  /* 0xffffffe000ff7812 */ /* 0x000fda000786c0ff */
[----:B------:R-:W-:-:S05]  /*00a0*/  @P3 MOV R3, 0x10 ;  /* 0x0000001000033802 */ /* 0x000fca0000000f00 */
[----:B------:R-:W-:-:S05]  /*00b0*/  @P3 IMAD.WIDE.U32 R2, R48, R3, c[0x0][0x1b0] ;  /* 0x00006c0030023625 */ /* 0x000fca00078e0003 */
        /* <DEDUP_REMOVED lines=11> */
[----:B-1----:R-:W-:-:S05]  /*0170*/  IMAD R47, R0, 0x4, R47 ;  /* 0x00000004002f7824 */ /* 0x002fca00078e022f */
        /* <DEDUP_REMOVED lines=12> */
.L_x_29:
[----:B------:R-:W-:-:S04]  /*0240*/  IMAD.MOV.U32 R64, RZ, RZ, 0x4 ;  /* 0x00000004ff407424 */ /* 0x000fc800078e00ff */
[----:B------:R-:W-:-:S05]  /*0250*/  IMAD.WIDE R36, R47, R64, c[0x0][0x1a8] ;  /* 0x00006a002f247625 */ /* 0x000fca00078e0240 */
[----:B------:R1:W5:Y:S01]  /*0260*/  LDG.E R49, [R36.64] ;  /* 0x0000000424317981 */ /* 0x000362000c1e1900 */
[----:B------:R-:W-:Y:S01]  /*0270*/  IMAD R0, R47, c[0x0][0x168], RZ ;  /* 0x00005a002f007a24 */ /* 0x000fe200078e02ff */
[----:B------:R-:W-:Y:S04]  /*0280*/  BSSY B0, `(.L_x_23) ;  /* 0x000005d000007945 */ /* 0x000fe80003800000 */
[----:B------:R-:W-:-:S04]  /*0290*/  SHF.R.S32.HI R39, RZ, 0x1f, R0 ;  /* 0x0000001fff277819 */ /* 0x000fc80000011400 */
[----:B------:R-:W-:Y:S02]  /*02a0*/  LEA.HI R61, R39, R0, RZ, 0x3 ;  /* 0x00000000273d7211 */ /* 0x000fe400078f18ff */
[----:B------:R-:W-:Y:S02]  /*02b0*/  CS2R R38, SRZ ;  /* 0x0000000000267805 */ /* 0x000fe4000001ff00 */
[----:B------:R-:W-:Y:S01]  /*02c0*/  LEA.HI.SX32 R0, R61, R48, 0x1d ;  /* 0x000000303d007211 */ /* 0x000fe200078feaff */
[----:B------:R-:W-:Y:S05]  /*02d0*/  @!P3 BRA `(.L_x_24) ;  /* 0x000005700000b947 */ /* 0x000fea0003800000 */
[C---:B-1----:R-:W-:Y:S01]  /*02e0*/  LEA R36, P0, R0.reuse, c[0x0][0x188], 0x4 ;  /* 0x0000620000247a11 */ /* 0x042fe200078020ff */
[----:B------:R-:W-:Y:S01]  /*02f0*/  IMAD.WIDE R52, R47, R64, c[0x0][0x1a0] ;  /* 0x000068002f347625 */ /* 0x000fe200078e0240 */
[----:B------:R-:W-:Y:S02]  /*0300*/  MOV R41, 0x10 ;  /* 0x0000001000297802 */ /* 0x000fe40000000f00 */
[----:B------:R-:W-:-:S03]  /*0310*/  LEA.HI.X R37, R0, c[0x0][0x18c], RZ, 0x4, P0 ;  /* 0x0000630000257a11 */ /* 0x000fc600000f24ff */
[----:B------:R-:W-:Y:S01]  /*0320*/  IMAD.WIDE.U32 R40, R0, R41, c[0x0][0x208] ;  /* 0x0000820000287625 */ /* 0x000fe200078e0029 */
[----:B------:R-:W2:Y:S04]  /*0330*/  LDG.E R53, [R52.64] ;  /* 0x0000000434357981 */ /* 0x000ea8000c1e1900 */
[----:B------:R-:W3:Y:S04]  /*0340*/  LDG.E.128 R36, [R36.64] ;  /* 0x0000000424247981 */ /* 0x000ee8000c1e1d00 */
[----:B------:R-:W4:Y:S01]  /*0350*/  LDG.E.128 R40, [R40.64] ;  /* 0x0000000428287981 */ /* 0x000f22000c1e1d00 */
[----:B------:R-:W-:-:S04]  /*0360*/  ISETP.NE.U32.AND P0, PT, RZ, c[0x0][0x218], PT ;  /* 0x00008600ff007a0c */ /* 0x000fc80003f05070 */
[----:B------:R-:W-:-:S13]  /*0370*/  ISETP.NE.AND.EX P0, PT, RZ, c[0x0][0x21c], PT, P0 ;  /* 0x00008700ff007a0c */ /* 0x000fda0003f05300 */
[----:B------:R-:W-:-:S04]  /*0380*/  @P0 LEA R50, P1, R0, c[0x0][0x218], 0x4 ;  /* 0x0000860000320a11 */ /* 0x000fc800078220ff */
[----:B------:R-:W-:-:S05]  /*0390*/  @P0 LEA.HI.X R51, R0, c[0x0][0x21c], RZ, 0x4, P1 ;  /* 0x0000870000330a11 */ /* 0x000fca00008f24ff */
[----:B------:R3:W5:Y:S01]  /*03a0*/  @P0 LDG.E.128 R24, [R50.64] ;  /* 0x0000000432180981 */ /* 0x000762000c1e1d00 */
[----:B0-----:R-:W-:-:S04]  /*03b0*/  ISETP.NE.AND P0, PT, R46, RZ, PT ;  /* 0x000000ff2e00720c */ /* 0x001fc80003f05270 */
[----:B--2---:R-:W-:Y:S02]  /*03c0*/  FSEL R53, R53, RZ, !P0 ;  /* 0x000000ff35357208 */ /* 0x004fe40004000000 */
[--C-:B---3--:R-:W-:Y:S02]  /*03d0*/  PRMT R50, RZ, 0x5410, R36.reuse ;  /* 0x00005410ff327816 */ /* 0x108fe40000000024 */
[----:B------:R-:W-:Y:S02]  /*03e0*/  PRMT R36, RZ, 0x7610, R36 ;  /* 0x00007610ff247816 */ /* 0x000fe40000000024 */
[----:B------:R-:W-:Y:S01]  /*03f0*/  PRMT R54, RZ, 0x5410, R38 ;  /* 0x00005410ff367816 */ /* 0x000fe20000000026 */
[C---:B------:R-:W-:Y:S01]  /*0400*/  FADD.FTZ R60, -R53.reuse, R50 ;  /* 0x00000032353c7221 */ /* 0x040fe20000010100 */
[----:B------:R-:W-:Y:S01]  /*0410*/  PRMT R52, RZ, 0x7610, R38 ;  /* 0x00007610ff347816 */ /* 0x000fe20000000026 */
[C---:B------:R-:W-:Y:S01]  /*0420*/  FADD.FTZ R62, -R53.reuse, R36 ;  /* 0x00000024353e7221 */ /* 0x040fe20000010100 */
[--C-:B------:R-:W-:Y:S01]  /*0430*/  PRMT R38, RZ, 0x5410, R39.reuse ;  /* 0x00005410ff267816 */ /* 0x100fe20000000027 */
[----:B------:R-:W-:Y:S01]  /*0440*/  FADD.FTZ R54, -R53, R54 ;  /* 0x0000003635367221 */ /* 0x000fe20000010100 */
[----:B------:R-:W-:Y:S01]  /*0450*/  PRMT R64, RZ, 0x7610, R39 ;  /* 0x00007610ff407816 */ /* 0x000fe20000000027 */
[----:B-----5:R-:W-:Y:S01]  /*0460*/  FMUL.FTZ R62, R49, R62 ;  /* 0x0000003e313e7220 */ /* 0x020fe20000410000 */
[----:B----4-:R-:W-:Y:S01]  /*0470*/  PRMT R39, RZ, 0x5410, R40 ;  /* 0x00005410ff277816 */ /* 0x010fe20000000028 */
[C---:B------:R-:W-:Y:S01]  /*0480*/  FADD.FTZ R52, -R53.reuse, R52 ;  /* 0x0000003435347221 */ /* 0x040fe20000010100 */
[--C-:B------:R-:W-:Y:S01]  /*0490*/  PRMT R56, RZ, 0x5410, R37.reuse ;  /* 0x00005410ff387816 */ /* 0x100fe20000000025 */
[C---:B------:R-:W-:Y:S01]  /*04a0*/  FADD.FTZ R38, -R53.reuse, R38 ;  /* 0x0000002635267221 */ /* 0x040fe20000010100 */
[----:B------:R-:W-:Y:S01]  /*04b0*/  PRMT R58, RZ, 0x7610, R37 ;  /* 0x00007610ff3a7816 */ /* 0x000fe20000000025 */
[----:B------:R-:W-:Y:S01]  /*04c0*/  FADD.FTZ R20, R20, R39 ;  /* 0x0000002714147221 */ /* 0x000fe20000010000 */
[----:B------:R-:W-:Y:S01]  /*04d0*/  PRMT R40, RZ, 0x7610, R40 ;  /* 0x00007610ff287816 */ /* 0x000fe20000000028 */
[C---:B------:R-:W-:Y:S01]  /*04e0*/  FADD.FTZ R56, -R53.reuse, R56 ;  /* 0x0000003835387221 */ /* 0x040fe20000010100 */
[--C-:B------:R-:W-:Y:S01]  /*04f0*/  PRMT R51, RZ, 0x5410, R41.reuse ;  /* 0x00005410ff337816 */ /* 0x100fe20000000029 */
[----:B------:R-:W-:Y:S01]  /*0500*/  FADD.FTZ R58, -R53, R58 ;  /* 0x0000003a353a7221 */ /* 0x000fe20000010100 */
[----:B------:R-:W-:Y:S01]  /*0510*/  PRMT R55, RZ, 0x7610, R41 ;  /* 0x00007610ff377816 */ /* 0x000fe20000000029 */
[----:B------:R-:W-:Y:S01]  /*0520*/  FMUL.FTZ R41, R49, R60 ;  /* 0x0000003c31297220 */ /* 0x000fe20000410000 */
[----:B------:R-:W-:Y:S01]  /*0530*/  PRMT R50, RZ, 0x7610, R42 ;  /* 0x00007610ff327816 */ /* 0x000fe2000000002a */
[-C--:B------:R-:W-:Y:S01]  /*0540*/  FMUL.FTZ R60, R45, R39.reuse ;  /* 0x000000272d3c7220 */ /* 0x080fe20000410000 */
[----:B------:R-:W-:Y:S01]  /*0550*/  PRMT R37, RZ, 0x7610, R43 ;  /* 0x00007610ff257816 */ /* 0x000fe2000000002b */
[----:B------:R-:W-:-:S02]  /*0560*/  FFMA.FTZ R8, R41, R39, R8 ;  /* 0x0000002729087223 */ /* 0x000fc40000010008 */
[----:B------:R-:W-:Y:S02]  /*0570*/  FADD.FTZ R21, R21, R40 ;  /* 0x0000002815157221 */ /* 0x000fe40000010000 */
[-C--:B------:R-:W-:Y:S02]  /*0580*/  FFMA.FTZ R9, R62, R40.reuse, R9 ;  /* 0x000000283e097223 */ /* 0x080fe40000010009 */
[----:B------:R-:W-:Y:S02]  /*0590*/  FMUL.FTZ R57, R44, R40 ;  /* 0x000000282c397220 */ /* 0x000fe40000410000 */
[----:B------:R-:W-:Y:S02]  /*05a0*/  FADD.FTZ R40, RZ, R60 ;  /* 0x0000003cff287221 */ /* 0x000fe40000010000 */
[----:B------:R-:W-:Y:S02]  /*05b0*/  FFMA.FTZ R39, R41, R60, RZ ;  /* 0x0000003c29277223 */ /* 0x000fe400000100ff */
[----:B------:R-:W-:Y:S01]  /*05c0*/  FADD.FTZ R36, -R53, R64 ;  /* 0x0000004035247221 */ /* 0x000fe20000010100 */
[----:B------:R-:W-:Y:S01]  /*05d0*/  PRMT R53, RZ, 0x5410, R42 ;  /* 0x00005410ff357816 */ /* 0x000fe2000000002a */
[C---:B------:R-:W-:Y:S01]  /*05e0*/  FMUL.FTZ R59, R49.reuse, R56 ;  /* 0x00000038313b7220 */ /* 0x040fe20000410000 */
[----:B------:R-:W-:Y:S01]  /*05f0*/  PRMT R42, RZ, 0x5410, R43 ;  /* 0x00005410ff2a7816 */ /* 0x000fe2000000002b */
[----:B------:R-:W-:-:S02]  /*0600*/  FMUL.FTZ R58, R49, R58 ;  /* 0x0000003a313a7220 */ /* 0x000fc40000410000 */
[----:B------:R-:W-:Y:S02]  /*0610*/  FMUL.FTZ R56, R7, R51 ;  /* 0x0000003307387220 */ /* 0x000fe40000410000 */
[----:B------:R-:W-:Y:S02]  /*0620*/  FADD.FTZ R43, R40, R57 ;  /* 0x00000039282b7221 */ /* 0x000fe40000010000 */
[----:B------:R-:W-:Y:S02]  /*0630*/  FFMA.FTZ R39, R62, R57, R39 ;  /* 0x000000393e277223 */ /* 0x000fe40000010027 */
[----:B------:R-:W-:Y:S02]  /*0640*/  FADD.FTZ R23, R23, R55 ;  /* 0x0000003717177221 */ /* 0x000fe40000010000 */
[----:B------:R-:W-:Y:S02]  /*0650*/  FFMA.FTZ R11, R58, R55, R11 ;  /* 0x000000373a0b7223 */ /* 0x000fe4000001000b */
        /* <DEDUP_REMOVED lines=12> */
[----:B------:R-:W-:-:S02]  /*0720*/  FADD.FTZ R17, R17, R50 ;  /* 0x0000003211117221 */ /* 0x000fc40000010000 */
[----:B------:R-:W-:Y:S02]  /*0730*/  FFMA.FTZ R13, R52, R50, R13 ;  /* 0x00000032340d7223 */ /* 0x000fe4000001000d */
[----:B------:R-:W-:Y:S02]  /*0740*/  FMUL.FTZ R51, R49, R38 ;  /* 0x0000002631337220 */ /* 0x000fe40000410000 */
[----:B------:R-:W-:Y:S02]  /*0750*/  FMUL.FTZ R50, R4, R50 ;  /* 0x0000003204327220 */ /* 0x000fe40000410000 */
[----:B------:R-:W-:Y:S02]  /*0760*/  FADD.FTZ R43, R40, R53 ;  /* 0x00000035282b7221 */ /* 0x000fe40000010000 */
[----:B------:R-:W-:Y:S02]  /*0770*/  FFMA.FTZ R39, R54, R53, R39 ;  /* 0x0000003536277223 */ /* 0x000fe40000010027 */
[----:B------:R-:W-:-:S02]  /*0780*/  FADD.FTZ R18, R18, R42 ;  /* 0x0000002a12127221 */ /* 0x000fc40000010000 */
[-C--:B------:R-:W-:Y:S02]  /*0790*/  FFMA.FTZ R14, R51, R42.reuse, R14 ;  /* 0x0000002a330e7223 */ /* 0x080fe4000001000e */
[----:B------:R-:W-:Y:S02]  /*07a0*/  FMUL.FTZ R42, R3, R42 ;  /* 0x0000002a032a7220 */ /* 0x000fe40000410000 */
[----:B------:R-:W-:Y:S02]  /*07b0*/  FADD.FTZ R61, R43, R50 ;  /* 0x000000322b3d7221 */ /* 0x000fe40000010000 */
[----:B------:R-:W-:Y:S02]  /*07c0*/  FFMA.FTZ R39, R52, R50, R39 ;  /* 0x0000003234277223 */ /* 0x000fe40000010027 */
[----:B------:R-:W-:Y:S02]  /*07d0*/  FMUL.FTZ R43, R2, R37 ;  /* 0x00000025022b7220 */ /* 0x000fe40000410000 */
[----:B------:R-:W-:-:S02]  /*07e0*/  FMUL.FTZ R40, R49, R36 ;  /* 0x0000002431287220 */ /* 0x000fc40000410000 */
[----:B------:R-:W-:Y:S02]  /*07f0*/  FADD.FTZ R38, R61, R42 ;  /* 0x0000002a3d267221 */ /* 0x000fe40000010000 */
[----:B------:R-:W-:Y:S02]  /*0800*/  FFMA.FTZ R39, R51, R42, R39 ;  /* 0x0000002a33277223 */ /* 0x000fe40000010027 */
[----:B------:R-:W-:Y:S02]  /*0810*/  FADD.FTZ R19, R19, R37 ;  /* 0x0000002513137221 */ /* 0x000fe40000010000 */
[----:B------:R-:W-:Y:S02]  /*0820*/  FFMA.FTZ R15, R40, R37, R15 ;  /* 0x00000025280f7223 */ /* 0x000fe4000001000f */
[----:B------:R-:W-:Y:S02]  /*0830*/  FADD.FTZ R38, R38, R43 ;  /* 0x0000002b26267221 */ /* 0x000fe40000010000 */
[----:B------:R-:W-:-:S02]  /*0840*/  FFMA.FTZ R39, R40, R43, R39 ;  /* 0x0000002b28277223 */ /* 0x000fc40000010027 */
.L_x_24:
[----:B-1----:R-:W-:Y:S05]  /*0850*/  BSYNC B0 ;  /* 0x0000000000007941 */ /* 0x002fea0003800000 */
.L_x_23:
[----:B------:R-:W-:Y:S05]  /*0860*/  BRA.DIV ~URZ, `(.L_x_25) ;  /* 0x00000c627f007947 */ /* 0x000fea000b800000 */
[----:B------:R1:W2:Y:S02]  /*0870*/  SHFL.BFLY PT, R61, R38, 0x1, 0x1f ;  /* 0x0c201f00263d7f89 */ /* 0x0002a400000e0000 */
.L_x_30:
[----:B------:R-:W-:Y:S05]  /*0880*/  BRA.DIV ~URZ, `(.L_x_26) ;  /* 0x00000cc27f007947 */ /* 0x000fea000b800000 */
[----:B------:R-:W3:Y:S01]  /*0890*/  SHFL.BFLY PT, R36, R39, 0x1, 0x1f ;  /* 0x0c201f0027247f89 */ /* 0x000ee200000e0000 */
[----:B--2---:R-:W-:-:S05]  /*08a0*/  FADD.FTZ R66, R61, R38 ;  /* 0x000000263d427221 */ /* 0x004fca0000010000 */
[----:B------:R-:W2:Y:S01]  /*08b0*/  SHFL.BFLY PT, R37, R66, 0x2, 0x1f ;  /* 0x0c401f0042257f89 */ /* 0x000ea200000e0000 */
[----:B---3--:R-:W-:-:S05]  /*08c0*/  FADD.FTZ R36, R36, R39 ;  /* 0x0000002724247221 */ /* 0x008fca0000010000 */
[----:B------:R-:W3:Y:S01]  /*08d0*/  SHFL.BFLY PT, R61, R36, 0x2, 0x1f ;  /* 0x0c401f00243d7f89 */ /* 0x000ee200000e0000 */
[----:B--2---:R-:W-:-:S05]  /*08e0*/  FADD.FTZ R37, R37, R66 ;  /* 0x0000004225257221 */ /* 0x004fca0000010000 */
[----:B-1----:R-:W1:Y:S01]  /*08f0*/  SHFL.BFLY PT, R38, R37, 0x4, 0x1f ;  /* 0x0c801f0025267f89 */ /* 0x002e6200000e0000 */
[----:B---3--:R-:W-:-:S05]  /*0900*/  FADD.FTZ R63, R36, R61 ;  /* 0x0000003d243f7221 */ /* 0x008fca0000010000 */
[----:B------:R-:W2:Y:S01]  /*0910*/  SHFL.BFLY PT, R64, R63, 0x4, 0x1f ;  /* 0x0c801f003f407f89 */ /* 0x000ea200000e0000 */
[----:B-1----:R-:W-:-:S05]  /*0920*/  FADD.FTZ R65, R37, R38 ;  /* 0x0000002625417221 */ /* 0x002fca0000010000 */
[----:B------:R-:W1:Y:S01]  /*0930*/  SHFL.BFLY PT, R38, R65, 0x8, 0x1f ;  /* 0x0d001f0041267f89 */ /* 0x000e6200000e0000 */
[----:B--2---:R-:W-:-:S05]  /*0940*/  FADD.FTZ R64, R63, R64 ;  /* 0x000000403f407221 */ /* 0x004fca0000010000 */
[----:B------:R-:W2:Y:S01]  /*0950*/  SHFL.BFLY PT, R39, R64, 0x8, 0x1f ;  /* 0x0d001f0040277f89 */ /* 0x000ea200000e0000 */
[----:B-1----:R-:W-:-:S05]  /*0960*/  FADD.FTZ R38, R65, R38 ;  /* 0x0000002641267221 */ /* 0x002fca0000010000 */
[----:B------:R1:W3:Y:S01]  /*0970*/  SHFL.BFLY PT, R61, R38, 0x10, 0x1f ;  /* 0x0e001f00263d7f89 */ /* 0x0002e200000e0000 */
[----:B--2---:R-:W-:-:S05]  /*0980*/  FADD.FTZ R39, R64, R39 ;  /* 0x0000002740277221 */ /* 0x004fca0000010000 */
[----:B------:R1:W2:Y:S02]  /*0990*/  SHFL.BFLY PT, R36, R39, 0x10, 0x1f ;  /* 0x0e001f0027247f89 */ /* 0x0002a400000e0000 */
.L_x_31:
[----:B------:R-:W-:Y:S01]  /*09a0*/  BSSY B0, `(.L_x_27) ;  /* 0x0000064000007945 */ /* 0x000fe20003800000 */
[----:B------:R-:W-:Y:S05]  /*09b0*/  @!P3 BRA `(.L_x_28) ;  /* 0x000006200000b947 */ /* 0x000fea0003800000 */
[----:B---3--:R-:W-:Y:S01]  /*09c0*/  FADD.FTZ R61, R61, R38 ;  /* 0x000000263d3d7221 */ /* 0x008fe20000010000 */
[----:B------:R-:W-:Y:S01]  /*09d0*/  ISETP.NE.U32.AND P2, PT, RZ, c[0x0][0x218], PT ;  /* 0x00008600ff007a0c */ /* 0x000fe20003f45070 */
[----:B--2---:R-:W-:Y:S01]  /*09e0*/  FADD.FTZ R36, R36, R39 ;  /* 0x0000002724247221 */ /* 0x004fe20000010000 */
[----:B0-----:R-:W-:Y:S01]  /*09f0*/  ISETP.NE.AND P0, PT, R46, RZ, PT ;  /* 0x000000ff2e00720c */ /* 0x001fe20003f05270 */
[----:B------:R-:W-:Y:S01]  /*0a00*/  FMUL.FTZ R61, R61, c[0x0][0x1e0] ;  /* 0x000078003d3d7a20 */ /* 0x000fe20000410000 */
[----:B------:R-:W-:Y:S01]  /*0a10*/  ISETP.NE.AND.EX P2, PT, RZ, c[0x0][0x21c], PT, P2 ;  /* 0x00008700ff007a0c */ /* 0x000fe20003f45320 */
[----:B------:R-:W-:Y:S01]  /*0a20*/  FMUL.FTZ R65, R36, c[0x0][0x1e0] ;  /* 0x0000780024417a20 */ /* 0x000fe20000410000 */
[----:B------:R-:W-:Y:S02]  /*0a30*/  ISETP.NE.U32.AND P1, PT, RZ, c[0x0][0x258], PT ;  /* 0x00009600ff007a0c */ /* 0x000fe40003f25070 */
[----:B------:R-:W-:-:S02]  /*0a40*/  FSEL R64, R61, RZ, !P0 ;  /* 0x000000ff3d407208 */ /* 0x000fc40004000000 */
[----:B------:R-:W-:Y:S02]  /*0a50*/  ISETP.NE.AND.EX P1, PT, RZ, c[0x0][0x25c], PT, P1 ;  /* 0x00009700ff007a0c */ /* 0x000fe40003f25310 */
[----:B------:R-:W-:Y:S01]  /*0a60*/  ISETP.NE.U32.AND P0, PT, RZ, c[0x0][0x250], PT ;  /* 0x00009400ff007a0c */ /* 0x000fe20003f05070 */
[-CC-:B------:R-:W-:Y:S02]  /*0a70*/  FFMA.FTZ R61, R41, R65.reuse, R64.reuse ;  /* 0x00000041293d7223 */ /* 0x180fe40000010040 */
[-CC-:B------:R-:W-:Y:S01]  /*0a80*/  FFMA.FTZ R68, R58, R65.reuse, R64.reuse ;  /* 0x000000413a447223 */ /* 0x180fe20000010040 */
[----:B------:R-:W-:Y:S01]  /*0a90*/  ISETP.NE.AND.EX P0, PT, RZ, c[0x0][0x254], PT, P0 ;  /* 0x00009500ff007a0c */ /* 0x000fe20003f05300 */
[-CC-:B------:R-:W-:Y:S02]  /*0aa0*/  FFMA.FTZ R37, R52, R65.reuse, R64.reuse ;  /* 0x0000004134257223 */ /* 0x180fe40000010040 */
[----:B------:R-:W-:Y:S02]  /*0ab0*/  FADD.FTZ R36, R60, -R61 ;  /* 0x8000003d3c247221 */ /* 0x000fe40000010000 */
[----:B------:R-:W-:-:S02]  /*0ac0*/  FFMA.FTZ R66, R62, R65, R64 ;  /* 0x000000413e427223 */ /* 0x000fc40000010040 */
[----:B------:R-:W-:Y:S02]  /*0ad0*/  FADD.FTZ R61, R55, -R68 ;  /* 0x80000044373d7221 */ /* 0x000fe40000010000 */
[----:B------:R-:W-:Y:S02]  /*0ae0*/  FFMA.FTZ R63, R59, R65, R64 ;  /* 0x000000413b3f7223 */ /* 0x000fe40000010040 */
[----:B------:R-:W-:Y:S01]  /*0af0*/  FADD.FTZ R68, R50, -R37 ;  /* 0x8000002532447221 */ /* 0x000fe20000010000 */
[----:B------:R-:W-:Y:S01]  /*0b00*/  @P2 PRMT R37, RZ, 0x5410, R24 ;  /* 0x00005410ff252816 */ /* 0x000fe20000000018 */
[----:B-----5:R-:W-:Y:S02]  /*0b10*/  FMUL.FTZ R36, R49, R36 ;  /* 0x0000002431247220 */ /* 0x020fe40000410000 */
[----:B------:R-:W-:Y:S02]  /*0b20*/  FADD.FTZ R67, R57, -R66 ;  /* 0x8000004239437221 */ /* 0x000fe40000010000 */
[----:B------:R-:W-:-:S02]  /*0b30*/  FADD.FTZ R66, R56, -R63 ;  /* 0x8000003f38427221 */ /* 0x000fc40000010000 */
[-C--:B-1----:R-:W-:Y:S02]  /*0b40*/  FFMA.FTZ R38, R54, R65.reuse, R64 ;  /* 0x0000004136267223 */ /* 0x082fe40000010040 */
[----:B------:R-:W-:Y:S01]  /*0b50*/  @P2 FADD.FTZ R36, R36, R37 ;  /* 0x0000002524242221 */ /* 0x000fe20000010000 */
[----:B------:R-:W-:Y:S01]  /*0b60*/  @P2 PRMT R37, RZ, 0x5410, R25 ;  /* 0x00005410ff252816 */ /* 0x000fe20000000019 */
[----:B------:R-:W-:Y:S02]  /*0b70*/  FMUL.FTZ R66, R49, R66 ;  /* 0x0000004231427220 */ /* 0x000fe40000410000 */
[----:B------:R-:W-:Y:S02]  /*0b80*/  FADD.FTZ R38, R53, -R38 ;  /* 0x8000002635267221 */ /* 0x000fe40000010000 */
[-CC-:B------:R-:W-:Y:S02]  /*0b90*/  FFMA.FTZ R39, R51, R65.reuse, R64.reuse ;  /* 0x0000004133277223 */ /* 0x180fe40000010040 */
[----:B------:R-:W-:Y:S01]  /*0ba0*/  FFMA.FTZ R64, R40, R65, R64 ;  /* 0x0000004128407223 */ /* 0x000fe20000010040 */
[----:B------:R-:W-:Y:S01]  /*0bb0*/  @P1 F2FP.BF16.PACK_AB R65, RZ, R36 ;  /* 0x00000024ff41123e */ /* 0x000fe200000010ff */
[C---:B------:R-:W-:Y:S01]  /*0bc0*/  FMUL.FTZ R63, R49.reuse, R68 ;  /* 0x00000044313f7220 */ /* 0x040fe20000410000 */
[----:B------:R-:W-:Y:S01]  /*0bd0*/  @P2 PRMT R68, RZ, 0x7610, R24 ;  /* 0x00007610ff442816 */ /* 0x000fe20000000018 */
[----:B------:R-:W-:Y:S01]  /*0be0*/  @P2 FADD.FTZ R66, R66, R37 ;  /* 0x0000002542422221 */ /* 0x000fe20000010000 */
[----:B------:R-:W-:Y:S01]  /*0bf0*/  @P2 PRMT R37, RZ, 0x5410, R26 ;  /* 0x00005410ff252816 */ /* 0x000fe2000000001a */
[----:B------:R-:W-:Y:S01]  /*0c00*/  FMUL.FTZ R67, R49, R67 ;  /* 0x0000004331437220 */ /* 0x000fe20000410000 */
[----:B------:R-:W-:Y:S01]  /*0c10*/  @P1 PRMT R28, R65, 0x7610, R28 ;  /* 0x00007610411c1816 */ /* 0x000fe2000000001c */
[----:B------:R-:W-:-:S02]  /*0c20*/  FMUL.FTZ R38, R49, R38 ;  /* 0x0000002631267220 */ /* 0x000fc40000410000 */
[----:B------:R-:W-:Y:S02]  /*0c30*/  FADD.FTZ R64, R43, -R64 ;  /* 0x800000402b407221 */ /* 0x000fe40000010000 */
[----:B------:R-:W-:Y:S01]  /*0c40*/  @P2 FADD.FTZ R67, R67, R68 ;  /* 0x0000004443432221 */ /* 0x000fe20000010000 */
[----:B------:R-:W-:Y:S01]  /*0c50*/  @P2 PRMT R68, RZ, 0x7610, R25 ;  /* 0x00007610ff442816 */ /* 0x000fe20000000019 */
[----:B------:R-:W-:Y:S01]  /*0c60*/  @P2 FADD.FTZ R38, R38, R37 ;  /* 0x0000002526262221 */ /* 0x000fe20000010000 */
[----:B------:R-:W-:Y:S01]  /*0c70*/  @P2 PRMT R37, RZ, 0x7610, R27 ;  /* 0x00007610ff252816 */ /* 0x000fe2000000001b */
[C---:B------:R-:W-:Y:S01]  /*0c80*/  FMUL.FTZ R61, R49.reuse, R61 ;  /* 0x0000003d313d7220 */ /* 0x040fe20000410000 */
[----:B------:R-:W-:Y:S01]  /*0c90*/  @P1 F2FP.BF16.PACK_AB R65, RZ, R67 ;  /* 0x00000043ff41123e */ /* 0x000fe200000010ff */
[----:B------:R-:W-:Y:S02]  /*0ca0*/  FMUL.FTZ R64, R49, R64 ;  /* 0x0000004031407220 */ /* 0x000fe40000410000 */
[----:B------:R-:W-:Y:S01]  /*0cb0*/  @P2 FADD.FTZ R61, R61, R68 ;  /* 0x000000443d3d2221 */ /* 0x000fe20000010000 */
[----:B------:R-:W-:Y:S01]  /*0cc0*/  @P2 PRMT R68, RZ, 0x7610, R26 ;  /* 0x00007610ff442816 */ /* 0x000fe2000000001a */
[----:B------:R-:W-:Y:S01]  /*0cd0*/  @P2 FADD.FTZ R64, R64, R37 ;  /* 0x0000002540402221 */ /* 0x000fe20000010000 */
[-C--:B------:R-:W-:Y:S01]  /*0ce0*/  @P1 F2FP.BF16.PACK_AB R37, RZ, R38.reuse ;  /* 0x00000026ff25123e */ /* 0x080fe200000010ff */
[----:B------:R-:W-:Y:S01]  /*0cf0*/  FADD.FTZ R39, R42, -R39 ;  /* 0x800000272a277221 */ /* 0x000fe20000010000 */
[----:B------:R-:W-:Y:S01]  /*0d00*/  @P1 PRMT R28, R28, 0x5410, R65 ;  /* 0x000054101c1c1816 */ /* 0x000fe20000000041 */
[----:B------:R-:W-:Y:S01]  /*0d10*/  @P2 FADD.FTZ R63, R63, R68 ;  /* 0x000000443f3f2221 */ /* 0x000fe20000010000 */
[----:B------:R-:W-:Y:S01]  /*0d20*/  @P1 PRMT R30, R37, 0x7610, R30 ;  /* 0x00007610251e1816 */ /* 0x000fe2000000001e */
[----:B------:R-:W-:Y:S01]  /*0d30*/  FMUL.FTZ R39, R49, R39 ;  /* 0x0000002731277220 */ /* 0x000fe20000410000 */
[----:B------:R-:W-:Y:S01]  /*0d40*/  @P0 F2FP.BF16.PACK_AB R37, RZ, R38 ;  /* 0x00000026ff25023e */ /* 0x000fe200000010ff */
[----:B------:R-:W-:Y:S01]  /*0d50*/  IMAD.MOV.U32 R65, RZ, RZ, 0x10 ;  /* 0x00000010ff417424 */ /* 0x000fe200078e00ff */
[----:B------:R-:W-:-:S02]  /*0d60*/  @P2 PRMT R68, RZ, 0x5410, R27 ;  /* 0x00005410ff442816 */ /* 0x000fc4000000001b */
[----:B------:R-:W-:Y:S02]  /*0d70*/  @P0 PRMT R34, R37, 0x7610, R34 ;  /* 0x0000761025220816 */ /* 0x000fe40000000022 */
[----:B------:R-:W-:Y:S01]  /*0d80*/  @P1 F2FP.BF16.PACK_AB R37, RZ, R63 ;  /* 0x0000003fff25123e */ /* 0x000fe200000010ff */
[----:B------:R-:W-:Y:S01]  /*0d90*/  @P2 FADD.FTZ R39, R39, R68 ;  /* 0x0000004427272221 */ /* 0x000fe20000010000 */
[----:B------:R-:W-:Y:S02]  /*0da0*/  ISETP.NE.U32.AND P2, PT, RZ, c[0x0][0x258], PT ;  /* 0x00009600ff007a0c */ /* 0x000fe40003f45070 */
[----:B------:R-:W-:Y:S02]  /*0db0*/  @P1 PRMT R30, R30, 0x5410, R37 ;  /* 0x000054101e1e1816 */ /* 0x000fe40000000025 */
[-C--:B------:R-:W-:Y:S02]  /*0dc0*/  @P1 F2FP.BF16.PACK_AB R37, RZ, R66.reuse ;  /* 0x00000042ff25123e */ /* 0x080fe400000010ff */
[----:B------:R-:W-:-:S02]  /*0dd0*/  @P0 F2FP.BF16.PACK_AB R49, RZ, R66 ;  /* 0x00000042ff31023e */ /* 0x000fc400000010ff */
[----:B------:R-:W-:Y:S02]  /*0de0*/  @P1 PRMT R29, R37, 0x7610, R29 ;  /* 0x00007610251d1816 */ /* 0x000fe4000000001d */
[----:B------:R-:W-:Y:S02]  /*0df0*/  F2FP.BF16.PACK_AB R37, R61, R66 ;  /* 0x000000423d25723e */ /* 0x000fe400000010ff */
[----:B------:R-:W-:Y:S02]  /*0e00*/  @P0 F2FP.BF16.PACK_AB R66, RZ, R36 ;  /* 0x00000024ff42023e */ /* 0x000fe400000010ff */
[----:B------:R-:W-:Y:S02]  /*0e10*/  ISETP.NE.AND.EX P2, PT, RZ, c[0x0][0x25c], PT, P2 ;  /* 0x00009700ff007a0c */ /* 0x000fe40003f45320 */
[----:B------:R-:W-:Y:S02]  /*0e20*/  @P0 PRMT R32, R66, 0x7610, R32 ;  /* 0x0000761042200816 */ /* 0x000fe40000000020 */
[----:B------:R-:W-:-:S02]  /*0e30*/  @P1 F2FP.BF16.PACK_AB R66, RZ, R39 ;  /* 0x00000027ff42123e */ /* 0x000fc400000010ff */
[----:B------:R-:W-:Y:S02]  /*0e40*/  @P0 PRMT R33, R49, 0x7610, R33 ;  /* 0x0000761031210816 */ /* 0x000fe40000000021 */
[----:B------:R-:W-:Y:S02]  /*0e50*/  @P1 PRMT R31, R66, 0x7610, R31 ;  /* 0x00007610421f1816 */ /* 0x000fe4000000001f */
[----:B------:R-:W-:Y:S02]  /*0e60*/  @P1 F2FP.BF16.PACK_AB R68, RZ, R64 ;  /* 0x00000040ff44123e */ /* 0x000fe400000010ff */
[----:B------:R-:W-:Y:S02]  /*0e70*/  @P0 F2FP.BF16.PACK_AB R66, RZ, R39 ;  /* 0x00000027ff42023e */ /* 0x000fe400000010ff */
[----:B------:R-:W-:Y:S02]  /*0e80*/  @P1 F2FP.BF16.PACK_AB R49, RZ, R61 ;  /* 0x0000003dff31123e */ /* 0x000fe400000010ff */
[----:B------:R-:W-:Y:S01]  /*0e90*/  @P1 PRMT R31, R31, 0x5410, R68 ;  /* 0x000054101f1f1816 */ /* 0x000fe20000000044 */
[----:B------:R-:W-:Y:S01]  /*0ea0*/  @P2 IMAD.WIDE.U32 R68, R0, R65, c[0x0][0x258] ;  /* 0x0000960000442625 */ /* 0x000fe200078e0041 */
[----:B------:R-:W-:-:S02]  /*0eb0*/  @P0 PRMT R35, R66, 0x7610, R35 ;  /* 0x0000761042230816 */ /* 0x000fc40000000023 */
[----:B------:R-:W-:Y:S02]  /*0ec0*/  @P1 PRMT R29, R29, 0x5410, R49 ;  /* 0x000054101d1d1816 */ /* 0x000fe40000000031 */
[----:B------:R-:W-:Y:S02]  /*0ed0*/  @P0 F2FP.BF16.PACK_AB R66, RZ, R64 ;  /* 0x00000040ff42023e */ /* 0x000fe400000010ff */
[----:B------:R-:W-:Y:S01]  /*0ee0*/  F2FP.BF16.PACK_AB R39, R64, R39 ;  /* 0x000000274027723e */ /* 0x000fe200000010ff */
[----:B------:R-:W-:Y:S01]  /*0ef0*/  IMAD.WIDE.U32 R64, R0, R65, c[0x0][0x248] ;  /* 0x0000920000407625 */ /* 0x000fe200078e0041 */
[----:B------:R-:W-:Y:S01]  /*0f00*/  F2FP.BF16.PACK_AB R38, R63, R38 ;  /* 0x000000263f26723e */ /* 0x000fe200000010ff */
[----:B------:R-:W-:Y:S01]  /*0f10*/  @P2 STG.E.128 [R68.64], R28 ;  /* 0x0000001c44002986 */ /* 0x000fe2000c101d04 */
[----:B------:R-:W-:Y:S02]  /*0f20*/  F2FP.BF16.PACK_AB R36, R67, R36 ;  /* 0x000000244324723e */ /* 0x000fe400000010ff */
[----:B------:R-:W-:-:S02]  /*0f30*/  @P0 F2FP.BF16.PACK_AB R63, RZ, R63 ;  /* 0x0000003fff3f023e */ /* 0x000fc400000010ff */
[----:B------:R-:W-:Y:S01]  /*0f40*/  @P0 F2FP.BF16.PACK_AB R61, RZ, R61 ;  /* 0x0000003dff3d023e */ /* 0x000fe200000010ff */
[----:B------:R0:W-:Y:S01]  /*0f50*/  STG.E.128 [R64.64], R36 ;  /* 0x0000002440007986 */ /* 0x0001e2000c101d04 */
[----:B------:R-:W-:Y:S02]  /*0f60*/  @P0 F2FP.BF16.PACK_AB R49, RZ, R67 ;  /* 0x00000043ff31023e */ /* 0x000fe400000010ff */
[----:B------:R-:W-:Y:S02]  /*0f70*/  @P0 PRMT R34, R34, 0x5410, R63 ;  /* 0x0000541022220816 */ /* 0x000fe4000000003f */
[----:B------:R-:W-:Y:S02]  /*0f80*/  @P0 PRMT R33, R33, 0x5410, R61 ;  /* 0x0000541021210816 */ /* 0x000fe4000000003d */
[----:B------:R-:W-:Y:S02]  /*0f90*/  @P0 PRMT R32, R32, 0x5410, R49 ;  /* 0x0000541020200816 */ /* 0x000fe40000000031 */
[----:B------:R-:W-:-:S02]  /*0fa0*/  @P0 PRMT R35, R35, 0x5410, R66 ;  /* 0x0000541023230816 */ /* 0x000fc40000000042 */
[----:B0-----:R-:W-:-:S04]  /*0fb0*/  @P0 LEA R64, P1, R0, c[0x0][0x250], 0x4 ;  /* 0x0000940000400a11 */ /* 0x001fc800078220ff */
[----:B------:R-:W-:-:S05]  /*0fc0*/  @P0 LEA.HI.X R65, R0, c[0x0][0x254], RZ, 0x4, P1 ;  /* 0x0000950000410a11 */ /* 0x000fca00008f24ff */
[----:B------:R0:W-:Y:S04]  /*0fd0*/  @P0 STG.E.128 [R64.64], R32 ;  /* 0x0000002040000986 */ /* 0x0001e8000c101d04 */
.L_x_28:
[----:B------:R-:W-:Y:S05]  /*0fe0*/  BSYNC B0 ;  /* 0x0000000000007941 */ /* 0x000fea0003800000 */
.L_x_27:
[----:B------:R-:W-:-:S05]  /*0ff0*/  MOV R0, c[0x0][0x160] ;  /* 0x0000580000007a02 */ /* 0x000fca0000000f00 */
[----:B------:R-:W-:-:S05]  /*1000*/  IMAD R47, R0, 0x4, R47 ;  /* 0x00000004002f7824 */ /* 0x000fca00078e022f */
[----:B------:R-:W-:-:S13]  /*1010*/  ISETP.GE.AND P0, PT, R47, c[0x0][0x164], PT ;  /* 0x000059002f007a0c */ /* 0x000fda0003f06270 */
[----:B0123-5:R-:W-:Y:S05]  /*1020*/  @!P0 BRA `(.L_x_29) ;  /* 0xfffff21000008947 */ /* 0x02ffea000383ffff */
.L_x_22:
[----:B0----5:R-:W0:Y:S01]  /*1030*/  S2R R24, SR_TID.X ;  /* 0x0000000000187919 */ /* 0x021e220000002100 */
[----:B------:R-:W-:Y:S01]  /*1040*/  WARPSYNC 0xffffffff ;  /* 0xffffffff00007948 */ /* 0x000fe20003800000 */
[----:B0-----:R-:W-:-:S05]  /*1050*/  SHF.L.U32 R0, R24, 0x5, RZ ;  /* 0x0000000518007819 */ /* 0x001fca00000006ff */
[----:B------:R0:W-:Y:S04]  /*1060*/  STS.128 [R0], R20 ;  /* 0x0000001400007388 */ /* 0x0001e80000000c00 */
[----:B------:R-:W-:Y:S04]  /*1070*/  STS.128 [R0+0x10], R16 ;  /* 0x0000101000007388 */ /* 0x000fe80000000c00 */
[----:B------:R-:W-:Y:S06]  /*1080*/  BAR.SYNC.DEFER_BLOCKING 0x0 ;  /* 0x0000000000007b1d */ /* 0x000fec0000010000 */
[----:B0-----:R-:W0:Y:S04]  /*1090*/  S2R R22, SR_CTAID.X ;  /* 0x0000000000167919 */ /* 0x001e280000002500 */
[----:B------:R-:W1:Y:S04]  /*10a0*/  LDS R2, [R24.X4] ;  /* 0x0000000018027984 */ /* 0x000e680000004800 */
[----:B------:R-:W2:Y:S04]  /*10b0*/  LDS R5, [R24.X4+0x400] ;  /* 0x0004000018057984 */ /* 0x000ea80000004800 */
[----:B------:R-:W3:Y:S04]  /*10c0*/  LDS R3, [R24.X4+0x200] ;  /* 0x0002000018037984 */ /* 0x000ee80000004800 */
[----:B------:R-:W4:Y:S04]  /*10d0*/  LDS R4, [R24.X4+0x600] ;  /* 0x0006000018047984 */ /* 0x000f280000004800 */
[----:B------:R-:W0:Y:S04]  /*10e0*/  LDS R7, [R24.X4+0x800] ;  /* 0x0008000018077984 */ /* 0x000e280000004800 */
[----:B------:R-:W0:Y:S04]  /*10f0*/  LDS R6, [R24.X4+0xa00] ;  /* 0x000a000018067984 */ /* 0x000e280000004800 */
[----:B------:R-:W0:Y:S04]  /*1100*/  LDS R25, [R24.X4+0xc00] ;  /* 0x000c000018197984 */ /* 0x000e280000004800 */
[----:B------:R-:W0:Y:S04]  /*1110*/  LDS R27, [R24.X4+0xe00] ;  /* 0x000e0000181b7984 */ /* 0x000e280000004800 */
[----:B------:R-:W-:Y:S01]  /*1120*/  BAR.SYNC.DEFER_BLOCKING 0x0 ;  /* 0x0000000000007b1d */ /* 0x000fe20000010000 */
[----:B-1----:R-:W-:-:S04]  /*1130*/  FADD.FTZ R2, RZ, R2 ;  /* 0x00000002ff027221 */ /* 0x002fc80000010000 */
[----:B--2---:R-:W-:Y:S02]  /*1140*/  FADD.FTZ R2, R2, R5 ;  /* 0x0000000502027221 */ /* 0x004fe40000010000 */
[----:B---3--:R-:W-:-:S04]  /*1150*/  FADD.FTZ R3, RZ, R3 ;  /* 0x00000003ff037221 */ /* 0x008fc80000010000 */
[----:B----4-:R-:W-:Y:S01]  /*1160*/  FADD.FTZ R3, R3, R4 ;  /* 0x0000000403037221 */ /* 0x010fe20000010000 */
[----:B------:R1:W-:Y:S01]  /*1170*/  STS.128 [R0], R8 ;  /* 0x0000000800007388 */ /* 0x0003e20000000c00 */
[----:B0-----:R-:W-:-:S03]  /*1180*/  FADD.FTZ R2, R2, R7 ;  /* 0x0000000702027221 */ /* 0x001fc60000010000 */
[----:B------:R-:W-:Y:S01]  /*1190*/  STS.128 [R0+0x10], R12 ;  /* 0x0000100c00007388 */ /* 0x000fe20000000c00 */
[----:B------:R-:W-:-:S03]  /*11a0*/  FADD.FTZ R6, R3, R6 ;  /* 0x0000000603067221 */ /* 0x000fc60000010000 */
[----:B------:R-:W-:Y:S01]  /*11b0*/  BAR.SYNC.DEFER_BLOCKING 0x0 ;  /* 0x0000000000007b1d */ /* 0x000fe20000010000 */
[----:B------:R-:W-:Y:S02]  /*11c0*/  FADD.FTZ R25, R2, R25 ;  /* 0x0000001902197221 */ /* 0x000fe40000010000 */
[----:B------:R-:W-:Y:S02]  /*11d0*/  FADD.FTZ R27, R6, R27 ;  /* 0x0000001b061b7221 */ /* 0x000fe40000010000 */
[----:B-1----:R-:W-:Y:S01]  /*11e0*/  IMAD R9, R22, c[0x0][0x168], RZ ;  /* 0x00005a0016097a24 */ /* 0x002fe200078e02ff */
[----:B------:R-:W-:-:S04]  /*11f0*/  IADD3 R8, -R24, 0x7f, RZ ;  /* 0x0000007f18087810 */ /* 0x000fc80007ffe1ff */
[----:B------:R-:W-:Y:S02]  /*1200*/  IADD3 R8, R8, c[0x0][0x168], RZ ;  /* 0x00005a0008087a10 */ /* 0x000fe40007ffe0ff */
[----:B------:R-:W-:Y:S02]  /*1210*/  IADD3 R9, P2, R9, R24, RZ ;  /* 0x0000001809097210 */ /* 0x000fe40007f5e0ff */
[C---:B------:R-:W-:Y:S02]  /*1220*/  LOP3.LUT P1, RZ, R8.reuse, 0xffffff80, RZ, 0xc0, !PT ;  /* 0xffffff8008ff7812 */ /* 0x040fe4000782c0ff */
[----:B------:R-:W-:Y:S01]  /*1230*/  ISETP.GE.U32.AND P0, PT, R8, 0x100, PT ;  /* 0x000001000800780c */ /* 0x000fe20003f06070 */
[----:B------:R-:W-:Y:S01]  /*1240*/  IMAD.X R8, RZ, RZ, RZ, P2 ;  /* 0x000000ffff087224 */ /* 0x000fe200010e06ff */
[C---:B------:R-:W-:Y:S01]  /*1250*/  SHF.L.U32 R4, R9.reuse, 0x2, RZ ;  /* 0x0000000209047819 */ /* 0x040fe200000006ff */
[----:B------:R-:W0:Y:S03]  /*1260*/  LDS R16, [R24.X4] ;  /* 0x0000000018107984 */ /* 0x000e260000004800 */
[----:B------:R-:W-:-:S02]  /*1270*/  SHF.L.U64.HI R8, R9, 0x2, R8 ;  /* 0x0000000209087819 */ /* 0x000fc40000010208 */
[C---:B------:R-:W-:Y:S01]  /*1280*/  IADD3 R9, P2, R4.reuse, c[0x0][0x228], RZ ;  /* 0x00008a0004097a10 */ /* 0x040fe20007f5e0ff */
[----:B------:R-:W1:Y:S01]  /*1290*/  LDS R19, [R24.X4+0x400] ;  /* 0x0004000018137984 */ /* 0x000e620000004800 */
[----:B------:R-:W-:Y:S02]  /*12a0*/  IADD3 R7, P3, R4, c[0x0][0x220], RZ ;  /* 0x0000880004077a10 */ /* 0x000fe40007f7e0ff */
[C---:B------:R-:W-:Y:S01]  /*12b0*/  IADD3.X R10, R8.reuse, c[0x0][0x22c], RZ, P2, !PT ;  /* 0x00008b00080a7a10 */ /* 0x040fe200017fe4ff */
[----:B------:R-:W2:Y:S01]  /*12c0*/  LDS R21, [R24.X4+0x800] ;  /* 0x0008000018157984 */ /* 0x000ea20000004800 */
[----:B------:R-:W-:Y:S01]  /*12d0*/  IADD3.X R8, R8, c[0x0][0x224], RZ, P3, !PT ;  /* 0x0000890008087a10 */ /* 0x000fe20001ffe4ff */
[----:B------:R-:W-:Y:S01]  /*12e0*/  @P1 IMAD.MOV.U32 R2, RZ, RZ, R9 ;  /* 0x000000ffff021224 */ /* 0x000fe200078e0009 */
[----:B------:R-:W-:Y:S01]  /*12f0*/  @P1 IADD3 R9, P2, R9, 0x200, RZ ;  /* 0x0000020009091810 */ /* 0x000fe20007f5e0ff */
[----:B------:R-:W3:Y:S01]  /*1300*/  LDS R17, [R24.X4+0x200] ;  /* 0x0002000018117984 */ /* 0x000ee20000004800 */
[----:B------:R-:W-:Y:S01]  /*1310*/  @P1 MOV R3, R10 ;  /* 0x0000000a00031202 */ /* 0x000fe20000000f00 */
[----:B------:R-:W-:Y:S01]  /*1320*/  @P1 IMAD.MOV.U32 R4, RZ, RZ, R7 ;  /* 0x000000ffff041224 */ /* 0x000fe200078e0007 */
[----:B------:R-:W-:Y:S01]  /*1330*/  @P1 MOV R5, R8 ;  /* 0x0000000800051202 */ /* 0x000fe20000000f00 */
[----:B------:R-:W4:Y:S01]  /*1340*/  LDS R23, [R24.X4+0xc00] ;  /* 0x000c000018177984 */ /* 0x000f220000004800 */
[----:B------:R-:W-:Y:S01]  /*1350*/  @P1 IADD3 R7, P3, R7, 0x200, RZ ;  /* 0x0000020007071810 */ /* 0x000fe20007f7e0ff */
[----:B------:R-:W-:-:S02]  /*1360*/  @P1 IMAD.X R10, RZ, RZ, R10, P2 ;  /* 0x000000ffff0a1224 */ /* 0x000fc400010e060a */
[----:B------:R-:W4:Y:S01]  /*1370*/  LDS R18, [R24.X4+0x600] ;  /* 0x0006000018127984 */ /* 0x000f220000004800 */
[----:B------:R-:W-:-:S03]  /*1380*/  @P1 IADD3.X R8, RZ, R8, RZ, P3, !PT ;  /* 0x00000008ff081210 */ /* 0x000fc60001ffe4ff */
[----:B------:R-:W4:Y:S04]  /*1390*/  LDS R20, [R24.X4+0xa00] ;  /* 0x000a000018147984 */ /* 0x000f280000004800 */
[----:B------:R-:W4:Y:S01]  /*13a0*/  LDS R0, [R24.X4+0xe00] ;  /* 0x000e000018007984 */ /* 0x000f220000004800 */
[----:B0-----:R-:W-:-:S04]  /*13b0*/  FADD.FTZ R16, RZ, R16 ;  /* 0x00000010ff107221 */ /* 0x001fc80000010000 */
[----:B-1----:R-:W-:-:S04]  /*13c0*/  FADD.FTZ R16, R16, R19 ;  /* 0x0000001310107221 */ /* 0x002fc80000010000 */
[----:B--2---:R-:W-:Y:S02]  /*13d0*/  FADD.FTZ R16, R16, R21 ;  /* 0x0000001510107221 */ /* 0x004fe40000010000 */
[----:B---3--:R-:W-:Y:S02]  /*13e0*/  FADD.FTZ R17, RZ, R17 ;  /* 0x00000011ff117221 */ /* 0x008fe40000010000 */
[----:B----4-:R-:W-:Y:S02]  /*13f0*/  FADD.FTZ R23, R16, R23 ;  /* 0x0000001710177221 */ /* 0x010fe40000010000 */
[----:B------:R-:W-:-:S03]  /*1400*/  FADD.FTZ R17, R17, R18 ;  /* 0x0000001211117221 */ /* 0x000fc60000010000 */
[----:B------:R0:W-:Y:S01]  /*1410*/  @P1 STG.E [R2.64], R23 ;  /* 0x0000001702001986 */ /* 0x0001e2000c101904 */
[----:B------:R-:W-:-:S03]  /*1420*/  FADD.FTZ R17, R17, R20 ;  /* 0x0000001411117221 */ /* 0x000fc60000010000 */
[----:B------:R1:W-:Y:S01]  /*1430*/  @P1 STG.E [R4.64], R25 ;  /* 0x0000001904001986 */ /* 0x0003e2000c101904 */
[----:B------:R-:W-:Y:S02]  /*1440*/  FADD.FTZ R17, R17, R0 ;  /* 0x0000000011117221 */ /* 0x000fe40000010000 */
[----:B0-----:R-:W-:Y:S01]  /*1450*/  IMAD.MOV.U32 R2, RZ, RZ, R9 ;  /* 0x000000ffff027224 */ /* 0x001fe200078e0009 */
[----:B------:R-:W-:Y:S01]  /*1460*/  MOV R3, R10 ;  /* 0x0000000a00037202 */ /* 0x000fe20000000f00 */
[----:B-1----:R-:W-:Y:S01]  /*1470*/  IMAD.MOV.U32 R4, RZ, RZ, R7 ;  /* 0x000000ffff047224 */ /* 0x002fe200078e0007 */
[----:B------:R-:W-:Y:S01]  /*1480*/  MOV R5, R8 ;  /* 0x0000000800057202 */ /* 0x000fe20000000f00 */
[----:B------:R-:W-:Y:S06]  /*1490*/  @!P0 EXIT ;  /* 0x000000000000894d */ /* 0x000fec0003800000 */
[----:B------:R-:W-:Y:S04]  /*14a0*/  STG.E [R2.64], R17 ;  /* 0x0000001102007986 */ /* 0x000fe8000c101904 */
[----:B------:R-:W-:Y:S01]  /*14b0*/  STG.E [R4.64], R27 ;  /* 0x0000001b04007986 */ /* 0x000fe2000c101904 */
[----:B------:R-:W-:Y:S05]  /*14c0*/  EXIT ;  /* 0x000000000000794d */ /* 0x000fea0003800000 */
.L_x_25:
[----:B------:R-:W-:Y:S01]  /*14d0*/  HFMA2.MMA R65, -RZ, RZ, 0, 5.9604644775390625e-08 ;  /* 0x00000001ff417435 */ /* 0x000fe200000001ff */
[----:B------:R-:W-:Y:S01]  /*14e0*/  IMAD.MOV.U32 R66, RZ, RZ, R38 ;  /* 0x000000ffff427224 */ /* 0x000fe200078e0026 */
[----:B------:R-:W-:Y:S01]  /*14f0*/  MOV R63, 0xffffffff ;  /* 0xffffffff003f7802 */ /* 0x000fe20000000f00 */
[----:B------:R-:W-:Y:S01]  /*1500*/  IMAD.MOV.U32 R64, RZ, RZ, 0x1f ;  /* 0x0000001fff407424 */ /* 0x000fe200078e00ff */
[----:B------:R-:W-:-:S02]  /*1510*/  MOV R36, 0x1530 ;  /* 0x0000153000247802 */ /* 0x000fc40000000f00 */
[----:B0----5:R-:W-:Y:S05]  /*1520*/  CALL.REL.NOINC `($__internal_2_$__cuda_sm70_shflsync_bfly_p) ;  /* 0x0000046000007944 */ /* 0x021fea0003c00000 */
[----:B-1----:R-:W-:Y:S01]  /*1530*/  IMAD.MOV.U32 R61, RZ, RZ, R64 ;  /* 0x000000ffff3d7224 */ /* 0x002fe200078e0040 */
[----:B0-----:R-:W-:Y:S05]  /*1540*/  BRA `(.L_x_30) ;  /* 0xfffff33000007947 */ /* 0x001fea000383ffff */
.L_x_26:
[----:B------:R-:W-:Y:S01]  /*1550*/  HFMA2.MMA R64, -RZ, RZ, 0, 1.847743988037109375e-06 ;  /* 0x0000001fff407435 */ /* 0x000fe200000001ff */
[----:B------:R-:W-:Y:S01]  /*1560*/  MOV R66, R39 ;  /* 0x0000002700427202 */ /* 0x000fe20000000f00 */
[----:B------:R-:W-:Y:S01]  /*1570*/  IMAD.MOV.U32 R65, RZ, RZ, 0x1 ;  /* 0x00000001ff417424 */ /* 0x000fe200078e00ff */
[----:B------:R-:W-:Y:S01]  /*1580*/  MOV R36, 0x15b0 ;  /* 0x000015b000247802 */ /* 0x000fe20000000f00 */
[----:B------:R-:W-:-:S02]  /*1590*/  IMAD.MOV.U32 R63, RZ, RZ, -0x1 ;  /* 0xffffffffff3f7424 */ /* 0x000fc400078e00ff */
[----:B012--5:R-:W-:Y:S05]  /*15a0*/  CALL.REL.NOINC `($__internal_2_$__cuda_sm70_shflsync_bfly_p) ;  /* 0x000003e000007944 */ /* 0x027fea0003c00000 */
[----:B------:R-:W-:Y:S01]  /*15b0*/  FADD.FTZ R38, R61, R38 ;  /* 0x000000263d267221 */ /* 0x000fe20000010000 */
[----:B0-----:R-:W-:Y:S01]  /*15c0*/  MOV R65, 0x2 ;  /* 0x0000000200417802 */ /* 0x001fe20000000f00 */
[----:B-1----:R-:W-:Y:S01]  /*15d0*/  FADD.FTZ R39, R39, R64 ;  /* 0x0000004027277221 */ /* 0x002fe20000010000 */
[----:B------:R-:W-:Y:S01]  /*15e0*/  MOV R63, 0xffffffff ;  /* 0xffffffff003f7802 */ /* 0x000fe20000000f00 */
[----:B------:R-:W-:Y:S01]  /*15f0*/  IMAD.MOV.U32 R64, RZ, RZ, 0x1f ;  /* 0x0000001fff407424 */ /* 0x000fe200078e00ff */
[----:B------:R-:W-:Y:S01]  /*1600*/  MOV R36, 0x1630 ;  /* 0x0000163000247802 */ /* 0x000fe20000000f00 */
[----:B------:R-:W-:-:S02]  /*1610*/  IMAD.MOV.U32 R66, RZ, RZ, R38 ;  /* 0x000000ffff427224 */ /* 0x000fc400078e0026 */
[----:B------:R-:W-:Y:S05]  /*1620*/  CALL.REL.NOINC `($__internal_2_$__cuda_sm70_shflsync_bfly_p) ;  /* 0x0000036000007944 */ /* 0x000fea0003c00000 */
[----:B0-----:R-:W-:Y:S01]  /*1630*/  HFMA2.MMA R65, -RZ, RZ, 0, 1.1920928955078125e-07 ;  /* 0x00000002ff417435 */ /* 0x001fe200000001ff */
[----:B-1----:R-:W-:Y:S01]  /*1640*/  MOV R61, R64 ;  /* 0x00000040003d7202 */ /* 0x002fe20000000f00 */
[----:B------:R-:W-:Y:S01]  /*1650*/  IMAD.MOV.U32 R66, RZ, RZ, R39 ;  /* 0x000000ffff427224 */ /* 0x000fe200078e0027 */
[----:B------:R-:W-:Y:S01]  /*1660*/  MOV R63, 0xffffffff ;  /* 0xffffffff003f7802 */ /* 0x000fe20000000f00 */
[----:B------:R-:W-:Y:S01]  /*1670*/  IMAD.MOV.U32 R64, RZ, RZ, 0x1f ;  /* 0x0000001fff407424 */ /* 0x000fe200078e00ff */
[----:B------:R-:W-:-:S02]  /*1680*/  MOV R36, 0x16a0 ;  /* 0x000016a000247802 */ /* 0x000fc40000000f00 */
[----:B------:R-:W-:Y:S05]  /*1690*/  CALL.REL.NOINC `($__internal_2_$__cuda_sm70_shflsync_bfly_p) ;  /* 0x000002f000007944 */ /* 0x000fea0003c00000 */
[----:B------:R-:W-:Y:S01]  /*16a0*/  FADD.FTZ R38, R61, R38 ;  /* 0x000000263d267221 */ /* 0x000fe20000010000 */
[----:B------:R-:W-:Y:S01]  /*16b0*/  MOV R36, 0x1720 ;  /* 0x0000172000247802 */ /* 0x000fe20000000f00 */
[----:B-1----:R-:W-:Y:S01]  /*16c0*/  FADD.FTZ R39, R39, R64 ;  /* 0x0000004027277221 */ /* 0x002fe20000010000 */
[----:B------:R-:W-:Y:S01]  /*16d0*/  HFMA2.MMA R64, -RZ, RZ, 0, 1.847743988037109375e-06 ;  /* 0x0000001fff407435 */ /* 0x000fe200000001ff */
[----:B0-----:R-:W-:Y:S01]  /*16e0*/  IMAD.MOV.U32 R65, RZ, RZ, 0x4 ;  /* 0x00000004ff417424 */ /* 0x001fe200078e00ff */
[----:B------:R-:W-:Y:S01]  /*16f0*/  MOV R66, R38 ;  /* 0x0000002600427202 */ /* 0x000fe20000000f00 */
[----:B------:R-:W-:-:S03]  /*1700*/  IMAD.MOV.U32 R63, RZ, RZ, -0x1 ;  /* 0xffffffffff3f7424 */ /* 0x000fc600078e00ff */
[----:B------:R-:W-:Y:S05]  /*1710*/  CALL.REL.NOINC `($__internal_2_$__cuda_sm70_shflsync_bfly_p) ;  /* 0x0000027000007944 */ /* 0x000fea0003c00000 */
[----:B0-----:R-:W-:Y:S01]  /*1720*/  HFMA2.MMA R65, -RZ, RZ, 0, 2.384185791015625e-07 ;  /* 0x00000004ff417435 */ /* 0x001fe200000001ff */
[----:B-1----:R-:W-:Y:S01]  /*1730*/  MOV R61, R64 ;  /* 0x00000040003d7202 */ /* 0x002fe20000000f00 */
[----:B------:R-:W-:Y:S01]  /*1740*/  IMAD.MOV.U32 R66, RZ, RZ, R39 ;  /* 0x000000ffff427224 */ /* 0x000fe200078e0027 */
[----:B------:R-:W-:Y:S01]  /*1750*/  MOV R64, 0x1f ;  /* 0x0000001f00407802 */ /* 0x000fe20000000f00 */
[----:B------:R-:W-:Y:S01]  /*1760*/  IMAD.MOV.U32 R63, RZ, RZ, -0x1 ;  /* 0xffffffffff3f7424 */ /* 0x000fe200078e00ff */
[----:B------:R-:W-:-:S02]  /*1770*/  MOV R36, 0x1790 ;  /* 0x0000179000247802 */ /* 0x000fc40000000f00 */
[----:B------:R-:W-:Y:S05]  /*1780*/  CALL.REL.NOINC `($__internal_2_$__cuda_sm70_shflsync_bfly_p) ;  /* 0x0000020000007944 */ /* 0x000fea0003c00000 */
[----:B------:R-:W-:Y:S01]  /*1790*/  FADD.FTZ R38, R61, R38 ;  /* 0x000000263d267221 */ /* 0x000fe20000010000 */
[----:B0-----:R-:W-:Y:S01]  /*17a0*/  HFMA2.MMA R65, -RZ, RZ, 0, 4.76837158203125e-07 ;  /* 0x00000008ff417435 */ /* 0x001fe200000001ff */
[----:B-1----:R-:W-:Y:S01]  /*17b0*/  FADD.FTZ R39, R39, R64 ;  /* 0x0000004027277221 */ /* 0x002fe20000010000 */
[----:B------:R-:W-:Y:S01]  /*17c0*/  MOV R64, 0x1f ;  /* 0x0000001f00407802 */ /* 0x000fe20000000f00 */
[----:B------:R-:W-:Y:S01]  /*17d0*/  IMAD.MOV.U32 R63, RZ, RZ, -0x1 ;  /* 0xffffffffff3f7424 */ /* 0x000fe200078e00ff */
[----:B------:R-:W-:-:S02]  /*17e0*/  MOV R66, R38 ;  /* 0x0000002600427202 */ /* 0x000fc40000000f00 */
[----:B------:R-:W-:Y:S02]  /*17f0*/  MOV R36, 0x1810 ;  /* 0x0000181000247802 */ /* 0x000fe40000000f00 */
[----:B------:R-:W-:Y:S05]  /*1800*/  CALL.REL.NOINC `($__internal_2_$__cuda_sm70_shflsync_bfly_p) ;  /* 0x0000018000007944 */ /* 0x000fea0003c00000 */
[----:B0-----:R-:W-:Y:S01]  /*1810*/  HFMA2.MMA R65, -RZ, RZ, 0, 4.76837158203125e-07 ;  /* 0x00000008ff417435 */ /* 0x001fe200000001ff */
[----:B-1----:R-:W-:Y:S01]  /*1820*/  MOV R61, R64 ;  /* 0x00000040003d7202 */ /* 0x002fe20000000f00 */
[----:B------:R-:W-:Y:S01]  /*1830*/  IMAD.MOV.U32 R66, RZ, RZ, R39 ;  /* 0x000000ffff427224 */ /* 0x000fe200078e0027 */
[----:B------:R-:W-:Y:S01]  /*1840*/  MOV R64, 0x1f ;  /* 0x0000001f00407802 */ /* 0x000fe20000000f00 */
[----:B------:R-:W-:Y:S01]  /*1850*/  IMAD.MOV.U32 R63, RZ, RZ, -0x1 ;  /* 0xffffffffff3f7424 */ /* 0x000fe200078e00ff */
[----:B------:R-:W-:Y:S02]  /*1860*/  MOV R36, 0x1880 ;  /* 0x0000188000247802 */ /* 0x000fe40000000f00 */
[----:B------:R-:W-:Y:S05]  /*1870*/  CALL.REL.NOINC `($__internal_2_$__cuda_sm70_shflsync_bfly_p) ;  /* 0x0000011000007944 */ /* 0x000fea0003c00000 */
[----:B------:R-:W-:Y:S01]  /*1880*/  FADD.FTZ R38, R61, R38 ;  /* 0x000000263d267221 */ /* 0x000fe20000010000 */
[----:B0-----:R-:W-:Y:S01]  /*1890*/  HFMA2.MMA R65, -RZ, RZ, 0, 9.5367431640625e-07 ;  /* 0x00000010ff417435 */ /* 0x001fe200000001ff */
[----:B-1----:R-:W-:Y:S01]  /*18a0*/  FADD.FTZ R39, R39, R64 ;  /* 0x0000004027277221 */ /* 0x002fe20000010000 */
[----:B------:R-:W-:Y:S01]  /*18b0*/  MOV R64, 0x1f ;  /* 0x0000001f00407802 */ /* 0x000fe20000000f00 */
[----:B------:R-:W-:Y:S01]  /*18c0*/  IMAD.MOV.U32 R63, RZ, RZ, -0x1 ;  /* 0xffffffffff3f7424 */ /* 0x000fe200078e00ff */
[----:B------:R-:W-:-:S02]  /*18d0*/  MOV R66, R38 ;  /* 0x0000002600427202 */ /* 0x000fc40000000f00 */
[----:B------:R-:W-:Y:S02]  /*18e0*/  MOV R36, 0x1900 ;  /* 0x0000190000247802 */ /* 0x000fe40000000f00 */
[----:B------:R-:W-:Y:S05]  /*18f0*/  CALL.REL.NOINC `($__internal_2_$__cuda_sm70_shflsync_bfly_p) ;  /* 0x0000009000007944 */ /* 0x000fea0003c00000 */
[----:B0-----:R-:W-:Y:S01]  /*1900*/  HFMA2.MMA R65, -RZ, RZ, 0, 9.5367431640625e-07 ;  /* 0x00000010ff417435 */ /* 0x001fe200000001ff */
[----:B-1----:R-:W-:Y:S01]  /*1910*/  MOV R61, R64 ;  /* 0x00000040003d7202 */ /* 0x002fe20000000f00 */
[----:B------:R-:W-:Y:S01]  /*1920*/  IMAD.MOV.U32 R66, RZ, RZ, R39 ;  /* 0x000000ffff427224 */ /* 0x000fe200078e0027 */
[----:B------:R-:W-:Y:S01]  /*1930*/  MOV R64, 0x1f ;  /* 0x0000001f00407802 */ /* 0x000fe20000000f00 */
[----:B------:R-:W-:Y:S01]  /*1940*/  IMAD.MOV.U32 R63, RZ, RZ, -0x1 ;  /* 0xffffffffff3f7424 */ /* 0x000fe200078e00ff */
[----:B------:R-:W-:Y:S02]  /*1950*/  MOV R36, 0x1970 ;  /* 0x0000197000247802 */ /* 0x000fe40000000f00 */
[----:B------:R-:W-:Y:S05]  /*1960*/  CALL.REL.NOINC `($__internal_2_$__cuda_sm70_shflsync_bfly_p) ;  /* 0x0000002000007944 */ /* 0x000fea0003c00000 */
[----:B-1----:R-:W-:Y:S01]  /*1970*/  MOV R36, R64 ;  /* 0x0000004000247202 */ /* 0x002fe20000000f00 */
[----:B0-----:R-:W-:Y:S05]  /*1980*/  BRA `(.L_x_31) ;  /* 0xfffff01000007947 */ /* 0x001fea000383ffff */
        .weak           $__internal_2_$__cuda_sm70_shflsync_bfly_p
        .type           $__internal_2_$__cuda_sm70_shflsync_bfly_p,@function
        .size           $__internal_2_$__cuda_sm70_shflsync_bfly_p,(.L_x_1537 - $__internal_2_$__cuda_sm70_shflsync_bfly_p)
$__internal_2_$__cuda_sm70_shflsync_bfly_p:
[----:B------:R-:W-:Y:S01]  /*1990*/  HFMA2.MMA R37, -RZ, RZ, 0, 0 ;  /* 0x00000000ff257435 */ /* 0x000fe200000001ff */
[----:B------:R-:W-:Y:S04]  /*19a0*/  WARPSYNC R63 ;  /* 0x0000003f00007348 */ /* 0x000fe80003800000 */
[----:B------:R0:W1:Y:S01]  /*19b0*/  SHFL.BFLY PT, R64, R66, R65, R64 ;  /* 0x0c00004142407389 */ /* 0x00006200000e0040 */
[----:B------:R-:W-:Y:S05]  /*19c0*/  RET.REL.NODEC R36 `(_ZN10layer_norm31ln_parallel_residual_bwd_kernelINS_13Kernel_traitsI13__nv_bfloat16S2_S2_S2_fjLj256ELj1ELj4ELj1ELj16ENS_18Kernel_traits_baseILj256ES2_S2_S2_S2_fjLj128EEEEELb0ELb1ELb0EEEvNS_9BwdParamsE) ;  /* 0xffffe63024007950 */ /* 0x000fea0003c3ffff */
.L_x_32:
        /* <DEDUP_REMOVED lines=11> */
.L_x_1537:


//--------------------- .text._ZN10layer_norm31ln_parallel_residual_bwd_kernelINS_13Kernel_traitsI13__nv_bfloat16S2_S2_S2_fjLj256ELj1ELj4ELj1ELj16ENS_18Kernel_traits_baseILj256ES2_S2_S2_S2_fjLj128EEEEELb0ELb1ELb1EEEvNS_9BwdParamsE --------------------------
	.section	.text._ZN10layer_norm31ln_parallel_residual_bwd_kernelINS_13Kernel_traitsI13__nv_bfloat16S2_S2_S2_fjLj256ELj1ELj4ELj1ELj16ENS_18Kernel_traits_baseILj256ES2_S2_S2_S2_fjLj128EEEEELb0ELb1ELb1EEEvNS_9BwdParamsE,"ax",@progbits
	.sectioninfo	@"SHI_REGISTERS=71"
	.align	128
        .global         _ZN10layer_norm31ln_parallel_residual_bwd_kernelINS_13Kernel_traitsI13__nv_bfloat16S2_S2_S2_fjLj256ELj1ELj4ELj1ELj16ENS_18Kernel_traits_baseILj256ES2_S2_S2_S2_fjLj128EEEEELb0ELb1ELb1EEEvNS_9BwdParamsE
        .type           _ZN10layer_norm31ln_parallel_residual_bwd_kernelINS_13Kernel_traitsI13__nv_bfloat16S2_S2_S2_fjLj256ELj1ELj4ELj1ELj16ENS_18Kernel_traits_baseILj256ES2_S2_S2_S2_fjLj128EEEEELb0ELb1ELb1EEEvNS_9BwdParamsE,@function
        .size           _ZN10layer_norm31ln_parallel_residual_bwd_kernelINS_13Kernel_traitsI13__nv_bfloat16S2_S2_S2_fjLj256ELj1ELj4ELj1ELj16ENS_18Kernel_traits_baseILj256ES2_S2_S2_S2_fjLj128EEEEELb0ELb1ELb1EEEvNS_9BwdParamsE,(.L_x_1538 - _ZN10layer_norm31ln_parallel_residual_bwd_kernelINS_13Kernel_traitsI13__nv_bfloat16S2_S2_S2_fjLj256ELj1ELj4ELj1ELj16ENS_18Kernel_traits_baseILj256ES2_S2_S2_S2_fjLj128EEEEELb0ELb1ELb1EEEvNS_9BwdParamsE)
        .other          _ZN10layer_norm31ln_parallel_residual_bwd_kernelINS_13Kernel_traitsI13__nv_bfloat16S2_S2_S2_fjLj256ELj1ELj4ELj1ELj16ENS_18Kernel_traits_baseILj256ES2_S2_S2_S2_fjLj128EEEEELb0ELb1ELb1EEEvNS_9BwdParamsE,@"STO_CUDA_ENTRY STV_DEFAULT"
_ZN10layer_norm31ln_parallel_residual_bwd_kernelINS_13Kernel_traitsI13__nv_bfloat16S2_S2_S2_fjLj256ELj1ELj4ELj1ELj16ENS_18Kernel_traits_baseILj256ES2_S2_S2_S2_fjLj128EEEEELb0ELb1ELb1EEEvNS_9BwdParamsE:
.text._ZN10layer_norm31ln_parallel_residual_bwd_kernelINS_13Kernel_traitsI13__nv_bfloat16S2_S2_S2_fjLj256ELj1ELj4ELj1ELj16ENS_18Kernel_traits_baseILj256ES2_S2_S2_S2_fjLj128EEEEELb0ELb1ELb1EEEvNS_9BwdParamsE:
[----:B------:R-:W-:Y:S02]  /*0000*/  MOV R1, c[0x0][0x28] ;  /* 0x00000a0000017a02 */ /* 0x000fe40000000f00 */
[----:B------:R-:W0:Y:S01]  /*0010*/  S2R R9, SR_TID.X ;  /* 0x0000000000097919 */ /* 0x000e220000002100 */
[----:B------:R-:W-:-:S03]  /*0020*/  ULDC.64 UR4, c[0x0][0x118] ;  /* 0x0000460000047ab9 */ /* 0x000fc60000000a00 */
[----:B------:R-:W1:Y:S01]  /*0030*/  S2R R3, SR_CTAID.X ;  /* 0x0000000000037919 */ /* 0x000e620000002500 */
[----:B0-----:R-:W-:-:S05]  /*0040*/  SHF.R.U32.HI R40, RZ, 0x5, R9 ;  /* 0x00000005ff287819 */ /* 0x001fca0000011609 */
[----:B-1----:R-:W-:-:S05]  /*0050*/  IMAD R40, R3, 0x4, R40 ;  /* 0x0000000403287824 */ /* 0x002fca00078e0228 */
        /* <DEDUP_REMOVED lines=11> */
.L_x_33:
[----:B------:R-:W-:-:S04]  /*0110*/  SHF.L.U32 R0, R9, 0x4, RZ ;  /* 0x0000000409007819 */ /* 0x000fc800000006ff */
[----:B------:R-:W-:-:S04]  /*0120*/  LOP3.LUT R0, R0, 0x1f0, RZ, 0xc0, !PT ;  /* 0x000001f000007812 */ /* 0x000fc800078ec0ff */
[----:B------:R-:W-:-:S05]  /*0130*/  IADD3 R12, P0, R0, c[0x0][0x1b0], RZ ;  /* 0x00006c00000c7a10 */ /* 0x000fca0007f1e0ff */
[----:B------:R-:W-:-:S06]  /*0140*/  IMAD.X R13, RZ, RZ, c[0x0][0x1b4], P0 ;  /* 0x00006d00ff0d7624 */ /* 0x000fcc00000e06ff */
[----:B------:R-:W2:Y:S01]  /*0150*/  LDG.E.128 R12, [R12.64] ;  /* 0x000000040c0c7981 */ /* 0x000ea2000c1e1d00 */
[----:B------:R-:W0:Y:S01]  /*0160*/  LDC.U8 R39, c[0x0][0x1f0] ;  /* 0x00007c00ff277b82 */ /* 0x000e220000000000 */
[----:B------:R-:W-:Y:S01]  /*0170*/  HFMA2.MMA R8, -RZ, RZ, 0, 0 ;  /* 0x00000000ff087435 */ /* 0x000fe200000001ff */
[----:B------:R-:W-:Y:S01]  /*0180*/  CS2R R6, SRZ ;  /* 0x0000000000067805 */ /* 0x000fe2000001ff00 */
[----:B------:R-:W-:Y:S01]  /*0190*/  CS2R R4, SRZ ;  /* 0x0000000000047805 */ /* 0x000fe2000001ff00 */
[----:B------:R-:W-:Y:S01]  /*01a0*/  CS2R R32, SRZ ;  /* 0x0000000000207805 */ /* 0x000fe2000001ff00 */
[----:B------:R-:W-:Y:S01]  /*01b0*/  CS2R R10, SRZ ;  /* 0x00000000000a7805 */ /* 0x000fe2000001ff00 */
[----:B------:R-:W-:Y:S01]  /*01c0*/  IMAD.MOV.U32 R36, RZ, RZ, RZ ;  /* 0x000000ffff247224 */ /* 0x000fe200078e00ff */
[----:B------:R-:W-:Y:S01]  /*01d0*/  CS2R R34, SRZ ;  /* 0x0000000000227805 */ /* 0x000fe2000001ff00 */
[----:B------:R-:W-:Y:S01]  /*01e0*/  CS2R R2, SRZ ;  /* 0x0000000000027805 */ /* 0x000fe2000001ff00 */
[----:B------:R-:W-:Y:S01]  /*01f0*/  MOV R0, RZ ;  /* 0x000000ff00007202 */ /* 0x000fe20000000f00 */
[----:B------:R-:W-:Y:S01]  /*0200*/  IMAD.MOV.U32 R38, RZ, RZ, RZ ;  /* 0x000000ffff267224 */ /* 0x000fe200078e00ff */
[----:B--2---:R-:W-:-:S02]  /*0210*/  PRMT R37, RZ, 0x5410, R12 ;  /* 0x00005410ff257816 */ /* 0x004fc4000000000c */
[----:B------:R-:W-:Y:S02]  /*0220*/  PRMT R42, RZ, 0x7610, R12 ;  /* 0x00007610ff2a7816 */ /* 0x000fe4000000000c */
[--C-:B------:R-:W-:Y:S02]  /*0230*/  PRMT R41, RZ, 0x5410, R13.reuse ;  /* 0x00005410ff297816 */ /* 0x100fe4000000000d */
[----:B------:R-:W-:Y:S02]  /*0240*/  PRMT R44, RZ, 0x7610, R13 ;  /* 0x00007610ff2c7816 */ /* 0x000fe4000000000d */
[--C-:B------:R-:W-:Y:S02]  /*0250*/  PRMT R43, RZ, 0x5410, R14.reuse ;  /* 0x00005410ff2b7816 */ /* 0x100fe4000000000e */
[----:B------:R-:W-:Y:S02]  /*0260*/  PRMT R46, RZ, 0x7610, R14 ;  /* 0x00007610ff2e7816 */ /* 0x000fe4000000000e */
[----:B------:R-:W-:-:S02]  /*0270*/  PRMT R45, RZ, 0x5410, R15 ;  /* 0x00005410ff2d7816 */ /* 0x000fc4000000000f */
[----:B0-----:R-:W-:Y:S02]  /*0280*/  PRMT R49, RZ, 0x7610, R15 ;  /* 0x00007610ff317816 */ /* 0x001fe4000000000f */
.L_x_37:
[----:B------:R-:W-:Y:S01]  /*0290*/  IMAD R24, R40, c[0x0][0x168], RZ ;  /* 0x00005a0028187a24 */ /* 0x000fe200078e02ff */
[----:B------:R-:W-:Y:S01]  /*02a0*/  LOP3.LUT R26, R9, 0x1f, RZ, 0xc0, !PT ;  /* 0x0000001f091a7812 */ /* 0x000fe200078ec0ff */
[----:B------:R-:W-:-:S03]  /*02b0*/  IMAD.MOV.U32 R51, RZ, RZ, 0x4 ;  /* 0x00000004ff337424 */ /* 0x000fc600078e00ff */
[----:B------:R-:W-:Y:S01]  /*02c0*/  SHF.R.S32.HI R25, RZ, 0x1f, R24 ;  /* 0x0000001fff197819 */ /* 0x000fe20000011418 */
[----:B------:R-:W-:-:S03]  /*02d0*/  IMAD.WIDE R54, R40, R51, c[0x0][0x1a0] ;  /* 0x0000680028367625 */ /* 0x000fc600078e0233 */
[----:B------:R-:W-:Y:S02]  /*02e0*/  LEA.HI R25, R25, R24, RZ, 0x3 ;  /* 0x0000001819197211 */ /* 0x000fe400078f18ff */
[----:B------:R-:W-:Y:S01]  /*02f0*/  MOV R28, 0x10 ;  /* 0x00000010001c7802 */ /* 0x000fe20000000f00 */
[----:B------:R-:W2:Y:S01]  /*0300*/  LDG.E R54, [R54.64] ;  /* 0x0000000436367981 */ /* 0x000ea2000c1e1900 */
        /* <DEDUP_REMOVED lines=8> */
[----:B------:R-:W4:Y:S04]  /*0390*/  LDG.E.128 R28, [R28.64] ;  /* 0x000000041c1c7981 */ /* 0x000f28000c1e1d00 */
[----:B------:R3:W4:Y:S01]  /*03a0*/  LDG.E R50, [R50.64] ;  /* 0x0000000432327981 */ /* 0x000722000c1e1900 */
[----:B------:R-:W-:-:S04]  /*03b0*/  ISETP.NE.U32.AND P0, PT, RZ, c[0x0][0x218], PT ;  /* 0x00008600ff007a0c */ /* 0x000fc80003f05070 */
[----:B------:R-:W-:-:S13]  /*03c0*/  ISETP.NE.AND.EX P0, PT, RZ, c[0x0][0x21c], PT, P0 ;  /* 0x00008700ff007a0c */ /* 0x000fda0003f05300 */
[----:B------:R-:W-:-:S04]  /*03d0*/  @P0 LEA R52, P1, R53, c[0x0][0x218], 0x4 ;  /* 0x0000860035340a11 */ /* 0x000fc800078220ff */
[----:B------:R-:W-:Y:S02]  /*03e0*/  @P0 LEA.HI.X R53, R53, c[0x0][0x21c], RZ, 0x4, P1 ;  /* 0x0000870035350a11 */ /* 0x000fe400008f24ff */
[----:B------:R-:W-:-:S03]  /*03f0*/  ISETP.NE.AND P1, PT, R39, RZ, PT ;  /* 0x000000ff2700720c */ /* 0x000fc60003f25270 */
[----:B------:R0:W5:Y:S01]  /*0400*/  @P0 LDG.E.128 R12, [R52.64] ;  /* 0x00000004340c0981 */ /* 0x000162000c1e1d00 */
[----:B--2---:R-:W-:Y:S02]  /*0410*/  FSEL R54, R54, RZ, !P1 ;  /* 0x000000ff36367208 */ /* 0x004fe40004800000 */
[--C-:B---3--:R-:W-:Y:S02]  /*0420*/  PRMT R51, RZ, 0x5410, R24.reuse ;  /* 0x00005410ff337816 */ /* 0x108fe40000000018 */
[----:B0-----:R-:W-:Y:S02]  /*0430*/  PRMT R53, RZ, 0x7610, R24 ;  /* 0x00007610ff357816 */ /* 0x001fe40000000018 */
[----:B------:R-:W-:Y:S01]  /*0440*/  PRMT R57, RZ, 0x5410, R26 ;  /* 0x00005410ff397816 */ /* 0x000fe2000000001a */
[C---:B------:R-:W-:Y:S01]  /*0450*/  FADD.FTZ R59, -R54.reuse, R51 ;  /* 0x00000033363b7221 */ /* 0x040fe20000010100 */
[----:B------:R-:W-:Y:S01]  /*0460*/  PRMT R55, RZ, 0x5410, R25 ;  /* 0x00005410ff377816 */ /* 0x000fe20000000019 */
[C---:B------:R-:W-:Y:S01]  /*0470*/  FADD.FTZ R63, -R54.reuse, R53 ;  /* 0x00000035363f7221 */ /* 0x040fe20000010100 */
[----:B------:R-:W-:Y:S01]  /*0480*/  PRMT R25, RZ, 0x7610, R25 ;  /* 0x00007610ff197816 */ /* 0x000fe20000000019 */
[----:B------:R-:W-:Y:S01]  /*0490*/  FADD.FTZ R53, -R54, R57 ;  /* 0x0000003936357221 */ /* 0x000fe20000010100 */
[----:B------:R-:W-:Y:S01]  /*04a0*/  PRMT R65, RZ, 0x5410, R27 ;  /* 0x00005410ff417816 */ /* 0x000fe2000000001b */
[----:B----4-:R-:W-:Y:S01]  /*04b0*/  FMUL.FTZ R59, R50, R59 ;  /* 0x0000003b323b7220 */ /* 0x010fe20000410000 */
[----:B------:R-:W-:-:S02]  /*04c0*/  PRMT R57, RZ, 0x5410, R28 ;  /* 0x00005410ff397816 */ /* 0x000fc4000000001c */
[----:B------:R-:W-:Y:S02]  /*04d0*/  PRMT R61, RZ, 0x7610, R26 ;  /* 0x00007610ff3d7816 */ /* 0x000fe4000000001a */
[----:B------:R-:W-:Y:S01]  /*04e0*/  PRMT R67, RZ, 0x7610, R27 ;  /* 0x00007610ff437816 */ /* 0x000fe2000000001b */
[C---:B------:R-:W-:Y:S02]  /*04f0*/  FADD.FTZ R51, -R54.reuse, R25 ;  /* 0x0000001936337221 */ /* 0x040fe40000010100 */
[C---:B------:R-:W-:Y:S01]  /*0500*/  FADD.FTZ R27, -R54.reuse, R65 ;  /* 0x00000041361b7221 */ /* 0x040fe20000010100 */
[----:B------:R-:W-:Y:S01]  /*0510*/  PRMT R65, RZ, 0x7610, R28 ;  /* 0x00007610ff417816 */ /* 0x000fe2000000001c */
[----:B------:R-:W-:Y:S01]  /*0520*/  FADD.FTZ R55, -R54, R55 ;  /* 0x0000003736377221 */ /* 0x000fe20000010100 */
[--C-:B------:R-:W-:Y:S01]  /*0530*/  PRMT R52, RZ, 0x5410, R29.reuse ;  /* 0x00005410ff347816 */ /* 0x100fe2000000001d */
[----:B------:R-:W-:Y:S02]  /*0540*/  FADD.FTZ R36, R57, R36 ;  /* 0x0000002439247221 */ /* 0x000fe40000010000 */
[-C--:B------:R-:W-:Y:S01]  /*0550*/  FFMA.FTZ R38, R59, R57.reuse, R38 ;  /* 0x000000393b267223 */ /* 0x080fe20000010026 */
[----:B------:R-:W-:Y:S01]  /*0560*/  PRMT R29, RZ, 0x7610, R29 ;  /* 0x00007610ff1d7816 */ /* 0x000fe2000000001d */
[----:B------:R-:W-:-:S02]  /*0570*/  FMUL.FTZ R57, R37, R57 ;  /* 0x0000003925397220 */ /* 0x000fc40000410000 */
[C---:B------:R-:W-:Y:S02]  /*0580*/  FADD.FTZ R61, -R54.reuse, R61 ;  /* 0x0000003d363d7221 */ /* 0x040fe40000010100 */
[----:B------:R-:W-:Y:S02]  /*0590*/  FADD.FTZ R25, -R54, R67 ;  /* 0x0000004336197221 */ /* 0x000fe40000010100 */
[C---:B------:R-:W-:Y:S02]  /*05a0*/  FMUL.FTZ R54, R50.reuse, R51 ;  /* 0x0000003332367220 */ /* 0x040fe40000410000 */
[C---:B------:R-:W-:Y:S02]  /*05b0*/  FMUL.FTZ R56, R50.reuse, R55 ;  /* 0x0000003732387220 */ /* 0x040fe40000410000 */
[----:B------:R-:W-:Y:S02]  /*05c0*/  FMUL.FTZ R58, R50, R63 ;  /* 0x0000003f323a7220 */ /* 0x000fe40000410000 */
[----:B------:R-:W-:-:S02]  /*05d0*/  FMUL.FTZ R55, R42, R65 ;  /* 0x000000412a377220 */ /* 0x000fc40000410000 */
[----:B------:R-:W-:Y:S02]  /*05e0*/  FADD.FTZ R60, RZ, R57 ;  /* 0x00000039ff3c7221 */ /* 0x000fe40000010000 */
[----:B------:R-:W-:Y:S01]  /*05f0*/  FFMA.FTZ R62, R59, R57, RZ ;  /* 0x000000393b3e7223 */ /* 0x000fe200000100ff */
[----:B------:R-:W-:Y:S01]  /*0600*/  PRMT R24, RZ, 0x5410, R30 ;  /* 0x00005410ff187816 */ /* 0x000fe2000000001e */
[----:B------:R-:W-:Y:S02]  /*0610*/  FADD.FTZ R10, R29, R10 ;  /* 0x0000000a1d0a7221 */ /* 0x000fe40000010000 */
[-C--:B------:R-:W-:Y:S02]  /*0620*/  FFMA.FTZ R11, R54, R29.reuse, R11 ;  /* 0x0000001d360b7223 */ /* 0x080fe4000001000b */
[----:B------:R-:W-:Y:S02]  /*0630*/  FMUL.FTZ R51, R44, R29 ;  /* 0x0000001d2c337220 */ /* 0x000fe40000410000 */
[----:B------:R-:W-:-:S02]  /*0640*/  FADD.FTZ R32, R52, R32 ;  /* 0x0000002034207221 */ /* 0x000fc40000010000 */
[-C--:B------:R-:W-:Y:S02]  /*0650*/  FFMA.FTZ R33, R56, R52.reuse, R33 ;  /* 0x0000003438217223 */ /* 0x080fe40000010021 */
[C---:B------:R-:W-:Y:S02]  /*0660*/  FMUL.FTZ R53, R50.reuse, R53 ;  /* 0x0000003532357220 */ /* 0x040fe40000410000 */
[----:B------:R-:W-:Y:S02]  /*0670*/  FMUL.FTZ R29, R50, R61 ;  /* 0x0000003d321d7220 */ /* 0x000fe40000410000 */
[----:B------:R-:W-:Y:S02]  /*0680*/  FMUL.FTZ R52, R41, R52 ;  /* 0x0000003429347220 */ /* 0x000fe40000410000 */
[----:B------:R-:W-:Y:S02]  /*0690*/  FADD.FTZ R63, R60, R55 ;  /* 0x000000373c3f7221 */ /* 0x000fe40000010000 */
[----:B------:R-:W-:Y:S01]  /*06a0*/  FFMA.FTZ R61, R58, R55, R62 ;  /* 0x000000373a3d7223 */ /* 0x000fe2000001003e */
[----:B------:R-:W-:Y:S01]  /*06b0*/  PRMT R28, RZ, 0x7610, R30 ;  /* 0x00007610ff1c7816 */ /* 0x000fe2000000001e */
[----:B------:R-:W-:-:S02]  /*06c0*/  FADD.FTZ R6, R24, R6 ;  /* 0x0000000618067221 */ /* 0x000fc40000010000 */
[-C--:B------:R-:W-:Y:S02]  /*06d0*/  FFMA.FTZ R2, R53, R24.reuse, R2 ;  /* 0x0000001835027223 */ /* 0x080fe40000010002 */
[----:B------:R-:W-:Y:S02]  /*06e0*/  FMUL.FTZ R30, R43, R24 ;  /* 0x000000182b1e7220 */ /* 0x000fe40000410000 */
[----:B------:R-:W-:Y:S02]  /*06f0*/  FADD.FTZ R24, R63, R52 ;  /* 0x000000343f187221 */ /* 0x000fe40000010000 */
[----:B------:R-:W-:Y:S02]  /*0700*/  FFMA.FTZ R61, R56, R52, R61 ;  /* 0x00000034383d7223 */ /* 0x000fe4000001003d */
[----:B------:R-:W-:Y:S02]  /*0710*/  FADD.FTZ R63, R24, R51 ;  /* 0x00000033183f7221 */ /* 0x000fe40000010000 */
[----:B------:R-:W-:Y:S01]  /*0720*/  FFMA.FTZ R61, R54, R51, R61 ;  /* 0x00000033363d7223 */ /* 0x000fe2000001003d */
[----:B------:R-:W-:Y:S01]  /*0730*/  PRMT R26, RZ, 0x5410, R31 ;  /* 0x00005410ff1a7816 */ /* 0x000fe2000000001f */
[----:B------:R-:W-:-:S02]  /*0740*/  FADD.FTZ R5, R28, R5 ;  /* 0x000000051c057221 */ /* 0x000fc40000010000 */
[-C--:B------:R-:W-:Y:S02]  /*0750*/  FFMA.FTZ R0, R29, R28.reuse, R0 ;  /* 0x0000001c1d007223 */ /* 0x080fe40000010000 */
        /* <DEDUP_REMOVED lines=10> */
[----:B------:R-:W-:Y:S02]  /*0800*/  FMUL.FTZ R60, R50, R25 ;  /* 0x00000019323c7220 */ /* 0x000fe40000410000 */
[----:B------:R-:W-:-:S02]  /*0810*/  FADD.FTZ R62, R63, R26 ;  /* 0x0000001a3f3e7221 */ /* 0x000fc40000010000 */
[----:B------:R-:W-:Y:S02]  /*0820*/  FMUL.FTZ R31, R49, R24 ;  /* 0x00000018311f7220 */ /* 0x000fe40000410000 */
        /* <DEDUP_REMOVED lines=9> */
.L_x_38:
        /* <DEDUP_REMOVED lines=14> */
[----:B0-----:R-:W-:-:S05]  /*09a0*/  FADD.FTZ R62, R65, R62 ;  /* 0x0000003e413e7221 */ /* 0x001fca0000010000 */
[----:B------:R0:W2:Y:S01]  /*09b0*/  SHFL.BFLY PT, R63, R62, 0x10, 0x1f ;  /* 0x0e001f003e3f7f89 */ /* 0x0000a200000e0000 */
[----:B-1----:R-:W-:-:S05]  /*09c0*/  FADD.FTZ R61, R66, R61 ;  /* 0x0000003d423d7221 */ /* 0x002fca0000010000 */
[----:B------:R0:W1:Y:S02]  /*09d0*/  SHFL.BFLY PT, R24, R61, 0x10, 0x1f ;  /* 0x0e001f003d187f89 */ /* 0x00006400000e0000 */
.L_x_39:
[----:B--2---:R-:W-:Y:S01]  /*09e0*/  FADD.FTZ R63, R63, R62 ;  /* 0x0000003e3f3f7221 */ /* 0x004fe20000010000 */
[----:B------:R-:W-:Y:S01]  /*09f0*/  ISETP.NE.U32.AND P2, PT, RZ, c[0x0][0x250], PT ;  /* 0x00009400ff007a0c */ /* 0x000fe20003f45070 */
[----:B-1----:R-:W-:Y:S02]  /*0a00*/  FADD.FTZ R24, R24, R61 ;  /* 0x0000003d18187221 */ /* 0x002fe40000010000 */
[----:B------:R-:W-:Y:S01]  /*0a10*/  FMUL.FTZ R63, R63, c[0x0][0x1e0] ;  /* 0x000078003f3f7a20 */ /* 0x000fe20000410000 */
[----:B------:R-:W-:Y:S01]  /*0a20*/  ISETP.NE.AND.EX P2, PT, RZ, c[0x0][0x254], PT, P2 ;  /* 0x00009500ff007a0c */ /* 0x000fe20003f45320 */
[----:B0-----:R-:W-:-:S03]  /*0a30*/  FMUL.FTZ R61, R24, c[0x0][0x1e0] ;  /* 0x00007800183d7a20 */ /* 0x001fc60000410000 */
[----:B------:R-:W-:Y:S02]  /*0a40*/  FSEL R62, R63, RZ, !P1 ;  /* 0x000000ff3f3e7208 */ /* 0x000fe40004800000 */
[----:B------:R-:W-:-:S03]  /*0a50*/  ISETP.NE.U32.AND P1, PT, RZ, c[0x0][0x258], PT ;  /* 0x00009600ff007a0c */ /* 0x000fc60003f25070 */
[-CC-:B------:R-:W-:Y:S01]  /*0a60*/  FFMA.FTZ R58, R58, R61.reuse, R62.reuse ;  /* 0x0000003d3a3a7223 */ /* 0x180fe2000001003e */
[----:B------:R-:W-:Y:S01]  /*0a70*/  ISETP.NE.AND.EX P1, PT, RZ, c[0x0][0x25c], PT, P1 ;  /* 0x00009700ff007a0c */ /* 0x000fe20003f25310 */
[-CC-:B------:R-:W-:Y:S02]  /*0a80*/  FFMA.FTZ R24, R59, R61.reuse, R62.reuse ;  /* 0x0000003d3b187223 */ /* 0x180fe4000001003e */
[-CC-:B------:R-:W-:Y:S02]  /*0a90*/  FFMA.FTZ R54, R54, R61.reuse, R62.reuse ;  /* 0x0000003d36367223 */ /* 0x180fe4000001003e */
[-CC-:B------:R-:W-:Y:S02]  /*0aa0*/  FFMA.FTZ R53, R53, R61.reuse, R62.reuse ;  /* 0x0000003d35357223 */ /* 0x180fe4000001003e */
[----:B------:R-:W-:Y:S02]  /*0ab0*/  FFMA.FTZ R59, R29, R61, R62 ;  /* 0x0000003d1d3b7223 */ /* 0x000fe4000001003e */
[----:B------:R-:W-:-:S02]  /*0ac0*/  FADD.FTZ R29, R55, -R58 ;  /* 0x8000003a371d7221 */ /* 0x000fc40000010000 */
[----:B------:R-:W-:Y:S02]  /*0ad0*/  FFMA.FTZ R25, R56, R61, R62 ;  /* 0x0000003d38197223 */ /* 0x000fe4000001003e */
[----:B------:R-:W-:Y:S02]  /*0ae0*/  FADD.FTZ R51, R51, -R54 ;  /* 0x8000003633337221 */ /* 0x000fe40000010000 */
[----:B------:R-:W-:Y:S01]  /*0af0*/  FADD.FTZ R53, R30, -R53 ;  /* 0x800000351e357221 */ /* 0x000fe20000010000 */
[----:B-----5:R-:W-:Y:S01]  /*0b00*/  @P0 PRMT R30, RZ, 0x7610, R12 ;  /* 0x00007610ff1e0816 */ /* 0x020fe2000000000c */
[----:B------:R-:W-:Y:S02]  /*0b10*/  FADD.FTZ R57, R57, -R24 ;  /* 0x8000001839397221 */ /* 0x000fe40000010000 */
[----:B------:R-:W-:Y:S02]  /*0b20*/  FMUL.FTZ R29, R50, R29 ;  /* 0x0000001d321d7220 */ /* 0x000fe40000410000 */
[----:B------:R-:W-:-:S02]  /*0b30*/  FADD.FTZ R59, R28, -R59 ;  /* 0x8000003b1c3b7221 */ /* 0x000fc40000010000 */
[----:B------:R-:W-:Y:S02]  /*0b40*/  FADD.FTZ R25, R52, -R25 ;  /* 0x8000001934197221 */ /* 0x000fe40000010000 */
[C---:B------:R-:W-:Y:S01]  /*0b50*/  FMUL.FTZ R28, R50.reuse, R51 ;  /* 0x00000033321c7220 */ /* 0x040fe20000410000 */
[----:B------:R-:W-:Y:S01]  /*0b60*/  @P0 PRMT R51, RZ, 0x5410, R12 ;  /* 0x00005410ff330816 */ /* 0x000fe2000000000c */
[C---:B------:R-:W-:Y:S02]  /*0b70*/  FMUL.FTZ R24, R50.reuse, R57 ;  /* 0x0000003932187220 */ /* 0x040fe40000410000 */
[----:B------:R-:W-:Y:S01]  /*0b80*/  @P0 FADD.FTZ R29, R29, R30 ;  /* 0x0000001e1d1d0221 */ /* 0x000fe20000010000 */
[----:B------:R-:W-:Y:S01]  /*0b90*/  @P0 PRMT R30, RZ, 0x5410, R13 ;  /* 0x00005410ff1e0816 */ /* 0x000fe2000000000d */
[----:B------:R-:W-:Y:S02]  /*0ba0*/  FMUL.FTZ R25, R50, R25 ;  /* 0x0000001932197220 */ /* 0x000fe40000410000 */
[--C-:B------:R-:W-:Y:S01]  /*0bb0*/  FFMA.FTZ R60, R60, R61, R62.reuse ;  /* 0x0000003d3c3c7223 */ /* 0x100fe2000001003e */
[----:B------:R-:W-:Y:S01]  /*0bc0*/  @P1 F2FP.BF16.PACK_AB R54, RZ, R29 ;  /* 0x0000001dff36123e */ /* 0x000fe200000010ff */
[----:B------:R-:W-:Y:S01]  /*0bd0*/  @P0 FADD.FTZ R24, R24, R51 ;  /* 0x0000003318180221 */ /* 0x000fe20000010000 */
[----:B------:R-:W-:Y:S01]  /*0be0*/  @P0 PRMT R51, RZ, 0x7610, R13 ;  /* 0x00007610ff330816 */ /* 0x000fe2000000000d */
[----:B------:R-:W-:Y:S01]  /*0bf0*/  FFMA.FTZ R27, R27, R61, R62 ;  /* 0x0000003d1b1b7223 */ /* 0x000fe2000001003e */
[----:B------:R-:W-:Y:S01]  /*0c00*/  @P2 F2FP.BF16.PACK_AB R52, RZ, R29 ;  /* 0x0000001dff34223e */ /* 0x000fe200000010ff */
[----:B------:R-:W-:Y:S01]  /*0c10*/  @P0 FADD.FTZ R25, R25, R30 ;  /* 0x0000001e19190221 */ /* 0x000fe20000010000 */
[----:B------:R-:W-:Y:S01]  /*0c20*/  @P0 PRMT R30, RZ, 0x7610, R14 ;  /* 0x00007610ff1e0816 */ /* 0x000fe2000000000e */
[----:B------:R-:W-:Y:S01]  /*0c30*/  FADD.FTZ R55, R31, -R60 ;  /* 0x8000003c1f377221 */ /* 0x000fe20000010000 */
[----:B------:R-:W-:Y:S01]  /*0c40*/  @P2 F2FP.BF16.PACK_AB R61, RZ, R24 ;  /* 0x00000018ff3d223e */ /* 0x000fe200000010ff */
[----:B------:R-:W-:Y:S01]  /*0c50*/  FMUL.FTZ R31, R50, R59 ;  /* 0x0000003b321f7220 */ /* 0x000fe20000410000 */
[----:B------:R-:W-:Y:S01]  /*0c60*/  @P2 F2FP.BF16.PACK_AB R62, RZ, R25 ;  /* 0x00000019ff3e223e */ /* 0x000fe200000010ff */
[----:B------:R-:W-:Y:S01]  /*0c70*/  FADD.FTZ R27, R26, -R27 ;  /* 0x8000001b1a1b7221 */ /* 0x000fe20000010000 */
[----:B------:R-:W-:Y:S01]  /*0c80*/  @P2 PRMT R20, R61, 0x7610, R20 ;  /* 0x000076103d142816 */ /* 0x000fe20000000014 */
[----:B------:R-:W-:Y:S01]  /*0c90*/  @P0 FADD.FTZ R28, R28, R51 ;  /* 0x000000331c1c0221 */ /* 0x000fe20000010000 */
[----:B------:R-:W-:Y:S01]  /*0ca0*/  @P0 PRMT R51, RZ, 0x5410, R14 ;  /* 0x00005410ff330816 */ /* 0x000fe2000000000e */
[----:B------:R-:W-:Y:S01]  /*0cb0*/  FMUL.FTZ R26, R50, R53 ;  /* 0x00000035321a7220 */ /* 0x000fe20000410000 */
[----:B------:R-:W-:Y:S01]  /*0cc0*/  @P2 PRMT R21, R62, 0x7610, R21 ;  /* 0x000076103e152816 */ /* 0x000fe20000000015 */
        /* <DEDUP_REMOVED lines=12> */
[-C--:B------:R-:W-:Y:S02]  /*0d90*/  @P1 F2FP.BF16.PACK_AB R59, RZ, R27.reuse ;  /* 0x0000001bff3b123e */ /* 0x080fe400000010ff */
[----:B------:R-:W-:Y:S02]  /*0da0*/  @P2 F2FP.BF16.PACK_AB R64, RZ, R27 ;  /* 0x0000001bff40223e */ /* 0x000fe400000010ff */
[----:B------:R-:W-:Y:S02]  /*0db0*/  @P2 F2FP.BF16.PACK_AB R63, RZ, R26 ;  /* 0x0000001aff3f223e */ /* 0x000fe400000010ff */
[----:B------:R-:W-:Y:S02]  /*0dc0*/  @P1 PRMT R16, R30, 0x7610, R16 ;  /* 0x000076101e101816 */ /* 0x000fe40000000010 */
[----:B------:R-:W-:Y:S02]  /*0dd0*/  @P1 F2FP.BF16.PACK_AB R58, RZ, R31 ;  /* 0x0000001fff3a123e */ /* 0x000fe400000010ff */
[----:B------:R-:W-:-:S02]  /*0de0*/  @P1 F2FP.BF16.PACK_AB R60, RZ, R50 ;  /* 0x00000032ff3c123e */ /* 0x000fc400000010ff */
[----:B------:R-:W-:Y:S02]  /*0df0*/  @P2 F2FP.BF16.PACK_AB R51, RZ, R28 ;  /* 0x0000001cff33223e */ /* 0x000fe400000010ff */
[----:B------:R-:W-:Y:S02]  /*0e00*/  F2FP.BF16.PACK_AB R25, R28, R25 ;  /* 0x000000191c19723e */ /* 0x000fe400000010ff */
[----:B------:R-:W-:Y:S02]  /*0e10*/  @P1 PRMT R17, R55, 0x7610, R17 ;  /* 0x0000761037111816 */ /* 0x000fe40000000011 */
[----:B------:R-:W-:Y:S02]  /*0e20*/  @P1 PRMT R18, R57, 0x7610, R18 ;  /* 0x0000761039121816 */ /* 0x000fe40000000012 */
[----:B------:R-:W-:Y:S02]  /*0e30*/  @P1 PRMT R19, R59, 0x7610, R19 ;  /* 0x000076103b131816 */ /* 0x000fe40000000013 */
[----:B------:R-:W-:-:S02]  /*0e40*/  @P1 IADD3 R30, P0, R48, c[0x0][0x258], RZ ;  /* 0x00009600301e1a10 */ /* 0x000fc40007f1e0ff */
[----:B------:R-:W-:Y:S02]  /*0e50*/  @P2 F2FP.BF16.PACK_AB R65, RZ, R50 ;  /* 0x00000032ff41223e */ /* 0x000fe400000010ff */
[----:B------:R-:W-:Y:S02]  /*0e60*/  F2FP.BF16.PACK_AB R27, R50, R27 ;  /* 0x0000001b321b723e */ /* 0x000fe400000010ff */
[----:B------:R-:W-:Y:S02]  /*0e70*/  IADD3 R28, P3, R48, c[0x0][0x248], RZ ;  /* 0x00009200301c7a10 */ /* 0x000fe40007f7e0ff */
[----:B------:R-:W-:Y:S02]  /*0e80*/  @P2 F2FP.BF16.PACK_AB R53, RZ, R31 ;  /* 0x0000001fff35223e */ /* 0x000fe400000010ff */
[----:B------:R-:W-:Y:S02]  /*0e90*/  @P2 PRMT R23, R64, 0x7610, R23 ;  /* 0x0000761040172816 */ /* 0x000fe40000000017 */
[----:B------:R-:W-:-:S02]  /*0ea0*/  @P2 PRMT R22, R63, 0x7610, R22 ;  /* 0x000076103f162816 */ /* 0x000fc40000000016 */
[----:B------:R-:W-:Y:S02]  /*0eb0*/  @P2 IADD3 R50, P4, R48, c[0x0][0x250], RZ ;  /* 0x0000940030322a10 */ /* 0x000fe40007f9e0ff */
[----:B------:R-:W-:Y:S02]  /*0ec0*/  F2FP.BF16.PACK_AB R26, R31, R26 ;  /* 0x0000001a1f1a723e */ /* 0x000fe400000010ff */
[----:B------:R-:W-:Y:S02]  /*0ed0*/  F2FP.BF16.PACK_AB R24, R29, R24 ;  /* 0x000000181d18723e */ /* 0x000fe400000010ff */
[----:B------:R-:W-:Y:S02]  /*0ee0*/  @P1 PRMT R16, R16, 0x5410, R54 ;  /* 0x0000541010101816 */ /* 0x000fe40000000036 */
[----:B------:R-:W-:Y:S02]  /*0ef0*/  @P1 PRMT R17, R17, 0x5410, R56 ;  /* 0x0000541011111816 */ /* 0x000fe40000000038 */
[----:B------:R-:W-:-:S02]  /*0f00*/  @P1 PRMT R18, R18, 0x5410, R58 ;  /* 0x0000541012121816 */ /* 0x000fc4000000003a */
[----:B------:R-:W-:Y:S02]  /*0f10*/  @P1 PRMT R19, R19, 0x5410, R60 ;  /* 0x0000541013131816 */ /* 0x000fe4000000003c */
[----:B------:R-:W-:Y:S02]  /*0f20*/  @P1 IADD3.X R31, R47, c[0x0][0x25c], RZ, P0, !PT ;  /* 0x000097002f1f1a10 */ /* 0x000fe400007fe4ff */
[----:B------:R-:W-:Y:S02]  /*0f30*/  @P2 PRMT R21, R21, 0x5410, R51 ;  /* 0x0000541015152816 */ /* 0x000fe40000000033 */
[----:B------:R-:W-:Y:S01]  /*0f40*/  IADD3.X R29, R47, c[0x0][0x24c], RZ, P3, !PT ;  /* 0x000093002f1d7a10 */ /* 0x000fe20001ffe4ff */
[----:B------:R0:W-:Y:S01]  /*0f50*/  @P1 STG.E.128 [R30.64], R16 ;  /* 0x000000101e001986 */ /* 0x0001e2000c101d04 */
[----:B------:R-:W-:Y:S02]  /*0f60*/  @P2 PRMT R23, R23, 0x5410, R65 ;  /* 0x0000541017172816 */ /* 0x000fe40000000041 */
[----:B------:R-:W-:Y:S01]  /*0f70*/  @P2 PRMT R22, R22, 0x5410, R53 ;  /* 0x0000541016162816 */ /* 0x000fe20000000035 */
[----:B------:R0:W-:Y:S01]  /*0f80*/  STG.E.128 [R28.64], R24 ;  /* 0x000000181c007986 */ /* 0x0001e2000c101d04 */
[----:B------:R-:W-:-:S02]  /*0f90*/  @P2 PRMT R20, R20, 0x5410, R52 ;  /* 0x0000541014142816 */ /* 0x000fc40000000034 */
[----:B------:R-:W-:Y:S01]  /*0fa0*/  @P2 IADD3.X R51, R47, c[0x0][0x254], RZ, P4, !PT ;  /* 0x000095002f332a10 */ /* 0x000fe200027fe4ff */
[----:B------:R-:W-:-:S04]  /*0fb0*/  IMAD.MOV.U32 R47, RZ, RZ, c[0x0][0x160] ;  /* 0x00005800ff2f7624 */ /* 0x000fc800078e00ff */
[----:B------:R0:W-:Y:S01]  /*0fc0*/  @P2 STG.E.128 [R50.64], R20 ;  /* 0x0000001432002986 */ /* 0x0001e2000c101d04 */
[----:B------:R-:W-:-:S04]  /*0fd0*/  LEA R40, R47, R40, 0x2 ;  /* 0x000000282f287211 */ /* 0x000fc800078e10ff */
[----:B------:R-:W-:-:S13]  /*0fe0*/  ISETP.GE.AND P0, PT, R40, c[0x0][0x164], PT ;  /* 0x0000590028007a0c */ /* 0x000fda0003f06270 */
[----:B0-----:R-:W-:Y:S05]  /*0ff0*/  @!P0 BRA `(.L_x_37) ;  /* 0xfffff29000008947 */ /* 0x001fea000383ffff */
        /* <DEDUP_REMOVED lines=16> */
.L_x_34:
[----:B------:R-:W-:Y:S01]  /*1100*/  IMAD.SHL.U32 R0, R9, 0x20, RZ ;  /* 0x0000002009007824 */ /* 0x000fe200078e00ff */
[----:B------:R-:W-:Y:S04]  /*1110*/  WARPSYNC 0xffffffff ;  /* 0xffffffff00007948 */ /* 0x000fe80003800000 */
        /* <DEDUP_REMOVED lines=8> */
[----:B------:R-:W5:Y:S04]  /*11a0*/  LDS R7, [R9.X4+0x800] ;  /* 0x0008000009077984 */ /* 0x000f680000004800 */
        /* <DEDUP_REMOVED lines=9> */
[----:B-----5:R-:W-:-:S03]  /*1240*/  FADD.FTZ R2, R2, R7 ;  /* 0x0000000702027221 */ /* 0x020fc60000010000 */
[----:B------:R2:W-:Y:S01]  /*1250*/  STS.128 [R0+0x10], R20 ;  /* 0x0000101400007388 */ /* 0x0005e20000000c00 */
[----:B0-----:R-:W-:-:S03]  /*1260*/  FADD.FTZ R6, R3, R6 ;  /* 0x0000000603067221 */ /* 0x001fc60000010000 */
[----:B------:R-:W-:Y:S01]  /*1270*/  BAR.SYNC.DEFER_BLOCKING 0x0 ;  /* 0x0000000000007b1d */ /* 0x000fe20000010000 */
[----:B------:R-:W-:Y:S02]  /*1280*/  FADD.FTZ R11, R2, R11 ;  /* 0x0000000b020b7221 */ /* 0x000fe40000010000 */
[----:B------:R-:W-:Y:S02]  /*1290*/  FADD.FTZ R29, R6, R29 ;  /* 0x0000001d061d7221 */ /* 0x000fe40000010000 */
[----:B-1----:R-:W-:-:S05]  /*12a0*/  IMAD R12, R16, c[0x0][0x168], RZ ;  /* 0x00005a00100c7a24 */ /* 0x002fca00078e02ff */
[----:B------:R-:W-:-:S04]  /*12b0*/  IADD3 R12, P0, R12, R9, RZ ;  /* 0x000000090c0c7210 */ /* 0x000fc80007f1e0ff */
[----:B------:R-:W-:Y:S01]  /*12c0*/  IADD3.X R5, RZ, RZ, RZ, P0, !PT ;  /* 0x000000ffff057210 */ /* 0x000fe200007fe4ff */
[----:B------:R-:W-:-:S03]  /*12d0*/  IMAD.SHL.U32 R4, R12, 0x4, RZ ;  /* 0x000000040c047824 */ /* 0x000fc600078e00ff */
[----:B--2---:R-:W-:Y:S02]  /*12e0*/  SHF.L.U64.HI R0, R12, 0x2, R5 ;  /* 0x000000020c007819 */ /* 0x004fe40000010205 */
[C---:B------:R-:W-:Y:S01]  /*12f0*/  IADD3 R2, P0, R4.reuse, c[0x0][0x228], RZ ;  /* 0x00008a0004027a10 */ /* 0x040fe20007f1e0ff */
[----:B------:R-:W0:Y:S01]  /*1300*/  LDS R8, [R9.X4] ;  /* 0x0000000009087984 */ /* 0x000e220000004800 */
[----:B------:R-:W-:Y:S02]  /*1310*/  IADD3 R4, P1, R4, c[0x0][0x220], RZ ;  /* 0x0000880004047a10 */ /* 0x000fe40007f3e0ff */
[C---:B------:R-:W-:Y:S01]  /*1320*/  IADD3.X R3, R0.reuse, c[0x0][0x22c], RZ, P0, !PT ;  /* 0x00008b0000037a10 */ /* 0x040fe200007fe4ff */
[----:B------:R-:W1:Y:S01]  /*1330*/  LDS R10, [R9.X4+0x200] ;  /* 0x00020000090a7984 */ /* 0x000e620000004800 */
[----:B------:R-:W-:-:S03]  /*1340*/  IADD3.X R5, R0, c[0x0][0x224], RZ, P1, !PT ;  /* 0x0000890000057a10 */ /* 0x000fc60000ffe4ff */
[----:B------:R-:W2:Y:S04]  /*1350*/  LDS R17, [R9.X4+0x400] ;  /* 0x0004000009117984 */ /* 0x000ea80000004800 */
[----:B------:R-:W3:Y:S04]  /*1360*/  LDS R19, [R9.X4+0x600] ;  /* 0x0006000009137984 */ /* 0x000ee80000004800 */
[----:B------:R-:W4:Y:S04]  /*1370*/  LDS R25, [R9.X4+0x800] ;  /* 0x0008000009197984 */ /* 0x000f280000004800 */
[----:B------:R-:W5:Y:S04]  /*1380*/  LDS R27, [R9.X4+0xa00] ;  /* 0x000a0000091b7984 */ /* 0x000f680000004800 */
[----:B------:R-:W5:Y:S04]  /*1390*/  LDS R31, [R9.X4+0xc00] ;  /* 0x000c0000091f7984 */ /* 0x000f680000004800 */
[----:B------:R-:W5:Y:S01]  /*13a0*/  LDS R13, [R9.X4+0xe00] ;  /* 0x000e0000090d7984 */ /* 0x000f620000004800 */
[----:B0-----:R-:W-:-:S02]  /*13b0*/  FADD.FTZ R8, RZ, R8 ;  /* 0x00000008ff087221 */ /* 0x001fc40000010000 */
[----:B-1----:R-:W-:Y:S02]  /*13c0*/  FADD.FTZ R10, RZ, R10 ;  /* 0x0000000aff0a7221 */ /* 0x002fe40000010000 */
[----:B--2---:R-:W-:Y:S02]  /*13d0*/  FADD.FTZ R8, R8, R17 ;  /* 0x0000001108087221 */ /* 0x004fe40000010000 */
[----:B---3--:R-:W-:Y:S02]  /*13e0*/  FADD.FTZ R10, R10, R19 ;  /* 0x000000130a0a7221 */ /* 0x008fe40000010000 */
[----:B----4-:R-:W-:Y:S02]  /*13f0*/  FADD.FTZ R8, R8, R25 ;  /* 0x0000001908087221 */ /* 0x010fe40000010000 */
[----:B-----5:R-:W-:Y:S02]  /*1400*/  FADD.FTZ R10, R10, R27 ;  /* 0x0000001b0a0a7221 */ /* 0x020fe40000010000 */
[----:B------:R-:W-:-:S02]  /*1410*/  FADD.FTZ R31, R8, R31 ;  /* 0x0000001f081f7221 */ /* 0x000fc40000010000 */
[----:B------:R-:W-:-:S03]  /*1420*/  FADD.FTZ R13, R10, R13 ;  /* 0x0000000d0a0d7221 */ /* 0x000fc60000010000 */
[----:B------:R-:W-:Y:S04]  /*1430*/  STG.E [R2.64], R31 ;  /* 0x0000001f02007986 */ /* 0x000fe8000c101904 */
[----:B------:R-:W-:Y:S04]  /*1440*/  STG.E [R4.64], R11 ;  /* 0x0000000b04007986 */ /* 0x000fe8000c101904 */
[----:B------:R-:W-:Y:S04]  /*1450*/  STG.E [R2.64+0x200], R13 ;  /* 0x0002000d02007986 */ /* 0x000fe8000c101904 */
[----:B------:R-:W-:Y:S01]  /*1460*/  STG.E [R4.64+0x200], R29 ;  /* 0x0002001d04007986 */ /* 0x000fe2000c101904 */
[----:B------:R-:W-:Y:S05]  /*1470*/  EXIT ;  /* 0x000000000000794d */ /* 0x000fea0003800000 */
.L_x_35:
[----:B------:R-:W-:Y:S01]  /*1480*/  HFMA2.MMA R66, -RZ, RZ, 0, 5.9604644775390625e-08 ;  /* 0x00000001ff427435 */ /* 0x000fe200000001ff */
[----:B------:R-:W-:Y:S01]  /*1490*/  MOV R67, R62 ;  /* 0x0000003e00437202 */ /* 0x000fe20000000f00 */
[----:B------:R-:W-:Y:S01]  /*14a0*/  IMAD.MOV.U32 R65, RZ, RZ, 0x1f ;  /* 0x0000001fff417424 */ /* 0x000fe200078e00ff */
[----:B------:R-:W-:-:S02]  /*14b0*/  MOV R64, 0xffffffff ;  /* 0xffffffff00407802 */ /* 0x000fc40000000f00 */
[----:B------:R-:W-:Y:S02]  /*14c0*/  MOV R24, 0x14e0 ;  /* 0x000014e000187802 */ /* 0x000fe40000000f00 */
[----:B-----5:R-:W-:Y:S05]  /*14d0*/  CALL.REL.NOINC `($__internal_3_$__cuda_sm70_shflsync_bfly_p) ;  /* 0x0000046000007944 */ /* 0x020fea0003c00000 */
[----:B-1----:R-:W-:Y:S01]  /*14e0*/  MOV R63, R66 ;  /* 0x00000042003f7202 */ /* 0x002fe20000000f00 */
[----:B0-----:R-:W-:Y:S05]  /*14f0*/  BRA `(.L_x_38) ;  /* 0xfffff3c000007947 */ /* 0x001fea000383ffff */
.L_x_36:
[----:B------:R-:W-:Y:S01]  /*1500*/  HFMA2.MMA R66, -RZ, RZ, 0, 5.9604644775390625e-08 ;  /* 0x00000001ff427435 */ /* 0x000fe200000001ff */
[----:B------:R-:W-:Y:S01]  /*1510*/  IMAD.MOV.U32 R67, RZ, RZ, R61 ;  /* 0x000000ffff437224 */ /* 0x000fe200078e003d */
[----:B------:R-:W-:Y:S01]  /*1520*/  MOV R65, 0x1f ;  /* 0x0000001f00417802 */ /* 0x000fe20000000f00 */
[----:B------:R-:W-:Y:S01]  /*1530*/  IMAD.MOV.U32 R64, RZ, RZ, -0x1 ;  /* 0xffffffffff407424 */ /* 0x000fe200078e00ff */
[----:B------:R-:W-:Y:S02]  /*1540*/  MOV R24, 0x1560 ;  /* 0x0000156000187802 */ /* 0x000fe40000000f00 */
[----:B01---5:R-:W-:Y:S05]  /*1550*/  CALL.REL.NOINC `($__internal_3_$__cuda_sm70_shflsync_bfly_p) ;  /* 0x000003e000007944 */ /* 0x023fea0003c00000 */
[----:B------:R-:W-:Y:S01]  /*1560*/  FADD.FTZ R62, R62, R63 ;  /* 0x0000003f3e3e7221 */ /* 0x000fe20000010000 */
[----:B0-----:R-:W-:Y:S01]  /*1570*/  MOV R65, 0x1f ;  /* 0x0000001f00417802 */ /* 0x001fe20000000f00 */
[----:B-1----:R-:W-:Y:S01]  /*1580*/  FADD.FTZ R61, R61, R66 ;  /* 0x000000423d3d7221 */ /* 0x002fe20000010000 */
[----:B------:R-:W-:Y:S01]  /*1590*/  HFMA2.MMA R66, -RZ, RZ, 0, 1.1920928955078125e-07 ;  /* 0x00000002ff427435 */ /* 0x000fe200000001ff */
[----:B------:R-:W-:Y:S01]  /*15a0*/  IMAD.MOV.U32 R64, RZ, RZ, -0x1 ;  /* 0xffffffffff407424 */ /* 0x000fe200078e00ff */
[----:B------:R-:W-:-:S02]  /*15b0*/  MOV R67, R62 ;  /* 0x0000003e00437202 */ /* 0x000fc40000000f00 */
[----:B------:R-:W-:Y:S02]  /*15c0*/  MOV R24, 0x15e0 ;  /* 0x000015e000187802 */ /* 0x000fe40000000f00 */
[----:B------:R-:W-:Y:S05]  /*15d0*/  CALL.REL.NOINC `($__internal_3_$__cuda_sm70_shflsync_bfly_p) ;  /* 0x0000036000007944 */ /* 0x000fea0003c00000 */
[----:B-1----:R-:W-:Y:S01]  /*15e0*/  MOV R63, R66 ;  /* 0x00000042003f7202 */ /* 0x002fe20000000f00 */
[----:B------:R-:W-:Y:S01]  /*15f0*/  HFMA2.MMA R66, -RZ, RZ, 0, 1.1920928955078125e-07 ;  /* 0x00000002ff427435 */ /* 0x000fe200000001ff */
[----:B0-----:R-:W-:Y:S01]  /*1600*/  IMAD.MOV.U32 R67, RZ, RZ, R61 ;  /* 0x000000ffff437224 */ /* 0x001fe200078e003d */
[----:B------:R-:W-:Y:S01]  /*1610*/  MOV R65, 0x1f ;  /* 0x0000001f00417802 */ /* 0x000fe20000000f00 */
[----:B------:R-:W-:Y:S01]  /*1620*/  IMAD.MOV.U32 R64, RZ, RZ, -0x1 ;  /* 0xffffffffff407424 */ /* 0x000fe200078e00ff */
[----:B------:R-:W-:Y:S02]  /*1630*/  MOV R24, 0x1650 ;  /* 0x0000165000187802 */ /* 0x000fe40000000f00 */
[----:B------:R-:W-:Y:S05]  /*1640*/  CALL.REL.NOINC `($__internal_3_$__cuda_sm70_shflsync_bfly_p) ;  /* 0x000002f000007944 */ /* 0x000fea0003c00000 */
[----:B------:R-:W-:Y:S01]  /*1650*/  FADD.FTZ R62, R63, R62 ;  /* 0x0000003e3f3e7221 */ /* 0x000fe20000010000 */
[----:B0-----:R-:W-:Y:S01]  /*1660*/  MOV R65, 0x1f ;  /* 0x0000001f00417802 */ /* 0x001fe20000000f00 */
[----:B-1----:R-:W-:Y:S01]  /*1670*/  FADD.FTZ R61, R61, R66 ;  /* 0x000000423d3d7221 */ /* 0x002fe20000010000 */
[----:B------:R-:W-:Y:S01]  /*1680*/  HFMA2.MMA R66, -RZ, RZ, 0, 2.384185791015625e-07 ;  /* 0x00000004ff427435 */ /* 0x000fe200000001ff */
[----:B------:R-:W-:Y:S01]  /*1690*/  IMAD.MOV.U32 R64, RZ, RZ, -0x1 ;  /* 0xffffffffff407424 */ /* 0x000fe200078e00ff */
[----:B------:R-:W-:-:S02]  /*16a0*/  MOV R67, R62 ;  /* 0x0000003e00437202 */ /* 0x000fc40000000f00 */
[----:B------:R-:W-:Y:S02]  /*16b0*/  MOV R24, 0x16d0 ;  /* 0x000016d000187802 */ /* 0x000fe40000000f00 */
[----:B------:R-:W-:Y:S05]  /*16c0*/  CALL.REL.NOINC `($__internal_3_$__cuda_sm70_shflsync_bfly_p) ;  /* 0x0000027000007944 */ /* 0x000fea0003c00000 */
[----:B-1----:R-:W-:Y:S01]  /*16d0*/  MOV R63, R66 ;  /* 0x00000042003f7202 */ /* 0x002fe20000000f00 */
[----:B------:R-:W-:Y:S01]  /*16e0*/  HFMA2.MMA R66, -RZ, RZ, 0, 2.384185791015625e-07 ;  /* 0x00000004ff427435 */ /* 0x000fe200000001ff */
        /* <DEDUP_REMOVED lines=8> */
[----:B------:R-:W-:Y:S01]  /*1770*/  HFMA2.MMA R66, -RZ, RZ, 0, 4.76837158203125e-07 ;  /* 0x00000008ff427435 */ /* 0x000fe200000001ff */
[----:B------:R-:W-:Y:S01]  /*1780*/  IMAD.MOV.U32 R64, RZ, RZ, -0x1 ;  /* 0xffffffffff407424 */ /* 0x000fe200078e00ff */
[----:B------:R-:W-:-:S02]  /*1790*/  MOV R67, R62 ;  /* 0x0000003e00437202 */ /* 0x000fc40000000f00 */
[----:B------:R-:W-:Y:S02]  /*17a0*/  MOV R24, 0x17c0 ;  /* 0x000017c000187802 */ /* 0x000fe40000000f00 */
[----:B------:R-:W-:Y:S05]  /*17b0*/  CALL.REL.NOINC `($__internal_3_$__cuda_sm70_shflsync_bfly_p) ;  /* 0x0000018000007944 */ /* 0x000fea0003c00000 */
[----:B-1----:R-:W-:Y:S01]  /*17c0*/  MOV R63, R66 ;  /* 0x00000042003f7202 */ /* 0x002fe20000000f00 */
[----:B------:R-:W-:Y:S01]  /*17d0*/  HFMA2.MMA R66, -RZ, RZ, 0, 4.76837158203125e-07 ;  /* 0x00000008ff427435 */ /* 0x000fe200000001ff */
        /* <DEDUP_REMOVED lines=8> */
[----:B------:R-:W-:Y:S01]  /*1860*/  HFMA2.MMA R66, -RZ, RZ, 0, 9.5367431640625e-07 ;  /* 0x00000010ff427435 */ /* 0x000fe200000001ff */
[----:B------:R-:W-:Y:S01]  /*1870*/  IMAD.MOV.U32 R64, RZ, RZ, -0x1 ;  /* 0xffffffffff407424 */ /* 0x000fe200078e00ff */
[----:B------:R-:W-:-:S02]  /*1880*/  MOV R67, R62 ;  /* 0x0000003e00437202 */ /* 0x000fc40000000f00 */
[----:B------:R-:W-:Y:S02]  /*1890*/  MOV R24, 0x18b0 ;  /* 0x000018b000187802 */ /* 0x000fe40000000f00 */
[----:B------:R-:W-:Y:S05]  /*18a0*/  CALL.REL.NOINC `($__internal_3_$__cuda_sm70_shflsync_bfly_p) ;  /* 0x0000009000007944 */ /* 0x000fea0003c00000 */
[----:B-1----:R-:W-:Y:S01]  /*18b0*/  MOV R63, R66 ;  /* 0x00000042003f7202 */ /* 0x002fe20000000f00 */
[----:B------:R-:W-:Y:S01]  /*18c0*/  HFMA2.MMA R66, -RZ, RZ, 0, 9.5367431640625e-07 ;  /* 0x00000010ff427435 */ /* 0x000fe200000001ff */
[----:B0-----:R-:W-:Y:S01]  /*18d0*/  IMAD.MOV.U32 R67, RZ, RZ, R61 ;  /* 0x000000ffff437224 */ /* 0x001fe200078e003d */
[----:B------:R-:W-:Y:S01]  /*18e0*/  MOV R65, 0x1f ;  /* 0x0000001f00417802 */ /* 0x000fe20000000f00 */
[----:B------:R-:W-:Y:S01]  /*18f0*/  IMAD.MOV.U32 R64, RZ, RZ, -0x1 ;  /* 0xffffffffff407424 */ /* 0x000fe200078e00ff */
[----:B------:R-:W-:Y:S02]  /*1900*/  MOV R24, 0x1920 ;  /* 0x0000192000187802 */ /* 0x000fe40000000f00 */
[----:B------:R-:W-:Y:S05]  /*1910*/  CALL.REL.NOINC `($__internal_3_$__cuda_sm70_shflsync_bfly_p) ;  /* 0x0000002000007944 */ /* 0x000fea0003c00000 */
[----:B-1----:R-:W-:Y:S01]  /*1920*/  MOV R24, R66 ;  /* 0x0000004200187202 */ /* 0x002fe20000000f00 */
[----:B0-----:R-:W-:Y:S05]  /*1930*/  BRA `(.L_x_39) ;  /* 0xfffff0a000007947 */ /* 0x001fea000383ffff */
        .weak           $__internal_3_$__cuda_sm70_shflsync_bfly_p
        .type           $__internal_3_$__cuda_sm70_shflsync_bfly_p,@function
        .size           $__internal_3_$__cuda_sm70_shflsync_bfly_p,(.L_x_1538 - $__internal_3_$__cuda_sm70_shflsync_bfly_p)
$__internal_3_$__cuda_sm70_shflsync_bfly_p:
[----:B------:R-:W-:Y:S01]  /*1940*/  HFMA2.MMA R25, -RZ, RZ, 0, 0 ;  /* 0x00000000ff197435 */ /* 0x000fe200000001ff */
[----:B------:R-:W-:Y:S04]  /*1950*/  WARPSYNC R64 ;  /* 0x0000004000007348 */ /* 0x000fe80003800000 */
[----:B------:R0:W1:Y:S01]  /*1960*/  SHFL.BFLY PT, R66, R67, R66, R65 ;  /* 0x0c00004243427389 */ /* 0x00006200000e0041 */
[----:B------:R-:W-:Y:S05]  /*1970*/  RET.REL.NODEC R24 `(_ZN10layer_norm31ln_parallel_residual_bwd_kernelINS_13Kernel_traitsI13__nv_bfloat16S2_S2_S2_fjLj256ELj1ELj4ELj1ELj16ENS_18Kernel_traits_baseILj256ES2_S2_S2_S2_fjLj128EEEEELb0ELb1ELb1EEEvNS_9BwdParamsE) ;  /* 0xffffe68018007950 */ /* 0x000fea0003c3ffff */
.L_x_40:
        /* <DEDUP_REMOVED lines=16> */
.L_x_1538:


//--------------------- .text._ZN10layer_norm31ln_parallel_residual_bwd_kernelINS_13Kernel_traitsI13__nv_bfloat16S2_S2_S2_fjLj256ELj1ELj4ELj1ELj16ENS_18Kernel_traits_baseILj256ES2_S2_S2_S2_fjLj128EEEEELb1ELb0ELb0EEEvNS_9BwdParamsE --------------------------
	.section	.text._ZN10layer_norm31ln_parallel_residual_bwd_kernelINS_13Kernel_traitsI13__nv_bfloat16S2_S2_S2_fjLj256ELj1ELj4ELj1ELj16ENS_18Kernel_traits_baseILj256ES2_S2_S2_S2_fjLj128EEEEELb1ELb0ELb0EEEvNS_9BwdParamsE,"ax",@progbits
	.sectioninfo	@"SHI_REGISTERS=121"
	.align	128
        .global         _ZN10layer_norm31ln_parallel_residual_bwd_kernelINS_13Kernel_traitsI13__nv_bfloat16S2_S2_S2_fjLj256ELj1ELj4ELj1ELj16ENS_18Kernel_traits_baseILj256ES2_S2_S2_S2_fjLj128EEEEELb1ELb0ELb0EEEvNS_9BwdParamsE
        .type           _ZN10layer_norm31ln_parallel_residual_bwd_kernelINS_13Kernel_traitsI13__nv_bfloat16S2_S2_S2_fjLj256ELj1ELj4ELj1ELj16ENS_18Kernel_traits_baseILj256ES2_S2_S2_S2_fjLj128EEEEELb1ELb0ELb0EEEvNS_9BwdParamsE,@function
        .size           _ZN10layer_norm31ln_parallel_residual_bwd_kernelINS_13Kernel_traitsI13__nv_bfloat16S2_S2_S2_fjLj256ELj1ELj4ELj1ELj16ENS_18Kernel_traits_baseILj256ES2_S2_S2_S2_fjLj128EEEEELb1ELb0ELb0EEEvNS_9BwdParamsE,(.L_x_1539 - _ZN10layer_norm31ln_parallel_residual_bwd_kernelINS_13Kernel_traitsI13__nv_bfloat16S2_S2_S2_fjLj256ELj1ELj4ELj1ELj16ENS_18Kernel_traits_baseILj256ES2_S2_S2_S2_fjLj128EEEEELb1ELb0ELb0EEEvNS_9BwdParamsE)
        .other          _ZN10layer_norm31ln_parallel_residual_bwd_kernelINS_13Kernel_traitsI13__nv_bfloat16S2_S2_S2_fjLj256ELj1ELj4ELj1ELj16ENS_18Kernel_traits_baseILj256ES2_S2_S2_S2_fjLj128EEEEELb1ELb0ELb0EEEvNS_9BwdParamsE,@"STO_CUDA_ENTRY STV_DEFAULT"
_ZN10layer_norm31ln_parallel_residual_bwd_kernelINS_13Kernel_traitsI13__nv_bfloat16S2_S2_S2_fjLj256ELj1ELj4ELj1ELj16ENS_18Kernel_traits_baseILj256ES2_S2_S2_S2_fjLj128EEEEELb1ELb0ELb0EEEvNS_9BwdParamsE:
.text._ZN10layer_norm31ln_parallel_residual_bwd_kernelINS_13Kernel_traitsI13__nv_bfloat16S2_S2_S2_fjLj256ELj1ELj4ELj1ELj16ENS_18Kernel_traits_baseILj256ES2_S2_S2_S2_fjLj128EEEEELb1ELb0ELb0EEEvNS_9BwdParamsE:
[----:B------:R-:W-:Y:S02]  /*0000*/  IMAD.MOV.U32 R1, RZ, RZ, c[0x0][0x28] ;  /* 0x00000a00ff017624 */ /* 0x000fe400078e00ff */
[----:B------:R-:W0:Y:S01]  /*0010*/  S2R R62, SR_TID.X ;  /* 0x00000000003e7919 */ /* 0x000e220000002100 */
[----:B------:R-:W-:Y:S01]  /*0020*/  IMAD.MOV.U32 R0, RZ, RZ, c[0x0][0x168] ;  /* 0x00005a00ff007624 */ /* 0x000fe200078e00ff */
[----:B------:R-:W-:-:S04]  /*0030*/  ULDC.64 UR4, c[0x0][0x118] ;  /* 0x0000460000047ab9 */ /* 0x000fc80000000a00 */
[----:B------:R-:W-:-:S04]  /*0040*/  SHF.R.S32.HI R0, RZ, 0x1f, R0 ;  /* 0x0000001fff007819 */ /* 0x000fc80000011400 */
[----:B------:R-:W-:Y:S02]  /*0050*/  LEA.HI R0, R0, c[0x0][0x168], RZ, 0x3 ;  /* 0x00005a0000007a11 */ /* 0x000fe400078f18ff */
[----:B0-----:R-:W-:-:S04]  /*0060*/  LOP3.LUT R3, R62, 0x1f, RZ, 0xc, !PT ;  /* 0x0000001f3e037812 */ /* 0x001fc800078e0cff */
[----:B------:R-:W-:-:S04]  /*0070*/  LEA.HI.SX32 R0, R0, R3, 0x1d ;  /* 0x0000000300007211 */ /* 0x000fc800078feaff */
[----:B------:R-:W-:Y:S02]  /*0080*/  LOP3.LUT P3, RZ, R0, 0xffffffe0, RZ, 0xc0, !PT ;  /* 0xffffffe000ff7812 */ /* 0x000fe4000786c0ff */
[----:B------:R-:W-:-:S11]  /*0090*/  LOP3.LUT R0, R62, 0x1f, RZ, 0xc0, !PT ;  /* 0x0000001f3e007812 */ /* 0x000fd600078ec0ff */
[----:B------:R-:W-:-:S05]  /*00a0*/  @P3 MOV R5, 0x10 ;  /* 0x0000001000053802 */ /* 0x000fca0000000f00 */
[CC--:B------:R-:W-:Y:S01]  /*00b0*/  @P3 IMAD.WIDE.U32 R2, R0.reuse, R5.reuse, c[0x0][0x1b0] ;  /* 0x00006c0000023625 */ /* 0x0c0fe200078e0005 */
[----:B------:R-:W0:Y:S01]  /*00c0*/  S2R R7, SR_CTAID.X ;  /* 0x0000000000077919 */ /* 0x000e220000002500 */
[----:B------:R-:W-:Y:S02]  /*00d0*/  SHF.R.U32.HI R62, RZ, 0x5, R62 ;  /* 0x00000005ff3e7819 */ /* 0x000fe4000001163e */
[----:B------:R-:W-:Y:S01]  /*00e0*/  @P3 IMAD.WIDE.U32 R4, R0, R5, c[0x0][0x1b8] ;  /* 0x00006e0000043625 */ /* 0x000fe200078e0005 */
[----:B------:R1:W5:Y:S01]  /*00f0*/  @P3 LDG.E.128 R40, [R2.64] ;  /* 0x0000000402283981 */ /* 0x000362000c1e1d00 */
[----:B------:R-:W-:Y:S01]  /*0100*/  CS2R R32, SRZ ;  /* 0x0000000000207805 */ /* 0x000fe2000001ff00 */
[----:B------:R-:W-:Y:S01]  /*0110*/  CS2R R34, SRZ ;  /* 0x0000000000227805 */ /* 0x000fe2000001ff00 */
[----:B------:R-:W-:Y:S01]  /*0120*/  CS2R R28, SRZ ;  /* 0x00000000001c7805 */ /* 0x000fe2000001ff00 */
[----:B------:R2:W5:Y:S01]  /*0130*/  @P3 LDG.E.128 R36, [R4.64] ;  /* 0x0000000404243981 */ /* 0x000562000c1e1d00 */
        /* <DEDUP_REMOVED lines=11> */
[----:B--2---:R-:W-:Y:S01]  /*01f0*/  CS2R R4, SRZ ;  /* 0x0000000000047805 */ /* 0x004fe2000001ff00 */
[----:B0-----:R-:W-:-:S02]  /*0200*/  IMAD R62, R7, 0x4, R62 ;  /* 0x00000004073e7824 */ /* 0x001fc400078e023e */
[----:B------:R-:W-:-:S03]  /*0210*/  CS2R R6, SRZ ;  /* 0x0000000000067805 */ /* 0x000fc6000001ff00 */
[----:B------:R-:W-:-:S13]  /*0220*/  ISETP.GE.AND P0, PT, R62, c[0x0][0x164], PT ;  /* 0x000059003e007a0c */ /* 0x000fda0003f06270 */
[----:B------:R-:W-:Y:S05]  /*0230*/  @P0 BRA `(.L_x_41) ;  /* 0x0000163000000947 */ /* 0x000fea0003800000 */
[----:B-1----:R-:W0:Y:S01]  /*0240*/  LDC.U8 R97, c[0x0][0x1f0] ;  /* 0x00007c00ff617b82 */ /* 0x002e220000000000 */
[--C-:B-----5:R-:W-:Y:S01]  /*0250*/  PRMT R63, RZ, 0x5410, R40.reuse ;  /* 0x00005410ff3f7816 */ /* 0x120fe20000000028 */
[----:B------:R-:W-:Y:S01]  /*0260*/  IMAD.MOV.U32 R33, RZ, RZ, RZ ;  /* 0x000000ffff217224 */ /* 0x000fe200078e00ff */
[----:B------:R-:W-:Y:S02]  /*0270*/  PRMT R64, RZ, 0x7610, R40 ;  /* 0x00007610ff407816 */ /* 0x000fe40000000028 */
[--C-:B------:R-:W-:Y:S02]  /*0280*/  PRMT R65, RZ, 0x5410, R41.reuse ;  /* 0x00005410ff417816 */ /* 0x100fe40000000029 */
[----:B------:R-:W-:Y:S02]  /*0290*/  PRMT R66, RZ, 0x7610, R41 ;  /* 0x00007610ff427816 */ /* 0x000fe40000000029 */
[--C-:B------:R-:W-:Y:S02]  /*02a0*/  PRMT R67, RZ, 0x5410, R42.reuse ;  /* 0x00005410ff437816 */ /* 0x100fe4000000002a */
[----:B------:R-:W-:-:S02]  /*02b0*/  PRMT R68, RZ, 0x7610, R42 ;  /* 0x00007610ff447816 */ /* 0x000fc4000000002a */
[--C-:B------:R-:W-:Y:S02]  /*02c0*/  PRMT R69, RZ, 0x5410, R43.reuse ;  /* 0x00005410ff457816 */ /* 0x100fe4000000002b */
        /* <DEDUP_REMOVED lines=8> */
[----:B0-----:R-:W-:Y:S02]  /*0350*/  PRMT R78, RZ, 0x7610, R39 ;  /* 0x00007610ff4e7816 */ /* 0x001fe40000000027 */
.L_x_48:
[----:B------:R-:W-:-:S10]  /*0360*/  HFMA2.MMA R51, -RZ, RZ, 0, 2.384185791015625e-07 ;  /* 0x00000004ff337435 */ /* 0x000fd400000001ff */
[----:B------:R-:W-:-:S05]  /*0370*/  IMAD.WIDE R2, R62, R51, c[0x0][0x1a8] ;  /* 0x00006a003e027625 */ /* 0x000fca00078e0233 */
[----:B------:R0:W5:Y:S01]  /*0380*/  LDG.E R80, [R2.64] ;  /* 0x0000000402507981 */ /* 0x000162000c1e1900 */
[----:B------:R-:W-:Y:S01]  /*0390*/  IMAD R48, R62, c[0x0][0x168], RZ ;  /* 0x00005a003e307a24 */ /* 0x000fe200078e02ff */
[----:B------:R-:W-:Y:S01]  /*03a0*/  BSSY B0, `(.L_x_42) ;  /* 0x00000a6000007945 */ /* 0x000fe20003800000 */
[----:B------:R-:W-:-:S03]  /*03b0*/  IMAD.MOV.U32 R50, RZ, RZ, RZ ;  /* 0x000000ffff327224 */ /* 0x000fc600078e00ff */
[----:B------:R-:W-:-:S04]  /*03c0*/  SHF.R.S32.HI R49, RZ, 0x1f, R48 ;  /* 0x0000001fff317819 */ /* 0x000fc80000011430 */
[----:B------:R-:W-:Y:S01]  /*03d0*/  LEA.HI R49, R49, R48, RZ, 0x3 ;  /* 0x0000003031317211 */ /* 0x000fe200078f18ff */
[----:B------:R-:W-:-:S03]  /*03e0*/  IMAD.MOV.U32 R48, RZ, RZ, RZ ;  /* 0x000000ffff307224 */ /* 0x000fc600078e00ff */
[----:B------:R-:W-:Y:S01]  /*03f0*/  LEA.HI.SX32 R79, R49, R0, 0x1d ;  /* 0x00000000314f7211 */ /* 0x000fe200078feaff */
[----:B------:R-:W-:Y:S05]  /*0400*/  @!P3 BRA `(.L_x_43) ;  /* 0x000009f00000b947 */ /* 0x000fea0003800000 */
[----:B0-----:R-:W-:Y:S01]  /*0410*/  LEA R48, P0, R79, c[0x0][0x188], 0x4 ;  /* 0x000062004f307a11 */ /* 0x001fe200078020ff */
[----:B------:R-:W-:-:S03]  /*0420*/  IMAD.WIDE R58, R62, R51, c[0x0][0x1a0] ;  /* 0x000068003e3a7625 */ /* 0x000fc600078e0233 */
[C---:B------:R-:W-:Y:S02]  /*0430*/  LEA.HI.X R49, R79.reuse, c[0x0][0x18c], RZ, 0x4, P0 ;  /* 0x000063004f317a11 */ /* 0x040fe400000f24ff */
[----:B------:R-:W-:Y:S01]  /*0440*/  ISETP.NE.U32.AND P0, PT, RZ, c[0x0][0x250], PT ;  /* 0x00009400ff007a0c */ /* 0x000fe20003f05070 */
[C---:B------:R-:W-:Y:S01]  /*0450*/  IMAD.SHL.U32 R60, R79.reuse, 0x8, RZ ;  /* 0x000000084f3c7824 */ /* 0x040fe200078e00ff */
[----:B------:R-:W-:Y:S01]  /*0460*/  MOV R56, 0x10 ;  /* 0x0000001000387802 */ /* 0x000fe20000000f00 */
[----:B------:R0:W2:Y:S01]  /*0470*/  LDG.E R84, [R58.64] ;  /* 0x000000043a547981 */ /* 0x0000a2000c1e1900 */
[----:B------:R-:W-:Y:S02]  /*0480*/  ISETP.NE.AND.EX P0, PT, RZ, c[0x0][0x254], PT, P0 ;  /* 0x00009500ff007a0c */ /* 0x000fe40003f05300 */
[----:B------:R-:W-:Y:S01]  /*0490*/  SHF.R.U32.HI R61, RZ, 0x1d, R79 ;  /* 0x0000001dff3d7819 */ /* 0x000fe2000001164f */
[CC--:B------:R-:W-:Y:S01]  /*04a0*/  IMAD.WIDE.U32 R52, R79.reuse, R56.reuse, c[0x0][0x208] ;  /* 0x000082004f347625 */ /* 0x0c0fe200078e0038 */
[----:B------:R-:W3:Y:S09]  /*04b0*/  LDG.E.128 R48, [R48.64] ;  /* 0x0000000430307981 */ /* 0x000ef2000c1e1d00 */
[----:B------:R-:W-:Y:S01]  /*04c0*/  @P0 IADD3 R2, P1, R60, c[0x0][0x198], RZ ;  /* 0x000066003c020a10 */ /* 0x000fe20007f3e0ff */
[----:B------:R-:W4:Y:S01]  /*04d0*/  LDG.E.128 R52, [R52.64] ;  /* 0x0000000434347981 */ /* 0x000f22000c1e1d00 */
[----:B------:R-:W-:-:S02]  /*04e0*/  IMAD.WIDE.U32 R56, R79, R56, c[0x0][0x210] ;  /* 0x000084004f387625 */ /* 0x000fc400078e0038 */
[C---:B------:R-:W-:Y:S02]  /*04f0*/  @P0 IADD3.X R3, R61.reuse, c[0x0][0x19c], RZ, P1, !PT ;  /* 0x000067003d030a10 */ /* 0x040fe40000ffe4ff */
[----:B------:R-:W-:Y:S02]  /*0500*/  IADD3 R60, P1, R60, c[0x0][0x190], RZ ;  /* 0x000064003c3c7a10 */ /* 0x000fe40007f3e0ff */
[----:B0-----:R-:W4:Y:S04]  /*0510*/  LDG.E.128 R56, [R56.64] ;  /* 0x0000000438387981 */ /* 0x001f28000c1e1d00 */
[----:B------:R-:W4:Y:S01]  /*0520*/  @P0 LDG.E.64 R2, [R2.64] ;  /* 0x0000000402020981 */ /* 0x000f22000c1e1b00 */
[----:B------:R-:W-:-:S06]  /*0530*/  IADD3.X R61, R61, c[0x0][0x194], RZ, P1, !PT ;  /* 0x000065003d3d7a10 */ /* 0x000fcc0000ffe4ff */
[----:B------:R-:W4:Y:S01]  /*0540*/  LDG.E.64 R60, [R60.64] ;  /* 0x000000043c3c7981 */ /* 0x000f22000c1e1b00 */
[----:B------:R-:W-:-:S04]  /*0550*/  ISETP.NE.U32.AND P1, PT, RZ, c[0x0][0x218], PT ;  /* 0x00008600ff007a0c */ /* 0x000fc80003f25070 */
[----:B------:R-:W-:-:S13]  /*0560*/  ISETP.NE.AND.EX P1, PT, RZ, c[0x0][0x21c], PT, P1 ;  /* 0x00008700ff007a0c */ /* 0x000fda0003f25310 */
[----:B------:R-:W-:-:S04]  /*0570*/  @P1 LEA R82, P2, R79, c[0x0][0x218], 0x4 ;  /* 0x000086004f521a11 */ /* 0x000fc800078420ff */
[----:B------:R-:W-:-:S05]  /*0580*/  @P1 LEA.HI.X R83, R79, c[0x0][0x21c], RZ, 0x4, P2 ;  /* 0x000087004f531a11 */ /* 0x000fca00010f24ff */
[----:B------:R0:W5:Y:S01]  /*0590*/  @P1 LDG.E.128 R36, [R82.64] ;  /* 0x0000000452241981 */ /* 0x000162000c1e1d00 */
[----:B------:R-:W-:-:S04]  /*05a0*/  ISETP.NE.AND P1, PT, R97, RZ, PT ;  /* 0x000000ff6100720c */ /* 0x000fc80003f25270 */
[----:B--2---:R-:W-:Y:S02]  /*05b0*/  FSEL R84, R84, RZ, !P1 ;  /* 0x000000ff54547208 */ /* 0x004fe40004800000 */
[--C-:B---3--:R-:W-:Y:S02]  /*05c0*/  PRMT R81, RZ, 0x5410, R48.reuse ;  /* 0x00005410ff517816 */ /* 0x108fe40000000030 */
[----:B------:R-:W-:Y:S02]  /*05d0*/  PRMT R113, RZ, 0x7610, R48 ;  /* 0x00007610ff717816 */ /* 0x000fe40000000030 */
[----:B------:R-:W-:Y:S01]  /*05e0*/  PRMT R89, RZ, 0x5410, R50 ;  /* 0x00005410ff597816 */ /* 0x000fe20000000032 */
[----:B------:R-:W-:Y:S01]  /*05f0*/  FADD.FTZ R81, R81, -R84 ;  /* 0x8000005451517221 */ /* 0x000fe20000010000 */
[----:B0-----:R-:W-:Y:S01]  /*0600*/  PRMT R83, RZ, 0x7610, R50 ;  /* 0x00007610ff537816 */ /* 0x001fe20000000032 */
[C---:B------:R-:W-:Y:S01]  /*0610*/  FADD.FTZ R113, -R84.reuse, R113 ;  /* 0x0000007154717221 */ /* 0x040fe20000010100 */
[----:B------:R-:W-:Y:S01]  /*0620*/  PRMT R109, RZ, 0x7610, R49 ;  /* 0x00007610ff6d7816 */ /* 0x000fe20000000031 */
[C---:B------:R-:W-:Y:S01]  /*0630*/  FADD.FTZ R89, -R84.reuse, R89 ;  /* 0x0000005954597221 */ /* 0x040fe20000010100 */
[----:B----4-:R-:W-:Y:S01]  /*0640*/  PRMT R48, RZ, 0x5410, R55 ;  /* 0x00005410ff307816 */ /* 0x010fe20000000037 */
[C---:B------:R-:W-:Y:S01]  /*0650*/  FADD.FTZ R83, -R84.reuse, R83 ;  /* 0x0000005354537221 */ /* 0x040fe20000010100 */
[----:B------:R-:W-:Y:S01]  /*0660*/  PRMT R50, RZ, 0x7610, R55 ;  /* 0x00007610ff327816 */ /* 0x000fe20000000037 */
[----:B------:R-:W-:Y:S01]  /*0670*/  FADD.FTZ R109, -R84, R109 ;  /* 0x0000006d546d7221 */ /* 0x000fe20000010100 */
[--C-:B------:R-:W-:Y:S01]  /*0680*/  PRMT R85, RZ, 0x5410, R54.reuse ;  /* 0x00005410ff557816 */ /* 0x100fe20000000036 */
[C---:B-----5:R-:W-:Y:S01]  /*0690*/  FMUL.FTZ R81, R80.reuse, R81 ;  /* 0x0000005150517220 */ /* 0x060fe20000410000 */
[----:B------:R-:W-:Y:S01]  /*06a0*/  PRMT R86, RZ, 0x7610, R54 ;  /* 0x00007610ff567816 */ /* 0x000fe20000000036 */
[----:B------:R-:W-:Y:S01]  /*06b0*/  FMUL.FTZ R82, R80, R113 ;  /* 0x0000007150527220 */ /* 0x000fe20000410000 */
[--C-:B------:R-:W-:Y:S01]  /*06c0*/  PRMT R112, RZ, 0x5410, R52.reuse ;  /* 0x00005410ff707816 */ /* 0x100fe20000000034 */
[----:B------:R-:W-:Y:S01]  /*06d0*/  FADD.FTZ R32, R32, R85 ;  /* 0x0000005520207221 */ /* 0x000fe20000010000 */
[----:B------:R-:W-:Y:S01]  /*06e0*/  PRMT R114, RZ, 0x7610, R52 ;  /* 0x00007610ff727816 */ /* 0x000fe20000000034 */
[----:B------:R-:W-:Y:S01]  /*06f0*/  FADD.FTZ R33, R33, R86 ;  /* 0x0000005621217221 */ /* 0x000fe20000010000 */
[--C-:B------:R-:W-:Y:S01]  /*0700*/  @P0 SHF.R.U64 R55, R2, 0x10, R3.reuse ;  /* 0x0000001002370819 */ /* 0x100fe20000001203 */
[----:B------:R-:W-:Y:S01]  /*0710*/  FADD.FTZ R34, R34, R48 ;  /* 0x0000003022227221 */ /* 0x000fe20000010000 */
[----:B------:R-:W-:Y:S01]  /*0720*/  @P0 SHF.R.U64 R54, R2, 0x8, R3 ;  /* 0x0000000802360819 */ /* 0x000fe20000001203 */
[----:B------:R-:W-:Y:S01]  /*0730*/  FADD.FTZ R35, R35, R50 ;  /* 0x0000003223237221 */ /* 0x000fe20000010000 */
[----:B------:R-:W-:Y:S01]  /*0740*/  @P0 PRMT R95, R55, 0x7610, R95 ;  /* 0x00007610375f0816 */ /* 0x000fe2000000005f */
[----:B------:R-:W-:Y:S01]  /*0750*/  FADD.FTZ R12, R12, R112 ;  /* 0x000000700c0c7221 */ /* 0x000fe20000010000 */
[----:B------:R-:W-:Y:S01]  /*0760*/  PRMT R52, RZ, 0x7610, R56 ;  /* 0x00007610ff347816 */ /* 0x000fe20000000038 */
[----:B------:R-:W-:Y:S01]  /*0770*/  IMAD.MOV.U32 R104, RZ, RZ, R61 ;  /* 0x000000ffff687224 */ /* 0x000fe200078e003d */
[----:B------:R-:W-:Y:S01]  /*0780*/  @P0 SHF.R.U32.HI R55, RZ, 0x10, R3 ;  /* 0x00000010ff370819 */ /* 0x000fe20000011603 */
[----:B------:R-:W-:Y:S01]  /*0790*/  FFMA.FTZ R4, R81, R112, R4 ;  /* 0x0000007051047223 */ /* 0x000fe20000010004 */
[----:B------:R-:W-:Y:S01]  /*07a0*/  @P0 PRMT R96, R54, 0x7610, R96 ;  /* 0x0000761036600816 */ /* 0x000fe20000000060 */
[----:B------:R-:W-:Y:S01]  /*07b0*/  FADD.FTZ R13, R13, R114 ;  /* 0x000000720d0d7221 */ /* 0x000fe20000010000 */
[----:B------:R-:W-:Y:S01]  /*07c0*/  @P0 PRMT R94, R2, 0x7610, R94 ;  /* 0x00007610025e0816 */ /* 0x000fe2000000005e */
[----:B------:R-:W-:Y:S01]  /*07d0*/  FFMA.FTZ R5, R82, R114, R5 ;  /* 0x0000007252057223 */ /* 0x000fe20000010005 */
[----:B------:R-:W-:Y:S01]  /*07e0*/  PRMT R111, RZ, 0x5410, R49 ;  /* 0x00005410ff6f7816 */ /* 0x000fe20000000031 */
[----:B------:R-:W-:Y:S01]  /*07f0*/  FADD.FTZ R21, R21, R52 ;  /* 0x0000003415157221 */ /* 0x000fe20000010000 */
[----:B------:R-:W-:Y:S01]  /*0800*/  @P0 SHF.R.U64 R2, R2, 0x18, R3 ;  /* 0x0000001802020819 */ /* 0x000fe20000001203 */
[----:B------:R-:W-:Y:S01]  /*0810*/  FFMA.FTZ R29, R82, R52, R29 ;  /* 0x00000034521d7223 */ /* 0x000fe2000001001d */
[----:B------:R-:W-:Y:S01]  /*0820*/  @P0 PRMT R93, R3, 0x7610, R93 ;  /* 0x00007610035d0816 */ /* 0x000fe2000000005d */
[----:B------:R-:W-:Y:S01]  /*0830*/  FADD.FTZ R111, -R84, R111 ;  /* 0x0000006f546f7221 */ /* 0x000fe20000010100 */
[----:B------:R-:W-:-:S02]  /*0840*/  @P0 SHF.R.U32.HI R54, RZ, 0x8, R3 ;  /* 0x00000008ff360819 */ /* 0x000fc40000011603 */
[--C-:B------:R-:W-:Y:S02]  /*0850*/  PRMT R87, RZ, 0x5410, R51.reuse ;  /* 0x00005410ff577816 */ /* 0x100fe40000000033 */
[----:B------:R-:W-:Y:S02]  /*0860*/  PRMT R49, RZ, 0x7610, R51 ;  /* 0x00007610ff317816 */ /* 0x000fe40000000033 */
[----:B------:R-:W-:Y:S01]  /*0870*/  @P0 SHF.R.U32.HI R3, RZ, 0x18, R3 ;  /* 0x00000018ff030819 */ /* 0x000fe20000011603 */
[----:B------:R-:W-:Y:S01]  /*0880*/  FADD.FTZ R87, -R84, R87 ;  /* 0x0000005754577221 */ /* 0x000fe20000010100 */
[----:B------:R-:W-:Y:S01]  /*0890*/  @P0 PRMT R90, R55, 0x7610, R90 ;  /* 0x00007610375a0816 */ /* 0x000fe2000000005a */
[----:B------:R-:W-:Y:S01]  /*08a0*/  FMUL.FTZ R55, R72, R52 ;  /* 0x0000003448377220 */ /* 0x000fe20000410000 */
[----:B------:R-:W-:Y:S01]  /*08b0*/  PRMT R99, RZ, 0x7610, R57 ;  /* 0x00007610ff637816 */ /* 0x000fe20000000039 */
[----:B------:R-:W-:Y:S01]  /*08c0*/  FADD.FTZ R49, -R84, R49 ;  /* 0x0000003154317221 */ /* 0x000fe20000010100 */
[----:B------:R-:W-:Y:S01]  /*08d0*/  @P0 PRMT R92, R2, 0x7610, R92 ;  /* 0x00007610025c0816 */ /* 0x000fe2000000005c */
[----:B------:R-:W-:Y:S01]  /*08e0*/  FMUL.FTZ R87, R80, R87 ;  /* 0x0000005750577220 */ /* 0x000fe20000410000 */
[----:B------:R-:W-:Y:S01]  /*08f0*/  @P0 PRMT R88, R3, 0x7610, R88 ;  /* 0x0000761003580816 */ /* 0x000fe20000000058 */
[----:B------:R-:W-:Y:S01]  /*0900*/  FADD.FTZ R23, R23, R99 ;  /* 0x0000006317177221 */ /* 0x000fe20000010000 */
[----:B------:R-:W-:Y:S01]  /*0910*/  PRMT R51, RZ, 0x5410, R56 ;  /* 0x00005410ff337816 */ /* 0x000fe20000000038 */
[----:B------:R-:W-:Y:S01]  /*0920*/  FFMA.FTZ R10, R87, R48, R10 ;  /* 0x00000030570a7223 */ /* 0x000fe2000001000a */
[----:B------:R-:W-:-:S02]  /*0930*/  SHF.R.U64 R103, R60, 0x18, R61 ;  /* 0x000000183c677819 */ /* 0x000fc4000000123d */
[----:B------:R-:W-:Y:S01]  /*0940*/  SHF.R.U64 R3, R60, 0x10, R61 ;  /* 0x000000103c037819 */ /* 0x000fe2000000123d */
[----:B------:R-:W-:Y:S01]  /*0950*/  FADD.FTZ R20, R20, R51 ;  /* 0x0000003314147221 */ /* 0x000fe20000010000 */
[----:B------:R-:W-:Y:S01]  /*0960*/  SHF.R.U64 R2, R60, 0x8, R61 ;  /* 0x000000083c027819 */ /* 0x000fe2000000123d */
[----:B------:R-:W-:Y:S01]  /*0970*/  FFMA.FTZ R28, R81, R51, R28 ;  /* 0x00000033511c7223 */ /* 0x000fe2000001001c */
[----:B------:R-:W-:Y:S01]  /*0980*/  MOV R98, R60 ;  /* 0x0000003c00627202 */ /* 0x000fe20000000f00 */
[----:B------:R-:W-:Y:S01]  /*0990*/  FFMA.FTZ R60, R64, R114, R55 ;  /* 0x00000072403c7223 */ /* 0x000fe20000010037 */
[----:B------:R-:W-:Y:S01]  /*09a0*/  PRMT R84, RZ, 0x7610, R53 ;  /* 0x00007610ff547816 */ /* 0x000fe20000000035 */
[----:B------:R-:W-:Y:S01]  /*09b0*/  FMUL.FTZ R55, R74, R99 ;  /* 0x000000634a377220 */ /* 0x000fe20000410000 */
[--C-:B------:R-:W-:Y:S02]  /*09c0*/  PRMT R100, RZ, 0x5410, R58.reuse ;  /* 0x00005410ff647816 */ /* 0x100fe4000000003a */
[----:B------:R-:W-:Y:S01]  /*09d0*/  PRMT R101, RZ, 0x7610, R58 ;  /* 0x00007610ff657816 */ /* 0x000fe2000000003a */
[----:B------:R-:W-:Y:S01]  /*09e0*/  FMUL.FTZ R58, R80, R109 ;  /* 0x0000006d503a7220 */ /* 0x000fe20000410000 */
[--C-:B------:R-:W-:Y:S01]  /*09f0*/  SHF.R.U32.HI R108, RZ, 0x18, R61.reuse ;  /* 0x00000018ff6c7819 */ /* 0x100fe2000001163d */
[----:B------:R-:W-:Y:S01]  /*0a00*/  FADD.FTZ R15, R15, R84 ;  /* 0x000000540f0f7221 */ /* 0x000fe20000010000 */
[----:B------:R-:W-:Y:S01]  /*0a10*/  SHF.R.U32.HI R107, RZ, 0x10, R61 ;  /* 0x00000010ff6b7819 */ /* 0x000fe2000001163d */
[-C--:B------:R-:W-:Y:S01]  /*0a20*/  FFMA.FTZ R56, R66, R84.reuse, R55 ;  /* 0x0000005442387223 */ /* 0x080fe20000010037 */
[----:B------:R-:W-:Y:S01]  /*0a30*/  SHF.R.U32.HI R105, RZ, 0x8, R61 ;  /* 0x00000008ff697819 */ /* 0x000fe2000001163d */
[----:B------:R-:W-:Y:S01]  /*0a40*/  FMUL.FTZ R61, R71, R51 ;  /* 0x00000033473d7220 */ /* 0x000fe20000410000 */
[----:B------:R-:W-:Y:S01]  /*0a50*/  @P0 PRMT R91, R54, 0x7610, R91 ;  /* 0x00007610365b0816 */ /* 0x000fe2000000005b */
[----:B------:R-:W-:Y:S01]  /*0a60*/  FFMA.FTZ R7, R58, R84, R7 ;  /* 0x000000543a077223 */ /* 0x000fe20000010007 */
[----:B------:R-:W-:Y:S01]  /*0a70*/  PRMT R110, RZ, 0x5410, R53 ;  /* 0x00005410ff6e7816 */ /* 0x000fe20000000035 */
[----:B------:R-:W-:Y:S01]  /*0a80*/  FMUL.FTZ R54, R75, R100 ;  /* 0x000000644b367220 */ /* 0x000fe20000410000 */
[--C-:B------:R-:W-:Y:S01]  /*0a90*/  PRMT R102, RZ, 0x5410, R59.reuse ;  /* 0x00005410ff667816 */ /* 0x100fe2000000003b */
[----:B------:R-:W-:Y:S01]  /*0aa0*/  FMUL.FTZ R109, R76, R101 ;  /* 0x000000654c6d7220 */ /* 0x000fe20000410000 */
[----:B------:R-:W-:Y:S01]  /*0ab0*/  PRMT R106, RZ, 0x7610, R59 ;  /* 0x00007610ff6a7816 */ /* 0x000fe2000000003b */
[C---:B------:R-:W-:Y:S01]  /*0ac0*/  FMUL.FTZ R55, R80.reuse, R89 ;  /* 0x0000005950377220 */ /* 0x040fe20000410000 */
[----:B------:R-:W-:Y:S01]  /*0ad0*/  PRMT R53, RZ, 0x5410, R57 ;  /* 0x00005410ff357816 */ /* 0x000fe20000000039 */
[----:B------:R-:W-:-:S02]  /*0ae0*/  FMUL.FTZ R84, R80, R83 ;  /* 0x0000005350547220 */ /* 0x000fc40000410000 */
[----:B------:R-:W-:Y:S02]  /*0af0*/  FFMA.FTZ R61, R63, R112, R61 ;  /* 0x000000703f3d7223 */ /* 0x000fe4000001003d */
[-C--:B------:R-:W-:Y:S02]  /*0b00*/  FFMA.FTZ R54, R67, R85.reuse, R54 ;  /* 0x0000005543367223 */ /* 0x080fe40000010036 */
[----:B------:R-:W-:Y:S02]  /*0b10*/  FFMA.FTZ R8, R55, R85, R8 ;  /* 0x0000005537087223 */ /* 0x000fe40000010008 */
[-C--:B------:R-:W-:Y:S02]  /*0b20*/  FFMA.FTZ R83, R68, R86.reuse, R109 ;  /* 0x0000005644537223 */ /* 0x080fe4000001006d */
[----:B------:R-:W-:Y:S02]  /*0b30*/  FFMA.FTZ R9, R84, R86, R9 ;  /* 0x0000005654097223 */ /* 0x000fe40000010009 */
[----:B------:R-:W-:-:S02]  /*0b40*/  FMUL.FTZ R85, R77, R102 ;  /* 0x000000664d557220 */ /* 0x000fc40000410000 */
[----:B------:R-:W-:Y:S02]  /*0b50*/  FMUL.FTZ R89, R78, R106 ;  /* 0x0000006a4e597220 */ /* 0x000fe40000410000 */
[----:B------:R-:W-:Y:S02]  /*0b60*/  FMUL.FTZ R86, R80, R49 ;  /* 0x0000003150567220 */ /* 0x000fe40000410000 */
[----:B------:R-:W-:Y:S02]  /*0b70*/  FMUL.FTZ R57, R73, R53 ;  /* 0x0000003549397220 */ /* 0x000fe40000410000 */
[----:B------:R-:W-:Y:S02]  /*0b80*/  FADD.FTZ R49, RZ, R61 ;  /* 0x0000003dff317221 */ /* 0x000fe40000010000 */
[----:B------:R-:W-:Y:S02]  /*0b90*/  FFMA.FTZ R51, R81, R61, RZ ;  /* 0x0000003d51337223 */ /* 0x000fe400000100ff */
[----:B------:R-:W-:-:S02]  /*0ba0*/  FFMA.FTZ R85, R69, R48, R85 ;  /* 0x0000003045557223 */ /* 0x000fc40000010055 */
[-C--:B------:R-:W-:Y:S02]  /*0bb0*/  FFMA.FTZ R89, R70, R50.reuse, R89 ;  /* 0x0000003246597223 */ /* 0x080fe40000010059 */
[----:B------:R-:W-:Y:S02]  /*0bc0*/  FFMA.FTZ R11, R86, R50, R11 ;  /* 0x00000032560b7223 */ /* 0x000fe4000001000b */
[----:B------:R-:W-:Y:S02]  /*0bd0*/  FMUL.FTZ R59, R80, R111 ;  /* 0x0000006f503b7220 */ /* 0x000fe40000410000 */
        /* <DEDUP_REMOVED lines=14> */
[----:B------:R-:W-:Y:S01]  /*0cc0*/  FFMA.FTZ R25, R84, R101, R25 ;  /* 0x0000006554197223 */ /* 0x000fe20000010019 */
[----:B------:R-:W-:Y:S01]  /*0cd0*/  PRMT R101, R105, 0x7610, R101 ;  /* 0x0000761069657816 */ /* 0x000fe20000000065 */
[----:B------:R-:W-:Y:S01]  /*0ce0*/  FADD.FTZ R18, R18, R102 ;  /* 0x0000006612127221 */ /* 0x000fe20000010000 */
[----:B------:R-:W-:Y:S01]  /*0cf0*/  PRMT R105, R2, 0x7610, R105 ;  /* 0x0000761002697816 */ /* 0x000fe20000000069 */
[----:B------:R-:W-:Y:S01]  /*0d00*/  FFMA.FTZ R26, R87, R102, R26 ;  /* 0x00000066571a7223 */ /* 0x000fe2000001001a */
[----:B------:R-:W-:Y:S01]  /*0d10*/  PRMT R102, R104, 0x7610, R102 ;  /* 0x0000761068667816 */ /* 0x000fe20000000066 */
[----:B------:R-:W-:Y:S01]  /*0d20*/  FFMA.FTZ R31, R58, R99, R31 ;  /* 0x000000633a1f7223 */ /* 0x000fe2000001001f */
[----:B------:R-:W-:Y:S01]  /*0d30*/  PRMT R99, R108, 0x7610, R99 ;  /* 0x000076106c637816 */ /* 0x000fe20000000063 */
[----:B------:R-:W-:Y:S01]  /*0d40*/  FADD.FTZ R16, R16, R100 ;  /* 0x0000006410107221 */ /* 0x000fe20000010000 */
[----:B------:R-:W-:Y:S01]  /*0d50*/  PRMT R104, R3, 0x7610, R104 ;  /* 0x0000761003687816 */ /* 0x000fe20000000068 */
[----:B------:R-:W-:Y:S01]  /*0d60*/  FFMA.FTZ R24, R55, R100, R24 ;  /* 0x0000006437187223 */ /* 0x000fe20000010018 */
[----:B------:R-:W-:Y:S01]  /*0d70*/  PRMT R100, R107, 0x7610, R100 ;  /* 0x000076106b647816 */ /* 0x000fe20000000064 */
[----:B------:R-:W-:-:S02]  /*0d80*/  FADD.FTZ R14, R14, R110 ;  /* 0x0000006e0e0e7221 */ /* 0x000fc40000010000 */
[C---:B------:R-:W-:Y:S02]  /*0d90*/  FFMA.FTZ R6, R59.reuse, R110, R6 ;  /* 0x0000006e3b067223 */ /* 0x040fe40000010006 */
[----:B------:R-:W-:Y:S02]  /*0da0*/  FADD.FTZ R22, R22, R53 ;  /* 0x0000003516167221 */ /* 0x000fe40000010000 */
[----:B------:R-:W-:Y:S02]  /*0db0*/  FFMA.FTZ R30, R59, R53, R30 ;  /* 0x000000353b1e7223 */ /* 0x000fe4000001001e */
[----:B------:R-:W-:Y:S02]  /*0dc0*/  FADD.FTZ R19, R19, R106 ;  /* 0x0000006a13137221 */ /* 0x000fe40000010000 */
[----:B------:R-:W-:Y:S02]  /*0dd0*/  FFMA.FTZ R27, R86, R106, R27 ;  /* 0x0000006a561b7223 */ /* 0x000fe4000001001b */
[----:B------:R-:W-:-:S02]  /*0de0*/  FADD.FTZ R48, R48, R89 ;  /* 0x0000005930307221 */ /* 0x000fc40000010000 */
[----:B------:R-:W-:Y:S02]  /*0df0*/  FFMA.FTZ R50, R86, R89, R50 ;  /* 0x0000005956327223 */ /* 0x000fe40000010032 */
.L_x_43:
[----:B0-----:R-:W-:Y:S05]  /*0e00*/  BSYNC B0 ;  /* 0x0000000000007941 */ /* 0x001fea0003800000 */
.L_x_42:
[----:B------:R-:W-:Y:S05]  /*0e10*/  BRA.DIV ~URZ, `(.L_x_44) ;  /* 0x000012e27f007947 */ /* 0x000fea000b800000 */
[----:B------:R0:W1:Y:S02]  /*0e20*/  SHFL.BFLY PT, R49, R48, 0x1, 0x1f ;  /* 0x0c201f0030317f89 */ /* 0x00006400000e0000 */
.L_x_51:
[----:B------:R-:W-:Y:S05]  /*0e30*/  BRA.DIV ~URZ, `(.L_x_45) ;  /* 0x000013427f007947 */ /* 0x000fea000b800000 */
[----:B------:R-:W2:Y:S01]  /*0e40*/  SHFL.BFLY PT, R3, R50, 0x1, 0x1f ;  /* 0x0c201f0032037f89 */ /* 0x000ea200000e0000 */
[----:B-1----:R-:W-:-:S05]  /*0e50*/  FADD.FTZ R53, R49, R48 ;  /* 0x0000003031357221 */ /* 0x002fca0000010000 */
[----:B------:R-:W1:Y:S01]  /*0e60*/  SHFL.BFLY PT, R2, R53, 0x2, 0x1f ;  /* 0x0c401f0035027f89 */ /* 0x000e6200000e0000 */
[----:B--2---:R-:W-:-:S05]  /*0e70*/  FADD.FTZ R3, R3, R50 ;  /* 0x0000003203037221 */ /* 0x004fca0000010000 */
[----:B0-----:R-:W0:Y:S01]  /*0e80*/  SHFL.BFLY PT, R48, R3, 0x2, 0x1f ;  /* 0x0c401f0003307f89 */ /* 0x001e2200000e0000 */
[----:B-1----:R-:W-:-:S05]  /*0e90*/  FADD.FTZ R2, R2, R53 ;  /* 0x0000003502027221 */ /* 0x002fca0000010000 */
[----:B------:R-:W1:Y:S01]  /*0ea0*/  SHFL.BFLY PT, R49, R2, 0x4, 0x1f ;  /* 0x0c801f0002317f89 */ /* 0x000e6200000e0000 */
[----:B0-----:R-:W-:-:S05]  /*0eb0*/  FADD.FTZ R48, R3, R48 ;  /* 0x0000003003307221 */ /* 0x001fca0000010000 */
[----:B------:R-:W0:Y:S01]  /*0ec0*/  SHFL.BFLY PT, R51, R48, 0x4, 0x1f ;  /* 0x0c801f0030337f89 */ /* 0x000e2200000e0000 */
[----:B-1----:R-:W-:-:S05]  /*0ed0*/  FADD.FTZ R49, R2, R49 ;  /* 0x0000003102317221 */ /* 0x002fca0000010000 */
[----:B------:R-:W1:Y:S01]  /*0ee0*/  SHFL.BFLY PT, R50, R49, 0x8, 0x1f ;  /* 0x0d001f0031327f89 */ /* 0x000e6200000e0000 */
[----:B0-----:R-:W-:-:S05]  /*0ef0*/  FADD.FTZ R51, R48, R51 ;  /* 0x0000003330337221 */ /* 0x001fca0000010000 */
[----:B------:R-:W0:Y:S01]  /*0f00*/  SHFL.BFLY PT, R52, R51, 0x8, 0x1f ;  /* 0x0d001f0033347f89 */ /* 0x000e2200000e0000 */
[----:B-1----:R-:W-:-:S05]  /*0f10*/  FADD.FTZ R50, R49, R50 ;  /* 0x0000003231327221 */ /* 0x002fca0000010000 */
[----:B------:R1:W2:Y:S01]  /*0f20*/  SHFL.BFLY PT, R53, R50, 0x10, 0x1f ;  /* 0x0e001f0032357f89 */ /* 0x0002a200000e0000 */
[----:B0-----:R-:W-:-:S05]  /*0f30*/  FADD.FTZ R52, R51, R52 ;  /* 0x0000003433347221 */ /* 0x001fca0000010000 */
[----:B------:R1:W0:Y:S02]  /*0f40*/  SHFL.BFLY PT, R3, R52, 0x10, 0x1f ;  /* 0x0e001f0034037f89 */ /* 0x00022400000e0000 */
.L_x_52:
[----:B------:R-:W-:Y:S01]  /*0f50*/  BSSY B0, `(.L_x_46) ;  /* 0x000008c000007945 */ /* 0x000fe20003800000 */
[----:B------:R-:W-:Y:S05]  /*0f60*/  @!P3 BRA `(.L_x_47) ;  /* 0x000008a00000b947 */ /* 0x000fea0003800000 */
[----:B--2---:R-:W-:Y:S01]  /*0f70*/  FADD.FTZ R53, R53, R50 ;  /* 0x0000003235357221 */ /* 0x004fe20000010000 */
[----:B------:R-:W-:Y:S01]  /*0f80*/  ISETP.NE.AND P0, PT, R97, RZ, PT ;  /* 0x000000ff6100720c */ /* 0x000fe20003f05270 */
[----:B0-----:R-:W-:Y:S01]  /*0f90*/  FADD.FTZ R3, R3, R52 ;  /* 0x0000003403037221 */ /* 0x001fe20000010000 */
[----:B------:R-:W-:Y:S01]  /*0fa0*/  LOP3.LUT P2, RZ, R101, 0xff, RZ, 0xc0, !PT ;  /* 0x000000ff65ff7812 */ /* 0x000fe2000784c0ff */
[----:B------:R-:W-:Y:S01]  /*0fb0*/  FMUL.FTZ R53, R53, c[0x0][0x1e0] ;  /* 0x0000780035357a20 */ /* 0x000fe20000410000 */
[----:B------:R-:W-:Y:S01]  /*0fc0*/  LOP3.LUT P6, RZ, R105, 0xff, RZ, 0xc0, !PT ;  /* 0x000000ff69ff7812 */ /* 0x000fe200078cc0ff */
[----:B------:R-:W-:Y:S01]  /*0fd0*/  FMUL.FTZ R3, R3, c[0x0][0x1e0] ;  /* 0x0000780003037a20 */ /* 0x000fe20000410000 */
[----:B------:R-:W-:Y:S01]  /*0fe0*/  LOP3.LUT P5, RZ, R104, 0xff, RZ, 0xc0, !PT ;  /* 0x000000ff68ff7812 */ /* 0x000fe200078ac0ff */
[----:B------:R-:W-:Y:S01]  /*0ff0*/  IMAD.MOV.U32 R118, RZ, RZ, 0x10 ;  /* 0x00000010ff767424 */ /* 0x000fe200078e00ff */
[----:B------:R-:W-:-:S02]  /*1000*/  FSEL R106, R53, RZ, !P0 ;  /* 0x000000ff356a7208 */ /* 0x000fc40004000000 */
[----:B------:R-:W-:Y:S02]  /*1010*/  ISETP.NE.U32.AND P0, PT, RZ, c[0x0][0x218], PT ;  /* 0x00008600ff007a0c */ /* 0x000fe40003f05070 */
[----:B------:R-:W-:Y:S01]  /*1020*/  LOP3.LUT P4, RZ, R103, 0xff, RZ, 0xc0, !PT ;  /* 0x000000ff67ff7812 */ /* 0x000fe2000788c0ff */
[-CC-:B------:R-:W-:Y:S01]  /*1030*/  FFMA.FTZ R48, R59, R3.reuse, R106.reuse ;  /* 0x000000033b307223 */ /* 0x180fe2000001006a */
[----:B------:R-:W-:Y:S01]  /*1040*/  ISETP.NE.AND.EX P1, PT, RZ, c[0x0][0x21c], PT, P0 ;  /* 0x00008700ff007a0c */ /* 0x000fe20003f25300 */
[-CC-:B------:R-:W-:Y:S01]  /*1050*/  FFMA.FTZ R2, R81, R3.reuse, R106.reuse ;  /* 0x0000000351027223 */ /* 0x180fe2000001006a */
[----:B------:R-:W-:Y:S01]  /*1060*/  ISETP.NE.U32.AND P0, PT, RZ, c[0x0][0x258], PT ;  /* 0x00009600ff007a0c */ /* 0x000fe20003f05070 */
[-CC-:B------:R-:W-:Y:S02]  /*1070*/  FFMA.FTZ R49, R82, R3.reuse, R106.reuse ;  /* 0x0000000352317223 */ /* 0x180fe4000001006a */
[-CC-:B------:R-:W-:Y:S01]  /*1080*/  FFMA.FTZ R53, R58, R3.reuse, R106.reuse ;  /* 0x000000033a357223 */ /* 0x180fe2000001006a */
[----:B------:R-:W-:Y:S01]  /*1090*/  ISETP.NE.AND.EX P0, PT, RZ, c[0x0][0x25c], PT, P0 ;  /* 0x00009700ff007a0c */ /* 0x000fe20003f05300 */
[----:B------:R-:W-:-:S02]  /*10a0*/  FFMA.FTZ R107, R55, R3, R106 ;  /* 0x00000003376b7223 */ /* 0x000fc4000001006a */
[-CC-:B-1----:R-:W-:Y:S02]  /*10b0*/  FFMA.FTZ R50, R84, R3.reuse, R106.reuse ;  /* 0x0000000354327223 */ /* 0x182fe4000001006a */
[-C--:B------:R-:W-:Y:S02]  /*10c0*/  FFMA.FTZ R52, R87, R3.reuse, R106 ;  /* 0x0000000357347223 */ /* 0x080fe4000001006a */
[----:B------:R-:W-:Y:S02]  /*10d0*/  FADD.FTZ R51, R57, -R48 ;  /* 0x8000003039337221 */ /* 0x000fe40000010000 */
[----:B------:R-:W-:Y:S02]  /*10e0*/  FFMA.FTZ R106, R86, R3, R106 ;  /* 0x00000003566a7223 */ /* 0x000fe4000001006a */
[----:B------:R-:W-:Y:S02]  /*10f0*/  FADD.FTZ R3, R61, -R2 ;  /* 0x800000023d037221 */ /* 0x000fe40000010000 */
[----:B------:R-:W-:-:S02]  /*1100*/  FADD.FTZ R49, R60, -R49 ;  /* 0x800000313c317221 */ /* 0x000fc40000010000 */
[C---:B-----5:R-:W-:Y:S01]  /*1110*/  FMUL.FTZ R48, R80.reuse, R51 ;  /* 0x0000003350307220 */ /* 0x060fe20000410000 */
[----:B------:R-:W-:Y:S01]  /*1120*/  @P1 PRMT R51, RZ, 0x5410, R36 ;  /* 0x00005410ff331816 */ /* 0x000fe20000000024 */
[----:B------:R-:W-:Y:S01]  /*1130*/  FADD.FTZ R109, R83, -R50 ;  /* 0x80000032536d7221 */ /* 0x000fe20000010000 */
[----:B------:R-:W-:Y:S01]  /*1140*/  @P1 PRMT R50, RZ, 0x7610, R36 ;  /* 0x00007610ff321816 */ /* 0x000fe20000000024 */
[C---:B------:R-:W-:Y:S02]  /*1150*/  FMUL.FTZ R2, R80.reuse, R3 ;  /* 0x0000000350027220 */ /* 0x040fe40000410000 */
[----:B------:R-:W-:Y:S02]  /*1160*/  FMUL.FTZ R49, R80, R49 ;  /* 0x0000003150317220 */ /* 0x000fe40000410000 */
[----:B------:R-:W-:Y:S02]  /*1170*/  FADD.FTZ R53, R56, -R53 ;  /* 0x8000003538357221 */ /* 0x000fe40000010000 */
[----:B------:R-:W-:Y:S01]  /*1180*/  @P1 FADD.FTZ R2, R2, R51 ;  /* 0x0000003302021221 */ /* 0x000fe20000010000 */
[--C-:B------:R-:W-:Y:S01]  /*1190*/  @P1 PRMT R51, RZ, 0x5410, R37.reuse ;  /* 0x00005410ff331816 */ /* 0x100fe20000000025 */
[----:B------:R-:W-:Y:S01]  /*11a0*/  @P1 FADD.FTZ R49, R49, R50 ;  /* 0x0000003231311221 */ /* 0x000fe20000010000 */
[----:B------:R-:W-:Y:S01]  /*11b0*/  @P1 PRMT R50, RZ, 0x7610, R37 ;  /* 0x00007610ff321816 */ /* 0x000fe20000000025 */
[----:B------:R-:W-:-:S02]  /*11c0*/  FADD.FTZ R107, R54, -R107 ;  /* 0x8000006b366b7221 */ /* 0x000fc40000010000 */
[----:B------:R-:W-:Y:S01]  /*11d0*/  FMUL.FTZ R3, R80, R53 ;  /* 0x0000003550037220 */ /* 0x000fe20000410000 */
[----:B------:R-:W-:Y:S01]  /*11e0*/  @P0 F2FP.BF16.PACK_AB R110, RZ, R49 ;  /* 0x00000031ff6e023e */ /* 0x000fe200000010ff */
[----:B------:R-:W-:Y:S01]  /*11f0*/  @P1 FADD.FTZ R48, R48, R51 ;  /* 0x0000003330301221 */ /* 0x000fe20000010000 */
[----:B------:R-:W-:Y:S01]  /*1200*/  @P1 PRMT R51, RZ, 0x5410, R38 ;  /* 0x00005410ff331816 */ /* 0x000fe20000000026 */
[----:B------:R-:W-:Y:S02]  /*1210*/  FADD.FTZ R113, R89, -R106 ;  /* 0x8000006a59717221 */ /* 0x000fe40000010000 */
[C---:B------:R-:W-:Y:S02]  /*1220*/  FMUL.FTZ R106, R80.reuse, R107 ;  /* 0x0000006b506a7220 */ /* 0x040fe40000410000 */
[----:B------:R-:W-:Y:S01]  /*1230*/  @P1 FADD.FTZ R3, R3, R50 ;  /* 0x0000003203031221 */ /* 0x000fe20000010000 */
[----:B------:R-:W-:Y:S01]  /*1240*/  @P1 PRMT R50, RZ, 0x7610, R38 ;  /* 0x00007610ff321816 */ /* 0x000fe20000000026 */
[----:B------:R-:W-:-:S02]  /*1250*/  FMUL.FTZ R109, R80, R109 ;  /* 0x0000006d506d7220 */ /* 0x000fc40000410000 */
[----:B------:R-:W-:Y:S01]  /*1260*/  FADD.FTZ R111, R85, -R52 ;  /* 0x80000034556f7221 */ /* 0x000fe20000010000 */
[----:B------:R-:W-:Y:S01]  /*1270*/  @P0 F2FP.BF16.PACK_AB R52, RZ, R3 ;  /* 0x00000003ff34023e */ /* 0x000fe200000010ff */
[----:B------:R-:W-:Y:S01]  /*1280*/  @P1 FADD.FTZ R106, R106, R51 ;  /* 0x000000336a6a1221 */ /* 0x000fe20000010000 */
[--C-:B------:R-:W-:Y:S01]  /*1290*/  @P1 PRMT R51, RZ, 0x7610, R39.reuse ;  /* 0x00007610ff331816 */ /* 0x100fe20000000027 */
[----:B------:R-:W-:Y:S01]  /*12a0*/  @P1 FADD.FTZ R109, R109, R50 ;  /* 0x000000326d6d1221 */ /* 0x000fe20000010000 */
[----:B------:R-:W-:Y:S01]  /*12b0*/  @P1 PRMT R50, RZ, 0x5410, R39 ;  /* 0x00005410ff321816 */ /* 0x000fe20000000027 */
[C---:B------:R-:W-:Y:S01]  /*12c0*/  FMUL.FTZ R107, R80.reuse, R111 ;  /* 0x0000006f506b7220 */ /* 0x040fe20000410000 */
[----:B------:R-:W-:Y:S01]  /*12d0*/  @P0 F2FP.BF16.PACK_AB R111, RZ, R106 ;  /* 0x0000006aff6f023e */ /* 0x000fe200000010ff */
[----:B------:R-:W-:Y:S01]  /*12e0*/  FMUL.FTZ R108, R80, R113 ;  /* 0x00000071506c7220 */ /* 0x000fe20000410000 */
[----:B------:R-:W-:Y:S01]  /*12f0*/  @P0 F2FP.BF16.PACK_AB R53, RZ, R109 ;  /* 0x0000006dff35023e */ /* 0x000fe200000010ff */
[----:B------:R-:W-:Y:S01]  /*1300*/  FMUL.FTZ R80, R106, c[0x0][0x1e8] ;  /* 0x00007a006a507a20 */ /* 0x000fe20000410000 */
[----:B------:R-:W-:Y:S01]  /*1310*/  @P0 PRMT R42, R111, 0x7610, R42 ;  /* 0x000076106f2a0816 */ /* 0x000fe2000000002a */
[----:B------:R-:W-:-:S02]  /*1320*/  FMUL.FTZ R106, R109, c[0x0][0x1e8] ;  /* 0x00007a006d6a7a20 */ /* 0x000fc40000410000 */
[----:B------:R-:W-:Y:S01]  /*1330*/  @P1 FADD.FTZ R107, R107, R50 ;  /* 0x000000326b6b1221 */ /* 0x000fe20000010000 */
[----:B------:R-:W-:Y:S01]  /*1340*/  @P0 F2FP.BF16.PACK_AB R50, RZ, R2 ;  /* 0x00000002ff32023e */ /* 0x000fe200000010ff */
[----:B------:R-:W-:Y:S01]  /*1350*/  FMUL.FTZ R114, R2, c[0x0][0x1e8] ;  /* 0x00007a0002727a20 */ /* 0x000fe20000410000 */
[----:B------:R-:W-:Y:S01]  /*1360*/  FSEL R113, R106, RZ, P2 ;  /* 0x000000ff6a717208 */ /* 0x000fe20001000000 */
[----:B------:R-:W-:Y:S01]  /*1370*/  @P1 FADD.FTZ R108, R108, R51 ;  /* 0x000000336c6c1221 */ /* 0x000fe20000010000 */
[----:B------:R-:W-:Y:S01]  /*1380*/  LOP3.LUT P2, RZ, R98, 0xff, RZ, 0xc0, !PT ;  /* 0x000000ff62ff7812 */ /* 0x000fe2000784c0ff */
[----:B------:R-:W-:Y:S01]  /*1390*/  FMUL.FTZ R111, R49, c[0x0][0x1e8] ;  /* 0x00007a00316f7a20 */ /* 0x000fe20000410000 */
[----:B------:R-:W-:Y:S02]  /*13a0*/  LOP3.LUT P1, RZ, R102, 0xff, RZ, 0xc0, !PT ;  /* 0x000000ff66ff7812 */ /* 0x000fe4000782c0ff */
[----:B------:R-:W-:Y:S01]  /*13b0*/  @P0 F2FP.BF16.PACK_AB R112, RZ, R107 ;  /* 0x0000006bff70023e */ /* 0x000fe200000010ff */
[----:B------:R-:W-:Y:S01]  /*13c0*/  FMUL.FTZ R107, R107, c[0x0][0x1e8] ;  /* 0x00007a006b6b7a20 */ /* 0x000fe20000410000 */
[----:B------:R-:W-:-:S02]  /*13d0*/  @P0 PRMT R40, R50, 0x7610, R40 ;  /* 0x0000761032280816 */ /* 0x000fc40000000028 */
[----:B------:R-:W-:Y:S02]  /*13e0*/  FSEL R2, R114, RZ, P2 ;  /* 0x000000ff72027208 */ /* 0x000fe40001000000 */
[----:B------:R-:W-:Y:S02]  /*13f0*/  FSEL R50, R80, RZ, P1 ;  /* 0x000000ff50327208 */ /* 0x000fe40000800000 */
[----:B------:R-:W-:Y:S02]  /*1400*/  ISETP.NE.U32.AND P2, PT, RZ, c[0x0][0x258], PT ;  /* 0x00009600ff007a0c */ /* 0x000fe40003f45070 */
[----:B------:R-:W-:Y:S01]  /*1410*/  @P0 PRMT R43, R112, 0x7610, R43 ;  /* 0x00007610702b0816 */ /* 0x000fe2000000002b */
[----:B------:R-:W-:Y:S01]  /*1420*/  FMUL.FTZ R112, R48, c[0x0][0x1e8] ;  /* 0x00007a0030707a20 */ /* 0x000fe20000410000 */
[----:B------:R-:W-:Y:S02]  /*1430*/  @P0 F2FP.BF16.PACK_AB R51, RZ, R48 ;  /* 0x00000030ff33023e */ /* 0x000fe400000010ff */
[----:B------:R-:W-:-:S02]  /*1440*/  ISETP.NE.U32.AND P1, PT, RZ, c[0x0][0x250], PT ;  /* 0x00009400ff007a0c */ /* 0x000fc40003f25070 */
[----:B------:R-:W-:Y:S01]  /*1450*/  F2FP.BF16.PACK_AB R50, R113, R50 ;  /* 0x000000327132723e */ /* 0x000fe200000010ff */
[----:B------:R-:W-:Y:S01]  /*1460*/  FMUL.FTZ R113, R3, c[0x0][0x1e8] ;  /* 0x00007a0003717a20 */ /* 0x000fe20000410000 */
[----:B------:R-:W-:Y:S02]  /*1470*/  ISETP.NE.AND.EX P2, PT, RZ, c[0x0][0x25c], PT, P2 ;  /* 0x00009700ff007a0c */ /* 0x000fe40003f45320 */
[----:B------:R-:W-:Y:S01]  /*1480*/  @P0 F2FP.BF16.PACK_AB R109, RZ, R108 ;  /* 0x0000006cff6d023e */ /* 0x000fe200000010ff */
[----:B------:R-:W-:Y:S01]  /*1490*/  FMUL.FTZ R108, R108, c[0x0][0x1e8] ;  /* 0x00007a006c6c7a20 */ /* 0x000fe20000410000 */
[----:B------:R-:W-:Y:S02]  /*14a0*/  @P0 PRMT R41, R51, 0x7610, R41 ;  /* 0x0000761033290816 */ /* 0x000fe40000000029 */
[----:B------:R-:W-:Y:S02]  /*14b0*/  ISETP.NE.AND.EX P1, PT, RZ, c[0x0][0x254], PT, P1 ;  /* 0x00009500ff007a0c */ /* 0x000fe40003f25310 */
[----:B------:R-:W-:-:S02]  /*14c0*/  FSEL R51, R111, RZ, P6 ;  /* 0x000000ff6f337208 */ /* 0x000fc40003000000 */
[----:B------:R-:W-:Y:S02]  /*14d0*/  FSEL R49, R112, RZ, P5 ;  /* 0x000000ff70317208 */ /* 0x000fe40002800000 */
[----:B------:R-:W-:Y:S02]  /*14e0*/  LOP3.LUT P6, RZ, R100, 0xff, RZ, 0xc0, !PT ;  /* 0x000000ff64ff7812 */ /* 0x000fe400078cc0ff */
[----:B------:R-:W-:Y:S02]  /*14f0*/  LOP3.LUT P5, RZ, R99, 0xff, RZ, 0xc0, !PT ;  /* 0x000000ff63ff7812 */ /* 0x000fe400078ac0ff */
[----:B------:R-:W-:Y:S02]  /*1500*/  FSEL R48, R113, RZ, P4 ;  /* 0x000000ff71307208 */ /* 0x000fe40002000000 */
[----:B------:R-:W-:Y:S02]  /*1510*/  FSEL R3, R107, RZ, P6 ;  /* 0x000000ff6b037208 */ /* 0x000fe40003000000 */
[----:B------:R-:W-:-:S02]  /*1520*/  FSEL R116, R108, RZ, P5 ;  /* 0x000000ff6c747208 */ /* 0x000fc40002800000 */
[----:B------:R-:W-:Y:S02]  /*1530*/  F2FP.BF16.PACK_AB R49, R48, R49 ;  /* 0x000000313031723e */ /* 0x000fe400000010ff */
[----:B------:R-:W-:Y:S02]  /*1540*/  F2FP.BF16.PACK_AB R48, R51, R2 ;  /* 0x000000023330723e */ /* 0x000fe400000010ff */
[----:B------:R-:W-:Y:S01]  /*1550*/  F2FP.BF16.PACK_AB R51, R116, R3 ;  /* 0x000000037433723e */ /* 0x000fe200000010ff */
[-C--:B------:R-:W-:Y:S01]  /*1560*/  @P2 IMAD.WIDE.U32 R2, R79, R118.reuse, c[0x0][0x258] ;  /* 0x000096004f022625 */ /* 0x080fe200078e0076 */
[----:B------:R-:W-:Y:S02]  /*1570*/  @P0 PRMT R40, R40, 0x5410, R110 ;  /* 0x0000541028280816 */ /* 0x000fe4000000006e */
[----:B------:R-:W-:Y:S02]  /*1580*/  @P0 PRMT R41, R41, 0x5410, R52 ;  /* 0x0000541029290816 */ /* 0x000fe40000000034 */
[----:B------:R-:W-:Y:S01]  /*1590*/  @P0 PRMT R42, R42, 0x5410, R53 ;  /* 0x000054102a2a0816 */ /* 0x000fe20000000035 */
[----:B------:R-:W-:Y:S01]  /*15a0*/  IMAD.WIDE.U32 R52, R79, R118, c[0x0][0x248] ;  /* 0x000092004f347625 */ /* 0x000fe200078e0076 */
[----:B------:R-:W-:-:S02]  /*15b0*/  @P0 PRMT R43, R43, 0x5410, R109 ;  /* 0x000054102b2b0816 */ /* 0x000fc4000000006d */
[----:B------:R-:W-:Y:S02]  /*15c0*/  @P1 LOP3.LUT P0, RZ, R94, 0xff, RZ, 0xc0, !PT ;  /* 0x000000ff5eff1812 */ /* 0x000fe4000780c0ff */
[----:B------:R-:W-:Y:S01]  /*15d0*/  @P1 LOP3.LUT P4, RZ, R95, 0xff, RZ, 0xc0, !PT ;  /* 0x000000ff5fff1812 */ /* 0x000fe2000788c0ff */
[----:B------:R0:W-:Y:S01]  /*15e0*/  @P2 STG.E.128 [R2.64], R40 ;  /* 0x0000002802002986 */ /* 0x0001e2000c101d04 */
[----:B------:R-:W-:Y:S02]  /*15f0*/  @P1 LOP3.LUT P2, RZ, R96, 0xff, RZ, 0xc0, !PT ;  /* 0x000000ff60ff1812 */ /* 0x000fe4000784c0ff */
[----:B------:R-:W-:Y:S01]  /*1600*/  @P1 LOP3.LUT P5, RZ, R92, 0xff, RZ, 0xc0, !PT ;  /* 0x000000ff5cff1812 */ /* 0x000fe200078ac0ff */
[----:B------:R1:W-:Y:S01]  /*1610*/  STG.E.128 [R52.64], R48 ;  /* 0x0000003034007986 */ /* 0x0003e2000c101d04 */
[----:B------:R-:W-:Y:S02]  /*1620*/  @P1 FSEL R114, R114, RZ, P0 ;  /* 0x000000ff72721208 */ /* 0x000fe40000000000 */
[----:B------:R-:W-:-:S02]  /*1630*/  @P1 FSEL R112, R112, RZ, P4 ;  /* 0x000000ff70701208 */ /* 0x000fc40002000000 */
[----:B------:R-:W-:Y:S02]  /*1640*/  @P1 LOP3.LUT P0, RZ, R93, 0xff, RZ, 0xc0, !PT ;  /* 0x000000ff5dff1812 */ /* 0x000fe4000780c0ff */
[----:B------:R-:W-:Y:S02]  /*1650*/  @P1 LOP3.LUT P4, RZ, R90, 0xff, RZ, 0xc0, !PT ;  /* 0x000000ff5aff1812 */ /* 0x000fe4000788c0ff */
[----:B------:R-:W-:Y:S02]  /*1660*/  @P1 FSEL R111, R111, RZ, P2 ;  /* 0x000000ff6f6f1208 */ /* 0x000fe40001000000 */
[----:B------:R-:W-:Y:S02]  /*1670*/  @P1 FSEL R113, R113, RZ, P5 ;  /* 0x000000ff71711208 */ /* 0x000fe40002800000 */
[----:B------:R-:W-:Y:S02]  /*1680*/  @P1 LOP3.LUT P2, RZ, R91, 0xff, RZ, 0xc0, !PT ;  /* 0x000000ff5bff1812 */ /* 0x000fe4000784c0ff */
[----:B------:R-:W-:-:S02]  /*1690*/  @P1 LOP3.LUT P5, RZ, R88, 0xff, RZ, 0xc0, !PT ;  /* 0x000000ff58ff1812 */ /* 0x000fc400078ac0ff */
[----:B------:R-:W-:Y:S02]  /*16a0*/  @P1 FSEL R80, R80, RZ, P0 ;  /* 0x000000ff50501208 */ /* 0x000fe40000000000 */
[----:B------:R-:W-:Y:S02]  /*16b0*/  @P1 FSEL R107, R107, RZ, P4 ;  /* 0x000000ff6b6b1208 */ /* 0x000fe40002000000 */
[----:B------:R-:W-:Y:S02]  /*16c0*/  @P1 F2FP.BF16.PACK_AB R114, RZ, R114 ;  /* 0x00000072ff72123e */ /* 0x000fe400000010ff */
[----:B------:R-:W-:Y:S02]  /*16d0*/  @P1 F2FP.BF16.PACK_AB R112, RZ, R112 ;  /* 0x00000070ff70123e */ /* 0x000fe400000010ff */
[----:B------:R-:W-:Y:S02]  /*16e0*/  @P1 FSEL R106, R106, RZ, P2 ;  /* 0x000000ff6a6a1208 */ /* 0x000fe40001000000 */
[----:B------:R-:W-:-:S02]  /*16f0*/  @P1 FSEL R108, R108, RZ, P5 ;  /* 0x000000ff6c6c1208 */ /* 0x000fc40002800000 */
[----:B------:R-:W-:Y:S02]  /*1700*/  @P1 F2FP.BF16.PACK_AB R80, RZ, R80 ;  /* 0x00000050ff50123e */ /* 0x000fe400000010ff */
[----:B------:R-:W-:Y:S02]  /*1710*/  @P1 F2FP.BF16.PACK_AB R107, RZ, R107 ;  /* 0x0000006bff6b123e */ /* 0x000fe400000010ff */
[----:B------:R-:W-:Y:S02]  /*1720*/  @P1 F2FP.BF16.PACK_AB R111, RZ, R111 ;  /* 0x0000006fff6f123e */ /* 0x000fe400000010ff */
[----:B------:R-:W-:Y:S02]  /*1730*/  @P1 F2FP.BF16.PACK_AB R113, RZ, R113 ;  /* 0x00000071ff71123e */ /* 0x000fe400000010ff */
[----:B------:R-:W-:Y:S02]  /*1740*/  @P1 F2FP.BF16.PACK_AB R106, RZ, R106 ;  /* 0x0000006aff6a123e */ /* 0x000fe400000010ff */
[----:B------:R-:W-:-:S02]  /*1750*/  @P1 F2FP.BF16.PACK_AB R108, RZ, R108 ;  /* 0x0000006cff6c123e */ /* 0x000fc400000010ff */
[----:B------:R-:W-:Y:S02]  /*1760*/  @P1 PRMT R44, R114, 0x7610, R44 ;  /* 0x00007610722c1816 */ /* 0x000fe4000000002c */
[----:B0-----:R-:W-:Y:S02]  /*1770*/  @P1 LEA R2, P0, R79, c[0x0][0x250], 0x4 ;  /* 0x000094004f021a11 */ /* 0x001fe400078020ff */
[----:B------:R-:W-:Y:S02]  /*1780*/  @P1 PRMT R45, R112, 0x7610, R45 ;  /* 0x00007610702d1816 */ /* 0x000fe4000000002d */
[----:B------:R-:W-:Y:S02]  /*1790*/  @P1 PRMT R46, R80, 0x7610, R46 ;  /* 0x00007610502e1816 */ /* 0x000fe4000000002e */
[----:B------:R-:W-:Y:S02]  /*17a0*/  @P1 PRMT R47, R107, 0x7610, R47 ;  /* 0x000076106b2f1816 */ /* 0x000fe4000000002f */
[----:B------:R-:W-:-:S02]  /*17b0*/  @P1 LEA.HI.X R3, R79, c[0x0][0x254], RZ, 0x4, P0 ;  /* 0x000095004f031a11 */ /* 0x000fc400000f24ff */
[----:B------:R-:W-:Y:S02]  /*17c0*/  @P1 PRMT R44, R44, 0x5410, R111 ;  /* 0x000054102c2c1816 */ /* 0x000fe4000000006f */
[----:B------:R-:W-:Y:S02]  /*17d0*/  @P1 PRMT R45, R45, 0x5410, R113 ;  /* 0x000054102d2d1816 */ /* 0x000fe40000000071 */
[----:B------:R-:W-:Y:S02]  /*17e0*/  @P1 PRMT R46, R46, 0x5410, R106 ;  /* 0x000054102e2e1816 */ /* 0x000fe4000000006a */
[----:B------:R-:W-:-:S05]  /*17f0*/  @P1 PRMT R47, R47, 0x5410, R108 ;  /* 0x000054102f2f1816 */ /* 0x000fca000000006c */
[----:B------:R1:W-:Y:S02]  /*1800*/  @P1 STG.E.128 [R2.64], R44 ;  /* 0x0000002c02001986 */ /* 0x0003e4000c101d04 */
.L_x_47:
[----:B------:R-:W-:Y:S05]  /*1810*/  BSYNC B0 ;  /* 0x0000000000007941 */ /* 0x000fea0003800000 */
.L_x_46:
[----:B01----:R-:W-:-:S05]  /*1820*/  IMAD.MOV.U32 R3, RZ, RZ, c[0x0][0x160] ;  /* 0x00005800ff037624 */ /* 0x003fca00078e00ff */
[----:B------:R-:W-:-:S04]  /*1830*/  LEA R62, R3, R62, 0x2 ;  /* 0x0000003e033e7211 */ /* 0x000fc800078e10ff */
[----:B------:R-:W-:-:S13]  /*1840*/  ISETP.GE.AND P0, PT, R62, c[0x0][0x164], PT ;  /* 0x000059003e007a0c */ /* 0x000fda0003f06270 */
[----:B--2--5:R-:W-:Y:S01]  /*1850*/  @P0 CALL.REL.NOINC `(.L_x_41) ;  /* 0x0000001000000944 */ /* 0x024fe20003c00000 */
[----:B------:R-:W-:Y:S05]  /*1860*/  BRA `(.L_x_48) ;  /* 0xffffeaf000007947 */ /* 0x000fea000383ffff */
.L_x_41:
[----:B-1----:R-:W0:Y:S01]  /*1870*/  S2R R44, SR_TID.X ;  /* 0x00000000002c7919 */ /* 0x002e220000002100 */
[----:B------:R-:W-:Y:S01]  /*1880*/  WARPSYNC 0xffffffff ;  /* 0xffffffff00007948 */ /* 0x000fe20003800000 */
[----:B------:R-:W-:Y:S02]  /*1890*/  BSSY B0, `(.L_x_49) ;  /* 0x0000077000007945 */ /* 0x000fe40003800000 */
[----:B-----5:R-:W1:Y:S01]  /*18a0*/  S2R R42, SR_CTAID.X ;  /* 0x00000000002a7919 */ /* 0x020e620000002500 */
[----:B0-----:R-:W-:-:S05]  /*18b0*/  IMAD.SHL.U32 R0, R44, 0x20, RZ ;  /* 0x000000202c007824 */ /* 0x001fca00078e00ff */
[----:B------:R-:W-:Y:S04]  /*18c0*/  STS.128 [R0], R12 ;  /* 0x0000000c00007388 */ /* 0x000fe80000000c00 */
[----:B------:R-:W-:Y:S04]  /*18d0*/  STS.128 [R0+0x10], R32 ;  /* 0x0000102000007388 */ /* 0x000fe80000000c00 */
[----:B------:R-:W-:Y:S06]  /*18e0*/  BAR.SYNC.DEFER_BLOCKING 0x0 ;  /* 0x0000000000007b1d */ /* 0x000fec0000010000 */
[----:B------:R-:W0:Y:S04]  /*18f0*/  LDS R2, [R44.X4] ;  /* 0x000000002c027984 */ /* 0x000e280000004800 */
[----:B------:R-:W2:Y:S04]  /*1900*/  LDS R37, [R44.X4+0x400] ;  /* 0x000400002c257984 */ /* 0x000ea80000004800 */
[----:B------:R-:W3:Y:S04]  /*1910*/  LDS R3, [R44.X4+0x200] ;  /* 0x000200002c037984 */ /* 0x000ee80000004800 */
[----:B------:R-:W4:Y:S04]  /*1920*/  LDS R36, [R44.X4+0x600] ;  /* 0x000600002c247984 */ /* 0x000f280000004800 */
[----:B------:R-:W1:Y:S04]  /*1930*/  LDS R39, [R44.X4+0x800] ;  /* 0x000800002c277984 */ /* 0x000e680000004800 */
[----:B------:R-:W1:Y:S04]  /*1940*/  LDS R38, [R44.X4+0xa00] ;  /* 0x000a00002c267984 */ /* 0x000e680000004800 */
[----:B------:R-:W1:Y:S04]  /*1950*/  LDS R41, [R44.X4+0xc00] ;  /* 0x000c00002c297984 */ /* 0x000e680000004800 */
[----:B------:R-:W1:Y:S04]  /*1960*/  LDS R12, [R44.X4+0xe00] ;  /* 0x000e00002c0c7984 */ /* 0x000e680000004800 */
[----:B------:R-:W-:Y:S01]  /*1970*/  BAR.SYNC.DEFER_BLOCKING 0x0 ;  /* 0x0000000000007b1d */ /* 0x000fe20000010000 */
[----:B0-----:R-:W-:-:S04]  /*1980*/  FADD.FTZ R2, RZ, R2 ;  /* 0x00000002ff027221 */ /* 0x001fc80000010000 */
[----:B--2---:R-:W-:Y:S02]  /*1990*/  FADD.FTZ R2, R2, R37 ;  /* 0x0000002502027221 */ /* 0x004fe40000010000 */
[----:B---3--:R-:W-:-:S04]  /*19a0*/  FADD.FTZ R3, RZ, R3 ;  /* 0x00000003ff037221 */ /* 0x008fc80000010000 */
[----:B----4-:R-:W-:Y:S01]  /*19b0*/  FADD.FTZ R3, R3, R36 ;  /* 0x0000002403037221 */ /* 0x010fe20000010000 */
[----:B------:R-:W-:Y:S01]  /*19c0*/  STS.128 [R0], R4 ;  /* 0x0000000400007388 */ /* 0x000fe20000000c00 */
[----:B-1----:R-:W-:-:S03]  /*19d0*/  FADD.FTZ R2, R2, R39 ;  /* 0x0000002702027221 */ /* 0x002fc60000010000 */
[----:B------:R0:W-:Y:S01]  /*19e0*/  STS.128 [R0+0x10], R8 ;  /* 0x0000100800007388 */ /* 0x0001e20000000c00 */
[----:B------:R-:W-:-:S03]  /*19f0*/  FADD.FTZ R3, R3, R38 ;  /* 0x0000002603037221 */ /* 0x000fc60000010000 */
[----:B------:R-:W-:Y:S01]  /*1a00*/  BAR.SYNC.DEFER_BLOCKING 0x0 ;  /* 0x0000000000007b1d */ /* 0x000fe20000010000 */
[----:B------:R-:W-:Y:S01]  /*1a10*/  FADD.FTZ R41, R2, R41 ;  /* 0x0000002902297221 */ /* 0x000fe20000010000 */
[----:B0-----:R-:W-:-:S04]  /*1a20*/  IADD3 R9, -R44, 0x7f, RZ ;  /* 0x0000007f2c097810 */ /* 0x001fc80007ffe1ff */
[----:B------:R-:W-:-:S04]  /*1a30*/  IADD3 R9, R9, c[0x0][0x168], RZ ;  /* 0x00005a0009097a10 */ /* 0x000fc80007ffe0ff */
[C---:B------:R-:W-:Y:S02]  /*1a40*/  LOP3.LUT P1, RZ, R9.reuse, 0xffffff80, RZ, 0xc0, !PT ;  /* 0xffffff8009ff7812 */ /* 0x040fe4000782c0ff */
[----:B------:R-:W-:Y:S01]  /*1a50*/  ISETP.GE.U32.AND P0, PT, R9, 0x100, PT ;  /* 0x000001000900780c */ /* 0x000fe20003f06070 */
[----:B------:R-:W-:Y:S01]  /*1a60*/  FADD.FTZ R9, R3, R12 ;  /* 0x0000000c03097221 */ /* 0x000fe20000010000 */
        /* <DEDUP_REMOVED lines=16> */
[----:B------:R-:W-:-:S03]  /*1b70*/  FADD.FTZ R14, R14, R33 ;  /* 0x000000210e0e7221 */ /* 0x000fc60000010000 */
        /* <DEDUP_REMOVED lines=23> */
[----:B0-----:R-:W-:-:S05]  /*1cf0*/  IMAD R25, R42, c[0x0][0x168], RZ ;  /* 0x00005a002a197a24 */ /* 0x001fca00078e02ff */
[----:B------:R-:W-:-:S04]  /*1d00*/  IADD3 R22, P2, R25, R44, RZ ;  /* 0x0000002c19167210 */ /* 0x000fc80007f5e0ff */
[----:B------:R-:W-:Y:S01]  /*1d10*/  SHF.L.U32 R8, R22, 0x2, RZ ;  /* 0x0000000216087819 */ /* 0x000fe200000006ff */
[----:B------:R-:W-:Y:S01]  /*1d20*/  IMAD.X R15, RZ, RZ, RZ, P2 ;  /* 0x000000ffff0f7224 */ /* 0x000fe200010e06ff */
[----:B------:R-:W0:Y:S02]  /*1d30*/  LDS R16, [R44.X4] ;  /* 0x000000002c107984 */ /* 0x000e240000004800 */
[----:B------:R-:W-:Y:S02]  /*1d40*/  IADD3 R14, P2, R8, c[0x0][0x228], RZ ;  /* 0x00008a00080e7a10 */ /* 0x000fe40007f5e0ff */
[----:B------:R-:W-:Y:S01]  /*1d50*/  SHF.L.U64.HI R15, R22, 0x2, R15 ;  /* 0x00000002160f7819 */ /* 0x000fe2000001020f */
[----:B------:R-:W1:Y:S01]  /*1d60*/  LDS R17, [R44.X4+0x200] ;  /* 0x000200002c117984 */ /* 0x000e620000004800 */
[C---:B------:R-:W-:Y:S02]  /*1d70*/  IADD3 R12, P3, R8.reuse, c[0x0][0x220], RZ ;  /* 0x00008800080c7a10 */ /* 0x040fe40007f7e0ff */
[C---:B------:R-:W-:Y:S01]  /*1d80*/  IADD3 R10, P4, R8.reuse, c[0x0][0x238], RZ ;  /* 0x00008e00080a7a10 */ /* 0x040fe20007f9e0ff */
[----:B------:R-:W2:Y:S01]  /*1d90*/  LDS R19, [R44.X4+0x400] ;  /* 0x000400002c137984 */ /* 0x000ea20000004800 */
[----:B------:R-:W-:-:S02]  /*1da0*/  IADD3 R8, P5, R8, c[0x0][0x230], RZ ;  /* 0x00008c0008087a10 */ /* 0x000fc40007fbe0ff */
[----:B------:R-:W-:Y:S01]  /*1db0*/  IADD3.X R25, R15, c[0x0][0x22c], RZ, P2, !PT ;  /* 0x00008b000f197a10 */ /* 0x000fe200017fe4ff */
[----:B------:R-:W3:Y:S04]  /*1dc0*/  LDS R18, [R44.X4+0x600] ;  /* 0x000600002c127984 */ /* 0x000ee80000004800 */
[----:B------:R-:W4:Y:S04]  /*1dd0*/  LDS R21, [R44.X4+0x800] ;  /* 0x000800002c157984 */ /* 0x000f280000004800 */
[----:B------:R-:W4:Y:S04]  /*1de0*/  LDS R20, [R44.X4+0xa00] ;  /* 0x000a00002c147984 */ /* 0x000f280000004800 */
[----:B------:R-:W4:Y:S04]  /*1df0*/  LDS R23, [R44.X4+0xc00] ;  /* 0x000c00002c177984 */ /* 0x000f280000004800 */
[----:B------:R0:W4:Y:S02]  /*1e00*/  LDS R0, [R44.X4+0xe00] ;  /* 0x000e00002c007984 */ /* 0x0001240000004800 */
[----:B0-----:R-:W-:-:S02]  /*1e10*/  FADD.FTZ R16, RZ, R16 ;  /* 0x00000010ff107221 */ /* 0x001fc40000010000 */
[----:B-1----:R-:W-:Y:S02]  /*1e20*/  FADD.FTZ R17, RZ, R17 ;  /* 0x00000011ff117221 */ /* 0x002fe40000010000 */
[----:B--2---:R-:W-:Y:S01]  /*1e30*/  FADD.FTZ R16, R16, R19 ;  /* 0x0000001310107221 */ /* 0x004fe20000010000 */
[----:B------:R-:W-:Y:S01]  /*1e40*/  IADD3.X R19, R15, c[0x0][0x23c], RZ, P4, !PT ;  /* 0x00008f000f137a10 */ /* 0x000fe200027fe4ff */
[----:B---3--:R-:W-:Y:S02]  /*1e50*/  FADD.FTZ R17, R17, R18 ;  /* 0x0000001211117221 */ /* 0x008fe40000010000 */
[----:B----4-:R-:W-:Y:S01]  /*1e60*/  FADD.FTZ R16, R16, R21 ;  /* 0x0000001510107221 */ /* 0x010fe20000010000 */
[C---:B------:R-:W-:Y:S02]  /*1e70*/  IADD3.X R21, R15.reuse, c[0x0][0x224], RZ, P3, !PT ;  /* 0x000089000f157a10 */ /* 0x040fe40001ffe4ff */
[----:B------:R-:W-:Y:S01]  /*1e80*/  IADD3.X R15, R15, c[0x0][0x234], RZ, P5, !PT ;  /* 0x00008d000f0f7a10 */ /* 0x000fe20002ffe4ff */
[----:B------:R-:W-:-:S02]  /*1e90*/  FADD.FTZ R17, R17, R20 ;  /* 0x0000001411117221 */ /* 0x000fc40000010000 */
[----:B------:R-:W-:Y:S01]  /*1ea0*/  FADD.FTZ R23, R16, R23 ;  /* 0x0000001710177221 */ /* 0x000fe20000010000 */
[----:B------:R-:W-:Y:S05]  /*1eb0*/  @!P1 BRA `(.L_x_50) ;  /* 0x0000014000009947 */ /* 0x000fea0003800000 */
[----:B------:R-:W-:Y:S01]  /*1ec0*/  IMAD.MOV.U32 R2, RZ, RZ, R14 ;  /* 0x000000ffff027224 */ /* 0x000fe200078e000e */
[----:B------:R-:W-:Y:S01]  /*1ed0*/  MOV R4, R12 ;  /* 0x0000000c00047202 */ /* 0x000fe20000000f00 */
[----:B------:R-:W-:Y:S01]  /*1ee0*/  IMAD.MOV.U32 R3, RZ, RZ, R25 ;  /* 0x000000ffff037224 */ /* 0x000fe200078e0019 */
[----:B------:R-:W-:Y:S01]  /*1ef0*/  MOV R7, R19 ;  /* 0x0000001300077202 */ /* 0x000fe20000000f00 */
[--C-:B------:R-:W-:Y:S01]  /*1f00*/  IMAD.MOV.U32 R5, RZ, RZ, R21.reuse ;  /* 0x000000ffff057224 */ /* 0x100fe200078e0015 */
[----:B------:R-:W-:Y:S01]  /*1f10*/  IADD3 R12, P2, R12, 0x200, RZ ;  /* 0x000002000c0c7810 */ /* 0x000fe20007f5e0ff */
[----:B------:R-:W-:Y:S01]  /*1f20*/  IMAD.MOV.U32 R6, RZ, RZ, R10 ;  /* 0x000000ffff067224 */ /* 0x000fe200078e000a */
[----:B------:R0:W-:Y:S01]  /*1f30*/  STG.E [R2.64], R13 ;  /* 0x0000000d02007986 */ /* 0x0001e2000c101904 */
[----:B------:R-:W-:Y:S02]  /*1f40*/  IADD3 R10, P3, R10, 0x200, RZ ;  /* 0x000002000a0a7810 */ /* 0x000fe40007f7e0ff */
[----:B------:R-:W-:Y:S01]  /*1f50*/  IADD3 R14, P1, R14, 0x200, RZ ;  /* 0x000002000e0e7810 */ /* 0x000fe20007f3e0ff */
[----:B------:R1:W-:Y:S01]  /*1f60*/  STG.E [R4.64], R41 ;  /* 0x0000002904007986 */ /* 0x0003e2000c101904 */
[----:B------:R-:W-:-:S02]  /*1f70*/  IMAD.X R21, RZ, RZ, R21, P2 ;  /* 0x000000ffff157224 */ /* 0x000fc400010e0615 */
[----:B------:R-:W-:Y:S01]  /*1f80*/  IADD3.X R25, RZ, R25, RZ, P1, !PT ;  /* 0x00000019ff197210 */ /* 0x000fe20000ffe4ff */
[----:B------:R1:W-:Y:S01]  /*1f90*/  STG.E [R6.64], R23 ;  /* 0x0000001706007986 */ /* 0x0003e2000c101904 */
[----:B------:R-:W-:Y:S02]  /*1fa0*/  IMAD.X R19, RZ, RZ, R19, P3 ;  /* 0x000000ffff137224 */ /* 0x000fe400018e0613 */
[----:B0-----:R-:W-:Y:S01]  /*1fb0*/  IMAD.MOV.U32 R2, RZ, RZ, R8 ;  /* 0x000000ffff027224 */ /* 0x001fe200078e0008 */
[----:B------:R-:W-:Y:S01]  /*1fc0*/  IADD3 R8, P4, R8, 0x200, RZ ;  /* 0x0000020008087810 */ /* 0x000fe20007f9e0ff */
[----:B------:R-:W-:-:S03]  /*1fd0*/  IMAD.MOV.U32 R3, RZ, RZ, R15 ;  /* 0x000000ffff037224 */ /* 0x000fc600078e000f */
[----:B------:R-:W-:Y:S02]  /*1fe0*/  IADD3.X R15, RZ, R15, RZ, P4, !PT ;  /* 0x0000000fff0f7210 */ /* 0x000fe400027fe4ff */
[----:B------:R1:W-:Y:S04]  /*1ff0*/  STG.E [R2.64], R43 ;  /* 0x0000002b02007986 */ /* 0x0003e8000c101904 */
.L_x_50:
[----:B------:R-:W-:Y:S05]  /*2000*/  BSYNC B0 ;  /* 0x0000000000007941 */ /* 0x000fea0003800000 */
.L_x_49:
[----:B-1----:R-:W-:Y:S02]  /*2010*/  IMAD.MOV.U32 R2, RZ, RZ, R14 ;  /* 0x000000ffff027224 */ /* 0x002fe400078e000e */
[----:B------:R-:W-:Y:S01]  /*2020*/  IMAD.MOV.U32 R3, RZ, RZ, R25 ;  /* 0x000000ffff037224 */ /* 0x000fe200078e0019 */
[----:B------:R-:W-:Y:S06]  /*2030*/  @!P0 EXIT ;  /* 0x000000000000894d */ /* 0x000fec0003800000 */
[----:B------:R0:W-:Y:S01]  /*2040*/  STG.E [R2.64], R35 ;  /* 0x0000002302007986 */ /* 0x0001e2000c101904 */
[----:B------:R-:W-:Y:S02]  /*2050*/  FADD.FTZ R17, R17, R0 ;  /* 0x0000000011117221 */ /* 0x000fe40000010000 */
[----:B------:R-:W-:Y:S02]  /*2060*/  IMAD.MOV.U32 R4, RZ, RZ, R8 ;  /* 0x000000ffff047224 */ /* 0x000fe400078e0008 */
[----:B------:R-:W-:Y:S01]  /*2070*/  IMAD.MOV.U32 R5, RZ, RZ, R15 ;  /* 0x000000ffff057224 */ /* 0x000fe200078e000f */
[----:B0-----:R-:W-:Y:S01]  /*2080*/  MOV R2, R12 ;  /* 0x0000000c00027202 */ /* 0x001fe20000000f00 */
[----:B------:R-:W-:-:S05]  /*2090*/  IMAD.MOV.U32 R3, RZ, RZ, R21 ;  /* 0x000000ffff037224 */ /* 0x000fca00078e0015 */
[----:B------:R0:W-:Y:S02]  /*20a0*/  STG.E [R2.64], R9 ;  /* 0x0000000902007986 */ /* 0x0001e4000c101904 */
[----:B0-----:R-:W-:Y:S01]  /*20b0*/  IMAD.MOV.U32 R2, RZ, RZ, R10 ;  /* 0x000000ffff027224 */ /* 0x001fe200078e000a */
[----:B------:R-:W-:-:S05]  /*20c0*/  MOV R3, R19 ;  /* 0x0000001300037202 */ /* 0x000fca0000000f00 */
[----:B------:R-:W-:Y:S04]  /*20d0*/  STG.E [R2.64], R17 ;  /* 0x0000001102007986 */ /* 0x000fe8000c101904 */
[----:B------:R-:W-:Y:S01]  /*20e0*/  STG.E [R4.64], R11 ;  /* 0x0000000b04007986 */ /* 0x000fe2000c101904 */
[----:B------:R-:W-:Y:S05]  /*20f0*/  EXIT ;  /* 0x000000000000794d */ /* 0x000fea0003800000 */
.L_x_44:
[----:B------:R-:W-:Y:S01]  /*2100*/  MOV R51, R48 ;  /* 0x0000003000337202 */ /* 0x000fe20000000f00 */
[----:B------:R-:W-:Y:S01]  /*2110*/  IMAD.MOV.U32 R106, RZ, RZ, 0x1 ;  /* 0x00000001ff6a7424 */ /* 0x000fe200078e00ff */
[----:B------:R-:W-:Y:S01]  /*2120*/  MOV R108, 0xffffffff ;  /* 0xffffffff006c7802 */ /* 0x000fe20000000f00 */
[----:B------:R-:W-:Y:S01]  /*2130*/  IMAD.MOV.U32 R107, RZ, RZ, 0x1f ;  /* 0x0000001fff6b7424 */ /* 0x000fe200078e00ff */
[----:B------:R-:W-:Y:S02]  /*2140*/  MOV R2, 0x2160 ;  /* 0x0000216000027802 */ /* 0x000fe40000000f00 */
[----:B-----5:R-:W-:Y:S05]  /*2150*/  CALL.REL.NOINC `($__internal_4_$__cuda_sm70_shflsync_bfly_p) ;  /* 0x0000046000007944 */ /* 0x020fea0003c00000 */
[----:B-1----:R-:W-:Y:S01]  /*2160*/  IMAD.MOV.U32 R49, RZ, RZ, R51 ;  /* 0x000000ffff317224 */ /* 0x002fe200078e0033 */
[----:B0-----:R-:W-:Y:S05]  /*2170*/  BRA `(.L_x_51) ;  /* 0xffffecb000007947 */ /* 0x001fea000383ffff */
.L_x_45:
[----:B------:R-:W-:Y:S01]  /*2180*/  HFMA2.MMA R106, -RZ, RZ, 0, 5.9604644775390625e-08 ;  /* 0x00000001ff6a7435 */ /* 0x000fe200000001ff */
[----:B------:R-:W-:Y:S01]  /*2190*/  IMAD.MOV.U32 R51, RZ, RZ, R50 ;  /* 0x000000ffff337224 */ /* 0x000fe200078e0032 */
[----:B------:R-:W-:Y:S01]  /*21a0*/  MOV R2, 0x21e0 ;  /* 0x000021e000027802 */ /* 0x000fe20000000f00 */
[----:B------:R-:W-:-:S02]  /*21b0*/  IMAD.MOV.U32 R107, RZ, RZ, 0x1f ;  /* 0x0000001fff6b7424 */ /* 0x000fc400078e00ff */
[----:B------:R-:W-:Y:S02]  /*21c0*/  IMAD.MOV.U32 R108, RZ, RZ, -0x1 ;  /* 0xffffffffff6c7424 */ /* 0x000fe400078e00ff */
[----:B01---5:R-:W-:Y:S05]  /*21d0*/  CALL.REL.NOINC `($__internal_4_$__cuda_sm70_shflsync_bfly_p) ;  /* 0x000003e000007944 */ /* 0x023fea0003c00000 */
[----:B------:R-:W-:Y:S01]  /*21e0*/  FADD.FTZ R49, R49, R48 ;  /* 0x0000003031317221 */ /* 0x000fe20000010000 */
[----:B0-----:R-:W-:Y:S01]  /*21f0*/  MOV R106, 0x2 ;  /* 0x00000002006a7802 */ /* 0x001fe20000000f00 */
[----:B-1----:R-:W-:Y:S01]  /*2200*/  FADD.FTZ R50, R50, R51 ;  /* 0x0000003332327221 */ /* 0x002fe20000010000 */
[----:B------:R-:W-:Y:S01]  /*2210*/  MOV R2, 0x2260 ;  /* 0x0000226000027802 */ /* 0x000fe20000000f00 */
[----:B------:R-:W-:Y:S01]  /*2220*/  IMAD.MOV.U32 R107, RZ, RZ, 0x1f ;  /* 0x0000001fff6b7424 */ /* 0x000fe200078e00ff */
[----:B------:R-:W-:Y:S01]  /*2230*/  MOV R51, R49 ;  /* 0x0000003100337202 */ /* 0x000fe20000000f00 */
[----:B------:R-:W-:Y:S02]  /*2240*/  IMAD.MOV.U32 R108, RZ, RZ, -0x1 ;  /* 0xffffffffff6c7424 */ /* 0x000fe400078e00ff */
[----:B------:R-:W-:Y:S05]  /*2250*/  CALL.REL.NOINC `($__internal_4_$__cuda_sm70_shflsync_bfly_p) ;  /* 0x0000036000007944 */ /* 0x000fea0003c00000 */
[----:B0-----:R-:W-:Y:S01]  /*2260*/  HFMA2.MMA R106, -RZ, RZ, 0, 1.1920928955078125e-07 ;  /* 0x00000002ff6a7435 */ /* 0x001fe200000001ff */
[----:B-1----:R-:W-:Y:S01]  /*2270*/  IMAD.MOV.U32 R48, RZ, RZ, R51 ;  /* 0x000000ffff307224 */ /* 0x002fe200078e0033 */
[----:B------:R-:W-:Y:S01]  /*2280*/  MOV R2, 0x22d0 ;  /* 0x000022d000027802 */ /* 0x000fe20000000f00 */
[----:B------:R-:W-:Y:S02]  /*2290*/  IMAD.MOV.U32 R51, RZ, RZ, R50 ;  /* 0x000000ffff337224 */ /* 0x000fe400078e0032 */
[----:B------:R-:W-:-:S02]  /*22a0*/  IMAD.MOV.U32 R107, RZ, RZ, 0x1f ;  /* 0x0000001fff6b7424 */ /* 0x000fc400078e00ff */
[----:B------:R-:W-:Y:S02]  /*22b0*/  IMAD.MOV.U32 R108, RZ, RZ, -0x1 ;  /* 0xffffffffff6c7424 */ /* 0x000fe400078e00ff */
[----:B------:R-:W-:Y:S05]  /*22c0*/  CALL.REL.NOINC `($__internal_4_$__cuda_sm70_shflsync_bfly_p) ;  /* 0x000002f000007944 */ /* 0x000fea0003c00000 */
        /* <DEDUP_REMOVED lines=8> */
[----:B0-----:R-:W-:Y:S01]  /*2350*/  HFMA2.MMA R106, -RZ, RZ, 0, 2.384185791015625e-07 ;  /* 0x00000004ff6a7435 */ /* 0x001fe200000001ff */
        /* <DEDUP_REMOVED lines=14> */
[----:B0-----:R-:W-:Y:S01]  /*2440*/  HFMA2.MMA R106, -RZ, RZ, 0, 4.76837158203125e-07 ;  /* 0x00000008ff6a7435 */ /* 0x001fe200000001ff */
        /* <DEDUP_REMOVED lines=11> */
[----:B------:R-:W-:Y:S01]  /*2500*/  MOV R2, 0x2530 ;  /* 0x0000253000027802 */ /* 0x000fe20000000f00 */
[----:B------:R-:W-:Y:S02]  /*2510*/  IMAD.MOV.U32 R51, RZ, RZ, R50 ;  /* 0x000000ffff337224 */ /* 0x000fe400078e0032 */
[----:B------:R-:W-:Y:S05]  /*2520*/  CALL.REL.NOINC `($__internal_4_$__cuda_sm70_shflsync_bfly_p) ;  /* 0x0000009000007944 */ /* 0x000fea0003c00000 */
[----:B0-----:R-:W-:Y:S01]  /*2530*/  HFMA2.MMA R106, -RZ, RZ, 0, 9.5367431640625e-07 ;  /* 0x00000010ff6a7435 */ /* 0x001fe200000001ff */
[----:B-1----:R-:W-:Y:S01]  /*2540*/  MOV R53, R51 ;  /* 0x0000003300357202 */ /* 0x002fe20000000f00 */
[----:B------:R-:W-:Y:S01]  /*2550*/  IMAD.MOV.U32 R51, RZ, RZ, R52 ;  /* 0x000000ffff337224 */ /* 0x000fe200078e0034 */
[----:B------:R-:W-:Y:S01]  /*2560*/  MOV R108, 0xffffffff ;  /* 0xffffffff006c7802 */ /* 0x000fe20000000f00 */
[----:B------:R-:W-:Y:S01]  /*2570*/  IMAD.MOV.U32 R107, RZ, RZ, 0x1f ;  /* 0x0000001fff6b7424 */ /* 0x000fe200078e00ff */
[----:B------:R-:W-:-:S02]  /*2580*/  MOV R2, 0x25a0 ;  /* 0x000025a000027802 */ /* 0x000fc40000000f00 */
[----:B------:R-:W-:Y:S05]  /*2590*/  CALL.REL.NOINC `($__internal_4_$__cuda_sm70_shflsync_bfly_p) ;  /* 0x0000002000007944 */ /* 0x000fea0003c00000 */
[----:B-1----:R-:W-:Y:S01]  /*25a0*/  IMAD.MOV.U32 R3, RZ, RZ, R51 ;  /* 0x000000ffff037224 */ /* 0x002fe200078e0033 */
[----:B0-----:R-:W-:Y:S05]  /*25b0*/  BRA `(.L_x_52) ;  /* 0xffffe99000007947 */ /* 0x001fea000383ffff */
        .weak           $__internal_4_$__cuda_sm70_shflsync_bfly_p
        .type           $__internal_4_$__cuda_sm70_shflsync_bfly_p,@function
        .size           $__internal_4_$__cuda_sm70_shflsync_bfly_p,(.L_x_1539 - $__internal_4_$__cuda_sm70_shflsync_bfly_p)
$__internal_4_$__cuda_sm70_shflsync_bfly_p:
[----:B------:R-:W-:Y:S01]  /*25c0*/  HFMA2.MMA R3, -RZ, RZ, 0, 0 ;  /* 0x00000000ff037435 */ /* 0x000fe200000001ff */
[----:B------:R-:W-:Y:S04]  /*25d0*/  WARPSYNC R108 ;  /* 0x0000006c00007348 */ /* 0x000fe80003800000 */
[----:B------:R0:W1:Y:S01]  /*25e0*/  SHFL.BFLY PT, R51, R51, R106, R107 ;  /* 0x0c00006a33337389 */ /* 0x00006200000e006b */
[----:B------:R-:W-:Y:S05]  /*25f0*/  RET.REL.NODEC R2 `(_ZN10layer_norm31ln_parallel_residual_bwd_kernelINS_13Kernel_traitsI13__nv_bfloat16S2_S2_S2_fjLj256ELj1ELj4ELj1ELj16ENS_18Kernel_traits_baseILj256ES2_S2_S2_S2_fjLj128EEEEELb1ELb0ELb0EEEvNS_9BwdParamsE) ;  /* 0xffffda0002007950 */ /* 0x000fea0003c3ffff */
.L_x_53:
        /* <DEDUP_REMOVED lines=16> */
.L_x_1539:


//--------------------- .text._ZN10layer_norm31ln_parallel_residual_bwd_kernelINS_13Kernel_traitsI13__nv_bfloat16S2_S2_S2_fjLj256ELj1ELj4ELj1ELj16ENS_18Kernel_traits_baseILj256ES2_S2_S2_S2_fjLj128EEEEELb1ELb0ELb1EEEvNS_9BwdParamsE --------------------------
	.section	.text._ZN10layer_norm31ln_parallel_residual_bwd_kernelINS_13Kernel_traitsI13__nv_bfloat16S2_S2_S2_fjLj256ELj1ELj4ELj1ELj16ENS_18Kernel_traits_baseILj256ES2_S2_S2_S2_fjLj128EEEEELb1ELb0ELb1EEEvNS_9BwdParamsE,"ax",@progbits
	.sectioninfo	@"SHI_REGISTERS=113"
	.align	128
        .global         _ZN10layer_norm31ln_parallel_residual_bwd_kernelINS_13Kernel_traitsI13__nv_bfloat16S2_S2_S2_fjLj256ELj1ELj4ELj1ELj16ENS_18Kernel_traits_baseILj256ES2_S2_S2_S2_fjLj128EEEEELb1ELb0ELb1EEEvNS_9BwdParamsE
        .type           _ZN10layer_norm31ln_parallel_residual_bwd_kernelINS_13Kernel_traitsI13__nv_bfloat16S2_S2_S2_fjLj256ELj1ELj4ELj1ELj16ENS_18Kernel_traits_baseILj256ES2_S2_S2_S2_fjLj128EEEEELb1ELb0ELb1EEEvNS_9BwdParamsE,@function
        .size           _ZN10layer_norm31ln_parallel_residual_bwd_kernelINS_13Kernel_traitsI13__nv_bfloat16S2_S2_S2_fjLj256ELj1ELj4ELj1ELj16ENS_18Kernel_traits_baseILj256ES2_S2_S2_S2_fjLj128EEEEELb1ELb0ELb1EEEvNS_9BwdParamsE,(.L_x_1540 - _ZN10layer_norm31ln_parallel_residual_bwd_kernelINS_13Kernel_traitsI13__nv_bfloat16S2_S2_S2_fjLj256ELj1ELj4ELj1ELj16ENS_18Kernel_traits_baseILj256ES2_S2_S2_S2_fjLj128EEEEELb1ELb0ELb1EEEvNS_9BwdParamsE)
        .other          _ZN10layer_norm31ln_parallel_residual_bwd_kernelINS_13Kernel_traitsI13__nv_bfloat16S2_S2_S2_fjLj256ELj1ELj4ELj1ELj16ENS_18Kernel_traits_baseILj256ES2_S2_S2_S2_fjLj128EEEEELb1ELb0ELb1EEEvNS_9BwdParamsE,@"STO_CUDA_ENTRY STV_DEFAULT"
_ZN10layer_norm31ln_parallel_residual_bwd_kernelINS_13Kernel_traitsI13__nv_bfloat16S2_S2_S2_fjLj256ELj1ELj4ELj1ELj16ENS_18Kernel_traits_baseILj256ES2_S2_S2_S2_fjLj128EEEEELb1ELb0ELb1EEEvNS_9BwdParamsE:
.text._ZN10layer_norm31ln_parallel_residual_bwd_kernelINS_13Kernel_traitsI13__nv_bfloat16S2_S2_S2_fjLj256ELj1ELj4ELj1ELj16ENS_18Kernel_traits_baseILj256ES2_S2_S2_S2_fjLj128EEEEELb1ELb0ELb1EEEvNS_9BwdParamsE:
[----:B------:R-:W-:Y:S02]  /*0000*/  IMAD.MOV.U32 R1, RZ, RZ, c[0x0][0x28] ;  /* 0x00000a00ff017624 */ /* 0x000fe400078e00ff */
        /* <DEDUP_REMOVED lines=24> */
.L_x_54:
[----:B------:R-:W-:-:S04]  /*0190*/  SHF.L.U32 R0, R47, 0x4, RZ ;  /* 0x000000042f007819 */ /* 0x000fc800000006ff */
[----:B------:R-:W-:-:S04]  /*01a0*/  LOP3.LUT R0, R0, 0x1f0, RZ, 0xc0, !PT ;  /* 0x000001f000007812 */ /* 0x000fc800078ec0ff */
[----:B------:R-:W-:-:S05]  /*01b0*/  IADD3 R2, P0, R0, c[0x0][0x1b0], RZ ;  /* 0x00006c0000027a10 */ /* 0x000fca0007f1e0ff */
[----:B------:R-:W-:Y:S01]  /*01c0*/  IMAD.X R3, RZ, RZ, c[0x0][0x1b4], P0 ;  /* 0x00006d00ff037624 */ /* 0x000fe200000e06ff */
[----:B------:R-:W-:-:S04]  /*01d0*/  IADD3 R4, P0, R0, c[0x0][0x1b8], RZ ;  /* 0x00006e0000047a10 */ /* 0x000fc80007f1e0ff */
[----:B------:R-:W2:Y:S01]  /*01e0*/  LDG.E.128 R8, [R2.64] ;  /* 0x0000000402087981 */ /* 0x000ea2000c1e1d00 */
[----:B------:R-:W-:-:S06]  /*01f0*/  IMAD.X R5, RZ, RZ, c[0x0][0x1bc], P0 ;  /* 0x00006f00ff057624 */ /* 0x000fcc00000e06ff */
[----:B------:R-:W3:Y:S01]  /*0200*/  LDG.E.128 R4, [R4.64] ;  /* 0x0000000404047981 */ /* 0x000ee2000c1e1d00 */
[----:B------:R-:W0:Y:S01]  /*0210*/  LDC.U8 R71, c[0x0][0x1f0] ;  /* 0x00007c00ff477b82 */ /* 0x000e220000000000 */
[----:B------:R-:W-:Y:S01]  /*0220*/  HFMA2.MMA R46, -RZ, RZ, 0, 0 ;  /* 0x00000000ff2e7435 */ /* 0x000fe200000001ff */
        /* <DEDUP_REMOVED lines=15> */
[----:B------:R-:W-:Y:S01]  /*0320*/  IMAD.MOV.U32 R0, RZ, RZ, RZ ;  /* 0x000000ffff007224 */ /* 0x000fe200078e00ff */
[----:B------:R-:W-:-:S02]  /*0330*/  MOV R73, RZ ;  /* 0x000000ff00497202 */ /* 0x000fc40000000f00 */
[--C-:B--2---:R-:W-:Y:S02]  /*0340*/  PRMT R63, RZ, 0x5410, R8.reuse ;  /* 0x00005410ff3f7816 */ /* 0x104fe40000000008 */
[----:B------:R-:W-:Y:S02]  /*0350*/  PRMT R64, RZ, 0x7610, R8 ;  /* 0x00007610ff407816 */ /* 0x000fe40000000008 */
[--C-:B------:R-:W-:Y:S02]  /*0360*/  PRMT R65, RZ, 0x5410, R9.reuse ;  /* 0x00005410ff417816 */ /* 0x100fe40000000009 */
[----:B------:R-:W-:Y:S02]  /*0370*/  PRMT R66, RZ, 0x7610, R9 ;  /* 0x00007610ff427816 */ /* 0x000fe40000000009 */
[--C-:B------:R-:W-:Y:S02]  /*0380*/  PRMT R67, RZ, 0x5410, R10.reuse ;  /* 0x00005410ff437816 */ /* 0x100fe4000000000a */
[----:B------:R-:W-:-:S02]  /*0390*/  PRMT R68, RZ, 0x7610, R10 ;  /* 0x00007610ff447816 */ /* 0x000fc4000000000a */
[--C-:B------:R-:W-:Y:S02]  /*03a0*/  PRMT R69, RZ, 0x5410, R11.reuse ;  /* 0x00005410ff457816 */ /* 0x100fe4000000000b */
[----:B------:R-:W-:Y:S02]  /*03b0*/  PRMT R70, RZ, 0x7610, R11 ;  /* 0x00007610ff467816 */ /* 0x000fe4000000000b */
[--C-:B---3--:R-:W-:Y:S02]  /*03c0*/  PRMT R72, RZ, 0x5410, R4.reuse ;  /* 0x00005410ff487816 */ /* 0x108fe40000000004 */
[----:B------:R-:W-:Y:S02]  /*03d0*/  PRMT R75, RZ, 0x7610, R4 ;  /* 0x00007610ff4b7816 */ /* 0x000fe40000000004 */
[--C-:B------:R-:W-:Y:S02]  /*03e0*/  PRMT R76, RZ, 0x5410, R5.reuse ;  /* 0x00005410ff4c7816 */ /* 0x100fe40000000005 */
[----:B------:R-:W-:-:S02]  /*03f0*/  PRMT R77, RZ, 0x7610, R5 ;  /* 0x00007610ff4d7816 */ /* 0x000fc40000000005 */
[--C-:B------:R-:W-:Y:S02]  /*0400*/  PRMT R78, RZ, 0x5410, R6.reuse ;  /* 0x00005410ff4e7816 */ /* 0x100fe40000000006 */
[----:B------:R-:W-:Y:S02]  /*0410*/  PRMT R79, RZ, 0x7610, R6 ;  /* 0x00007610ff4f7816 */ /* 0x000fe40000000006 */
[--C-:B------:R-:W-:Y:S02]  /*0420*/  PRMT R80, RZ, 0x5410, R7.reuse ;  /* 0x00005410ff507816 */ /* 0x100fe40000000007 */
[----:B0-----:R-:W-:Y:S02]  /*0430*/  PRMT R81, RZ, 0x7610, R7 ;  /* 0x00007610ff517816 */ /* 0x001fe40000000007 */
.L_x_59:
[----:B------:R-:W-:Y:S01]  /*0440*/  IMAD R2, R74, c[0x0][0x168], RZ ;  /* 0x00005a004a027a24 */ /* 0x000fe200078e02ff */
[----:B------:R-:W-:Y:S01]  /*0450*/  LOP3.LUT R16, R47, 0x1f, RZ, 0xc0, !PT ;  /* 0x0000001f2f107812 */ /* 0x000fe200078ec0ff */
[----:B------:R-:W-:-:S03]  /*0460*/  IMAD.MOV.U32 R29, RZ, RZ, 0x4 ;  /* 0x00000004ff1d7424 */ /* 0x000fc600078e00ff */
[----:B------:R-:W-:-:S04]  /*0470*/  SHF.R.S32.HI R3, RZ, 0x1f, R2 ;  /* 0x0000001fff037819 */ /* 0x000fc80000011402 */
[----:B------:R-:W-:-:S04]  /*0480*/  LEA.HI R3, R3, R2, RZ, 0x3 ;  /* 0x0000000203037211 */ /* 0x000fc800078f18ff */
[----:B------:R-:W-:Y:S01]  /*0490*/  LEA.HI.SX32 R31, R3, R16, 0x1d ;  /* 0x00000010031f7211 */ /* 0x000fe200078feaff */
[----:B------:R-:W-:-:S03]  /*04a0*/  IMAD.WIDE R2, R74, R29, c[0x0][0x1a0] ;  /* 0x000068004a027625 */ /* 0x000fc600078e021d */
[----:B------:R-:W-:Y:S01]  /*04b0*/  SHF.R.U32.HI R84, RZ, 0x1c, R31 ;  /* 0x0000001cff547819 */ /* 0x000fe2000001161f */
[----:B------:R-:W-:Y:S01]  /*04c0*/  IMAD.SHL.U32 R82, R31, 0x10, RZ ;  /* 0x000000101f527824 */ /* 0x000fe200078e00ff */
[----:B------:R-:W-:Y:S01]  /*04d0*/  MOV R24, 0x10 ;  /* 0x0000001000187802 */ /* 0x000fe20000000f00 */
[----:B------:R0:W2:Y:S03]  /*04e0*/  LDG.E R93, [R2.64] ;  /* 0x00000004025d7981 */ /* 0x0000a6000c1e1900 */
[----:B------:R-:W-:-:S04]  /*04f0*/  IADD3 R16, P0, R82, c[0x0][0x188], RZ ;  /* 0x0000620052107a10 */ /* 0x000fc80007f1e0ff */
[----:B------:R-:W-:Y:S01]  /*0500*/  IADD3.X R17, R84, c[0x0][0x18c], RZ, P0, !PT ;  /* 0x0000630054117a10 */ /* 0x000fe200007fe4ff */
[----:B------:R-:W-:Y:S01]  /*0510*/  IMAD.WIDE.U32 R20, R31, R24, c[0x0][0x208] ;  /* 0x000082001f147625 */ /* 0x000fe200078e0018 */
[----:B------:R-:W-:-:S03]  /*0520*/  ISETP.NE.U32.AND P0, PT, RZ, c[0x0][0x250], PT ;  /* 0x00009400ff007a0c */ /* 0x000fc60003f05070 */
[C---:B------:R-:W-:Y:S01]  /*0530*/  IMAD.WIDE.U32 R24, R31.reuse, R24, c[0x0][0x210] ;  /* 0x000084001f187625 */ /* 0x040fe200078e0018 */
[----:B------:R-:W3:Y:S01]  /*0540*/  LDG.E.128 R16, [R16.64] ;  /* 0x0000000410107981 */ /* 0x000ee2000c1e1d00 */
[----:B------:R-:W-:Y:S02]  /*0550*/  ISETP.NE.AND.EX P0, PT, RZ, c[0x0][0x254], PT, P0 ;  /* 0x00009500ff007a0c */ /* 0x000fe40003f05300 */
[----:B------:R-:W-:Y:S01]  /*0560*/  IMAD.WIDE R28, R74, R29, c[0x0][0x1a8] ;  /* 0x00006a004a1c7625 */ /* 0x000fe200078e021d */
[----:B------:R-:W4:Y:S04]  /*0570*/  LDG.E.128 R20, [R20.64] ;  /* 0x0000000414147981 */ /* 0x000f28000c1e1d00 */
[----:B------:R-:W4:Y:S01]  /*0580*/  LDG.E.128 R24, [R24.64] ;  /* 0x0000000418187981 */ /* 0x000f22000c1e1d00 */
[----:B------:R-:W-:-:S03]  /*0590*/  IMAD.SHL.U32 R94, R31, 0x8, RZ ;  /* 0x000000081f5e7824 */ /* 0x000fc600078e00ff */
[----:B------:R1:W4:Y:S01]  /*05a0*/  LDG.E R83, [R28.64] ;  /* 0x000000041c537981 */ /* 0x000322000c1e1900 */
[----:B------:R-:W-:Y:S02]  /*05b0*/  SHF.R.U32.HI R95, RZ, 0x1d, R31 ;  /* 0x0000001dff5f7819 */ /* 0x000fe4000001161f */
[----:B0-----:R-:W-:-:S04]  /*05c0*/  @P0 IADD3 R2, P1, R94, c[0x0][0x198], RZ ;  /* 0x000066005e020a10 */ /* 0x001fc80007f3e0ff */
[----:B------:R-:W-:-:S06]  /*05d0*/  @P0 IADD3.X R3, R95, c[0x0][0x19c], RZ, P1, !PT ;  /* 0x000067005f030a10 */ /* 0x000fcc0000ffe4ff */
[----:B------:R-:W4:Y:S01]  /*05e0*/  @P0 LDG.E.64 R2, [R2.64] ;  /* 0x0000000402020981 */ /* 0x000f22000c1e1b00 */
[----:B-1----:R-:W-:-:S04]  /*05f0*/  IADD3 R28, P3, R94, c[0x0][0x190], RZ ;  /* 0x000064005e1c7a10 */ /* 0x002fc80007f7e0ff */
[----:B------:R-:W-:-:S06]  /*0600*/  IADD3.X R29, R95, c[0x0][0x194], RZ, P3, !PT ;  /* 0x000065005f1d7a10 */ /* 0x000fcc0001ffe4ff */
[----:B------:R-:W5:Y:S01]  /*0610*/  LDG.E.64 R28, [R28.64] ;  /* 0x000000041c1c7981 */ /* 0x000f62000c1e1b00 */
        /* <DEDUP_REMOVED lines=8> */
[----:B------:R-:W-:Y:S02]  /*06a0*/  PRMT R94, RZ, 0x7610, R16 ;  /* 0x00007610ff5e7816 */ /* 0x000fe40000000010 */
[----:B----4-:R-:W-:Y:S01]  /*06b0*/  PRMT R101, RZ, 0x5410, R21 ;  /* 0x00005410ff657816 */ /* 0x010fe20000000015 */
[----:B------:R-:W-:Y:S01]  /*06c0*/  FADD.FTZ R16, R30, -R93 ;  /* 0x8000005d1e107221 */ /* 0x000fe20000010000 */
[----:B------:R-:W-:Y:S02]  /*06d0*/  PRMT R103, RZ, 0x7610, R21 ;  /* 0x00007610ff677816 */ /* 0x000fe40000000015 */
[----:B------:R-:W-:-:S02]  /*06e0*/  PRMT R21, RZ, 0x5410, R24 ;  /* 0x00005410ff157816 */ /* 0x000fc40000000018 */
[--C-:B------:R-:W-:Y:S02]  /*06f0*/  PRMT R98, RZ, 0x7610, R17.reuse ;  /* 0x00007610ff627816 */ /* 0x100fe40000000011 */
[----:B------:R-:W-:Y:S02]  /*0700*/  PRMT R96, RZ, 0x5410, R17 ;  /* 0x00005410ff607816 */ /* 0x000fe40000000011 */
[--C-:B------:R-:W-:Y:S02]  /*0710*/  PRMT R100, RZ, 0x5410, R18.reuse ;  /* 0x00005410ff647816 */ /* 0x100fe40000000012 */
[----:B------:R-:W-:Y:S02]  /*0720*/  PRMT R102, RZ, 0x7610, R18 ;  /* 0x00007610ff667816 */ /* 0x000fe40000000012 */
[--C-:B------:R-:W-:Y:S02]  /*0730*/  PRMT R108, RZ, 0x5410, R19.reuse ;  /* 0x00005410ff6c7816 */ /* 0x100fe40000000013 */
[----:B------:R-:W-:Y:S01]  /*0740*/  PRMT R110, RZ, 0x7610, R19 ;  /* 0x00007610ff6e7816 */ /* 0x000fe20000000013 */
[----:B------:R-:W-:Y:S01]  /*0750*/  FADD.FTZ R18, -R93, R94 ;  /* 0x0000005e5d127221 */ /* 0x000fe20000010100 */
[--C-:B------:R-:W-:Y:S01]  /*0760*/  PRMT R17, RZ, 0x5410, R20.reuse ;  /* 0x00005410ff117816 */ /* 0x100fe20000000014 */
[----:B------:R-:W-:Y:S01]  /*0770*/  FMUL.FTZ R16, R83, R16 ;  /* 0x0000001053107220 */ /* 0x000fe20000410000 */
[----:B------:R-:W-:Y:S01]  /*0780*/  PRMT R19, RZ, 0x7610, R20 ;  /* 0x00007610ff137816 */ /* 0x000fe20000000014 */
[----:B------:R-:W-:Y:S01]  /*0790*/  FMUL.FTZ R20, R72, R21 ;  /* 0x0000001548147220 */ /* 0x000fe20000410000 */
[----:B------:R-:W-:Y:S01]  /*07a0*/  PRMT R24, RZ, 0x7610, R24 ;  /* 0x00007610ff187816 */ /* 0x000fe20000000018 */
[C---:B------:R-:W-:Y:S01]  /*07b0*/  FADD.FTZ R106, -R93.reuse, R98 ;  /* 0x000000625d6a7221 */ /* 0x040fe20000010100 */
[----:B------:R-:W-:Y:S01]  /*07c0*/  PRMT R105, RZ, 0x5410, R22 ;  /* 0x00005410ff697816 */ /* 0x000fe20000000016 */
[C---:B------:R-:W-:Y:S01]  /*07d0*/  FADD.FTZ R104, -R93.reuse, R96 ;  /* 0x000000605d687221 */ /* 0x040fe20000010100 */
[----:B------:R-:W-:Y:S01]  /*07e0*/  PRMT R107, RZ, 0x7610, R22 ;  /* 0x00007610ff6b7816 */ /* 0x000fe20000000016 */
[----:B------:R-:W-:-:S02]  /*07f0*/  FADD.FTZ R100, -R93, R100 ;  /* 0x000000645d647221 */ /* 0x000fc40000010100 */
[C---:B------:R-:W-:Y:S02]  /*0800*/  FADD.FTZ R98, -R93.reuse, R102 ;  /* 0x000000665d627221 */ /* 0x040fe40000010100 */
[C---:B------:R-:W-:Y:S02]  /*0810*/  FADD.FTZ R30, -R93.reuse, R108 ;  /* 0x0000006c5d1e7221 */ /* 0x040fe40000010100 */
[----:B------:R-:W-:Y:S01]  /*0820*/  FADD.FTZ R94, -R93, R110 ;  /* 0x0000006e5d5e7221 */ /* 0x000fe20000010100 */
[----:B------:R-:W-:Y:S01]  /*0830*/  PRMT R93, RZ, 0x5410, R25 ;  /* 0x00005410ff5d7816 */ /* 0x000fe20000000019 */
[----:B------:R-:W-:Y:S02]  /*0840*/  FADD.FTZ R62, R17, R62 ;  /* 0x0000003e113e7221 */ /* 0x000fe40000010000 */
[----:B------:R-:W-:Y:S02]  /*0850*/  FMUL.FTZ R18, R83, R18 ;  /* 0x0000001253127220 */ /* 0x000fe40000410000 */
[----:B------:R-:W-:-:S02]  /*0860*/  FFMA.FTZ R73, R16, R17, R73 ;  /* 0x0000001110497223 */ /* 0x000fc40000010049 */
[----:B------:R-:W-:Y:S02]  /*0870*/  FMUL.FTZ R22, R75, R24 ;  /* 0x000000184b167220 */ /* 0x000fe40000410000 */
[----:B------:R-:W-:Y:S01]  /*0880*/  FFMA.FTZ R17, R63, R17, R20 ;  /* 0x000000113f117223 */ /* 0x000fe20000010014 */
[----:B------:R-:W-:Y:S01]  /*0890*/  PRMT R97, RZ, 0x7610, R25 ;  /* 0x00007610ff617816 */ /* 0x000fe20000000019 */
[----:B------:R-:W-:Y:S02]  /*08a0*/  FADD.FTZ R58, R19, R58 ;  /* 0x0000003a133a7221 */ /* 0x000fe40000010000 */
[----:B------:R-:W-:Y:S02]  /*08b0*/  FFMA.FTZ R59, R18, R19, R59 ;  /* 0x00000013123b7223 */ /* 0x000fe4000001003b */
[----:B------:R-:W-:Y:S02]  /*08c0*/  FMUL.FTZ R20, R83, R104 ;  /* 0x0000006853147220 */ /* 0x000fe40000410000 */
[----:B------:R-:W-:-:S02]  /*08d0*/  FADD.FTZ R60, R21, R60 ;  /* 0x0000003c153c7221 */ /* 0x000fc40000010000 */
[----:B------:R-:W-:Y:S02]  /*08e0*/  FFMA.FTZ R61, R16, R21, R61 ;  /* 0x00000015103d7223 */ /* 0x000fe4000001003d */
[----:B------:R-:W-:Y:S02]  /*08f0*/  FADD.FTZ R56, R24, R56 ;  /* 0x0000003818387221 */ /* 0x000fe40000010000 */
[----:B------:R-:W-:Y:S02]  /*0900*/  FFMA.FTZ R57, R18, R24, R57 ;  /* 0x0000001812397223 */ /* 0x000fe40000010039 */
[----:B------:R-:W-:Y:S02]  /*0910*/  FFMA.FTZ R19, R64, R19, R22 ;  /* 0x0000001340137223 */ /* 0x000fe40000010016 */
[----:B------:R-:W-:Y:S02]  /*0920*/  FMUL.FTZ R104, R76, R93 ;  /* 0x0000005d4c687220 */ /* 0x000fe40000410000 */
[----:B------:R-:W-:-:S02]  /*0930*/  FADD.FTZ R24, RZ, R17 ;  /* 0x00000011ff187221 */ /* 0x000fc40000010000 */
[----:B------:R-:W-:Y:S01]  /*0940*/  FFMA.FTZ R21, R16, R17, RZ ;  /* 0x0000001110157223 */ /* 0x000fe200000100ff */
[--C-:B------:R-:W-:Y:S01]  /*0950*/  PRMT R31, RZ, 0x5410, R23.reuse ;  /* 0x00005410ff1f7816 */ /* 0x100fe20000000017 */
[----:B------:R-:W-:Y:S01]  /*0960*/  FMUL.FTZ R25, R77, R97 ;  /* 0x000000614d197220 */ /* 0x000fe20000410000 */
[----:B------:R-:W-:Y:S01]  /*0970*/  PRMT R96, RZ, 0x7610, R23 ;  /* 0x00007610ff607816 */ /* 0x000fe20000000017 */
[----:B------:R-:W-:Y:S01]  /*0980*/  FFMA.FTZ R23, R65, R101, R104 ;  /* 0x0000006541177223 */ /* 0x000fe20000010068 */
[--C-:B------:R-:W-:Y:S01]  /*0990*/  PRMT R95, RZ, 0x5410, R26.reuse ;  /* 0x00005410ff5f7816 */ /* 0x100fe2000000001a */
[----:B------:R-:W-:Y:S01]  /*09a0*/  FADD.FTZ R24, R24, R19 ;  /* 0x0000001318187221 */ /* 0x000fe20000010000 */
[----:B------:R-:W-:Y:S01]  /*09b0*/  PRMT R26, RZ, 0x7610, R26 ;  /* 0x00007610ff1a7816 */ /* 0x000fe2000000001a */
[----:B------:R-:W-:Y:S01]  /*09c0*/  FFMA.FTZ R21, R18, R19, R21 ;  /* 0x0000001312157223 */ /* 0x000fe20000010015 */
[--C-:B------:R-:W-:Y:S01]  /*09d0*/  PRMT R99, RZ, 0x5410, R27.reuse ;  /* 0x00005410ff637816 */ /* 0x100fe2000000001b */
[----:B------:R-:W-:Y:S01]  /*09e0*/  FMUL.FTZ R98, R83, R98 ;  /* 0x0000006253627220 */ /* 0x000fe20000410000 */
[----:B------:R-:W-:Y:S01]  /*09f0*/  PRMT R102, RZ, 0x7610, R27 ;  /* 0x00007610ff667816 */ /* 0x000fe2000000001b */
[----:B------:R-:W-:-:S02]  /*0a00*/  FADD.FTZ R52, R93, R52 ;  /* 0x000000345d347221 */ /* 0x000fc40000010000 */
[----:B------:R-:W-:Y:S01]  /*0a10*/  FFMA.FTZ R53, R20, R93, R53 ;  /* 0x0000005d14357223 */ /* 0x000fe20000010035 */
[----:B------:R-:W-:Y:S01]  /*0a20*/  @P0 SHF.R.U64 R93, R2, 0x10, R3 ;  /* 0x00000010025d0819 */ /* 0x000fe20000001203 */
[----:B------:R-:W-:Y:S02]  /*0a30*/  FMUL.FTZ R27, R83, R100 ;  /* 0x00000064531b7220 */ /* 0x000fe40000410000 */
[----:B------:R-:W-:Y:S02]  /*0a40*/  FADD.FTZ R54, R101, R54 ;  /* 0x0000003665367221 */ /* 0x000fe40000010000 */
[----:B------:R-:W-:Y:S02]  /*0a50*/  FMUL.FTZ R22, R83, R106 ;  /* 0x0000006a53167220 */ /* 0x000fe40000410000 */
[----:B------:R-:W-:Y:S02]  /*0a60*/  FFMA.FTZ R55, R20, R101, R55 ;  /* 0x0000006514377223 */ /* 0x000fe40000010037 */
[----:B------:R-:W-:-:S02]  /*0a70*/  FFMA.FTZ R25, R66, R103, R25 ;  /* 0x0000006742197223 */ /* 0x000fc40000010019 */
[----:B------:R-:W-:Y:S02]  /*0a80*/  FMUL.FTZ R100, R78, R95 ;  /* 0x0000005f4e647220 */ /* 0x000fe40000410000 */
[----:B------:R-:W-:Y:S02]  /*0a90*/  FADD.FTZ R24, R24, R23 ;  /* 0x0000001718187221 */ /* 0x000fe40000010000 */
[----:B------:R-:W-:Y:S01]  /*0aa0*/  FFMA.FTZ R21, R20, R23, R21 ;  /* 0x0000001714157223 */ /* 0x000fe20000010015 */
[----:B------:R-:W-:Y:S01]  /*0ab0*/  @P0 PRMT R87, R2, 0x7610, R87 ;  /* 0x0000761002570816 */ /* 0x000fe20000000057 */
[-C--:B------:R-:W-:Y:S02]  /*0ac0*/  FMUL.FTZ R101, R79, R26.reuse ;  /* 0x0000001a4f657220 */ /* 0x080fe40000410000 */
[----:B------:R-:W-:Y:S02]  /*0ad0*/  FADD.FTZ R43, R26, R43 ;  /* 0x0000002b1a2b7221 */ /* 0x000fe40000010000 */
[----:B------:R-:W-:Y:S01]  /*0ae0*/  FFMA.FTZ R39, R98, R26, R39 ;  /* 0x0000001a62277223 */ /* 0x000fe20000010027 */
[----:B------:R-:W-:Y:S01]  /*0af0*/  @P0 SHF.R.U64 R26, R2, 0x8, R3 ;  /* 0x00000008021a0819 */ /* 0x000fe20000001203 */
[----:B------:R-:W-:Y:S01]  /*0b00*/  FFMA.FTZ R100, R67, R105, R100 ;  /* 0x0000006943647223 */ /* 0x000fe20000010064 */
[----:B------:R-:W-:Y:S01]  /*0b10*/  @P0 PRMT R86, R93, 0x7610, R86 ;  /* 0x000076105d560816 */ /* 0x000fe20000000056 */
[----:B------:R-:W-:Y:S01]  /*0b20*/  FADD.FTZ R93, R24, R25 ;  /* 0x00000019185d7221 */ /* 0x000fe20000010000 */
[----:B------:R-:W-:Y:S01]  /*0b30*/  @P0 SHF.R.U64 R2, R2, 0x18, R3 ;  /* 0x0000001802020819 */ /* 0x000fe20000001203 */
[----:B------:R-:W-:-:S02]  /*0b40*/  FFMA.FTZ R21, R22, R25, R21 ;  /* 0x0000001916157223 */ /* 0x000fc40000010015 */
[----:B------:R-:W-:Y:S01]  /*0b50*/  FMUL.FTZ R30, R83, R30 ;  /* 0x0000001e531e7220 */ /* 0x000fe20000410000 */
[----:B------:R-:W-:Y:S01]  /*0b60*/  @P0 PRMT R88, R2, 0x7610, R88 ;  /* 0x0000761002580816 */ /* 0x000fe20000000058 */
[----:B------:R-:W-:Y:S02]  /*0b70*/  FFMA.FTZ R101, R68, R107, R101 ;  /* 0x0000006b44657223 */ /* 0x000fe40000010065 */
[----:B------:R-:W-:Y:S02]  /*0b80*/  FMUL.FTZ R104, R80, R99 ;  /* 0x0000006350687220 */ /* 0x000fe40000410000 */
[----:B------:R-:W-:Y:S02]  /*0b90*/  FADD.FTZ R2, R93, R100 ;  /* 0x000000645d027221 */ /* 0x000fe40000010000 */
[----:B------:R-:W-:Y:S01]  /*0ba0*/  FFMA.FTZ R21, R27, R100, R21 ;  /* 0x000000641b157223 */ /* 0x000fe20000010015 */
[----:B------:R-:W-:Y:S01]  /*0bb0*/  @P0 SHF.R.U32.HI R24, RZ, 0x8, R3 ;  /* 0x00000008ff180819 */ /* 0x000fe20000011603 */
[----:B------:R-:W-:-:S02]  /*0bc0*/  FADD.FTZ R50, R103, R50 ;  /* 0x0000003267327221 */ /* 0x000fc40000010000 */
[----:B------:R-:W-:Y:S02]  /*0bd0*/  FFMA.FTZ R51, R22, R103, R51 ;  /* 0x0000006716337223 */ /* 0x000fe40000010033 */
[----:B------:R-:W-:Y:S02]  /*0be0*/  FADD.FTZ R38, R31, R38 ;  /* 0x000000261f267221 */ /* 0x000fe40000010000 */
[-C--:B------:R-:W-:Y:S02]  /*0bf0*/  FFMA.FTZ R34, R30, R31.reuse, R34 ;  /* 0x0000001f1e227223 */ /* 0x080fe40000010022 */
[----:B------:R-:W-:Y:S02]  /*0c00*/  FMUL.FTZ R103, R81, R102 ;  /* 0x0000006651677220 */ /* 0x000fe40000410000 */
[----:B------:R-:W-:Y:S02]  /*0c10*/  FFMA.FTZ R31, R69, R31, R104 ;  /* 0x0000001f451f7223 */ /* 0x000fe40000010068 */
[----:B------:R-:W-:-:S02]  /*0c20*/  FADD.FTZ R2, R2, R101 ;  /* 0x0000006502027221 */ /* 0x000fc40000010000 */
[----:B------:R-:W-:Y:S01]  /*0c30*/  FFMA.FTZ R21, R98, R101, R21 ;  /* 0x0000006562157223 */ /* 0x000fe20000010015 */
[----:B------:R-:W-:Y:S01]  /*0c40*/  @P0 PRMT R89, R24, 0x7610, R89 ;  /* 0x0000761018590816 */ /* 0x000fe20000000059 */
[----:B------:R-:W-:Y:S01]  /*0c50*/  FMUL.FTZ R94, R83, R94 ;  /* 0x0000005e535e7220 */ /* 0x000fe20000410000 */
[----:B------:R-:W-:Y:S01]  /*0c60*/  @P0 PRMT R90, R3, 0x7610, R90 ;  /* 0x00007610035a0816 */ /* 0x000fe2000000005a */
[-C--:B------:R-:W-:Y:S01]  /*0c70*/  FFMA.FTZ R103, R70, R96.reuse, R103 ;  /* 0x0000006046677223 */ /* 0x080fe20000010067 */
[----:B------:R-:W-:Y:S01]  /*0c80*/  @P0 SHF.R.U32.HI R24, RZ, 0x10, R3 ;  /* 0x00000010ff180819 */ /* 0x000fe20000011603 */
[----:B------:R-:W-:Y:S01]  /*0c90*/  FADD.FTZ R2, R2, R31 ;  /* 0x0000001f02027221 */ /* 0x000fe20000010000 */
[----:B------:R-:W-:Y:S01]  /*0ca0*/  @P0 SHF.R.U32.HI R3, RZ, 0x18, R3 ;  /* 0x00000018ff030819 */ /* 0x000fe20000011603 */
[----:B------:R-:W-:Y:S01]  /*0cb0*/  FFMA.FTZ R21, R30, R31, R21 ;  /* 0x0000001f1e157223 */ /* 0x000fe20000010015 */
[----:B------:R-:W-:Y:S01]  /*0cc0*/  @P0 PRMT R85, R26, 0x7610, R85 ;  /* 0x000076101a550816 */ /* 0x000fe20000000055 */
[----:B------:R-:W-:Y:S01]  /*0cd0*/  FADD.FTZ R37, R96, R37 ;  /* 0x0000002560257221 */ /* 0x000fe20000010000 */
[----:B------:R-:W-:Y:S01]  /*0ce0*/  @P0 PRMT R91, R24, 0x7610, R91 ;  /* 0x00007610185b0816 */ /* 0x000fe2000000005b */
[----:B------:R-:W-:Y:S01]  /*0cf0*/  FFMA.FTZ R33, R94, R96, R33 ;  /* 0x000000605e217223 */ /* 0x000fe20000010021 */
[----:B------:R-:W-:Y:S01]  /*0d00*/  @P0 PRMT R92, R3, 0x7610, R92 ;  /* 0x00007610035c0816 */ /* 0x000fe2000000005c */
[----:B------:R-:W-:-:S02]  /*0d10*/  FADD.FTZ R36, R105, R36 ;  /* 0x0000002469247221 */ /* 0x000fc40000010000 */
[----:B------:R-:W-:Y:S02]  /*0d20*/  FFMA.FTZ R32, R27, R105, R32 ;  /* 0x000000691b207223 */ /* 0x000fe40000010020 */
[----:B------:R-:W-:Y:S02]  /*0d30*/  FADD.FTZ R35, R107, R35 ;  /* 0x000000236b237221 */ /* 0x000fe40000010000 */
[----:B------:R-:W-:Y:S02]  /*0d40*/  FFMA.FTZ R0, R98, R107, R0 ;  /* 0x0000006b62007223 */ /* 0x000fe40000010000 */
[----:B------:R-:W-:Y:S02]  /*0d50*/  FADD.FTZ R48, R97, R48 ;  /* 0x0000003061307221 */ /* 0x000fe40000010000 */
[----:B------:R-:W-:Y:S02]  /*0d60*/  FFMA.FTZ R49, R22, R97, R49 ;  /* 0x0000006116317223 */ /* 0x000fe40000010031 */
[----:B------:R-:W-:-:S02]  /*0d70*/  FADD.FTZ R44, R95, R44 ;  /* 0x0000002c5f2c7221 */ /* 0x000fc40000010000 */
[----:B------:R-:W-:Y:S02]  /*0d80*/  FFMA.FTZ R40, R27, R95, R40 ;  /* 0x0000005f1b287223 */ /* 0x000fe40000010028 */
[----:B------:R-:W-:Y:S02]  /*0d90*/  FADD.FTZ R46, R99, R46 ;  /* 0x0000002e632e7221 */ /* 0x000fe40000010000 */
[----:B------:R-:W-:Y:S02]  /*0da0*/  FFMA.FTZ R42, R30, R99, R42 ;  /* 0x000000631e2a7223 */ /* 0x000fe4000001002a */
[----:B------:R-:W-:Y:S02]  /*0db0*/  FADD.FTZ R45, R102, R45 ;  /* 0x0000002d662d7221 */ /* 0x000fe40000010000 */
[----:B------:R-:W-:Y:S02]  /*0dc0*/  FFMA.FTZ R41, R94, R102, R41 ;  /* 0x000000665e297223 */ /* 0x000fe40000010029 */
[----:B------:R-:W-:-:S02]  /*0dd0*/  FADD.FTZ R96, R2, R103 ;  /* 0x0000006702607221 */ /* 0x000fc40000010000 */
[----:B------:R-:W-:Y:S01]  /*0de0*/  FFMA.FTZ R93, R94, R103, R21 ;  /* 0x000000675e5d7223 */ /* 0x000fe20000010015 */
[----:B------:R-:W-:Y:S05]  /*0df0*/  BRA.DIV ~URZ, `(.L_x_56) ;  /* 0x000012427f007947 */ /* 0x000fea000b800000 */
[----:B------:R0:W1:Y:S02]  /*0e00*/  SHFL.BFLY PT, R21, R96, 0x1, 0x1f ;  /* 0x0c201f0060157f89 */ /* 0x00006400000e0000 */
.L_x_60:
[----:B------:R-:W-:Y:S05]  /*0e10*/  BRA.DIV ~URZ, `(.L_x_57) ;  /* 0x000012a27f007947 */ /* 0x000fea000b800000 */
[----:B------:R-:W2:Y:S01]  /*0e20*/  SHFL.BFLY PT, R2, R93, 0x1, 0x1f ;  /* 0x0c201f005d027f89 */ /* 0x000ea200000e0000 */
[----:B01----:R-:W-:-:S05]  /*0e30*/  FADD.FTZ R96, R96, R21 ;  /* 0x0000001560607221 */ /* 0x003fca0000010000 */
[----:B------:R-:W0:Y:S01]  /*0e40*/  SHFL.BFLY PT, R3, R96, 0x2, 0x1f ;  /* 0x0c401f0060037f89 */ /* 0x000e2200000e0000 */
[----:B--2---:R-:W-:-:S05]  /*0e50*/  FADD.FTZ R2, R93, R2 ;  /* 0x000000025d027221 */ /* 0x004fca0000010000 */
        /* <DEDUP_REMOVED lines=13> */
.L_x_61:
[----:B--2---:R-:W-:Y:S01]  /*0f30*/  FADD.FTZ R96, R96, R93 ;  /* 0x0000005d60607221 */ /* 0x004fe20000010000 */
[----:B-----5:R-:W-:Y:S01]  /*0f40*/  LOP3.LUT P4, RZ, R28, 0xff0000, RZ, 0xc0, !PT ;  /* 0x00ff00001cff7812 */ /* 0x020fe2000788c0ff */
[----:B-1----:R-:W-:Y:S01]  /*0f50*/  FADD.FTZ R2, R2, R95 ;  /* 0x0000005f02027221 */ /* 0x002fe20000010000 */
[----:B------:R-:W-:Y:S01]  /*0f60*/  LOP3.LUT P6, RZ, R29, 0xff000000, RZ, 0xc0, !PT ;  /* 0xff0000001dff7812 */ /* 0x000fe200078cc0ff */
[----:B------:R-:W-:Y:S01]  /*0f70*/  FMUL.FTZ R96, R96, c[0x0][0x1e0] ;  /* 0x0000780060607a20 */ /* 0x000fe20000410000 */
[----:B------:R-:W-:Y:S01]  /*0f80*/  LOP3.LUT P3, RZ, R28, 0xff000000, RZ, 0xc0, !PT ;  /* 0xff0000001cff7812 */ /* 0x000fe2000786c0ff */
[----:B------:R-:W-:Y:S01]  /*0f90*/  FMUL.FTZ R3, R2, c[0x0][0x1e0] ;  /* 0x0000780002037a20 */ /* 0x000fe20000410000 */
[----:B------:R-:W-:Y:S02]  /*0fa0*/  @P1 PRMT R2, RZ, 0x7610, R5 ;  /* 0x00007610ff021816 */ /* 0x000fe40000000005 */
[----:B------:R-:W-:Y:S02]  /*0fb0*/  FSEL R96, R96, RZ, !P2 ;  /* 0x000000ff60607208 */ /* 0x000fe40005000000 */
[----:B------:R-:W-:-:S02]  /*0fc0*/  LOP3.LUT P2, RZ, R28, 0xff00, RZ, 0xc0, !PT ;  /* 0x0000ff001cff7812 */ /* 0x000fc4000784c0ff */
[----:B------:R-:W-:Y:S01]  /*0fd0*/  LOP3.LUT P5, RZ, R29, 0xff, RZ, 0xc0, !PT ;  /* 0x000000ff1dff7812 */ /* 0x000fe200078ac0ff */
[-CC-:B------:R-:W-:Y:S02]  /*0fe0*/  FFMA.FTZ R16, R16, R3.reuse, R96.reuse ;  /* 0x0000000310107223 */ /* 0x180fe40000010060 */
[-C--:B------:R-:W-:Y:S02]  /*0ff0*/  FFMA.FTZ R18, R18, R3.reuse, R96 ;  /* 0x0000000312127223 */ /* 0x080fe40000010060 */
[----:B------:R-:W-:Y:S02]  /*1000*/  FADD.FTZ R16, R17, -R16 ;  /* 0x8000001011107221 */ /* 0x000fe40000010000 */
[-CC-:B------:R-:W-:Y:S02]  /*1010*/  FFMA.FTZ R20, R20, R3.reuse, R96.reuse ;  /* 0x0000000314147223 */ /* 0x180fe40000010060 */
[-CC-:B------:R-:W-:Y:S02]  /*1020*/  FFMA.FTZ R22, R22, R3.reuse, R96.reuse ;  /* 0x0000000316167223 */ /* 0x180fe40000010060 */
[----:B------:R-:W-:-:S02]  /*1030*/  FFMA.FTZ R27, R27, R3, R96 ;  /* 0x000000031b1b7223 */ /* 0x000fc40000010060 */
[-CC-:B------:R-:W-:Y:S02]  /*1040*/  FFMA.FTZ R98, R98, R3.reuse, R96.reuse ;  /* 0x0000000362627223 */ /* 0x180fe40000010060 */
[-CC-:B------:R-:W-:Y:S02]  /*1050*/  FFMA.FTZ R30, R30, R3.reuse, R96.reuse ;  /* 0x000000031e1e7223 */ /* 0x180fe40000010060 */
[----:B------:R-:W-:Y:S01]  /*1060*/  FFMA.FTZ R94, R94, R3, R96 ;  /* 0x000000035e5e7223 */ /* 0x000fe20000010060 */
[----:B------:R-:W-:Y:S01]  /*1070*/  @P1 PRMT R3, RZ, 0x5410, R4 ;  /* 0x00005410ff031816 */ /* 0x000fe20000000004 */
[----:B------:R-:W-:Y:S02]  /*1080*/  FMUL.FTZ R16, R83, R16 ;  /* 0x0000001053107220 */ /* 0x000fe40000410000 */
[----:B------:R-:W-:Y:S02]  /*1090*/  FADD.FTZ R18, R19, -R18 ;  /* 0x8000001213127221 */ /* 0x000fe40000010000 */
[----:B------:R-:W-:Y:S01]  /*10a0*/  @P1 FADD.FTZ R16, R16, R3 ;  /* 0x0000000310101221 */ /* 0x000fe20000010000 */
[----:B------:R-:W-:Y:S01]  /*10b0*/  @P1 PRMT R3, RZ, 0x7610, R4 ;  /* 0x00007610ff031816 */ /* 0x000fe20000000004 */
[----:B------:R-:W-:-:S02]  /*10c0*/  FMUL.FTZ R18, R83, R18 ;  /* 0x0000001253127220 */ /* 0x000fc40000410000 */
[----:B------:R-:W-:Y:S02]  /*10d0*/  FADD.FTZ R20, R23, -R20 ;  /* 0x8000001417147221 */ /* 0x000fe40000010000 */
[----:B------:R-:W-:Y:S01]  /*10e0*/  @P1 FADD.FTZ R18, R18, R3 ;  /* 0x0000000312121221 */ /* 0x000fe20000010000 */
[----:B------:R-:W-:Y:S01]  /*10f0*/  @P1 PRMT R3, RZ, 0x5410, R5 ;  /* 0x00005410ff031816 */ /* 0x000fe20000000005 */
[C---:B------:R-:W-:Y:S02]  /*1100*/  FMUL.FTZ R20, R83.reuse, R20 ;  /* 0x0000001453147220 */ /* 0x040fe40000410000 */
[----:B------:R-:W-:Y:S02]  /*1110*/  FADD.FTZ R100, R100, -R27 ;  /* 0x8000001b64647221 */ /* 0x000fe40000010000 */
[----:B------:R-:W-:Y:S01]  /*1120*/  @P1 FADD.FTZ R20, R20, R3 ;  /* 0x0000000314141221 */ /* 0x000fe20000010000 */
[----:B------:R-:W-:Y:S01]  /*1130*/  @P1 PRMT R3, RZ, 0x5410, R6 ;  /* 0x00005410ff031816 */ /* 0x000fe20000000006 */
[----:B------:R-:W-:-:S02]  /*1140*/  FMUL.FTZ R100, R83, R100 ;  /* 0x0000006453647220 */ /* 0x000fc40000410000 */
[----:B------:R-:W-:Y:S02]  /*1150*/  FADD.FTZ R22, R25, -R22 ;  /* 0x8000001619167221 */ /* 0x000fe40000010000 */
[----:B------:R-:W-:Y:S02]  /*1160*/  FADD.FTZ R98, R101, -R98 ;  /* 0x8000006265627221 */ /* 0x000fe40000010000 */
[----:B------:R-:W-:Y:S01]  /*1170*/  @P1 FADD.FTZ R100, R100, R3 ;  /* 0x0000000364641221 */ /* 0x000fe20000010000 */
[----:B------:R-:W-:Y:S01]  /*1180*/  @P1 PRMT R3, RZ, 0x7610, R6 ;  /* 0x00007610ff031816 */ /* 0x000fe20000000006 */
[C---:B------:R-:W-:Y:S02]  /*1190*/  FMUL.FTZ R17, R83.reuse, R22 ;  /* 0x0000001653117220 */ /* 0x040fe40000410000 */
[----:B------:R-:W-:Y:S02]  /*11a0*/  FMUL.FTZ R98, R83, R98 ;  /* 0x0000006253627220 */ /* 0x000fe40000410000 */
[----:B------:R-:W-:-:S02]  /*11b0*/  FADD.FTZ R30, R31, -R30 ;  /* 0x8000001e1f1e7221 */ /* 0x000fc40000010000 */
[----:B------:R-:W-:Y:S02]  /*11c0*/  FADD.FTZ R94, R103, -R94 ;  /* 0x8000005e675e7221 */ /* 0x000fe40000010000 */
[----:B------:R-:W-:Y:S01]  /*11d0*/  @P1 FADD.FTZ R17, R17, R2 ;  /* 0x0000000211111221 */ /* 0x000fe20000010000 */
[----:B------:R-:W-:Y:S01]  /*11e0*/  @P1 PRMT R2, RZ, 0x7610, R7 ;  /* 0x00007610ff021816 */ /* 0x000fe20000000007 */
[----:B------:R-:W-:Y:S01]  /*11f0*/  @P1 FADD.FTZ R98, R98, R3 ;  /* 0x0000000362621221 */ /* 0x000fe20000010000 */
[----:B------:R-:W-:Y:S01]  /*1200*/  @P1 PRMT R3, RZ, 0x5410, R7 ;  /* 0x00005410ff031816 */ /* 0x000fe20000000007 */
[C---:B------:R-:W-:Y:S02]  /*1210*/  FMUL.FTZ R30, R83.reuse, R30 ;  /* 0x0000001e531e7220 */ /* 0x040fe40000410000 */
[----:B------:R-:W-:Y:S02]  /*1220*/  FMUL.FTZ R83, R83, R94 ;  /* 0x0000005e53537220 */ /* 0x000fe40000410000 */
[----:B------:R-:W-:-:S02]  /*1230*/  @P1 FADD.FTZ R30, R30, R3 ;  /* 0x000000031e1e1221 */ /* 0x000fc40000010000 */
[----:B------:R-:W-:Y:S01]  /*1240*/  @P1 FADD.FTZ R83, R83, R2 ;  /* 0x0000000253531221 */ /* 0x000fe20000010000 */
[----:B------:R-:W-:Y:S01]  /*1250*/  ISETP.NE.U32.AND P1, PT, RZ, c[0x0][0x258], PT ;  /* 0x00009600ff007a0c */ /* 0x000fe20003f25070 */
[----:B------:R-:W-:Y:S02]  /*1260*/  FMUL.FTZ R31, R20, c[0x0][0x1e8] ;  /* 0x00007a00141f7a20 */ /* 0x000fe40000410000 */
[----:B------:R-:W-:Y:S01]  /*1270*/  FMUL.FTZ R23, R30, c[0x0][0x1e8] ;  /* 0x00007a001e177a20 */ /* 0x000fe20000410000 */
[----:B------:R-:W-:Y:S01]  /*1280*/  ISETP.NE.AND.EX P1, PT, RZ, c[0x0][0x25c], PT, P1 ;  /* 0x00009700ff007a0c */ /* 0x000fe20003f25310 */
[----:B------:R-:W-:Y:S01]  /*1290*/  FMUL.FTZ R22, R83, c[0x0][0x1e8] ;  /* 0x00007a0053167a20 */ /* 0x000fe20000410000 */
[----:B0-----:R-:W-:Y:S02]  /*12a0*/  FSEL R93, R31, RZ, P4 ;  /* 0x000000ff1f5d7208 */ /* 0x001fe40002000000 */
[----:B------:R-:W-:Y:S02]  /*12b0*/  LOP3.LUT P4, RZ, R29, 0xff0000, RZ, 0xc0, !PT ;  /* 0x00ff00001dff7812 */ /* 0x000fe4000788c0ff */
[----:B------:R-:W-:-:S02]  /*12c0*/  FSEL R26, R22, RZ, P6 ;  /* 0x000000ff161a7208 */ /* 0x000fc40003000000 */
[----:B------:R-:W-:Y:S02]  /*12d0*/  FSEL R25, R23, RZ, P4 ;  /* 0x000000ff17197208 */ /* 0x000fe40002000000 */
[----:B------:R-:W-:Y:S01]  /*12e0*/  LOP3.LUT P6, RZ, R28, 0xff, RZ, 0xc0, !PT ;  /* 0x000000ff1cff7812 */ /* 0x000fe200078cc0ff */
[----:B------:R-:W-:Y:S01]  /*12f0*/  FMUL.FTZ R28, R17, c[0x0][0x1e8] ;  /* 0x00007a00111c7a20 */ /* 0x000fe20000410000 */
[----:B------:R-:W-:Y:S02]  /*1300*/  LOP3.LUT P4, RZ, R29, 0xff00, RZ, 0xc0, !PT ;  /* 0x0000ff001dff7812 */ /* 0x000fe4000788c0ff */
[----:B------:R-:W-:Y:S01]  /*1310*/  @P1 F2FP.BF16.PACK_AB R19, RZ, R100 ;  /* 0x00000064ff13123e */ /* 0x000fe200000010ff */
[----:B------:R-:W-:Y:S01]  /*1320*/  FMUL.FTZ R100, R100, c[0x0][0x1e8] ;  /* 0x00007a0064647a20 */ /* 0x000fe20000410000 */
[----:B------:R-:W-:Y:S01]  /*1330*/  @P1 F2FP.BF16.PACK_AB R24, RZ, R98 ;  /* 0x00000062ff18123e */ /* 0x000fe200000010ff */
[----:B------:R-:W-:Y:S01]  /*1340*/  FMUL.FTZ R98, R98, c[0x0][0x1e8] ;  /* 0x00007a0062627a20 */ /* 0x000fe20000410000 */
[----:B------:R-:W-:-:S02]  /*1350*/  @P1 F2FP.BF16.PACK_AB R2, RZ, R16 ;  /* 0x00000010ff02123e */ /* 0x000fc400000010ff */
[----:B------:R-:W-:Y:S02]  /*1360*/  @P1 PRMT R10, R19, 0x7610, R10 ;  /* 0x00007610130a1816 */ /* 0x000fe4000000000a */
[----:B------:R-:W-:Y:S01]  /*1370*/  F2FP.BF16.PACK_AB R19, R26, R25 ;  /* 0x000000191a13723e */ /* 0x000fe200000010ff */
[----:B------:R-:W-:Y:S01]  /*1380*/  FMUL.FTZ R26, R18, c[0x0][0x1e8] ;  /* 0x00007a00121a7a20 */ /* 0x000fe20000410000 */
[----:B------:R-:W-:Y:S01]  /*1390*/  @P1 F2FP.BF16.PACK_AB R3, RZ, R18 ;  /* 0x00000012ff03123e */ /* 0x000fe200000010ff */
[----:B------:R-:W-:Y:S01]  /*13a0*/  FMUL.FTZ R25, R16, c[0x0][0x1e8] ;  /* 0x00007a0010197a20 */ /* 0x000fe20000410000 */
[----:B------:R-:W-:Y:S02]  /*13b0*/  @P1 F2FP.BF16.PACK_AB R21, RZ, R17 ;  /* 0x00000011ff15123e */ /* 0x000fe400000010ff */
[----:B------:R-:W-:Y:S02]  /*13c0*/  @P1 PRMT R8, R2, 0x7610, R8 ;  /* 0x0000761002081816 */ /* 0x000fe40000000008 */
[----:B------:R-:W-:-:S02]  /*13d0*/  FSEL R18, R100, RZ, P5 ;  /* 0x000000ff64127208 */ /* 0x000fc40002800000 */
[----:B------:R-:W-:Y:S02]  /*13e0*/  FSEL R17, R98, RZ, P4 ;  /* 0x000000ff62117208 */ /* 0x000fe40002000000 */
[----:B------:R-:W-:Y:S02]  /*13f0*/  FSEL R2, R28, RZ, P3 ;  /* 0x000000ff1c027208 */ /* 0x000fe40001800000 */
[----:B------:R-:W-:Y:S02]  /*1400*/  @P1 F2FP.BF16.PACK_AB R20, RZ, R20 ;  /* 0x00000014ff14123e */ /* 0x000fe400000010ff */
[----:B------:R-:W-:Y:S02]  /*1410*/  @P1 F2FP.BF16.PACK_AB R30, RZ, R30 ;  /* 0x0000001eff1e123e */ /* 0x000fe400000010ff */
[----:B------:R-:W-:Y:S02]  /*1420*/  F2FP.BF16.PACK_AB R18, R17, R18 ;  /* 0x000000121112723e */ /* 0x000fe400000010ff */
[----:B------:R-:W-:-:S02]  /*1430*/  FSEL R27, R26, RZ, P2 ;  /* 0x000000ff1a1b7208 */ /* 0x000fc40001000000 */
[----:B------:R-:W-:Y:S02]  /*1440*/  F2FP.BF16.PACK_AB R17, R2, R93 ;  /* 0x0000005d0211723e */ /* 0x000fe400000010ff */
[----:B------:R-:W-:Y:S02]  /*1450*/  @P1 F2FP.BF16.PACK_AB R83, RZ, R83 ;  /* 0x00000053ff53123e */ /* 0x000fe400000010ff */
[----:B------:R-:W-:Y:S02]  /*1460*/  @P1 PRMT R9, R20, 0x7610, R9 ;  /* 0x0000761014091816 */ /* 0x000fe40000000009 */
[----:B------:R-:W-:Y:S02]  /*1470*/  @P1 PRMT R11, R30, 0x7610, R11 ;  /* 0x000076101e0b1816 */ /* 0x000fe4000000000b */
[----:B------:R-:W-:Y:S02]  /*1480*/  @P1 IADD3 R2, P2, R82, c[0x0][0x258], RZ ;  /* 0x0000960052021a10 */ /* 0x000fe40007f5e0ff */
[----:B------:R-:W-:-:S02]  /*1490*/  @P1 PRMT R8, R8, 0x5410, R3 ;  /* 0x0000541008081816 */ /* 0x000fc40000000003 */
[----:B------:R-:W-:Y:S02]  /*14a0*/  @P1 IADD3.X R3, R84, c[0x0][0x25c], RZ, P2, !PT ;  /* 0x0000970054031a10 */ /* 0x000fe400017fe4ff */
[----:B------:R-:W-:Y:S02]  /*14b0*/  @P1 PRMT R9, R9, 0x5410, R21 ;  /* 0x0000541009091816 */ /* 0x000fe40000000015 */
[----:B------:R-:W-:Y:S02]  /*14c0*/  @P1 PRMT R10, R10, 0x5410, R24 ;  /* 0x000054100a0a1816 */ /* 0x000fe40000000018 */
[----:B------:R-:W-:Y:S02]  /*14d0*/  @P1 PRMT R11, R11, 0x5410, R83 ;  /* 0x000054100b0b1816 */ /* 0x000fe40000000053 */
[----:B------:R-:W-:Y:S02]  /*14e0*/  IADD3 R20, P3, R82, c[0x0][0x248], RZ ;  /* 0x0000920052147a10 */ /* 0x000fe40007f7e0ff */
[----:B------:R-:W-:Y:S01]  /*14f0*/  @P0 LOP3.LUT P2, RZ, R85, 0xff, RZ, 0xc0, !PT ;  /* 0x000000ff55ff0812 */ /* 0x000fe2000784c0ff */
[----:B------:R0:W-:Y:S01]  /*1500*/  @P1 STG.E.128 [R2.64], R8 ;  /* 0x0000000802001986 */ /* 0x0001e2000c101d04 */
[----:B------:R-:W-:-:S02]  /*1510*/  @P0 LOP3.LUT P1, RZ, R87, 0xff, RZ, 0xc0, !PT ;  /* 0x000000ff57ff0812 */ /* 0x000fc4000782c0ff */
[----:B------:R-:W-:Y:S02]  /*1520*/  IADD3.X R21, R84, c[0x0][0x24c], RZ, P3, !PT ;  /* 0x0000930054157a10 */ /* 0x000fe40001ffe4ff */
[----:B------:R-:W-:Y:S02]  /*1530*/  @P0 LOP3.LUT P3, RZ, R86, 0xff, RZ, 0xc0, !PT ;  /* 0x000000ff56ff0812 */ /* 0x000fe4000786c0ff */
[C---:B------:R-:W-:Y:S02]  /*1540*/  FSEL R16, R25.reuse, RZ, P6 ;  /* 0x000000ff19107208 */ /* 0x040fe40003000000 */
[----:B------:R-:W-:Y:S02]  /*1550*/  @P0 FSEL R24, R25, RZ, P1 ;  /* 0x000000ff19180208 */ /* 0x000fe40000800000 */
[----:B------:R-:W-:Y:S02]  /*1560*/  @P0 FSEL R25, R26, RZ, P2 ;  /* 0x000000ff1a190208 */ /* 0x000fe40001000000 */
[----:B------:R-:W-:-:S02]  /*1570*/  @P0 LOP3.LUT P4, RZ, R88, 0xff, RZ, 0xc0, !PT ;  /* 0x000000ff58ff0812 */ /* 0x000fc4000788c0ff */
[----:B------:R-:W-:Y:S02]  /*1580*/  @P0 FSEL R26, R31, RZ, P3 ;  /* 0x000000ff1f1a0208 */ /* 0x000fe40001800000 */
[----:B------:R-:W-:Y:S02]  /*1590*/  @P0 LOP3.LUT P1, RZ, R90, 0xff, RZ, 0xc0, !PT ;  /* 0x000000ff5aff0812 */ /* 0x000fe4000782c0ff */
[----:B------:R-:W-:Y:S02]  /*15a0*/  @P0 LOP3.LUT P3, RZ, R91, 0xff, RZ, 0xc0, !PT ;  /* 0x000000ff5bff0812 */ /* 0x000fe4000786c0ff */
[----:B------:R-:W-:Y:S02]  /*15b0*/  F2FP.BF16.PACK_AB R16, R27, R16 ;  /* 0x000000101b10723e */ /* 0x000fe400000010ff */
[----:B------:R-:W-:Y:S02]  /*15c0*/  @P0 FSEL R27, R28, RZ, P4 ;  /* 0x000000ff1c1b0208 */ /* 0x000fe40002000000 */
[----:B------:R-:W-:Y:S01]  /*15d0*/  @P0 LOP3.LUT P2, RZ, R89, 0xff, RZ, 0xc0, !PT ;  /* 0x000000ff59ff0812 */ /* 0x000fe2000784c0ff */
[----:B------:R1:W-:Y:S01]  /*15e0*/  STG.E.128 [R20.64], R16 ;  /* 0x0000001014007986 */ /* 0x0003e2000c101d04 */
[----:B------:R-:W-:-:S02]  /*15f0*/  @P0 LOP3.LUT P4, RZ, R92, 0xff, RZ, 0xc0, !PT ;  /* 0x000000ff5cff0812 */ /* 0x000fc4000788c0ff */
[----:B0-----:R-:W-:Y:S02]  /*1600*/  @P0 FSEL R2, R100, RZ, P1 ;  /* 0x000000ff64020208 */ /* 0x001fe40000800000 */
[----:B------:R-:W-:Y:S02]  /*1610*/  @P0 FSEL R23, R23, RZ, P3 ;  /* 0x000000ff17170208 */ /* 0x000fe40001800000 */
[----:B------:R-:W-:Y:S02]  /*1620*/  @P0 F2FP.BF16.PACK_AB R24, RZ, R24 ;  /* 0x00000018ff18023e */ /* 0x000fe400000010ff */
[----:B------:R-:W-:Y:S02]  /*1630*/  @P0 F2FP.BF16.PACK_AB R26, RZ, R26 ;  /* 0x0000001aff1a023e */ /* 0x000fe400000010ff */
[----:B------:R-:W-:Y:S02]  /*1640*/  @P0 FSEL R22, R22, RZ, P4 ;  /* 0x000000ff16160208 */ /* 0x000fe40002000000 */
[----:B------:R-:W-:-:S02]  /*1650*/  @P0 F2FP.BF16.PACK_AB R3, RZ, R2 ;  /* 0x00000002ff03023e */ /* 0x000fc400000010ff */
[----:B------:R-:W-:Y:S02]  /*1660*/  @P0 F2FP.BF16.PACK_AB R23, RZ, R23 ;  /* 0x00000017ff17023e */ /* 0x000fe400000010ff */
[----:B------:R-:W-:Y:S01]  /*1670*/  @P0 F2FP.BF16.PACK_AB R25, RZ, R25 ;  /* 0x00000019ff19023e */ /* 0x000fe200000010ff */
[----:B-1----:R-:W-:Y:S01]  /*1680*/  IMAD.MOV.U32 R17, RZ, RZ, c[0x0][0x160] ;  /* 0x00005800ff117624 */ /* 0x002fe200078e00ff */
[----:B------:R-:W-:Y:S02]  /*1690*/  @P0 FSEL R16, R98, RZ, P2 ;  /* 0x000000ff62100208 */ /* 0x000fe40001000000 */
[----:B------:R-:W-:Y:S02]  /*16a0*/  @P0 F2FP.BF16.PACK_AB R27, RZ, R27 ;  /* 0x0000001bff1b023e */ /* 0x000fe400000010ff */
[----:B------:R-:W-:Y:S02]  /*16b0*/  @P0 F2FP.BF16.PACK_AB R16, RZ, R16 ;  /* 0x00000010ff10023e */ /* 0x000fe400000010ff */
[----:B------:R-:W-:-:S02]  /*16c0*/  @P0 F2FP.BF16.PACK_AB R22, RZ, R22 ;  /* 0x00000016ff16023e */ /* 0x000fc400000010ff */
[----:B------:R-:W-:Y:S02]  /*16d0*/  @P0 PRMT R12, R24, 0x7610, R12 ;  /* 0x00007610180c0816 */ /* 0x000fe4000000000c */
[----:B------:R-:W-:Y:S02]  /*16e0*/  @P0 IADD3 R2, P1, R82, c[0x0][0x250], RZ ;  /* 0x0000940052020a10 */ /* 0x000fe40007f3e0ff */
[----:B------:R-:W-:Y:S02]  /*16f0*/  @P0 PRMT R13, R26, 0x7610, R13 ;  /* 0x000076101a0d0816 */ /* 0x000fe4000000000d */
[----:B------:R-:W-:Y:S02]  /*1700*/  @P0 PRMT R14, R3, 0x7610, R14 ;  /* 0x00007610030e0816 */ /* 0x000fe4000000000e */
[----:B------:R-:W-:Y:S02]  /*1710*/  @P0 PRMT R15, R23, 0x7610, R15 ;  /* 0x00007610170f0816 */ /* 0x000fe4000000000f */
[----:B------:R-:W-:-:S02]  /*1720*/  @P0 IADD3.X R3, R84, c[0x0][0x254], RZ, P1, !PT ;  /* 0x0000950054030a10 */ /* 0x000fc40000ffe4ff */
[----:B------:R-:W-:Y:S02]  /*1730*/  @P0 PRMT R12, R12, 0x5410, R25 ;  /* 0x000054100c0c0816 */ /* 0x000fe40000000019 */
[----:B------:R-:W-:Y:S02]  /*1740*/  @P0 PRMT R13, R13, 0x5410, R27 ;  /* 0x000054100d0d0816 */ /* 0x000fe4000000001b */
[----:B------:R-:W-:Y:S02]  /*1750*/  @P0 PRMT R14, R14, 0x5410, R16 ;  /* 0x000054100e0e0816 */ /* 0x000fe40000000010 */
[----:B------:R-:W-:Y:S02]  /*1760*/  @P0 PRMT R15, R15, 0x5410, R22 ;  /* 0x000054100f0f0816 */ /* 0x000fe40000000016 */
[----:B------:R-:W-:-:S03]  /*1770*/  LEA R74, R17, R74, 0x2 ;  /* 0x0000004a114a7211 */ /* 0x000fc600078e10ff */
[----:B------:R0:W-:Y:S01]  /*1780*/  @P0 STG.E.128 [R2.64], R12 ;  /* 0x0000000c02000986 */ /* 0x0001e2000c101d04 */
[----:B------:R-:W-:-:S13]  /*1790*/  ISETP.GE.AND P0, PT, R74, c[0x0][0x164], PT ;  /* 0x000059004a007a0c */ /* 0x000fda0003f06270 */
[----:B0-----:R-:W-:Y:S01]  /*17a0*/  @P0 CALL.REL.NOINC `(.L_x_58) ;  /* 0x0000001000000944 */ /* 0x001fe20003c00000 */
[----:B------:R-:W-:Y:S05]  /*17b0*/  BRA `(.L_x_59) ;  /* 0xffffec8000007947 */ /* 0x000fea000383ffff */
.L_x_58:
        /* <DEDUP_REMOVED lines=32> */
.L_x_55:
[----:B------:R-:W-:Y:S01]  /*19c0*/  IMAD.SHL.U32 R0, R47, 0x20, RZ ;  /* 0x000000202f007824 */ /* 0x000fe200078e00ff */
        /* <DEDUP_REMOVED lines=12> */
[----:B------:R-:W5:Y:S04]  /*1a90*/  LDS R37, [R47.X4+0xc00] ;  /* 0x000c00002f257984 */ /* 0x000f680000004800 */
[----:B------:R-:W-:Y:S04]  /*1aa0*/  LDS R8, [R47.X4+0xe00] ;  /* 0x000e00002f087984 */ /* 0x000fe80000004800 */
        /* <DEDUP_REMOVED lines=10> */
[----:B------:R-:W-:Y:S01]  /*1b50*/  FADD.FTZ R37, R2, R37 ;  /* 0x0000002502257221 */ /* 0x000fe20000010000 */
[----:B------:R-:W-:-:S04]  /*1b60*/  IADD3 R2, P0, R42, R47, RZ ;  /* 0x0000002f2a027210 */ /* 0x000fc80007f1e0ff */
        /* <DEDUP_REMOVED lines=12> */
[----:B---3--:R-:W-:Y:S02]  /*1c30*/  FADD.FTZ R10, R10, R11 ;  /* 0x0000000b0a0a7221 */ /* 0x008fe40000010000 */
[----:B------:R-:W-:Y:S01]  /*1c40*/  FADD.FTZ R11, R3, R8 ;  /* 0x00000008030b7221 */ /* 0x000fe20000010000 */
[----:B------:R-:W-:Y:S01]  /*1c50*/  STS.128 [R0], R16 ;  /* 0x0000001000007388 */ /* 0x000fe20000000c00 */
[----:B------:R-:W-:Y:S02]  /*1c60*/  IMAD.SHL.U32 R8, R2, 0x4, RZ ;  /* 0x0000000402087824 */ /* 0x000fe400078e00ff */
[----:B----4-:R-:W-:Y:S01]  /*1c70*/  FADD.FTZ R9, R9, R38 ;  /* 0x0000002609097221 */ /* 0x010fe20000010000 */
        /* <DEDUP_REMOVED lines=17> */
[----:B------:R-:W-:Y:S01]  /*1d90*/  IADD3 R6, P1, R8, c[0x0][0x238], RZ ;  /* 0x00008e0008067a10 */ /* 0x000fe20007f3e0ff */
[----:B------:R0:W-:Y:S01]  /*1da0*/  STS.128 [R0], R12 ;  /* 0x0000000c00007388 */ /* 0x0001e20000000c00 */
[----:B----4-:R-:W-:-:S03]  /*1db0*/  FADD.FTZ R4, R4, R21 ;  /* 0x0000001504047221 */ /* 0x010fc60000010000 */
[----:B------:R-:W-:Y:S01]  /*1dc0*/  STS.128 [R0+0x10], R24 ;  /* 0x0000101800007388 */ /* 0x000fe20000000c00 */
[----:B-----5:R-:W-:-:S03]  /*1dd0*/  FADD.FTZ R5, R5, R20 ;  /* 0x0000001405057221 */ /* 0x020fc60000010000 */
[----:B------:R-:W-:Y:S01]  /*1de0*/  BAR.SYNC.DEFER_BLOCKING 0x0 ;  /* 0x0000000000007b1d */ /* 0x000fe20000010000 */
[----:B------:R-:W-:Y:S01]  /*1df0*/  FADD.FTZ R23, R4, R23 ;  /* 0x0000001704177221 */ /* 0x000fe20000010000 */
[----:B0-----:R-:W-:Y:S01]  /*1e00*/  IADD3.X R13, RZ, RZ, RZ, P0, !PT ;  /* 0x000000ffff0d7210 */ /* 0x001fe200007fe4ff */
[----:B------:R-:W-:-:S03]  /*1e10*/  FADD.FTZ R15, R5, R22 ;  /* 0x00000016050f7221 */ /* 0x000fc60000010000 */
[----:B------:R-:W-:Y:S01]  /*1e20*/  SHF.L.U64.HI R12, R2, 0x2, R13 ;  /* 0x00000002020c7819 */ /* 0x000fe2000001020d */
[----:B------:R-:W-:Y:S01]  /*1e30*/  FADD.FTZ R13, R9, R40 ;  /* 0x00000028090d7221 */ /* 0x000fe20000010000 */
[----:B------:R-:W-:Y:S02]  /*1e40*/  IADD3 R2, P0, R8, c[0x0][0x228], RZ ;  /* 0x00008a0008027a10 */ /* 0x000fe40007f1e0ff */
[C---:B------:R-:W-:Y:S02]  /*1e50*/  IADD3.X R7, R12.reuse, c[0x0][0x23c], RZ, P1, !PT ;  /* 0x00008f000c077a10 */ /* 0x040fe40000ffe4ff */
[----:B------:R-:W-:Y:S02]  /*1e60*/  IADD3.X R3, R12, c[0x0][0x22c], RZ, P0, !PT ;  /* 0x00008b000c037a10 */ /* 0x000fe400007fe4ff */
[C---:B------:R-:W-:Y:S02]  /*1e70*/  IADD3 R4, P0, R8.reuse, c[0x0][0x220], RZ ;  /* 0x0000880008047a10 */ /* 0x040fe40007f1e0ff */
[----:B------:R-:W-:Y:S01]  /*1e80*/  IADD3 R8, P2, R8, c[0x0][0x230], RZ ;  /* 0x00008c0008087a10 */ /* 0x000fe20007f5e0ff */
[----:B------:R-:W0:Y:S01]  /*1e90*/  LDS R16, [R47.X4] ;  /* 0x000000002f107984 */ /* 0x000e220000004800 */
[----:B------:R-:W-:-:S02]  /*1ea0*/  IADD3.X R5, R12, c[0x0][0x224], RZ, P0, !PT ;  /* 0x000089000c057a10 */ /* 0x000fc400007fe4ff */
[----:B------:R-:W-:Y:S01]  /*1eb0*/  IADD3.X R9, R12, c[0x0][0x234], RZ, P2, !PT ;  /* 0x00008d000c097a10 */ /* 0x000fe200017fe4ff */
[----:B------:R-:W1:Y:S04]  /*1ec0*/  LDS R17, [R47.X4+0x200] ;  /* 0x000200002f117984 */ /* 0x000e680000004800 */
[----:B------:R-:W2:Y:S04]  /*1ed0*/  LDS R19, [R47.X4+0x400] ;  /* 0x000400002f137984 */ /* 0x000ea80000004800 */
[----:B------:R-:W3:Y:S04]  /*1ee0*/  LDS R18, [R47.X4+0x600] ;  /* 0x000600002f127984 */ /* 0x000ee80000004800 */
[----:B------:R-:W4:Y:S04]  /*1ef0*/  LDS R29, [R47.X4+0x800] ;  /* 0x000800002f1d7984 */ /* 0x000f280000004800 */
[----:B------:R-:W5:Y:S04]  /*1f00*/  LDS R0, [R47.X4+0xa00] ;  /* 0x000a00002f007984 */ /* 0x000f680000004800 */
[----:B------:R-:W5:Y:S04]  /*1f10*/  LDS R25, [R47.X4+0xc00] ;  /* 0x000c00002f197984 */ /* 0x000f680000004800 */
[----:B------:R-:W5:Y:S04]  /*1f20*/  LDS R27, [R47.X4+0xe00] ;  /* 0x000e00002f1b7984 */ /* 0x000f680000004800 */
[----:B------:R-:W-:Y:S04]  /*1f30*/  STG.E [R2.64], R13 ;  /* 0x0000000d02007986 */ /* 0x000fe8000c101904 */
[----:B------:R-:W-:Y:S01]  /*1f40*/  STG.E [R4.64], R37 ;  /* 0x0000002504007986 */ /* 0x000fe2000c101904 */
        /* <DEDUP_REMOVED lines=15> */
.L_x_56:
[----:B------:R-:W-:Y:S01]  /*2040*/  HFMA2.MMA R26, -RZ, RZ, 0, 1.847743988037109375e-06 ;  /* 0x0000001fff1a7435 */ /* 0x000fe200000001ff */
[----:B------:R-:W-:Y:S01]  /*2050*/  MOV R24, R96 ;  /* 0x0000006000187202 */ /* 0x000fe20000000f00 */
[----:B------:R-:W-:Y:S01]  /*2060*/  IMAD.MOV.U32 R97, RZ, RZ, 0x1 ;  /* 0x00000001ff617424 */ /* 0x000fe200078e00ff */
[----:B------:R-:W-:Y:S01]  /*2070*/  MOV R2, 0x20a0 ;  /* 0x000020a000027802 */ /* 0x000fe20000000f00 */
[----:B------:R-:W-:-:S02]  /*2080*/  IMAD.MOV.U32 R99, RZ, RZ, -0x1 ;  /* 0xffffffffff637424 */ /* 0x000fc400078e00ff */
[----:B-----5:R-:W-:Y:S05]  /*2090*/  CALL.REL.NOINC `($__internal_5_$__cuda_sm70_shflsync_bfly_p) ;  /* 0x0000046000007944 */ /* 0x020fea0003c00000 */
[----:B-1----:R-:W-:Y:S01]  /*20a0*/  MOV R21, R24 ;  /* 0x0000001800157202 */ /* 0x002fe20000000f00 */
[----:B0-----:R-:W-:Y:S05]  /*20b0*/  BRA `(.L_x_60) ;  /* 0xffffed5000007947 */ /* 0x001fea000383ffff */
.L_x_57:
[----:B------:R-:W-:Y:S01]  /*20c0*/  HFMA2.MMA R97, -RZ, RZ, 0, 5.9604644775390625e-08 ;  /* 0x00000001ff617435 */ /* 0x000fe200000001ff */
[----:B------:R-:W-:Y:S01]  /*20d0*/  IMAD.MOV.U32 R24, RZ, RZ, R93 ;  /* 0x000000ffff187224 */ /* 0x000fe200078e005d */
[----:B------:R-:W-:Y:S01]  /*20e0*/  MOV R99, 0xffffffff ;  /* 0xffffffff00637802 */ /* 0x000fe20000000f00 */
[----:B------:R-:W-:Y:S01]  /*20f0*/  IMAD.MOV.U32 R26, RZ, RZ, 0x1f ;  /* 0x0000001fff1a7424 */ /* 0x000fe200078e00ff */
[----:B------:R-:W-:-:S02]  /*2100*/  MOV R2, 0x2120 ;  /* 0x0000212000027802 */ /* 0x000fc40000000f00 */
[----:B01---5:R-:W-:Y:S05]  /*2110*/  CALL.REL.NOINC `($__internal_5_$__cuda_sm70_shflsync_bfly_p) ;  /* 0x000003e000007944 */ /* 0x023fea0003c00000 */
[----:B------:R-:W-:Y:S01]  /*2120*/  FADD.FTZ R96, R96, R21 ;  /* 0x0000001560607221 */ /* 0x000fe20000010000 */
[----:B0-----:R-:W-:Y:S01]  /*2130*/  HFMA2.MMA R26, -RZ, RZ, 0, 1.847743988037109375e-06 ;  /* 0x0000001fff1a7435 */ /* 0x001fe200000001ff */
[----:B-1----:R-:W-:Y:S01]  /*2140*/  FADD.FTZ R93, R93, R24 ;  /* 0x000000185d5d7221 */ /* 0x002fe20000010000 */
[----:B------:R-:W-:Y:S01]  /*2150*/  MOV R2, 0x21a0 ;  /* 0x000021a000027802 */ /* 0x000fe20000000f00 */
[----:B------:R-:W-:Y:S01]  /*2160*/  IMAD.MOV.U32 R97, RZ, RZ, 0x2 ;  /* 0x00000002ff617424 */ /* 0x000fe200078e00ff */
[----:B------:R-:W-:Y:S01]  /*2170*/  MOV R24, R96 ;  /* 0x0000006000187202 */ /* 0x000fe20000000f00 */
[----:B------:R-:W-:-:S02]  /*2180*/  IMAD.MOV.U32 R99, RZ, RZ, -0x1 ;  /* 0xffffffffff637424 */ /* 0x000fc400078e00ff */
[----:B------:R-:W-:Y:S05]  /*2190*/  CALL.REL.NOINC `($__internal_5_$__cuda_sm70_shflsync_bfly_p) ;  /* 0x0000036000007944 */ /* 0x000fea0003c00000 */
[----:B0-----:R-:W-:Y:S01]  /*21a0*/  HFMA2.MMA R26, -RZ, RZ, 0, 1.847743988037109375e-06 ;  /* 0x0000001fff1a7435 */ /* 0x001fe200000001ff */
[----:B-1----:R-:W-:Y:S01]  /*21b0*/  IMAD.MOV.U32 R21, RZ, RZ, R24 ;  /* 0x000000ffff157224 */ /* 0x002fe200078e0018 */
[----:B------:R-:W-:Y:S01]  /*21c0*/  MOV R24, R93 ;  /* 0x0000005d00187202 */ /* 0x000fe20000000f00 */
[----:B------:R-:W-:Y:S01]  /*21d0*/  IMAD.MOV.U32 R97, RZ, RZ, 0x2 ;  /* 0x00000002ff617424 */ /* 0x000fe200078e00ff */
[----:B------:R-:W-:Y:S01]  /*21e0*/  MOV R2, 0x2210 ;  /* 0x0000221000027802 */ /* 0x000fe20000000f00 */
[----:B------:R-:W-:-:S02]  /*21f0*/  IMAD.MOV.U32 R99, RZ, RZ, -0x1 ;  /* 0xffffffffff637424 */ /* 0x000fc400078e00ff */
[----:B------:R-:W-:Y:S05]  /*2200*/  CALL.REL.NOINC `($__internal_5_$__cuda_sm70_shflsync_bfly_p) ;  /* 0x000002f000007944 */ /* 0x000fea0003c00000 */
[----:B------:R-:W-:Y:S01]  /*2210*/  FADD.FTZ R96, R21, R96 ;  /* 0x0000006015607221 */ /* 0x000fe20000010000 */
[----:B0-----:R-:W-:Y:S01]  /*2220*/  MOV R97, 0x4 ;  /* 0x0000000400617802 */ /* 0x001fe20000000f00 */
[----:B-1----:R-:W-:Y:S01]  /*2230*/  FADD.FTZ R93, R93, R24 ;  /* 0x000000185d5d7221 */ /* 0x002fe20000010000 */
[----:B------:R-:W-:Y:S01]  /*2240*/  MOV R99, 0xffffffff ;  /* 0xffffffff00637802 */ /* 0x000fe20000000f00 */
[----:B------:R-:W-:Y:S01]  /*2250*/  IMAD.MOV.U32 R26, RZ, RZ, 0x1f ;  /* 0x0000001fff1a7424 */ /* 0x000fe200078e00ff */
[----:B------:R-:W-:Y:S01]  /*2260*/  MOV R2, 0x2290 ;  /* 0x0000229000027802 */ /* 0x000fe20000000f00 */
[----:B------:R-:W-:-:S02]  /*2270*/  IMAD.MOV.U32 R24, RZ, RZ, R96 ;  /* 0x000000ffff187224 */ /* 0x000fc400078e0060 */
[----:B------:R-:W-:Y:S05]  /*2280*/  CALL.REL.NOINC `($__internal_5_$__cuda_sm70_shflsync_bfly_p) ;  /* 0x0000027000007944 */ /* 0x000fea0003c00000 */
[----:B0-----:R-:W-:Y:S01]  /*2290*/  HFMA2.MMA R97, -RZ, RZ, 0, 2.384185791015625e-07 ;  /* 0x00000004ff617435 */ /* 0x001fe200000001ff */
[----:B-1----:R-:W-:Y:S01]  /*22a0*/  MOV R21, R24 ;  /* 0x0000001800157202 */ /* 0x002fe20000000f00 */
[----:B------:R-:W-:Y:S01]  /*22b0*/  IMAD.MOV.U32 R24, RZ, RZ, R93 ;  /* 0x000000ffff187224 */ /* 0x000fe200078e005d */
[----:B------:R-:W-:Y:S01]  /*22c0*/  MOV R99, 0xffffffff ;  /* 0xffffffff00637802 */ /* 0x000fe20000000f00 */
[----:B------:R-:W-:Y:S01]  /*22d0*/  IMAD.MOV.U32 R26, RZ, RZ, 0x1f ;  /* 0x0000001fff1a7424 */ /* 0x000fe200078e00ff */
[----:B------:R-:W-:-:S02]  /*22e0*/  MOV R2, 0x2300 ;  /* 0x0000230000027802 */ /* 0x000fc40000000f00 */
[----:B------:R-:W-:Y:S05]  /*22f0*/  CALL.REL.NOINC `($__internal_5_$__cuda_sm70_shflsync_bfly_p) ;  /* 0x0000020000007944 */ /* 0x000fea0003c00000 */
        /* <DEDUP_REMOVED lines=23> */
[----:B0-----:R-:W-:Y:S01]  /*2470*/  HFMA2.MMA R97, -RZ, RZ, 0, 9.5367431640625e-07 ;  /* 0x00000010ff617435 */ /* 0x001fe200000001ff */
[----:B-1----:R-:W-:Y:S01]  /*2480*/  MOV R96, R24 ;  /* 0x0000001800607202 */ /* 0x002fe20000000f00 */
[----:B------:R-:W-:Y:S01]  /*2490*/  IMAD.MOV.U32 R24, RZ, RZ, R95 ;  /* 0x000000ffff187224 */ /* 0x000fe200078e005f */
[----:B------:R-:W-:Y:S01]  /*24a0*/  MOV R99, 0xffffffff ;  /* 0xffffffff00637802 */ /* 0x000fe20000000f00 */
[----:B------:R-:W-:Y:S01]  /*24b0*/  IMAD.MOV.U32 R26, RZ, RZ, 0x1f ;  /* 0x0000001fff1a7424 */ /* 0x000fe200078e00ff */
[----:B------:R-:W-:-:S02]  /*24c0*/  MOV R2, 0x24e0 ;  /* 0x000024e000027802 */ /* 0x000fc40000000f00 */
[----:B------:R-:W-:Y:S05]  /*24d0*/  CALL.REL.NOINC `($__internal_5_$__cuda_sm70_shflsync_bfly_p) ;  /* 0x0000002000007944 */ /* 0x000fea0003c00000 */
[----:B-1----:R-:W-:Y:S01]  /*24e0*/  IMAD.MOV.U32 R2, RZ, RZ, R24 ;  /* 0x000000ffff027224 */ /* 0x002fe200078e0018 */
[----:B0-----:R-:W-:Y:S05]  /*24f0*/  BRA `(.L_x_61) ;  /* 0xffffea3000007947 */ /* 0x001fea000383ffff */
        .weak           $__internal_5_$__cuda_sm70_shflsync_bfly_p
        .type           $__internal_5_$__cuda_sm70_shflsync_bfly_p,@function
        .size           $__internal_5_$__cuda_sm70_shflsync_bfly_p,(.L_x_1540 - $__internal_5_$__cuda_sm70_shflsync_bfly_p)
$__internal_5_$__cuda_sm70_shflsync_bfly_p:
[----:B------:R-:W-:Y:S01]  /*2500*/  HFMA2.MMA R3, -RZ, RZ, 0, 0 ;  /* 0x00000000ff037435 */ /* 0x000fe200000001ff */
[----:B------:R-:W-:Y:S04]  /*2510*/  WARPSYNC R99 ;  /* 0x0000006300007348 */ /* 0x000fe80003800000 */
[----:B------:R0:W1:Y:S01]  /*2520*/  SHFL.BFLY PT, R24, R24, R97, R26 ;  /* 0x0c00006118187389 */ /* 0x00006200000e001a */
[----:B------:R-:W-:Y:S05]  /*2530*/  RET.REL.NODEC R2 `(_ZN10layer_norm31ln_parallel_residual_bwd_kernelINS_13Kernel_traitsI13__nv_bfloat16S2_S2_S2_fjLj256ELj1ELj4ELj1ELj16ENS_18Kernel_traits_baseILj256ES2_S2_S2_S2_fjLj128EEEEELb1ELb0ELb1EEEvNS_9BwdParamsE) ;  /* 0xffffdac002007950 */ /* 0x000fea0003c3ffff */
.L_x_62:
        /* <DEDUP_REMOVED lines=12> */
.L_x_1540:


//--------------------- .text._ZN10layer_norm22ln_bwd_finalize_kernelINS_22Kernel_traits_finalizeILj256E13__nv_bfloat16S2_S2_S2_fjLb0ELj1024ELj4ENS_18Kernel_traits_baseILj256ES2_S2_S2_S2_fjLj1024EEEEELb0ELb0EEEvNS_9BwdParamsE --------------------------
	.section	.text._ZN10layer_norm22ln_bwd_finalize_kernelINS_22Kernel_traits_finalizeILj256E13__nv_bfloat16S2_S2_S2_fjLb0ELj1024ELj4ENS_18Kernel_traits_baseILj256ES2_S2_S2_S2_fjLj1024EEEEELb0ELb0EEEvNS_9BwdParamsE,"ax",@progbits
	.sectioninfo	@"SHI_REGISTERS=30"
	.align	128
        .global         _ZN10layer_norm22ln_bwd_finalize_kernelINS_22Kernel_traits_finalizeILj256E13__nv_bfloat16S2_S2_S2_fjLb0ELj1024ELj4ENS_18Kernel_traits_baseILj256ES2_S2_S2_S2_fjLj1024EEEEELb0ELb0EEEvNS_9BwdParamsE
        .type           _ZN10layer_norm22ln_bwd_finalize_kernelINS_22Kernel_traits_finalizeILj256E13__nv_bfloat16S2_S2_S2_fjLb0ELj1024ELj4ENS_18Kernel_traits_baseILj256ES2_S2_S2_S2_fjLj1024EEEEELb0ELb0EEEvNS_9BwdParamsE,@function
        .size           _ZN10layer_norm22ln_bwd_finalize_kernelINS_22Kernel_traits_finalizeILj256E13__nv_bfloat16S2_S2_S2_fjLb0ELj1024ELj4ENS_18Kernel_traits_baseILj256ES2_S2_S2_S2_fjLj1024EEEEELb0ELb0EEEvNS_9BwdParamsE,(.L_x_1541 - _ZN10layer_norm22ln_bwd_finalize_kernelINS_22Kernel_traits_finalizeILj256E13__nv_bfloat16S2_S2_S2_fjLb0ELj1024ELj4ENS_18Kernel_traits_baseILj256ES2_S2_S2_S2_fjLj1024EEEEELb0ELb0EEEvNS_9BwdParamsE)
        .other          _ZN10layer_norm22ln_bwd_finalize_kernelINS_22Kernel_traits_finalizeILj256E13__nv_bfloat16S2_S2_S2_fjLb0ELj1024ELj4ENS_18Kernel_traits_baseILj256ES2_S2_S2_S2_fjLj1024EEEEELb0ELb0EEEvNS_9BwdParamsE,@"STO_CUDA_ENTRY STV_DEFAULT"
_ZN10layer_norm22ln_bwd_finalize_kernelINS_22Kernel_traits_finalizeILj256E13__nv_bfloat16S2_S2_S2_fjLb0ELj1024ELj4ENS_18Kernel_traits_baseILj256ES2_S2_S2_S2_fjLj1024EEEEELb0ELb0EEEvNS_9BwdParamsE:
.text._ZN10layer_norm22ln_bwd_finalize_kernelINS_22Kernel_traits_finalizeILj256E13__nv_bfloat16S2_S2_S2_fjLb0ELj1024ELj4ENS_18Kernel_traits_baseILj256ES2_S2_S2_S2_fjLj1024EEEEELb0ELb0EEEvNS_9BwdParamsE:
[----:B------:R-:W-:Y:S02]  /*0000*/  MOV R1, c[0x0][0x28] ;  /* 0x00000a0000017a02 */ /* 0x000fe40000000f00 */
[----:B------:R-:W0:Y:S04]  /*0010*/  S2R R2, SR_CTAID.X ;  /* 0x0000000000027919 */ /* 0x000e280000002500 */
[----:B------:R-:W1:Y:S01]  /*0020*/  S2R R0, SR_TID.X ;  /* 0x0000000000007919 */ /* 0x000e620000002100 */
[----:B0-----:R-:W-:Y:S01]  /*0030*/  IMAD.SHL.U32 R3, R2, 0x20, RZ ;  /* 0x0000002002037824 */ /* 0x001fe200078e00ff */
[----:B-1----:R-:W-:-:S04]  /*0040*/  LOP3.LUT R16, R0, 0x1f, RZ, 0xc0, !PT ;  /* 0x0000001f00107812 */ /* 0x002fc800078ec0ff */
[----:B------:R-:W-:-:S04]  /*0050*/  LOP3.LUT R18, R3, 0xffffffe0, R16, 0xe2, !PT ;  /* 0xffffffe003127812 */ /* 0x000fc800078ee210 */
[----:B------:R-:W-:-:S13]  /*0060*/  ISETP.GT.U32.AND P0, PT, R18, 0xff, PT ;  /* 0x000000ff1200780c */ /* 0x000fda0003f04070 */
[----:B------:R-:W-:Y:S05]  /*0070*/  @P0 EXIT ;  /* 0x000000000000094d */ /* 0x000fea0003800000 */
[--C-:B------:R-:W-:Y:S01]  /*0080*/  SHF.R.U32.HI R17, RZ, 0x5, R0.reuse ;  /* 0x00000005ff117819 */ /* 0x100fe20000011600 */
[----:B------:R-:W-:Y:S01]  /*0090*/  ULDC.64 UR4, c[0x0][0x118] ;  /* 0x0000460000047ab9 */ /* 0x000fe20000000a00 */
[----:B------:R-:W-:Y:S02]  /*00a0*/  SHF.L.U32 R2, R2, 0x4, RZ ;  /* 0x0000000402027819 */ /* 0x000fe400000006ff */
[----:B------:R-:W-:Y:S02]  /*00b0*/  LOP3.LUT R20, R0, 0x3fffffe0, RZ, 0xc0, !PT ;  /* 0x3fffffe000147812 */ /* 0x000fe400078ec0ff */
[----:B------:R-:W-:Y:S02]  /*00c0*/  LOP3.LUT R19, R2, 0x7ffffff0, RZ, 0xc0, !PT ;  /* 0x7ffffff002137812 */ /* 0x000fe400078ec0ff */
[C---:B------:R-:W-:Y:S02]  /*00d0*/  LOP3.LUT R21, R17.reuse, 0x1f, R0, 0x78, !PT ;  /* 0x0000001f11157812 */ /* 0x040fe400078e7800 */
[----:B------:R-:W-:Y:S01]  /*00e0*/  ISETP.NE.AND P0, PT, R17, 0x1f, PT ;  /* 0x0000001f1100780c */ /* 0x000fe20003f05270 */
[----:B------:R-:W-:Y:S01]  /*00f0*/  IMAD.IADD R19, R16, 0x1, R19 ;  /* 0x0000000110137824 */ /* 0x000fe200078e0213 */
[----:B------:R-:W-:Y:S01]  /*0100*/  IADD3 R20, R20, R21, RZ ;  /* 0x0000001514147210 */ /* 0x000fe20007ffe0ff */
[C---:B------:R-:W-:Y:S01]  /*0110*/  IMAD R21, R16.reuse, 0x20, R21 ;  /* 0x0000002010157824 */ /* 0x040fe200078e0215 */
[----:B------:R-:W-:-:S02]  /*0120*/  ISETP.GT.U32.OR P0, PT, R16, 0xf, P0 ;  /* 0x0000000f1000780c */ /* 0x000fc40000704470 */
.L_x_76:
[----:B------:R-:W-:Y:S01]  /*0130*/  ISETP.GE.U32.AND P1, PT, R17, c[0x0][0x160], PT ;  /* 0x0000580011007a0c */ /* 0x000fe20003f26070 */
[----:B------:R-:W-:Y:S01]  /*0140*/  BSSY B0, `(.L_x_63) ;  /* 0x0000063000007945 */ /* 0x000fe20003800000 */
[----:B------:R-:W-:Y:S01]  /*0150*/  HFMA2.MMA R24, -RZ, RZ, 0, 0 ;  /* 0x00000000ff187435 */ /* 0x000fe200000001ff */
[----:B------:R-:W-:Y:S01]  /*0160*/  IMAD.MOV.U32 R23, RZ, RZ, RZ ;  /* 0x000000ffff177224 */ /* 0x000fe200078e00ff */
[----:B------:R-:W-:-:S13]  /*0170*/  ISETP.GE.U32.OR P1, PT, R18, c[0x0][0x168], P1 ;  /* 0x00005a0012007a0c */ /* 0x000fda0000f26470 */
[----:B------:R-:W-:Y:S05]  /*0180*/  @P1 BRA `(.L_x_64) ;  /* 0x000005e000001947 */ /* 0x000fea0003800000 */
[----:B------:R-:W-:Y:S02]  /*0190*/  ISETP.GE.U32.AND P2, PT, R17, c[0x0][0x160], PT ;  /* 0x0000580011007a0c */ /* 0x000fe40003f46070 */
[----:B------:R-:W-:-:S11]  /*01a0*/  MOV R25, R17 ;  /* 0x0000001100197202 */ /* 0x000fd60000000f00 */
[----:B------:R-:W-:Y:S02]  /*01b0*/  @P2 IMAD.MOV.U32 R3, RZ, RZ, 0x4 ;  /* 0x00000004ff032424 */ /* 0x000fe400078e00ff */
[----:B------:R-:W-:-:S04]  /*01c0*/  @P2 IMAD R2, R25, c[0x0][0x168], R18 ;  /* 0x00005a0019022a24 */ /* 0x000fc800078e0212 */
[----:B------:R-:W-:-:S04]  /*01d0*/  @P2 IMAD.WIDE.U32 R4, R2, R3, c[0x0][0x228] ;  /* 0x00008a0002042625 */ /* 0x000fc800078e0003 */
[----:B------:R-:W-:Y:S02]  /*01e0*/  @P2 IMAD.WIDE.U32 R2, R2, R3, c[0x0][0x220] ;  /* 0x0000880002022625 */ /* 0x000fe400078e0003 */
[----:B------:R-:W2:Y:S04]  /*01f0*/  @P2 LDG.E R5, [R4.64] ;  /* 0x0000000404052981 */ /* 0x000ea8000c1e1900 */
[----:B------:R-:W3:Y:S01]  /*0200*/  @P2 LDG.E R2, [R2.64] ;  /* 0x0000000402022981 */ /* 0x000ee2000c1e1900 */
[----:B------:R-:W-:Y:S01]  /*0210*/  @P2 IADD3 R25, R25, 0x20, RZ ;  /* 0x0000002019192810 */ /* 0x000fe20007ffe0ff */
[----:B------:R-:W-:Y:S01]  /*0220*/  IMAD.MOV.U32 R23, RZ, RZ, RZ ;  /* 0x000000ffff177224 */ /* 0x000fe200078e00ff */
[----:B------:R-:W-:Y:S01]  /*0230*/  MOV R24, RZ ;  /* 0x000000ff00187202 */ /* 0x000fe20000000f00 */
[----:B------:R-:W-:Y:S01]  /*0240*/  BSSY B1, `(.L_x_65) ;  /* 0x000002e000017945 */ /* 0x000fe20003800000 */
[----:B------:R-:W-:-:S02]  /*0250*/  ISETP.GE.U32.AND P1, PT, R25, c[0x0][0x160], PT ;  /* 0x0000580019007a0c */ /* 0x000fc40003f26070 */
[----:B------:R-:W-:-:S04]  /*0260*/  IADD3 R6, -R25, c[0x0][0x160], RZ ;  /* 0x0000580019067a10 */ /* 0x000fc80007ffe1ff */
[----:B------:R-:W-:Y:S01]  /*0270*/  ISETP.LE.U32.OR P1, PT, R6, 0x60, P1 ;  /* 0x000000600600780c */ /* 0x000fe20000f23470 */
[----:B--2---:R-:W-:Y:S02]  /*0280*/  @P2 FADD.FTZ R24, R24, R5 ;  /* 0x0000000518182221 */ /* 0x004fe40000010000 */
[----:B---3--:R-:W-:Y:S01]  /*0290*/  @P2 FADD.FTZ R23, R23, R2 ;  /* 0x0000000217172221 */ /* 0x008fe20000010000 */
[----:B------:R-:W-:-:S09]  /*02a0*/  PLOP3.LUT P2, PT, P2, PT, PT, 0x8, 0x0 ;  /* 0x000000000000781c */ /* 0x000fd2000174e170 */
[----:B------:R-:W-:Y:S05]  /*02b0*/  @P1 BRA `(.L_x_66) ;  /* 0x0000026000001947 */ /* 0x000fea0003800000 */
[----:B------:R-:W-:Y:S02]  /*02c0*/  MOV R22, c[0x0][0x160] ;  /* 0x0000580000167a02 */ /* 0x000fe40000000f00 */
[----:B------:R-:W-:Y:S02]  /*02d0*/  PLOP3.LUT P2, PT, PT, PT, PT, 0x8, 0x0 ;  /* 0x000000000000781c */ /* 0x000fe40003f4e170 */
[----:B------:R-:W-:Y:S02]  /*02e0*/  IADD3 R22, R22, -0x60, RZ ;  /* 0xffffffa016167810 */ /* 0x000fe40007ffe0ff */
.L_x_67:
[----:B------:R-:W-:Y:S01]  /*02f0*/  IMAD.MOV.U32 R14, RZ, RZ, 0x4 ;  /* 0x00000004ff0e7424 */ /* 0x000fe200078e00ff */
[C---:B------:R-:W-:Y:S01]  /*0300*/  IADD3 R3, R25.reuse, 0x20, RZ ;  /* 0x0000002019037810 */ /* 0x040fe20007ffe0ff */
[C---:B------:R-:W-:Y:S01]  /*0310*/  IMAD R13, R25.reuse, c[0x0][0x168], R18 ;  /* 0x00005a00190d7a24 */ /* 0x040fe200078e0212 */
[----:B------:R-:W-:-:S03]  /*0320*/  IADD3 R5, R25, 0x40, RZ ;  /* 0x0000004019057810 */ /* 0x000fc60007ffe0ff */
[----:B------:R-:W-:Y:S01]  /*0330*/  IMAD.WIDE.U32 R26, R13, R14, c[0x0][0x220] ;  /* 0x000088000d1a7625 */ /* 0x000fe200078e000e */
[----:B------:R-:W-:-:S03]  /*0340*/  IADD3 R15, R25, 0x60, RZ ;  /* 0x00000060190f7810 */ /* 0x000fc60007ffe0ff */
[--C-:B------:R-:W-:Y:S02]  /*0350*/  IMAD R3, R3, c[0x0][0x168], R18.reuse ;  /* 0x00005a0003037a24 */ /* 0x100fe400078e0212 */
[-C--:B------:R-:W-:Y:S01]  /*0360*/  IMAD.WIDE.U32 R12, R13, R14.reuse, c[0x0][0x228] ;  /* 0x00008a000d0c7625 */ /* 0x080fe200078e000e */
[----:B------:R-:W2:Y:S03]  /*0370*/  LDG.E R26, [R26.64] ;  /* 0x000000041a1a7981 */ /* 0x000ea6000c1e1900 */
[----:B------:R-:W-:Y:S02]  /*0380*/  IMAD R11, R5, c[0x0][0x168], R18 ;  /* 0x00005a00050b7a24 */ /* 0x000fe400078e0212 */
[CC--:B------:R-:W-:Y:S01]  /*0390*/  IMAD.WIDE.U32 R4, R3.reuse, R14.reuse, c[0x0][0x220] ;  /* 0x0000880003047625 */ /* 0x0c0fe200078e000e */
[----:B------:R-:W3:Y:S03]  /*03a0*/  LDG.E R13, [R12.64] ;  /* 0x000000040c0d7981 */ /* 0x000ee6000c1e1900 */
[----:B------:R-:W-:-:S02]  /*03b0*/  IMAD.WIDE.U32 R6, R3, R14, c[0x0][0x228] ;  /* 0x00008a0003067625 */ /* 0x000fc400078e000e */
[----:B------:R-:W4:Y:S02]  /*03c0*/  LDG.E R4, [R4.64] ;  /* 0x0000000404047981 */ /* 0x000f24000c1e1900 */
[----:B------:R-:W-:Y:S02]  /*03d0*/  IMAD R15, R15, c[0x0][0x168], R18 ;  /* 0x00005a000f0f7a24 */ /* 0x000fe400078e0212 */
[CC--:B------:R-:W-:Y:S01]  /*03e0*/  IMAD.WIDE.U32 R8, R11.reuse, R14.reuse, c[0x0][0x220] ;  /* 0x000088000b087625 */ /* 0x0c0fe200078e000e */
[----:B------:R-:W5:Y:S03]  /*03f0*/  LDG.E R6, [R6.64] ;  /* 0x0000000406067981 */ /* 0x000f66000c1e1900 */
[-C--:B------:R-:W-:Y:S02]  /*0400*/  IMAD.WIDE.U32 R2, R11, R14.reuse, c[0x0][0x228] ;  /* 0x00008a000b027625 */ /* 0x080fe400078e000e */
[----:B------:R-:W5:Y:S02]  /*0410*/  LDG.E R8, [R8.64] ;  /* 0x0000000408087981 */ /* 0x000f64000c1e1900 */
[----:B------:R-:W-:-:S02]  /*0420*/  IMAD.WIDE.U32 R10, R15, R14, c[0x0][0x220] ;  /* 0x000088000f0a7625 */ /* 0x000fc400078e000e */
[----:B------:R-:W5:Y:S02]  /*0430*/  LDG.E R3, [R2.64] ;  /* 0x0000000402037981 */ /* 0x000f64000c1e1900 */
[----:B------:R-:W-:Y:S02]  /*0440*/  IMAD.WIDE.U32 R14, R15, R14, c[0x0][0x228] ;  /* 0x00008a000f0e7625 */ /* 0x000fe400078e000e */
[----:B------:R-:W5:Y:S04]  /*0450*/  LDG.E R10, [R10.64] ;  /* 0x000000040a0a7981 */ /* 0x000f68000c1e1900 */
[----:B------:R-:W5:Y:S01]  /*0460*/  LDG.E R15, [R14.64] ;  /* 0x000000040e0f7981 */ /* 0x000f62000c1e1900 */
[----:B------:R-:W-:-:S04]  /*0470*/  IADD3 R25, R25, 0x80, RZ ;  /* 0x0000008019197810 */ /* 0x000fc80007ffe0ff */
[----:B------:R-:W-:Y:S01]  /*0480*/  ISETP.GE.U32.AND P1, PT, R25, R22, PT ;  /* 0x000000161900720c */ /* 0x000fe20003f26070 */
[----:B--2---:R-:W-:Y:S02]  /*0490*/  FADD.FTZ R23, R26, R23 ;  /* 0x000000171a177221 */ /* 0x004fe40000010000 */
[----:B---3--:R-:W-:Y:S02]  /*04a0*/  FADD.FTZ R13, R13, R24 ;  /* 0x000000180d0d7221 */ /* 0x008fe40000010000 */
[----:B----4-:R-:W-:Y:S02]  /*04b0*/  FADD.FTZ R23, R23, R4 ;  /* 0x0000000417177221 */ /* 0x010fe40000010000 */
[----:B-----5:R-:W-:Y:S02]  /*04c0*/  FADD.FTZ R6, R13, R6 ;  /* 0x000000060d067221 */ /* 0x020fe40000010000 */
[----:B------:R-:W-:Y:S02]  /*04d0*/  FADD.FTZ R23, R23, R8 ;  /* 0x0000000817177221 */ /* 0x000fe40000010000 */
[----:B------:R-:W-:-:S02]  /*04e0*/  FADD.FTZ R6, R6, R3 ;  /* 0x0000000306067221 */ /* 0x000fc40000010000 */
[----:B------:R-:W-:Y:S02]  /*04f0*/  FADD.FTZ R23, R23, R10 ;  /* 0x0000000a17177221 */ /* 0x000fe40000010000 */
[----:B------:R-:W-:Y:S01]  /*0500*/  FADD.FTZ R24, R6, R15 ;  /* 0x0000000f06187221 */ /* 0x000fe20000010000 */
[----:B------:R-:W-:Y:S05]  /*0510*/  @!P1 BRA `(.L_x_67) ;  /* 0xfffffdd000009947 */ /* 0x000fea000383ffff */
.L_x_66:
[----:B------:R-:W-:Y:S05]  /*0520*/  BSYNC B1 ;  /* 0x0000000000017941 */ /* 0x000fea0003800000 */
.L_x_65:
[C---:B------:R-:W-:Y:S01]  /*0530*/  ISETP.GE.U32.AND P1, PT, R25.reuse, c[0x0][0x160], PT ;  /* 0x0000580019007a0c */ /* 0x040fe20003f26070 */
[----:B------:R-:W-:Y:S01]  /*0540*/  BSSY B1, `(.L_x_68) ;  /* 0x0000016000017945 */ /* 0x000fe20003800000 */
[----:B------:R-:W-:-:S04]  /*0550*/  IADD3 R2, -R25, c[0x0][0x160], RZ ;  /* 0x0000580019027a10 */ /* 0x000fc80007ffe1ff */
[----:B------:R-:W-:-:S13]  /*0560*/  ISETP.LE.U32.OR P1, PT, R2, 0x20, P1 ;  /* 0x000000200200780c */ /* 0x000fda0000f23470 */
[----:B------:R-:W-:Y:S05]  /*0570*/  @P1 BRA `(.L_x_69) ;  /* 0x0000012000001947 */ /* 0x000fea0003800000 */
[----:B------:R-:W-:Y:S01]  /*0580*/  HFMA2.MMA R7, -RZ, RZ, 0, 2.384185791015625e-07 ;  /* 0x00000004ff077435 */ /* 0x000fe200000001ff */
[C---:B------:R-:W-:Y:S01]  /*0590*/  IADD3 R3, R25.reuse, 0x20, RZ ;  /* 0x0000002019037810 */ /* 0x040fe20007ffe0ff */
[----:B------:R-:W-:-:S04]  /*05a0*/  IMAD R2, R25, c[0x0][0x168], R18 ;  /* 0x00005a0019027a24 */ /* 0x000fc800078e0212 */
[----:B------:R-:W-:-:S04]  /*05b0*/  IMAD R6, R3, c[0x0][0x168], R18 ;  /* 0x00005a0003067a24 */ /* 0x000fc800078e0212 */
[----:B------:R-:W-:-:S04]  /*05c0*/  IMAD.WIDE.U32 R8, R2, R7, c[0x0][0x220] ;  /* 0x0000880002087625 */ /* 0x000fc800078e0007 */
[-C--:B------:R-:W-:Y:S02]  /*05d0*/  IMAD.WIDE.U32 R2, R2, R7.reuse, c[0x0][0x228] ;  /* 0x00008a0002027625 */ /* 0x080fe400078e0007 */
[----:B------:R-:W2:Y:S02]  /*05e0*/  LDG.E R8, [R8.64] ;  /* 0x0000000408087981 */ /* 0x000ea4000c1e1900 */
[CC--:B------:R-:W-:Y:S02]  /*05f0*/  IMAD.WIDE.U32 R4, R6.reuse, R7.reuse, c[0x0][0x220] ;  /* 0x0000880006047625 */ /* 0x0c0fe400078e0007 */
[----:B------:R-:W3:Y:S02]  /*0600*/  LDG.E R3, [R2.64] ;  /* 0x0000000402037981 */ /* 0x000ee4000c1e1900 */
[----:B------:R-:W-:Y:S02]  /*0610*/  IMAD.WIDE.U32 R6, R6, R7, c[0x0][0x228] ;  /* 0x00008a0006067625 */ /* 0x000fe400078e0007 */
[----:B------:R-:W4:Y:S04]  /*0620*/  LDG.E R4, [R4.64] ;  /* 0x0000000404047981 */ /* 0x000f28000c1e1900 */
[----:B------:R-:W5:Y:S01]  /*0630*/  LDG.E R7, [R6.64] ;  /* 0x0000000406077981 */ /* 0x000f62000c1e1900 */
[----:B------:R-:W-:-:S02]  /*0640*/  PLOP3.LUT P2, PT, PT, PT, PT, 0x8, 0x0 ;  /* 0x000000000000781c */ /* 0x000fc40003f4e170 */
[----:B------:R-:W-:Y:S01]  /*0650*/  IADD3 R25, R25, 0x40, RZ ;  /* 0x0000004019197810 */ /* 0x000fe20007ffe0ff */
[----:B--2---:R-:W-:Y:S02]  /*0660*/  FADD.FTZ R23, R23, R8 ;  /* 0x0000000817177221 */ /* 0x004fe40000010000 */
[----:B---3--:R-:W-:Y:S02]  /*0670*/  FADD.FTZ R24, R24, R3 ;  /* 0x0000000318187221 */ /* 0x008fe40000010000 */
[----:B----4-:R-:W-:Y:S02]  /*0680*/  FADD.FTZ R23, R23, R4 ;  /* 0x0000000417177221 */ /* 0x010fe40000010000 */
[----:B-----5:R-:W-:Y:S02]  /*0690*/  FADD.FTZ R24, R24, R7 ;  /* 0x0000000718187221 */ /* 0x020fe40000010000 */
.L_x_69:
[----:B------:R-:W-:Y:S05]  /*06a0*/  BSYNC B1 ;  /* 0x0000000000017941 */ /* 0x000fea0003800000 */
.L_x_68:
[----:B------:R-:W-:Y:S01]  /*06b0*/  ISETP.LT.U32.OR P2, PT, R25, c[0x0][0x160], P2 ;  /* 0x0000580019007a0c */ /* 0x000fe20001741470 */
[----:B------:R-:W-:-:S12]  /*06c0*/  BSSY B1, `(.L_x_64) ;  /* 0x000000a000017945 */ /* 0x000fd80003800000 */
[----:B------:R-:W-:Y:S05]  /*06d0*/  @!P2 BRA `(.L_x_70) ;  /* 0x000000800000a947 */ /* 0x000fea0003800000 */
[----:B------:R-:W-:Y:S02]  /*06e0*/  IMAD.MOV.U32 R3, RZ, RZ, 0x4 ;  /* 0x00000004ff037424 */ /* 0x000fe400078e00ff */
[----:B------:R-:W-:-:S04]  /*06f0*/  IMAD R2, R25, c[0x0][0x168], R18 ;  /* 0x00005a0019027a24 */ /* 0x000fc800078e0212 */
[----:B------:R-:W-:-:S04]  /*0700*/  IMAD.WIDE.U32 R4, R2, R3, c[0x0][0x228] ;  /* 0x00008a0002047625 */ /* 0x000fc800078e0003 */
[----:B------:R-:W-:Y:S02]  /*0710*/  IMAD.WIDE.U32 R2, R2, R3, c[0x0][0x220] ;  /* 0x0000880002027625 */ /* 0x000fe400078e0003 */
[----:B------:R-:W2:Y:S04]  /*0720*/  LDG.E R5, [R4.64] ;  /* 0x0000000404057981 */ /* 0x000ea8000c1e1900 */
[----:B------:R-:W3:Y:S01]  /*0730*/  LDG.E R2, [R2.64] ;  /* 0x0000000402027981 */ /* 0x000ee2000c1e1900 */
[----:B--2---:R-:W-:Y:S02]  /*0740*/  FADD.FTZ R24, R24, R5 ;  /* 0x0000000518187221 */ /* 0x004fe40000010000 */
[----:B---3--:R-:W-:Y:S02]  /*0750*/  FADD.FTZ R23, R23, R2 ;  /* 0x0000000217177221 */ /* 0x008fe40000010000 */
.L_x_70:
[----:B------:R-:W-:Y:S05]  /*0760*/  BSYNC B1 ;  /* 0x0000000000017941 */ /* 0x000fea0003800000 */
.L_x_64:
[----:B------:R-:W-:Y:S05]  /*0770*/  BSYNC B0 ;  /* 0x0000000000007941 */ /* 0x000fea0003800000 */
.L_x_63:
[----:B------:R-:W-:Y:S01]  /*0780*/  ISETP.GT.U32.AND P1, PT, R0, 0x3ff, PT ;  /* 0x000003ff0000780c */ /* 0x000fe20003f24070 */
[----:B------:R0:W-:Y:S01]  /*0790*/  STS [R20.X4], R24 ;  /* 0x0000001814007388 */ /* 0x0001e20000004800 */
[----:B------:R-:W-:Y:S03]  /*07a0*/  WARPSYNC 0xffffffff ;  /* 0xffffffff00007948 */ /* 0x000fe60003800000 */
[----:B------:R0:W-:Y:S04]  /*07b0*/  STS [R20.X4+0x1000], R23 ;  /* 0x0010001714007388 */ /* 0x0001e80000004800 */
[----:B------:R-:W-:Y:S06]  /*07c0*/  BAR.SYNC.DEFER_BLOCKING 0x0 ;  /* 0x0000000000007b1d */ /* 0x000fec0000010000 */
[----:B------:R-:W-:Y:S05]  /*07d0*/  @P1 BRA `(.L_x_71) ;  /* 0x000001b000001947 */ /* 0x000fea0003800000 */
[----:B0-----:R0:W1:Y:S01]  /*07e0*/  LDS R4, [R21.X4] ;  /* 0x0000000015047984 */ /* 0x0010620000004800 */
[----:B------:R-:W-:-:S03]  /*07f0*/  ISETP.NE.AND P1, PT, R16, RZ, PT ;  /* 0x000000ff1000720c */ /* 0x000fc60003f25270 */
[----:B------:R0:W2:Y:S01]  /*0800*/  LDS R5, [R21.X4+0x1000] ;  /* 0x0010000015057984 */ /* 0x0000a20000004800 */
[----:B------:R-:W-:Y:S07]  /*0810*/  BRA.DIV ~URZ, `(.L_x_72) ;  /* 0x000002e27f007947 */ /* 0x000fee000b800000 */
[----:B--2---:R2:W3:Y:S02]  /*0820*/  SHFL.BFLY PT, R2, R5, 0x1, 0x1f ;  /* 0x0c201f0005027f89 */ /* 0x0044e400000e0000 */
.L_x_77:
[----:B---3--:R-:W-:Y:S01]  /*0830*/  FADD.FTZ R9, R5, R2 ;  /* 0x0000000205097221 */ /* 0x008fe20000010000 */
[----:B------:R-:W-:Y:S05]  /*0840*/  BRA.DIV ~URZ, `(.L_x_73) ;  /* 0x000003327f007947 */ /* 0x000fea000b800000 */
[----:B-1----:R-:W1:Y:S04]  /*0850*/  SHFL.BFLY PT, R3, R4, 0x1, 0x1f ;  /* 0x0c201f0004037f89 */ /* 0x002e6800000e0000 */
[----:B------:R-:W3:Y:S01]  /*0860*/  SHFL.BFLY PT, R2, R9, 0x2, 0x1f ;  /* 0x0c401f0009027f89 */ /* 0x000ee200000e0000 */
[----:B-12---:R-:W-:Y:S02]  /*0870*/  FADD.FTZ R5, R4, R3 ;  /* 0x0000000304057221 */ /* 0x006fe40000010000 */
[----:B---3--:R-:W-:-:S03]  /*0880*/  FADD.FTZ R2, R9, R2 ;  /* 0x0000000209027221 */ /* 0x008fc60000010000 */
[----:B------:R-:W1:Y:S04]  /*0890*/  SHFL.BFLY PT, R6, R5, 0x2, 0x1f ;  /* 0x0c401f0005067f89 */ /* 0x000e6800000e0000 */
[----:B------:R-:W2:Y:S01]  /*08a0*/  SHFL.BFLY PT, R3, R2, 0x4, 0x1f ;  /* 0x0c801f0002037f89 */ /* 0x000ea200000e0000 */
[----:B-1----:R-:W-:Y:S02]  /*08b0*/  FADD.FTZ R7, R5, R6 ;  /* 0x0000000605077221 */ /* 0x002fe40000010000 */
[----:B--2---:R-:W-:-:S03]  /*08c0*/  FADD.FTZ R3, R2, R3 ;  /* 0x0000000302037221 */ /* 0x004fc60000010000 */
[----:B------:R-:W1:Y:S02]  /*08d0*/  SHFL.BFLY PT, R6, R7, 0x4, 0x1f ;  /* 0x0c801f0007067f89 */ /* 0x000e6400000e0000 */
[----:B-1----:R-:W-:Y:S02]  /*08e0*/  FADD.FTZ R8, R7, R6 ;  /* 0x0000000607087221 */ /* 0x002fe40000010000 */
[----:B------:R-:W1:Y:S04]  /*08f0*/  SHFL.BFLY PT, R6, R3, 0x8, 0x1f ;  /* 0x0d001f0003067f89 */ /* 0x000e6800000e0000 */
[----:B------:R-:W2:Y:S01]  /*0900*/  SHFL.BFLY PT, R9, R8, 0x8, 0x1f ;  /* 0x0d001f0008097f89 */ /* 0x000ea200000e0000 */
[----:B-1----:R-:W-:Y:S02]  /*0910*/  FADD.FTZ R6, R3, R6 ;  /* 0x0000000603067221 */ /* 0x002fe40000010000 */
[----:B--2---:R-:W-:-:S03]  /*0920*/  FADD.FTZ R9, R8, R9 ;  /* 0x0000000908097221 */ /* 0x004fc60000010000 */
[----:B------:R1:W2:Y:S04]  /*0930*/  SHFL.BFLY PT, R5, R6, 0x10, 0x1f ;  /* 0x0e001f0006057f89 */ /* 0x0002a800000e0000 */
[----:B------:R1:W3:Y:S02]  /*0940*/  SHFL.BFLY PT, R4, R9, 0x10, 0x1f ;  /* 0x0e001f0009047f89 */ /* 0x0002e400000e0000 */
.L_x_78:
[----:B---3--:R-:W-:Y:S02]  /*0950*/  FADD.FTZ R4, R4, R9 ;  /* 0x0000000904047221 */ /* 0x008fe40000010000 */
[----:B-12---:R-:W-:-:S03]  /*0960*/  FADD.FTZ R6, R5, R6 ;  /* 0x0000000605067221 */ /* 0x006fc60000010000 */
[----:B------:R1:W-:Y:S04]  /*0970*/  @!P1 STS [R17.X4+0x2000], R4 ;  /* 0x0020000411009388 */ /* 0x0003e80000004800 */
[----:B------:R1:W-:Y:S02]  /*0980*/  @!P1 STS [R17.X4+0x2080], R6 ;  /* 0x0020800611009388 */ /* 0x0003e40000004800 */
.L_x_71:
[----:B0-----:R-:W-:Y:S01]  /*0990*/  SHF.L.U32 R2, R19, 0x1, RZ ;  /* 0x0000000113027819 */ /* 0x001fe200000006ff */
[----:B------:R-:W-:Y:S01]  /*09a0*/  WARPSYNC 0xffffffff ;  /* 0xffffffff00007948 */ /* 0x000fe20003800000 */
[----:B------:R-:W-:Y:S02]  /*09b0*/  BAR.SYNC.DEFER_BLOCKING 0x0 ;  /* 0x0000000000007b1d */ /* 0x000fe40000010000 */
[----:B------:R-:W-:-:S04]  /*09c0*/  ISETP.GE.U32.OR P1, PT, R2, c[0x0][0x168], P0 ;  /* 0x00005a0002007a0c */ /* 0x000fc80000726470 */
[----:B------:R-:W-:Y:S09]  /*09d0*/  BSSY B0, `(.L_x_74) ;  /* 0x000000d000007945 */ /* 0x000ff20003800000 */
[----:B------:R-:W-:Y:S05]  /*09e0*/  @P1 BRA `(.L_x_75) ;  /* 0x000000b000001947 */ /* 0x000fea0003800000 */
[----:B------:R-:W-:Y:S01]  /*09f0*/  IMAD.SHL.U32 R2, R0, 0x8, RZ ;  /* 0x0000000800027824 */ /* 0x000fe200078e00ff */
[----:B------:R-:W-:-:S04]  /*0a00*/  HFMA2.MMA R10, -RZ, RZ, 0, 2.384185791015625e-07 ;  /* 0x00000004ff0a7435 */ /* 0x000fc800000001ff */
[----:B-1----:R-:W-:-:S05]  /*0a10*/  LOP3.LUT R6, R2, 0xf8, RZ, 0xc0, !PT ;  /* 0x000000f802067812 */ /* 0x002fca00078ec0ff */
[----:B------:R-:W0:Y:S01]  /*0a20*/  LDS.64 R4, [R6+0x2000] ;  /* 0x0020000006047984 */ /* 0x000e220000000a00 */
[----:B------:R-:W-:-:S03]  /*0a30*/  IMAD.WIDE.U32 R2, R19, R10, c[0x0][0x268] ;  /* 0x00009a0013027625 */ /* 0x000fc600078e000a */
[----:B------:R-:W1:Y:S01]  /*0a40*/  LDS.64 R8, [R6+0x2080] ;  /* 0x0020800006087984 */ /* 0x000e620000000a00 */
[----:B0-----:R-:W-:Y:S01]  /*0a50*/  F2FP.BF16.PACK_AB R7, R5, R4 ;  /* 0x000000040507723e */ /* 0x001fe200000010ff */
[----:B------:R-:W-:Y:S01]  /*0a60*/  IMAD.WIDE.U32 R4, R19, R10, c[0x0][0x260] ;  /* 0x0000980013047625 */ /* 0x000fe200078e000a */
[----:B-1----:R-:W-:-:S03]  /*0a70*/  F2FP.BF16.PACK_AB R9, R9, R8 ;  /* 0x000000080909723e */ /* 0x002fc600000010ff */
[----:B------:R0:W-:Y:S04]  /*0a80*/  STG.E [R2.64], R7 ;  /* 0x0000000702007986 */ /* 0x0001e8000c101904 */
[----:B------:R0:W-:Y:S02]  /*0a90*/  STG.E [R4.64], R9 ;  /* 0x0000000904007986 */ /* 0x0001e4000c101904 */
.L_x_75:
[----:B------:R-:W-:Y:S05]  /*0aa0*/  BSYNC B0 ;  /* 0x0000000000007941 */ /* 0x000fea0003800000 */
.L_x_74:
[C---:B------:R-:W-:Y:S02]  /*0ab0*/  ISETP.GT.U32.AND P1, PT, R18.reuse, -0x101, PT ;  /* 0xfffffeff1200780c */ /* 0x040fe40003f24070 */
[----:B------:R-:W-:Y:S02]  /*0ac0*/  IADD3 R18, R18, 0x100, RZ ;  /* 0x0000010012127810 */ /* 0x000fe40007ffe0ff */
[----:B------:R-:W-:-:S09]  /*0ad0*/  IADD3 R19, R19, 0x80, RZ ;  /* 0x0000008013137810 */ /* 0x000fd20007ffe0ff */
[----:B01----:R-:W-:Y:S05]  /*0ae0*/  @P1 BRA `(.L_x_76) ;  /* 0xfffff64000001947 */ /* 0x003fea000383ffff */
[----:B------:R-:W-:Y:S05]  /*0af0*/  EXIT ;  /* 0x000000000000794d */ /* 0x000fea0003800000 */
.L_x_72:
[----:B--2---:R-:W-:Y:S01]  /*0b00*/  IMAD.MOV.U32 R9, RZ, RZ, R5 ;  /* 0x000000ffff097224 */ /* 0x004fe200078e0005 */
[----:B------:R-:W-:Y:S01]  /*0b10*/  MOV R8, 0x1 ;  /* 0x0000000100087802 */ /* 0x000fe20000000f00 */
[----:B------:R-:W-:Y:S01]  /*0b20*/  IMAD.MOV.U32 R7, RZ, RZ, 0x1f ;  /* 0x0000001fff077424 */ /* 0x000fe200078e00ff */
[----:B------:R-:W-:Y:S02]  /*0b30*/  MOV R10, 0xffffffff ;  /* 0xffffffff000a7802 */ /* 0x000fe40000000f00 */
[----:B------:R-:W-:Y:S02]  /*0b40*/  MOV R2, 0xb60 ;  /* 0x00000b6000027802 */ /* 0x000fe40000000f00 */
[----:B01----:R-:W-:Y:S05]  /*0b50*/  CALL.REL.NOINC `($__internal_6_$__cuda_sm70_shflsync_bfly_p) ;  /* 0x000003b000007944 */ /* 0x003fea0003c00000 */
[----:B-1----:R-:W-:Y:S01]  /*0b60*/  IMAD.MOV.U32 R2, RZ, RZ, R7 ;  /* 0x000000ffff027224 */ /* 0x002fe200078e0007 */
[----:B0-----:R-:W-:Y:S05]  /*0b70*/  BRA `(.L_x_77) ;  /* 0xfffffcb000007947 */ /* 0x001fea000383ffff */
.L_x_73:
[----:B------:R-:W-:Y:S01]  /*0b80*/  HFMA2.MMA R8, -RZ, RZ, 0, 1.1920928955078125e-07 ;  /* 0x00000002ff087435 */ /* 0x000fe200000001ff */
[----:B------:R-:W-:Y:S01]  /*0b90*/  IMAD.MOV.U32 R7, RZ, RZ, 0x1f ;  /* 0x0000001fff077424 */ /* 0x000fe200078e00ff */
[----:B------:R-:W-:Y:S02]  /*0ba0*/  MOV R10, 0xffffffff ;  /* 0xffffffff000a7802 */ /* 0x000fe40000000f00 */
[----:B------:R-:W-:-:S02]  /*0bb0*/  MOV R2, 0xbd0 ;  /* 0x00000bd000027802 */ /* 0x000fc40000000f00 */
[----:B012---:R-:W-:Y:S05]  /*0bc0*/  CALL.REL.NOINC `($__internal_6_$__cuda_sm70_shflsync_bfly_p) ;  /* 0x0000034000007944 */ /* 0x007fea0003c00000 */
[----:B01----:R-:W-:Y:S01]  /*0bd0*/  FADD.FTZ R9, R9, R7 ;  /* 0x0000000709097221 */ /* 0x003fe20000010000 */
[----:B------:R-:W-:Y:S01]  /*0be0*/  HFMA2.MMA R7, -RZ, RZ, 0, 1.847743988037109375e-06 ;  /* 0x0000001fff077435 */ /* 0x000fe200000001ff */
[----:B------:R-:W-:Y:S01]  /*0bf0*/  IMAD.MOV.U32 R8, RZ, RZ, 0x4 ;  /* 0x00000004ff087424 */ /* 0x000fe200078e00ff */
[----:B------:R-:W-:Y:S01]  /*0c00*/  MOV R2, 0xc30 ;  /* 0x00000c3000027802 */ /* 0x000fe20000000f00 */
[----:B------:R-:W-:-:S03]  /*0c10*/  IMAD.MOV.U32 R10, RZ, RZ, -0x1 ;  /* 0xffffffffff0a7424 */ /* 0x000fc600078e00ff */
[----:B------:R-:W-:Y:S05]  /*0c20*/  CALL.REL.NOINC `($__internal_6_$__cuda_sm70_shflsync_bfly_p) ;  /* 0x000002e000007944 */ /* 0x000fea0003c00000 */
[----:B01----:R-:W-:Y:S01]  /*0c30*/  FADD.FTZ R9, R9, R7 ;  /* 0x0000000709097221 */ /* 0x003fe20000010000 */
[----:B------:R-:W-:Y:S01]  /*0c40*/  HFMA2.MMA R7, -RZ, RZ, 0, 1.847743988037109375e-06 ;  /* 0x0000001fff077435 */ /* 0x000fe200000001ff */
[----:B------:R-:W-:Y:S01]  /*0c50*/  MOV R8, 0x8 ;  /* 0x0000000800087802 */ /* 0x000fe20000000f00 */
[----:B------:R-:W-:Y:S01]  /*0c60*/  IMAD.MOV.U32 R10, RZ, RZ, -0x1 ;  /* 0xffffffffff0a7424 */ /* 0x000fe200078e00ff */
[----:B------:R-:W-:-:S03]  /*0c70*/  MOV R2, 0xc90 ;  /* 0x00000c9000027802 */ /* 0x000fc60000000f00 */
[----:B------:R-:W-:Y:S05]  /*0c80*/  CALL.REL.NOINC `($__internal_6_$__cuda_sm70_shflsync_bfly_p) ;  /* 0x0000028000007944 */ /* 0x000fea0003c00000 */
[----:B-1----:R-:W-:Y:S01]  /*0c90*/  FADD.FTZ R6, R9, R7 ;  /* 0x0000000709067221 */ /* 0x002fe20000010000 */
[----:B------:R-:W-:Y:S01]  /*0ca0*/  HFMA2.MMA R7, -RZ, RZ, 0, 1.847743988037109375e-06 ;  /* 0x0000001fff077435 */ /* 0x000fe200000001ff */
[----:B0-----:R-:W-:Y:S01]  /*0cb0*/  MOV R8, 0x10 ;  /* 0x0000001000087802 */ /* 0x001fe20000000f00 */
[----:B------:R-:W-:Y:S01]  /*0cc0*/  IMAD.MOV.U32 R10, RZ, RZ, -0x1 ;  /* 0xffffffffff0a7424 */ /* 0x000fe200078e00ff */
[----:B------:R-:W-:-:S02]  /*0cd0*/  MOV R2, 0xd00 ;  /* 0x00000d0000027802 */ /* 0x000fc40000000f00 */
[----:B------:R-:W-:Y:S02]  /*0ce0*/  MOV R9, R6 ;  /* 0x0000000600097202 */ /* 0x000fe40000000f00 */
[----:B------:R-:W-:Y:S05]  /*0cf0*/  CALL.REL.NOINC `($__internal_6_$__cuda_sm70_shflsync_bfly_p) ;  /* 0x0000021000007944 */ /* 0x000fea0003c00000 */
[----:B0-----:R-:W-:Y:S01]  /*0d00*/  HFMA2.MMA R8, -RZ, RZ, 0, 5.9604644775390625e-08 ;  /* 0x00000001ff087435 */ /* 0x001fe200000001ff */
[----:B-1----:R-:W-:Y:S01]  /*0d10*/  MOV R5, R7 ;  /* 0x0000000700057202 */ /* 0x002fe20000000f00 */
[----:B------:R-:W-:Y:S01]  /*0d20*/  IMAD.MOV.U32 R9, RZ, RZ, R4 ;  /* 0x000000ffff097224 */ /* 0x000fe200078e0004 */
[----:B------:R-:W-:Y:S01]  /*0d30*/  MOV R7, 0x1f ;  /* 0x0000001f00077802 */ /* 0x000fe20000000f00 */
[----:B------:R-:W-:Y:S01]  /*0d40*/  IMAD.MOV.U32 R10, RZ, RZ, -0x1 ;  /* 0xffffffffff0a7424 */ /* 0x000fe200078e00ff */
[----:B------:R-:W-:Y:S02]  /*0d50*/  MOV R2, 0xd70 ;  /* 0x00000d7000027802 */ /* 0x000fe40000000f00 */
[----:B------:R-:W-:Y:S05]  /*0d60*/  CALL.REL.NOINC `($__internal_6_$__cuda_sm70_shflsync_bfly_p) ;  /* 0x000001a000007944 */ /* 0x000fea0003c00000 */
[----:B0-----:R-:W-:Y:S01]  /*0d70*/  HFMA2.MMA R8, -RZ, RZ, 0, 1.1920928955078125e-07 ;  /* 0x00000002ff087435 */ /* 0x001fe200000001ff */
[----:B-1----:R-:W-:Y:S01]  /*0d80*/  FADD.FTZ R9, R4, R7 ;  /* 0x0000000704097221 */ /* 0x002fe20000010000 */
[----:B------:R-:W-:Y:S01]  /*0d90*/  MOV R7, 0x1f ;  /* 0x0000001f00077802 */ /* 0x000fe20000000f00 */
[----:B------:R-:W-:Y:S01]  /*0da0*/  IMAD.MOV.U32 R10, RZ, RZ, -0x1 ;  /* 0xffffffffff0a7424 */ /* 0x000fe200078e00ff */
[----:B------:R-:W-:Y:S02]  /*0db0*/  MOV R2, 0xdd0 ;  /* 0x00000dd000027802 */ /* 0x000fe40000000f00 */
[----:B------:R-:W-:Y:S05]  /*0dc0*/  CALL.REL.NOINC `($__internal_6_$__cuda_sm70_shflsync_bfly_p) ;  /* 0x0000014000007944 */ /* 0x000fea0003c00000 */
[----:B0-----:R-:W-:Y:S01]  /*0dd0*/  HFMA2.MMA R8, -RZ, RZ, 0, 2.384185791015625e-07 ;  /* 0x00000004ff087435 */ /* 0x001fe200000001ff */
[----:B-1----:R-:W-:Y:S01]  /*0de0*/  FADD.FTZ R9, R9, R7 ;  /* 0x0000000709097221 */ /* 0x002fe20000010000 */
[----:B------:R-:W-:Y:S01]  /*0df0*/  MOV R7, 0x1f ;  /* 0x0000001f00077802 */ /* 0x000fe20000000f00 */
[----:B------:R-:W-:Y:S01]  /*0e00*/  IMAD.MOV.U32 R10, RZ, RZ, -0x1 ;  /* 0xffffffffff0a7424 */ /* 0x000fe200078e00ff */
[----:B------:R-:W-:-:S02]  /*0e10*/  MOV R2, 0xe30 ;  /* 0x00000e3000027802 */ /* 0x000fc40000000f00 */
[----:B------:R-:W-:Y:S05]  /*0e20*/  CALL.REL.NOINC `($__internal_6_$__cuda_sm70_shflsync_bfly_p) ;  /* 0x000000e000007944 */ /* 0x000fea0003c00000 */
[----:B0-----:R-:W-:Y:S01]  /*0e30*/  HFMA2.MMA R8, -RZ, RZ, 0, 4.76837158203125e-07 ;  /* 0x00000008ff087435 */ /* 0x001fe200000001ff */
[----:B-1----:R-:W-:Y:S01]  /*0e40*/  FADD.FTZ R9, R9, R7 ;  /* 0x0000000709097221 */ /* 0x002fe20000010000 */
[----:B------:R-:W-:Y:S01]  /*0e50*/  MOV R7, 0x1f ;  /* 0x0000001f00077802 */ /* 0x000fe20000000f00 */
[----:B------:R-:W-:Y:S01]  /*0e60*/  IMAD.MOV.U32 R10, RZ, RZ, -0x1 ;  /* 0xffffffffff0a7424 */ /* 0x000fe200078e00ff */
[----:B------:R-:W-:-:S02]  /*0e70*/  MOV R2, 0xe90 ;  /* 0x00000e9000027802 */ /* 0x000fc40000000f00 */
[----:B------:R-:W-:Y:S05]  /*0e80*/  CALL.REL.NOINC `($__internal_6_$__cuda_sm70_shflsync_bfly_p) ;  /* 0x0000008000007944 */ /* 0x000fea0003c00000 */
[----:B0-----:R-:W-:Y:S01]  /*0e90*/  HFMA2.MMA R8, -RZ, RZ, 0, 9.5367431640625e-07 ;  /* 0x00000010ff087435 */ /* 0x001fe200000001ff */
[----:B-1----:R-:W-:Y:S01]  /*0ea0*/  FADD.FTZ R9, R9, R7 ;  /* 0x0000000709097221 */ /* 0x002fe20000010000 */
[----:B------:R-:W-:Y:S01]  /*0eb0*/  MOV R7, 0x1f ;  /* 0x0000001f00077802 */ /* 0x000fe20000000f00 */
[----:B------:R-:W-:Y:S01]  /*0ec0*/  IMAD.MOV.U32 R10, RZ, RZ, -0x1 ;  /* 0xffffffffff0a7424 */ /* 0x000fe200078e00ff */
[----:B------:R-:W-:-:S02]  /*0ed0*/  MOV R2, 0xef0 ;  /* 0x00000ef000027802 */ /* 0x000fc40000000f00 */
[----:B------:R-:W-:Y:S05]  /*0ee0*/  CALL.REL.NOINC `($__internal_6_$__cuda_sm70_shflsync_bfly_p) ;  /* 0x0000002000007944 */ /* 0x000fea0003c00000 */
[----:B-1----:R-:W-:Y:S01]  /*0ef0*/  MOV R4, R7 ;  /* 0x0000000700047202 */ /* 0x002fe20000000f00 */
[----:B0-----:R-:W-:Y:S05]  /*0f00*/  BRA `(.L_x_78) ;  /* 0xfffffa4000007947 */ /* 0x001fea000383ffff */
        .weak           $__internal_6_$__cuda_sm70_shflsync_bfly_p
        .type           $__internal_6_$__cuda_sm70_shflsync_bfly_p,@function
        .size           $__internal_6_$__cuda_sm70_shflsync_bfly_p,(.L_x_1541 - $__internal_6_$__cuda_sm70_shflsync_bfly_p)
$__internal_6_$__cuda_sm70_shflsync_bfly_p:
[----:B------:R-:W-:Y:S01]  /*0f10*/  HFMA2.MMA R3, -RZ, RZ, 0, 0 ;  /* 0x00000000ff037435 */ /* 0x000fe200000001ff */
[----:B------:R-:W-:Y:S04]  /*0f20*/  WARPSYNC R10 ;  /* 0x0000000a00007348 */ /* 0x000fe80003800000 */
[----:B------:R0:W1:Y:S01]  /*0f30*/  SHFL.BFLY PT, R7, R9, R8, R7 ;  /* 0x0c00000809077389 */ /* 0x00006200000e0007 */
[----:B------:R-:W-:Y:S05]  /*0f40*/  RET.REL.NODEC R2 `(_ZN10layer_norm22ln_bwd_finalize_kernelINS_22Kernel_traits_finalizeILj256E13__nv_bfloat16S2_S2_S2_fjLb0ELj1024ELj4ENS_18Kernel_traits_baseILj256ES2_S2_S2_S2_fjLj1024EEEEELb0ELb0EEEvNS_9BwdParamsE) ;  /* 0xfffff0b002007950 */ /* 0x000fea0003c3ffff */
.L_x_79:
        /* <DEDUP_REMOVED lines=11> */
.L_x_1541:


//--------------------- .text._ZN10layer_norm40ln_parallel_residual_bwd_finalize_kernelINS_22Kernel_traits_finalizeILj256E13__nv_bfloat16S2_S2_S2_fjLb0ELj1024ELj4ENS_18Kernel_traits_baseILj256ES2_S2_S2_S2_fjLj1024EEEEELb0EEEvNS_9BwdParamsE --------------------------
	.section	.text._ZN10layer_norm40ln_parallel_residual_bwd_finalize_kernelINS_22Kernel_traits_finalizeILj256E13__nv_bfloat16S2_S2_S2_fjLb0ELj1024ELj4ENS_18Kernel_traits_baseILj256ES2_S2_S2_S2_fjLj1024EEEEELb0EEEvNS_9BwdParamsE,"ax",@progbits
	.sectioninfo	@"SHI_REGISTERS=32"
	.align	128
        .global         _ZN10layer_norm40ln_parallel_residual_bwd_finalize_kernelINS_22Kernel_traits_finalizeILj256E13__nv_bfloat16S2_S2_S2_fjLb0ELj1024ELj4ENS_18Kernel_traits_baseILj256ES2_S2_S2_S2_fjLj1024EEEEELb0EEEvNS_9BwdParamsE
        .type           _ZN10layer_norm40ln_parallel_residual_bwd_finalize_kernelINS_22Kernel_traits_finalizeILj256E13__nv_bfloat16S2_S2_S2_fjLb0ELj1024ELj4ENS_18Kernel_traits_baseILj256ES2_S2_S2_S2_fjLj1024EEEEELb0EEEvNS_9BwdParamsE,@function
        .size           _ZN10layer_norm40ln_parallel_residual_bwd_finalize_kernelINS_22Kernel_traits_finalizeILj256E13__nv_bfloat16S2_S2_S2_fjLb0ELj1024ELj4ENS_18Kernel_traits_baseILj256ES2_S2_S2_S2_fjLj1024EEEEELb0EEEvNS_9BwdParamsE,(.L_x_1542 - _ZN10layer_norm40ln_parallel_residual_bwd_finalize_kernelINS_22Kernel_traits_finalizeILj256E13__nv_bfloat16S2_S2_S2_fjLb0ELj1024ELj4ENS_18Kernel_traits_baseILj256ES2_S2_S2_S2_fjLj1024EEEEELb0EEEvNS_9BwdParamsE)
        .other          _ZN10layer_norm40ln_parallel_residual_bwd_finalize_kernelINS_22Kernel_traits_finalizeILj256E13__nv_bfloat16S2_S2_S2_fjLb0ELj1024ELj4ENS_18Kernel_traits_baseILj256ES2_S2_S2_S2_fjLj1024EEEEELb0EEEvNS_9BwdParamsE,@"STO_CUDA_ENTRY STV_DEFAULT"
_ZN10layer_norm40ln_parallel_residual_bwd_finalize_kernelINS_22Kernel_traits_finalizeILj256E13__nv_bfloat16S2_S2_S2_fjLb0ELj1024ELj4ENS_18Kernel_traits_baseILj256ES2_S2_S2_S2_fjLj1024EEEEELb0EEEvNS_9BwdParamsE:
.text._ZN10layer_norm40ln_parallel_residual_bwd_finalize_kernelINS_22Kernel_traits_finalizeILj256E13__nv_bfloat16S2_S2_S2_fjLb0ELj1024ELj4ENS_18Kernel_traits_baseILj256ES2_S2_S2_S2_fjLj1024EEEEELb0EEEvNS_9BwdParamsE:
[----:B------:R-:W-:Y:S02]  /*0000*/  MOV R1, c[0x0][0x28] ;  /* 0x00000a0000017a02 */ /* 0x000fe40000000f00 */
[----:B------:R-:W0:Y:S04]  /*0010*/  S2R R0, SR_TID.X ;  /* 0x0000000000007919 */ /* 0x000e280000002100 */
[----:B------:R-:W1:Y:S01]  /*0020*/  S2R R5, SR_CTAID.X ;  /* 0x0000000000057919 */ /* 0x000e620000002500 */
[----:B0-----:R-:W-:Y:S02]  /*0030*/  LOP3.LUT R2, R0, 0x1f, RZ, 0xc0, !PT ;  /* 0x0000001f00027812 */ /* 0x001fe400078ec0ff */
[----:B-1----:R-:W-:-:S04]  /*0040*/  SHF.L.U32 R3, R5, 0x5, RZ ;  /* 0x0000000505037819 */ /* 0x002fc800000006ff */
        /* <DEDUP_REMOVED lines=11> */
[----:B------:R-:W-:-:S02]  /*0100*/  IADD3 R6, R6, R7, RZ ;  /* 0x0000000706067210 */ /* 0x000fc40007ffe0ff */
[C---:B------:R-:W-:Y:S02]  /*0110*/  ISETP.GT.U32.OR P0, PT, R2.reuse, 0xf, P0 ;  /* 0x0000000f0200780c */ /* 0x040fe40000704470 */
[----:B------:R-:W-:Y:S02]  /*0120*/  LEA R7, R2, R7, 0x5 ;  /* 0x0000000702077211 */ /* 0x000fe400078e28ff */
.L_x_94:
[----:B------:R-:W-:Y:S01]  /*0130*/  ISETP.GE.U32.AND P1, PT, R3, c[0x0][0x160], PT ;  /* 0x0000580003007a0c */ /* 0x000fe20003f26070 */
[----:B------:R-:W-:Y:S01]  /*0140*/  BSSY B0, `(.L_x_80) ;  /* 0x0000095000007945 */ /* 0x000fe20003800000 */
[----:B------:R-:W-:Y:S01]  /*0150*/  HFMA2.MMA R28, -RZ, RZ, 0, 0 ;  /* 0x00000000ff1c7435 */ /* 0x000fe200000001ff */
[----:B------:R-:W-:Y:S01]  /*0160*/  CS2R R24, SRZ ;  /* 0x0000000000187805 */ /* 0x000fe2000001ff00 */
[----:B------:R-:W-:Y:S01]  /*0170*/  ISETP.GE.U32.OR P1, PT, R4, c[0x0][0x168], P1 ;  /* 0x00005a0004007a0c */ /* 0x000fe20000f26470 */
[----:B------:R-:W-:-:S12]  /*0180*/  IMAD.MOV.U32 R23, RZ, RZ, RZ ;  /* 0x000000ffff177224 */ /* 0x000fd800078e00ff */
[----:B------:R-:W-:Y:S05]  /*0190*/  @P1 BRA `(.L_x_81) ;  /* 0x000008f000001947 */ /* 0x000fea0003800000 */
[----:B------:R-:W-:Y:S02]  /*01a0*/  ISETP.GE.U32.AND P2, PT, R3, c[0x0][0x160], PT ;  /* 0x0000580003007a0c */ /* 0x000fe40003f46070 */
[----:B------:R-:W-:-:S11]  /*01b0*/  MOV R11, R3 ;  /* 0x00000003000b7202 */ /* 0x000fd60000000f00 */
[----:B------:R-:W-:Y:S01]  /*01c0*/  @P2 MOV R13, 0x4 ;  /* 0x00000004000d2802 */ /* 0x000fe20000000f00 */
[----:B------:R-:W-:-:S04]  /*01d0*/  @P2 IMAD R12, R11, c[0x0][0x168], R4 ;  /* 0x00005a000b0c2a24 */ /* 0x000fc800078e0204 */
[----:B------:R-:W-:-:S04]  /*01e0*/  @P2 IMAD.WIDE.U32 R16, R12, R13, c[0x0][0x220] ;  /* 0x000088000c102625 */ /* 0x000fc800078e000d */
[CC--:B------:R-:W-:Y:S02]  /*01f0*/  @P2 IMAD.WIDE.U32 R14, R12.reuse, R13.reuse, c[0x0][0x228] ;  /* 0x00008a000c0e2625 */ /* 0x0c0fe400078e000d */
[----:B------:R-:W2:Y:S02]  /*0200*/  @P2 LDG.E R17, [R16.64] ;  /* 0x0000000410112981 */ /* 0x000ea4000c1e1900 */
[CC--:B------:R-:W-:Y:S02]  /*0210*/  @P2 IMAD.WIDE.U32 R8, R12.reuse, R13.reuse, c[0x0][0x238] ;  /* 0x00008e000c082625 */ /* 0x0c0fe400078e000d */
[----:B------:R-:W3:Y:S02]  /*0220*/  @P2 LDG.E R14, [R14.64] ;  /* 0x000000040e0e2981 */ /* 0x000ee4000c1e1900 */
[----:B------:R-:W-:Y:S02]  /*0230*/  @P2 IMAD.WIDE.U32 R12, R12, R13, c[0x0][0x230] ;  /* 0x00008c000c0c2625 */ /* 0x000fe400078e000d */
[----:B------:R-:W4:Y:S04]  /*0240*/  @P2 LDG.E R9, [R8.64] ;  /* 0x0000000408092981 */ /* 0x000f28000c1e1900 */
[----:B------:R-:W5:Y:S01]  /*0250*/  @P2 LDG.E R12, [R12.64] ;  /* 0x000000040c0c2981 */ /* 0x000f62000c1e1900 */
[----:B------:R-:W-:-:S04]  /*0260*/  @P2 IADD3 R11, R11, 0x20, RZ ;  /* 0x000000200b0b2810 */ /* 0x000fc80007ffe0ff */
[C---:B------:R-:W-:Y:S02]  /*0270*/  ISETP.GE.U32.AND P1, PT, R11.reuse, c[0x0][0x160], PT ;  /* 0x000058000b007a0c */ /* 0x040fe40003f26070 */
[----:B------:R-:W-:-:S04]  /*0280*/  IADD3 R10, -R11, c[0x0][0x160], RZ ;  /* 0x000058000b0a7a10 */ /* 0x000fc80007ffe1ff */
[----:B------:R-:W-:Y:S01]  /*0290*/  ISETP.LE.U32.OR P1, PT, R10, 0x60, P1 ;  /* 0x000000600a00780c */ /* 0x000fe20000f23470 */
[----:B------:R-:W-:Y:S01]  /*02a0*/  CS2R R24, SRZ ;  /* 0x0000000000187805 */ /* 0x000fe2000001ff00 */
[----:B------:R-:W-:Y:S01]  /*02b0*/  MOV R23, RZ ;  /* 0x000000ff00177202 */ /* 0x000fe20000000f00 */
[----:B------:R-:W-:Y:S01]  /*02c0*/  IMAD.MOV.U32 R28, RZ, RZ, RZ ;  /* 0x000000ffff1c7224 */ /* 0x000fe200078e00ff */
[----:B------:R-:W-:Y:S03]  /*02d0*/  BSSY B1, `(.L_x_82) ;  /* 0x0000045000017945 */ /* 0x000fe60003800000 */
[----:B--2---:R-:W-:Y:S02]  /*02e0*/  @P2 FADD.FTZ R24, R24, R17 ;  /* 0x0000001118182221 */ /* 0x004fe40000010000 */
[----:B---3--:R-:W-:Y:S02]  /*02f0*/  @P2 FADD.FTZ R23, R23, R14 ;  /* 0x0000000e17172221 */ /* 0x008fe40000010000 */
[----:B----4-:R-:W-:-:S02]  /*0300*/  @P2 FADD.FTZ R28, R28, R9 ;  /* 0x000000091c1c2221 */ /* 0x010fc40000010000 */
[----:B-----5:R-:W-:Y:S01]  /*0310*/  @P2 FADD.FTZ R25, R25, R12 ;  /* 0x0000000c19192221 */ /* 0x020fe20000010000 */
[----:B------:R-:W-:Y:S01]  /*0320*/  PLOP3.LUT P2, PT, P2, PT, PT, 0x8, 0x0 ;  /* 0x000000000000781c */ /* 0x000fe2000174e170 */
[----:B------:R-:W-:Y:S07]  /*0330*/  @P1 BRA `(.L_x_83) ;  /* 0x000003e000001947 */ /* 0x000fee0003800000 */
[----:B------:R-:W-:Y:S02]  /*0340*/  MOV R8, c[0x0][0x160] ;  /* 0x0000580000087a02 */ /* 0x000fe40000000f00 */
[----:B------:R-:W-:Y:S02]  /*0350*/  PLOP3.LUT P2, PT, PT, PT, PT, 0x8, 0x0 ;  /* 0x000000000000781c */ /* 0x000fe40003f4e170 */
[----:B------:R-:W-:Y:S02]  /*0360*/  IADD3 R8, R8, -0x60, RZ ;  /* 0xffffffa008087810 */ /* 0x000fe40007ffe0ff */
.L_x_84:
[----:B------:R-:W-:Y:S01]  /*0370*/  HFMA2.MMA R9, -RZ, RZ, 0, 2.384185791015625e-07 ;  /* 0x00000004ff097435 */ /* 0x000fe200000001ff */
[C---:B------:R-:W-:Y:S01]  /*0380*/  IMAD R20, R11.reuse, c[0x0][0x168], R4 ;  /* 0x00005a000b147a24 */ /* 0x040fe200078e0204 */
[----:B------:R-:W-:-:S05]  /*0390*/  IADD3 R17, R11, 0x20, RZ ;  /* 0x000000200b117810 */ /* 0x000fca0007ffe0ff */
[----:B------:R-:W-:-:S03]  /*03a0*/  IMAD R22, R17, c[0x0][0x168], R4 ;  /* 0x00005a0011167a24 */ /* 0x000fc600078e0204 */
[----:B------:R-:W-:-:S04]  /*03b0*/  IMAD.WIDE.U32 R26, R20, R9, c[0x0][0x228] ;  /* 0x00008a00141a7625 */ /* 0x000fc800078e0009 */
[CC--:B------:R-:W-:Y:S02]  /*03c0*/  IMAD.WIDE.U32 R14, R20.reuse, R9.reuse, c[0x0][0x220] ;  /* 0x00008800140e7625 */ /* 0x0c0fe400078e0009 */
[----:B------:R0:W2:Y:S02]  /*03d0*/  LDG.E R26, [R26.64] ;  /* 0x000000041a1a7981 */ /* 0x0000a4000c1e1900 */
[-C--:B------:R-:W-:Y:S02]  /*03e0*/  IMAD.WIDE.U32 R12, R20, R9.reuse, c[0x0][0x230] ;  /* 0x00008c00140c7625 */ /* 0x080fe400078e0009 */
[----:B------:R1:W3:Y:S02]  /*03f0*/  LDG.E R19, [R14.64] ;  /* 0x000000040e137981 */ /* 0x0002e4000c1e1900 */
[-C--:B------:R-:W-:Y:S02]  /*0400*/  IMAD.WIDE.U32 R16, R22, R9.reuse, c[0x0][0x220] ;  /* 0x0000880016107625 */ /* 0x080fe400078e0009 */
[----:B------:R4:W5:Y:S02]  /*0410*/  LDG.E R18, [R12.64] ;  /* 0x000000040c127981 */ /* 0x000964000c1e1900 */
[----:B------:R-:W-:-:S02]  /*0420*/  IMAD.WIDE.U32 R20, R20, R9, c[0x0][0x238] ;  /* 0x00008e0014147625 */ /* 0x000fc400078e0009 */
[----:B------:R4:W5:Y:S04]  /*0430*/  LDG.E R29, [R16.64] ;  /* 0x00000004101d7981 */ /* 0x000968000c1e1900 */
[----:B------:R4:W5:Y:S01]  /*0440*/  LDG.E R21, [R20.64] ;  /* 0x0000000414157981 */ /* 0x000962000c1e1900 */
[C---:B------:R-:W-:Y:S01]  /*0450*/  IADD3 R10, R11.reuse, 0x40, RZ ;  /* 0x000000400b0a7810 */ /* 0x040fe20007ffe0ff */
[----:B-1----:R-:W-:Y:S01]  /*0460*/  IMAD.WIDE.U32 R14, R22, R9, c[0x0][0x228] ;  /* 0x00008a00160e7625 */ /* 0x002fe200078e0009 */
[----:B0-----:R-:W-:-:S03]  /*0470*/  IADD3 R27, R11, 0x60, RZ ;  /* 0x000000600b1b7810 */ /* 0x001fc60007ffe0ff */
[----:B----4-:R-:W-:Y:S02]  /*0480*/  IMAD R20, R10, c[0x0][0x168], R4 ;  /* 0x00005a000a147a24 */ /* 0x010fe400078e0204 */
[----:B------:R0:W4:Y:S02]  /*0490*/  LDG.E R10, [R14.64] ;  /* 0x000000040e0a7981 */ /* 0x000124000c1e1900 */
[----:B------:R-:W-:-:S04]  /*04a0*/  IMAD.WIDE.U32 R16, R20, R9, c[0x0][0x220] ;  /* 0x0000880014107625 */ /* 0x000fc800078e0009 */
[----:B------:R-:W-:-:S04]  /*04b0*/  IMAD.WIDE.U32 R12, R22, R9, c[0x0][0x230] ;  /* 0x00008c00160c7625 */ /* 0x000fc800078e0009 */
[-C--:B0-----:R-:W-:Y:S02]  /*04c0*/  IMAD.WIDE.U32 R14, R22, R9.reuse, c[0x0][0x238] ;  /* 0x00008e00160e7625 */ /* 0x081fe400078e0009 */
[----:B------:R3:W4:Y:S04]  /*04d0*/  LDG.E R22, [R16.64] ;  /* 0x0000000410167981 */ /* 0x000728000c1e1900 */
[----:B------:R0:W4:Y:S04]  /*04e0*/  LDG.E R12, [R12.64] ;  /* 0x000000040c0c7981 */ /* 0x000128000c1e1900 */
[----:B0-----:R0:W4:Y:S02]  /*04f0*/  LDG.E R13, [R14.64] ;  /* 0x000000040e0d7981 */ /* 0x001124000c1e1900 */
[----:B0-----:R-:W-:-:S04]  /*0500*/  IMAD.WIDE.U32 R14, R20, R9, c[0x0][0x228] ;  /* 0x00008a00140e7625 */ /* 0x001fc800078e0009 */
[----:B--2---:R-:W-:Y:S02]  /*0510*/  FADD.FTZ R23, R26, R23 ;  /* 0x000000171a177221 */ /* 0x004fe40000010000 */
[----:B------:R-:W-:Y:S02]  /*0520*/  IMAD R26, R27, c[0x0][0x168], R4 ;  /* 0x00005a001b1a7a24 */ /* 0x000fe400078e0204 */
[----:B---3--:R-:W-:Y:S02]  /*0530*/  FADD.FTZ R16, R19, R24 ;  /* 0x0000001813107221 */ /* 0x008fe40000010000 */
[----:B------:R0:W2:Y:S01]  /*0540*/  LDG.E R24, [R14.64] ;  /* 0x000000040e187981 */ /* 0x0000a2000c1e1900 */
[----:B-----5:R-:W-:Y:S02]  /*0550*/  FADD.FTZ R25, R18, R25 ;  /* 0x0000001912197221 */ /* 0x020fe40000010000 */
[----:B------:R-:W-:-:S04]  /*0560*/  IMAD.WIDE.U32 R18, R20, R9, c[0x0][0x230] ;  /* 0x00008c0014127625 */ /* 0x000fc800078e0009 */
[----:B------:R-:W-:Y:S01]  /*0570*/  FADD.FTZ R29, R16, R29 ;  /* 0x0000001d101d7221 */ /* 0x000fe20000010000 */
[----:B------:R1:W3:Y:S01]  /*0580*/  LDG.E R27, [R18.64] ;  /* 0x00000004121b7981 */ /* 0x0002e2000c1e1900 */
[----:B------:R-:W-:-:S04]  /*0590*/  IMAD.WIDE.U32 R16, R26, R9, c[0x0][0x228] ;  /* 0x00008a001a107625 */ /* 0x000fc800078e0009 */
[----:B------:R-:W-:Y:S02]  /*05a0*/  FADD.FTZ R28, R21, R28 ;  /* 0x0000001c151c7221 */ /* 0x000fe40000010000 */
[-C--:B------:R-:W-:Y:S01]  /*05b0*/  IMAD.WIDE.U32 R20, R20, R9.reuse, c[0x0][0x238] ;  /* 0x00008e0014147625 */ /* 0x080fe200078e0009 */
[----:B------:R5:W3:Y:S03]  /*05c0*/  LDG.E R16, [R16.64] ;  /* 0x0000000410107981 */ /* 0x000ae6000c1e1900 */
[CC--:B-1----:R-:W-:Y:S02]  /*05d0*/  IMAD.WIDE.U32 R18, R26.reuse, R9.reuse, c[0x0][0x230] ;  /* 0x00008c001a127625 */ /* 0x0c2fe400078e0009 */
[----:B------:R-:W3:Y:S02]  /*05e0*/  LDG.E R20, [R20.64] ;  /* 0x0000000414147981 */ /* 0x000ee4000c1e1900 */
[----:B0-----:R-:W-:-:S02]  /*05f0*/  IMAD.WIDE.U32 R14, R26, R9, c[0x0][0x220] ;  /* 0x000088001a0e7625 */ /* 0x001fc400078e0009 */
[----:B-----5:R0:W5:Y:S04]  /*0600*/  LDG.E R17, [R18.64] ;  /* 0x0000000412117981 */ /* 0x020168000c1e1900 */
[----:B------:R-:W5:Y:S01]  /*0610*/  LDG.E R14, [R14.64] ;  /* 0x000000040e0e7981 */ /* 0x000f62000c1e1900 */
[----:B0-----:R-:W-:-:S05]  /*0620*/  IMAD.WIDE.U32 R18, R26, R9, c[0x0][0x238] ;  /* 0x00008e001a127625 */ /* 0x001fca00078e0009 */
[----:B------:R-:W5:Y:S01]  /*0630*/  LDG.E R9, [R18.64] ;  /* 0x0000000412097981 */ /* 0x000f62000c1e1900 */
[----:B------:R-:W-:-:S04]  /*0640*/  IADD3 R11, R11, 0x80, RZ ;  /* 0x000000800b0b7810 */ /* 0x000fc80007ffe0ff */
[----:B------:R-:W-:Y:S01]  /*0650*/  ISETP.GE.U32.AND P1, PT, R11, R8, PT ;  /* 0x000000080b00720c */ /* 0x000fe20003f26070 */
[----:B----4-:R-:W-:Y:S02]  /*0660*/  FADD.FTZ R23, R23, R10 ;  /* 0x0000000a17177221 */ /* 0x010fe40000010000 */
[----:B------:R-:W-:Y:S02]  /*0670*/  FADD.FTZ R12, R25, R12 ;  /* 0x0000000c190c7221 */ /* 0x000fe40000010000 */
[----:B------:R-:W-:Y:S02]  /*0680*/  FADD.FTZ R13, R28, R13 ;  /* 0x0000000d1c0d7221 */ /* 0x000fe40000010000 */
[----:B------:R-:W-:Y:S02]  /*0690*/  FADD.FTZ R29, R29, R22 ;  /* 0x000000161d1d7221 */ /* 0x000fe40000010000 */
[----:B--2---:R-:W-:Y:S02]  /*06a0*/  FADD.FTZ R23, R23, R24 ;  /* 0x0000001817177221 */ /* 0x004fe40000010000 */
[----:B---3--:R-:W-:-:S02]  /*06b0*/  FADD.FTZ R12, R12, R27 ;  /* 0x0000001b0c0c7221 */ /* 0x008fc40000010000 */
[----:B------:R-:W-:Y:S02]  /*06c0*/  FADD.FTZ R23, R23, R16 ;  /* 0x0000001017177221 */ /* 0x000fe40000010000 */
[----:B------:R-:W-:Y:S02]  /*06d0*/  FADD.FTZ R20, R13, R20 ;  /* 0x000000140d147221 */ /* 0x000fe40000010000 */
[----:B-----5:R-:W-:Y:S02]  /*06e0*/  FADD.FTZ R25, R12, R17 ;  /* 0x000000110c197221 */ /* 0x020fe40000010000 */
[----:B------:R-:W-:Y:S02]  /*06f0*/  FADD.FTZ R24, R29, R14 ;  /* 0x0000000e1d187221 */ /* 0x000fe40000010000 */
[----:B------:R-:W-:Y:S01]  /*0700*/  FADD.FTZ R28, R20, R9 ;  /* 0x00000009141c7221 */ /* 0x000fe20000010000 */
[----:B------:R-:W-:Y:S05]  /*0710*/  @!P1 BRA `(.L_x_84) ;  /* 0xfffffc5000009947 */ /* 0x000fea000383ffff */
.L_x_83:
[----:B------:R-:W-:Y:S05]  /*0720*/  BSYNC B1 ;  /* 0x0000000000017941 */ /* 0x000fea0003800000 */
.L_x_82:
[C---:B------:R-:W-:Y:S01]  /*0730*/  ISETP.GE.U32.AND P1, PT, R11.reuse, c[0x0][0x160], PT ;  /* 0x000058000b007a0c */ /* 0x040fe20003f26070 */
[----:B------:R-:W-:Y:S01]  /*0740*/  BSSY B1, `(.L_x_85) ;  /* 0x0000022000017945 */ /* 0x000fe20003800000 */
[----:B------:R-:W-:-:S04]  /*0750*/  IADD3 R8, -R11, c[0x0][0x160], RZ ;  /* 0x000058000b087a10 */ /* 0x000fc80007ffe1ff */
[----:B------:R-:W-:-:S13]  /*0760*/  ISETP.LE.U32.OR P1, PT, R8, 0x20, P1 ;  /* 0x000000200800780c */ /* 0x000fda0000f23470 */
[----:B------:R-:W-:Y:S05]  /*0770*/  @P1 BRA `(.L_x_86) ;  /* 0x000001e000001947 */ /* 0x000fea0003800000 */
[----:B------:R-:W-:Y:S01]  /*0780*/  MOV R20, 0x4 ;  /* 0x0000000400147802 */ /* 0x000fe20000000f00 */
[C---:B------:R-:W-:Y:S01]  /*0790*/  IMAD R13, R11.reuse, c[0x0][0x168], R4 ;  /* 0x00005a000b0d7a24 */ /* 0x040fe200078e0204 */
[----:B------:R-:W-:-:S03]  /*07a0*/  IADD3 R21, R11, 0x20, RZ ;  /* 0x000000200b157810 */ /* 0x000fc60007ffe0ff */
[----:B------:R-:W-:-:S04]  /*07b0*/  IMAD.WIDE.U32 R8, R13, R20, c[0x0][0x230] ;  /* 0x00008c000d087625 */ /* 0x000fc800078e0014 */
[CC--:B------:R-:W-:Y:S01]  /*07c0*/  IMAD.WIDE.U32 R16, R13.reuse, R20.reuse, c[0x0][0x220] ;  /* 0x000088000d107625 */ /* 0x0c0fe200078e0014 */
[----:B------:R0:W2:Y:S03]  /*07d0*/  LDG.E R10, [R8.64] ;  /* 0x00000004080a7981 */ /* 0x0000a6000c1e1900 */
[-C--:B------:R-:W-:Y:S02]  /*07e0*/  IMAD.WIDE.U32 R14, R13, R20.reuse, c[0x0][0x228] ;  /* 0x00008a000d0e7625 */ /* 0x080fe400078e0014 */
[----:B------:R-:W3:Y:S02]  /*07f0*/  LDG.E R17, [R16.64] ;  /* 0x0000000410117981 */ /* 0x000ee4000c1e1900 */
[----:B------:R-:W-:Y:S02]  /*0800*/  IMAD R21, R21, c[0x0][0x168], R4 ;  /* 0x00005a0015157a24 */ /* 0x000fe400078e0204 */
[-C--:B------:R-:W-:Y:S01]  /*0810*/  IMAD.WIDE.U32 R12, R13, R20.reuse, c[0x0][0x238] ;  /* 0x00008e000d0c7625 */ /* 0x080fe200078e0014 */
[----:B------:R-:W4:Y:S03]  /*0820*/  LDG.E R14, [R14.64] ;  /* 0x000000040e0e7981 */ /* 0x000f26000c1e1900 */
[----:B0-----:R-:W-:-:S02]  /*0830*/  IMAD.WIDE.U32 R8, R21, R20, c[0x0][0x220] ;  /* 0x0000880015087625 */ /* 0x001fc400078e0014 */
[----:B------:R-:W5:Y:S02]  /*0840*/  LDG.E R13, [R12.64] ;  /* 0x000000040c0d7981 */ /* 0x000f64000c1e1900 */
[CC--:B------:R-:W-:Y:S02]  /*0850*/  IMAD.WIDE.U32 R26, R21.reuse, R20.reuse, c[0x0][0x228] ;  /* 0x00008a00151a7625 */ /* 0x0c0fe400078e0014 */
[----:B------:R-:W5:Y:S02]  /*0860*/  LDG.E R22, [R8.64] ;  /* 0x0000000408167981 */ /* 0x000f64000c1e1900 */
[CC--:B------:R-:W-:Y:S02]  /*0870*/  IMAD.WIDE.U32 R18, R21.reuse, R20.reuse, c[0x0][0x230] ;  /* 0x00008c0015127625 */ /* 0x0c0fe400078e0014 */
[----:B------:R-:W5:Y:S02]  /*0880*/  LDG.E R27, [R26.64] ;  /* 0x000000041a1b7981 */ /* 0x000f64000c1e1900 */
[----:B------:R-:W-:-:S02]  /*0890*/  IMAD.WIDE.U32 R20, R21, R20, c[0x0][0x238] ;  /* 0x00008e0015147625 */ /* 0x000fc400078e0014 */
[----:B------:R-:W5:Y:S04]  /*08a0*/  LDG.E R19, [R18.64] ;  /* 0x0000000412137981 */ /* 0x000f68000c1e1900 */
[----:B------:R-:W5:Y:S01]  /*08b0*/  LDG.E R20, [R20.64] ;  /* 0x0000000414147981 */ /* 0x000f62000c1e1900 */
[----:B------:R-:W-:Y:S02]  /*08c0*/  PLOP3.LUT P2, PT, PT, PT, PT, 0x8, 0x0 ;  /* 0x000000000000781c */ /* 0x000fe40003f4e170 */
[----:B------:R-:W-:Y:S01]  /*08d0*/  IADD3 R11, R11, 0x40, RZ ;  /* 0x000000400b0b7810 */ /* 0x000fe20007ffe0ff */
[----:B--2---:R-:W-:Y:S02]  /*08e0*/  FADD.FTZ R10, R25, R10 ;  /* 0x0000000a190a7221 */ /* 0x004fe40000010000 */
[----:B---3--:R-:W-:-:S02]  /*08f0*/  FADD.FTZ R17, R24, R17 ;  /* 0x0000001118117221 */ /* 0x008fc40000010000 */
[----:B----4-:R-:W-:Y:S02]  /*0900*/  FADD.FTZ R14, R23, R14 ;  /* 0x0000000e170e7221 */ /* 0x010fe40000010000 */
[----:B-----5:R-:W-:Y:S02]  /*0910*/  FADD.FTZ R13, R28, R13 ;  /* 0x0000000d1c0d7221 */ /* 0x020fe40000010000 */
[----:B------:R-:W-:Y:S02]  /*0920*/  FADD.FTZ R24, R17, R22 ;  /* 0x0000001611187221 */ /* 0x000fe40000010000 */
[----:B------:R-:W-:Y:S02]  /*0930*/  FADD.FTZ R23, R14, R27 ;  /* 0x0000001b0e177221 */ /* 0x000fe40000010000 */
[----:B------:R-:W-:Y:S02]  /*0940*/  FADD.FTZ R25, R10, R19 ;  /* 0x000000130a197221 */ /* 0x000fe40000010000 */
[----:B------:R-:W-:-:S02]  /*0950*/  FADD.FTZ R28, R13, R20 ;  /* 0x000000140d1c7221 */ /* 0x000fc40000010000 */
.L_x_86:
[----:B------:R-:W-:Y:S05]  /*0960*/  BSYNC B1 ;  /* 0x0000000000017941 */ /* 0x000fea0003800000 */
.L_x_85:
[----:B------:R-:W-:Y:S01]  /*0970*/  ISETP.LT.U32.OR P2, PT, R11, c[0x0][0x160], P2 ;  /* 0x000058000b007a0c */ /* 0x000fe20001741470 */
[----:B------:R-:W-:-:S12]  /*0980*/  BSSY B1, `(.L_x_81) ;  /* 0x0000010000017945 */ /* 0x000fd80003800000 */
[----:B------:R-:W-:Y:S05]  /*0990*/  @!P2 BRA `(.L_x_87) ;  /* 0x000000e00000a947 */ /* 0x000fea0003800000 */
[----:B------:R-:W-:Y:S02]  /*09a0*/  IMAD.MOV.U32 R13, RZ, RZ, 0x4 ;  /* 0x00000004ff0d7424 */ /* 0x000fe400078e00ff */
[----:B------:R-:W-:-:S04]  /*09b0*/  IMAD R12, R11, c[0x0][0x168], R4 ;  /* 0x00005a000b0c7a24 */ /* 0x000fc800078e0204 */
[----:B------:R-:W-:-:S04]  /*09c0*/  IMAD.WIDE.U32 R14, R12, R13, c[0x0][0x220] ;  /* 0x000088000c0e7625 */ /* 0x000fc800078e000d */
[CC--:B------:R-:W-:Y:S02]  /*09d0*/  IMAD.WIDE.U32 R8, R12.reuse, R13.reuse, c[0x0][0x228] ;  /* 0x00008a000c087625 */ /* 0x0c0fe400078e000d */
[----:B------:R-:W2:Y:S02]  /*09e0*/  LDG.E R15, [R14.64] ;  /* 0x000000040e0f7981 */ /* 0x000ea4000c1e1900 */
[CC--:B------:R-:W-:Y:S02]  /*09f0*/  IMAD.WIDE.U32 R10, R12.reuse, R13.reuse, c[0x0][0x238] ;  /* 0x00008e000c0a7625 */ /* 0x0c0fe400078e000d */
[----:B------:R-:W3:Y:S02]  /*0a00*/  LDG.E R8, [R8.64] ;  /* 0x0000000408087981 */ /* 0x000ee4000c1e1900 */
[----:B------:R-:W-:Y:S02]  /*0a10*/  IMAD.WIDE.U32 R12, R12, R13, c[0x0][0x230] ;  /* 0x00008c000c0c7625 */ /* 0x000fe400078e000d */
[----:B------:R-:W4:Y:S04]  /*0a20*/  LDG.E R11, [R10.64] ;  /* 0x000000040a0b7981 */ /* 0x000f28000c1e1900 */
[----:B------:R-:W5:Y:S01]  /*0a30*/  LDG.E R12, [R12.64] ;  /* 0x000000040c0c7981 */ /* 0x000f62000c1e1900 */
[----:B--2---:R-:W-:-:S02]  /*0a40*/  FADD.FTZ R24, R24, R15 ;  /* 0x0000000f18187221 */ /* 0x004fc40000010000 */
[----:B---3--:R-:W-:Y:S02]  /*0a50*/  FADD.FTZ R23, R23, R8 ;  /* 0x0000000817177221 */ /* 0x008fe40000010000 */
[----:B----4-:R-:W-:Y:S02]  /*0a60*/  FADD.FTZ R28, R28, R11 ;  /* 0x0000000b1c1c7221 */ /* 0x010fe40000010000 */
[----:B-----5:R-:W-:Y:S02]  /*0a70*/  FADD.FTZ R25, R25, R12 ;  /* 0x0000000c19197221 */ /* 0x020fe40000010000 */
.L_x_87:
[----:B------:R-:W-:Y:S05]  /*0a80*/  BSYNC B1 ;  /* 0x0000000000017941 */ /* 0x000fea0003800000 */
.L_x_81:
[----:B------:R-:W-:Y:S05]  /*0a90*/  BSYNC B0 ;  /* 0x0000000000007941 */ /* 0x000fea0003800000 */
.L_x_80:
[----:B------:R-:W-:Y:S01]  /*0aa0*/  ISETP.GT.U32.AND P1, PT, R0, 0x3ff, PT ;  /* 0x000003ff0000780c */ /* 0x000fe20003f24070 */
[----:B------:R0:W-:Y:S01]  /*0ab0*/  STS [R6.X4], R23 ;  /* 0x0000001706007388 */ /* 0x0001e20000004800 */
[----:B------:R-:W-:Y:S03]  /*0ac0*/  WARPSYNC 0xffffffff ;  /* 0xffffffff00007948 */ /* 0x000fe60003800000 */
[----:B------:R0:W-:Y:S04]  /*0ad0*/  STS [R6.X4+0x1000], R24 ;  /* 0x0010001806007388 */ /* 0x0001e80000004800 */
[----:B------:R0:W-:Y:S04]  /*0ae0*/  STS [R6.X4+0x2000], R28 ;  /* 0x0020001c06007388 */ /* 0x0001e80000004800 */
[----:B------:R0:W-:Y:S04]  /*0af0*/  STS [R6.X4+0x3000], R25 ;  /* 0x0030001906007388 */ /* 0x0001e80000004800 */
[----:B------:R-:W-:Y:S06]  /*0b00*/  BAR.SYNC.DEFER_BLOCKING 0x0 ;  /* 0x0000000000007b1d */ /* 0x000fec0000010000 */
[----:B------:R-:W-:Y:S05]  /*0b10*/  @P1 BRA `(.L_x_88) ;  /* 0x0000035000001947 */ /* 0x000fea0003800000 */
[----:B0-----:R0:W1:Y:S04]  /*0b20*/  LDS R13, [R7.X4] ;  /* 0x00000000070d7984 */ /* 0x0010680000004800 */
[----:B------:R0:W2:Y:S04]  /*0b30*/  LDS R11, [R7.X4+0x3000] ;  /* 0x00300000070b7984 */ /* 0x0000a80000004800 */
[----:B------:R0:W3:Y:S04]  /*0b40*/  LDS R10, [R7.X4+0x2000] ;  /* 0x00200000070a7984 */ /* 0x0000e80000004800 */
[----:B------:R0:W4:Y:S01]  /*0b50*/  LDS R12, [R7.X4+0x1000] ;  /* 0x00100000070c7984 */ /* 0x0001220000004800 */
[----:B------:R-:W-:Y:S05]  /*0b60*/  BRA.DIV ~URZ, `(.L_x_89) ;  /* 0x000005027f007947 */ /* 0x000fea000b800000 */
[----:B----4-:R4:W0:Y:S02]  /*0b70*/  SHFL.BFLY PT, R14, R12, 0x1, 0x1f ;  /* 0x0c201f000c0e7f89 */ /* 0x01082400000e0000 */
.L_x_95:
[----:B0---4-:R-:W-:Y:S01]  /*0b80*/  FADD.FTZ R12, R12, R14 ;  /* 0x0000000e0c0c7221 */ /* 0x011fe20000010000 */
[----:B------:R-:W-:Y:S05]  /*0b90*/  BRA.DIV ~URZ, `(.L_x_90) ;  /* 0x000005427f007947 */ /* 0x000fea000b800000 */
[----:B--2---:R-:W0:Y:S04]  /*0ba0*/  SHFL.BFLY PT, R16, R11, 0x1, 0x1f ;  /* 0x0c201f000b107f89 */ /* 0x004e2800000e0000 */
[----:B-1----:R-:W1:Y:S04]  /*0bb0*/  SHFL.BFLY PT, R8, R13, 0x1, 0x1f ;  /* 0x0c201f000d087f89 */ /* 0x002e6800000e0000 */
[----:B---3--:R-:W2:Y:S01]  /*0bc0*/  SHFL.BFLY PT, R9, R10, 0x1, 0x1f ;  /* 0x0c201f000a097f89 */ /* 0x008ea200000e0000 */
[----:B0-----:R-:W-:-:S02]  /*0bd0*/  FADD.FTZ R16, R11, R16 ;  /* 0x000000100b107221 */ /* 0x001fc40000010000 */
[----:B-1----:R-:W-:-:S03]  /*0be0*/  FADD.FTZ R14, R13, R8 ;  /* 0x000000080d0e7221 */ /* 0x002fc60000010000 */
[----:B------:R-:W0:Y:S01]  /*0bf0*/  SHFL.BFLY PT, R17, R16, 0x2, 0x1f ;  /* 0x0c401f0010117f89 */ /* 0x000e2200000e0000 */
[----:B--2---:R-:W-:-:S03]  /*0c00*/  FADD.FTZ R19, R10, R9 ;  /* 0x000000090a137221 */ /* 0x004fc60000010000 */
[----:B------:R-:W1:Y:S04]  /*0c10*/  SHFL.BFLY PT, R15, R14, 0x2, 0x1f ;  /* 0x0c401f000e0f7f89 */ /* 0x000e6800000e0000 */
[----:B------:R-:W2:Y:S04]  /*0c20*/  SHFL.BFLY PT, R9, R12, 0x2, 0x1f ;  /* 0x0c401f000c097f89 */ /* 0x000ea800000e0000 */
[----:B------:R-:W3:Y:S01]  /*0c30*/  SHFL.BFLY PT, R8, R19, 0x2, 0x1f ;  /* 0x0c401f0013087f89 */ /* 0x000ee200000e0000 */
[----:B0-----:R-:W-:Y:S02]  /*0c40*/  FADD.FTZ R17, R16, R17 ;  /* 0x0000001110117221 */ /* 0x001fe40000010000 */
[----:B-1----:R-:W-:-:S03]  /*0c50*/  FADD.FTZ R15, R14, R15 ;  /* 0x0000000f0e0f7221 */ /* 0x002fc60000010000 */
[----:B------:R-:W0:Y:S01]  /*0c60*/  SHFL.BFLY PT, R18, R17, 0x4, 0x1f ;  /* 0x0c801f0011127f89 */ /* 0x000e2200000e0000 */
[----:B--2---:R-:W-:-:S03]  /*0c70*/  FADD.FTZ R9, R12, R9 ;  /* 0x000000090c097221 */ /* 0x004fc60000010000 */
[----:B------:R-:W1:Y:S01]  /*0c80*/  SHFL.BFLY PT, R10, R15, 0x4, 0x1f ;  /* 0x0c801f000f0a7f89 */ /* 0x000e6200000e0000 */
[----:B---3--:R-:W-:-:S03]  /*0c90*/  FADD.FTZ R20, R19, R8 ;  /* 0x0000000813147221 */ /* 0x008fc60000010000 */
[----:B------:R-:W2:Y:S04]  /*0ca0*/  SHFL.BFLY PT, R8, R9, 0x4, 0x1f ;  /* 0x0c801f0009087f89 */ /* 0x000ea800000e0000 */
[----:B------:R-:W3:Y:S01]  /*0cb0*/  SHFL.BFLY PT, R11, R20, 0x4, 0x1f ;  /* 0x0c801f00140b7f89 */ /* 0x000ee200000e0000 */
[----:B0-----:R-:W-:Y:S02]  /*0cc0*/  FADD.FTZ R14, R17, R18 ;  /* 0x00000012110e7221 */ /* 0x001fe40000010000 */
[----:B-1----:R-:W-:-:S03]  /*0cd0*/  FADD.FTZ R10, R15, R10 ;  /* 0x0000000a0f0a7221 */ /* 0x002fc60000010000 */
[----:B------:R-:W-:Y:S01]  /*0ce0*/  SHFL.BFLY PT, R19, R14, 0x8, 0x1f ;  /* 0x0d001f000e137f89 */ /* 0x000fe200000e0000 */
[----:B--2---:R-:W-:-:S03]  /*0cf0*/  FADD.FTZ R8, R9, R8 ;  /* 0x0000000809087221 */ /* 0x004fc60000010000 */
[----:B------:R-:W0:Y:S01]  /*0d00*/  SHFL.BFLY PT, R13, R10, 0x8, 0x1f ;  /* 0x0d001f000a0d7f89 */ /* 0x000e2200000e0000 */
[----:B---3--:R-:W-:-:S03]  /*0d10*/  FADD.FTZ R16, R20, R11 ;  /* 0x0000000b14107221 */ /* 0x008fc60000010000 */
[----:B------:R-:W1:Y:S04]  /*0d20*/  SHFL.BFLY PT, R11, R8, 0x8, 0x1f ;  /* 0x0d001f00080b7f89 */ /* 0x000e6800000e0000 */
[----:B------:R-:W2:Y:S01]  /*0d30*/  SHFL.BFLY PT, R9, R16, 0x8, 0x1f ;  /* 0x0d001f0010097f89 */ /* 0x000ea200000e0000 */
[----:B0-----:R-:W-:Y:S02]  /*0d40*/  FADD.FTZ R13, R10, R13 ;  /* 0x0000000d0a0d7221 */ /* 0x001fe40000010000 */
[----:B-1----:R-:W-:-:S03]  /*0d50*/  FADD.FTZ R12, R8, R11 ;  /* 0x0000000b080c7221 */ /* 0x002fc60000010000 */
[----:B------:R0:W1:Y:S01]  /*0d60*/  SHFL.BFLY PT, R18, R13, 0x10, 0x1f ;  /* 0x0e001f000d127f89 */ /* 0x00006200000e0000 */
[----:B------:R-:W-:Y:S02]  /*0d70*/  FADD.FTZ R11, R14, R19 ;  /* 0x000000130e0b7221 */ /* 0x000fe40000010000 */
[----:B--2---:R-:W-:Y:S01]  /*0d80*/  FADD.FTZ R19, R16, R9 ;  /* 0x0000000910137221 */ /* 0x004fe20000010000 */
[----:B------:R0:W2:Y:S04]  /*0d90*/  SHFL.BFLY PT, R15, R12, 0x10, 0x1f ;  /* 0x0e001f000c0f7f89 */ /* 0x0000a800000e0000 */
[----:B------:R0:W3:Y:S04]  /*0da0*/  SHFL.BFLY PT, R20, R11, 0x10, 0x1f ;  /* 0x0e001f000b147f89 */ /* 0x0000e800000e0000 */
[----:B------:R0:W4:Y:S02]  /*0db0*/  SHFL.BFLY PT, R8, R19, 0x10, 0x1f ;  /* 0x0e001f0013087f89 */ /* 0x00012400000e0000 */
.L_x_96:
[----:B------:R-:W-:Y:S01]  /*0dc0*/  ISETP.NE.AND P1, PT, R2, RZ, PT ;  /* 0x000000ff0200720c */ /* 0x000fe20003f25270 */
[----:B-1----:R-:W-:-:S02]  /*0dd0*/  FADD.FTZ R18, R18, R13 ;  /* 0x0000000d12127221 */ /* 0x002fc40000010000 */
[----:B0-2---:R-:W-:Y:S02]  /*0de0*/  FADD.FTZ R12, R15, R12 ;  /* 0x0000000c0f0c7221 */ /* 0x005fe40000010000 */
[----:B----4-:R-:W-:Y:S02]  /*0df0*/  FADD.FTZ R8, R8, R19 ;  /* 0x0000001308087221 */ /* 0x010fe40000010000 */
[----:B---3--:R-:W-:-:S06]  /*0e00*/  FADD.FTZ R20, R20, R11 ;  /* 0x0000000b14147221 */ /* 0x008fcc0000010000 */
[----:B------:R-:W-:-:S04]  /*0e10*/  @!P1 SHF.R.U32.HI R9, RZ, 0x3, R0 ;  /* 0x00000003ff099819 */ /* 0x000fc80000011600 */
[----:B------:R-:W-:-:S05]  /*0e20*/  @!P1 LOP3.LUT R9, R9, 0x1ffffffc, RZ, 0xc0, !PT ;  /* 0x1ffffffc09099812 */ /* 0x000fca00078ec0ff */
[----:B------:R0:W-:Y:S04]  /*0e30*/  @!P1 STS [R9+0x4000], R18 ;  /* 0x0040001209009388 */ /* 0x0001e80000000800 */
[----:B------:R0:W-:Y:S04]  /*0e40*/  @!P1 STS [R9+0x4080], R12 ;  /* 0x0040800c09009388 */ /* 0x0001e80000000800 */
[----:B------:R0:W-:Y:S04]  /*0e50*/  @!P1 STS [R9+0x4100], R8 ;  /* 0x0041000809009388 */ /* 0x0001e80000000800 */
[----:B------:R0:W-:Y:S02]  /*0e60*/  @!P1 STS [R9+0x4180], R20 ;  /* 0x0041801409009388 */ /* 0x0001e40000000800 */
.L_x_88:
[----:B0-----:R-:W-:Y:S01]  /*0e70*/  SHF.L.U32 R8, R5, 0x1, RZ ;  /* 0x0000000105087819 */ /* 0x001fe200000006ff */
[----:B------:R-:W-:Y:S01]  /*0e80*/  WARPSYNC 0xffffffff ;  /* 0xffffffff00007948 */ /* 0x000fe20003800000 */
[----:B------:R-:W-:Y:S02]  /*0e90*/  BAR.SYNC.DEFER_BLOCKING 0x0 ;  /* 0x0000000000007b1d */ /* 0x000fe40000010000 */
[----:B------:R-:W-:-:S04]  /*0ea0*/  ISETP.GE.U32.OR P1, PT, R8, c[0x0][0x168], P0 ;  /* 0x00005a0008007a0c */ /* 0x000fc80000726470 */
[----:B------:R-:W-:Y:S09]  /*0eb0*/  BSSY B0, `(.L_x_91) ;  /* 0x0000015000007945 */ /* 0x000ff20003800000 */
[----:B------:R-:W-:Y:S05]  /*0ec0*/  @P1 BRA `(.L_x_92) ;  /* 0x0000013000001947 */ /* 0x000fea0003800000 */
[----:B------:R-:W-:Y:S01]  /*0ed0*/  SHF.L.U32 R8, R0, 0x3, RZ ;  /* 0x0000000300087819 */ /* 0x000fe200000006ff */
[----:B------:R-:W-:-:S03]  /*0ee0*/  HFMA2.MMA R18, -RZ, RZ, 0, 2.384185791015625e-07 ;  /* 0x00000004ff127435 */ /* 0x000fc600000001ff */
[----:B------:R-:W-:-:S05]  /*0ef0*/  LOP3.LUT R16, R8, 0xf8, RZ, 0xc0, !PT ;  /* 0x000000f808107812 */ /* 0x000fca00078ec0ff */
[----:B------:R-:W0:Y:S04]  /*0f00*/  LDS.64 R8, [R16+0x4180] ;  /* 0x0041800010087984 */ /* 0x000e280000000a00 */
[----:B------:R-:W1:Y:S04]  /*0f10*/  LDS.64 R12, [R16+0x4000] ;  /* 0x00400000100c7984 */ /* 0x000e680000000a00 */
[----:B------:R-:W2:Y:S04]  /*0f20*/  LDS.64 R10, [R16+0x4100] ;  /* 0x00410000100a7984 */ /* 0x000ea80000000a00 */
[----:B------:R-:W3:Y:S01]  /*0f30*/  LDS.64 R14, [R16+0x4080] ;  /* 0x00408000100e7984 */ /* 0x000ee20000000a00 */
[----:B0-----:R-:W-:Y:S01]  /*0f40*/  F2FP.BF16.PACK_AB R23, R9, R8 ;  /* 0x000000080917723e */ /* 0x001fe200000010ff */
[----:B------:R-:W-:Y:S01]  /*0f50*/  IMAD.WIDE.U32 R8, R5, R18, c[0x0][0x268] ;  /* 0x00009a0005087625 */ /* 0x000fe200078e0012 */
[----:B-1----:R-:W-:-:S03]  /*0f60*/  F2FP.BF16.PACK_AB R17, R13, R12 ;  /* 0x0000000c0d11723e */ /* 0x002fc600000010ff */
[----:B------:R-:W-:Y:S01]  /*0f70*/  IMAD.WIDE.U32 R12, R5, R18, c[0x0][0x278] ;  /* 0x00009e00050c7625 */ /* 0x000fe200078e0012 */
[----:B--2---:R-:W-:-:S03]  /*0f80*/  F2FP.BF16.PACK_AB R21, R11, R10 ;  /* 0x0000000a0b15723e */ /* 0x004fc600000010ff */
[----:B------:R-:W-:Y:S01]  /*0f90*/  IMAD.WIDE.U32 R10, R5, R18, c[0x0][0x260] ;  /* 0x00009800050a7625 */ /* 0x000fe200078e0012 */
[----:B------:R0:W-:Y:S01]  /*0fa0*/  STG.E [R8.64], R17 ;  /* 0x0000001108007986 */ /* 0x0001e2000c101904 */
[----:B---3--:R-:W-:Y:S02]  /*0fb0*/  F2FP.BF16.PACK_AB R19, R15, R14 ;  /* 0x0000000e0f13723e */ /* 0x008fe400000010ff */
[----:B------:R-:W-:-:S03]  /*0fc0*/  IMAD.WIDE.U32 R14, R5, R18, c[0x0][0x270] ;  /* 0x00009c00050e7625 */ /* 0x000fc600078e0012 */
[----:B------:R0:W-:Y:S04]  /*0fd0*/  STG.E [R10.64], R19 ;  /* 0x000000130a007986 */ /* 0x0001e8000c101904 */
[----:B------:R0:W-:Y:S04]  /*0fe0*/  STG.E [R12.64], R21 ;  /* 0x000000150c007986 */ /* 0x0001e8000c101904 */
[----:B------:R0:W-:Y:S02]  /*0ff0*/  STG.E [R14.64], R23 ;  /* 0x000000170e007986 */ /* 0x0001e4000c101904 */
.L_x_92:
[----:B------:R-:W-:Y:S05]  /*1000*/  BSYNC B0 ;  /* 0x0000000000007941 */ /* 0x000fea0003800000 */
.L_x_91:
[C---:B------:R-:W-:Y:S02]  /*1010*/  ISETP.GT.U32.AND P1, PT, R4.reuse, -0x101, PT ;  /* 0xfffffeff0400780c */ /* 0x040fe40003f24070 */
[----:B------:R-:W-:-:S02]  /*1020*/  IADD3 R4, R4, 0x100, RZ ;  /* 0x0000010004047810 */ /* 0x000fc40007ffe0ff */
[----:B------:R-:W-:-:S09]  /*1030*/  IADD3 R5, R5, 0x80, RZ ;  /* 0x0000008005057810 */ /* 0x000fd20007ffe0ff */
[----:B0-----:R-:W-:Y:S01]  /*1040*/  @!P1 CALL.REL.NOINC `(.L_x_93) ;  /* 0x0000001000009944 */ /* 0x001fe20003c00000 */
[----:B------:R-:W-:Y:S05]  /*1050*/  BRA `(.L_x_94) ;  /* 0xfffff0d000007947 */ /* 0x000fea000383ffff */
.L_x_93:
[----:B------:R-:W-:Y:S05]  /*1060*/  EXIT ;  /* 0x000000000000794d */ /* 0x000fea0003800000 */
.L_x_89:
[----:B------:R-:W-:Y:S01]  /*1070*/  HFMA2.MMA R17, -RZ, RZ, 0, 1.847743988037109375e-06 ;  /* 0x0000001fff117435 */ /* 0x000fe200000001ff */
[----:B----4-:R-:W-:Y:S01]  /*1080*/  IMAD.MOV.U32 R19, RZ, RZ, R12 ;  /* 0x000000ffff137224 */ /* 0x010fe200078e000c */
[----:B------:R-:W-:Y:S02]  /*1090*/  MOV R16, 0x1 ;  /* 0x0000000100107802 */ /* 0x000fe40000000f00 */
[----:B------:R-:W-:Y:S02]  /*10a0*/  MOV R14, 0xffffffff ;  /* 0xffffffff000e7802 */ /* 0x000fe40000000f00 */
[----:B------:R-:W-:Y:S02]  /*10b0*/  MOV R8, 0x10d0 ;  /* 0x000010d000087802 */ /* 0x000fe40000000f00 */
[----:B0123--:R-:W-:Y:S05]  /*10c0*/  CALL.REL.NOINC `($__internal_7_$__cuda_sm70_shflsync_bfly_p) ;  /* 0x000007b000007944 */ /* 0x00ffea0003c00000 */
[----:B01----:R-:W-:Y:S05]  /*10d0*/  BRA `(.L_x_95) ;  /* 0xfffffaa000007947 */ /* 0x003fea000383ffff */
.L_x_90:
[----:B------:R-:W-:Y:S01]  /*10e0*/  HFMA2.MMA R16, -RZ, RZ, 0, 1.1920928955078125e-07 ;  /* 0x00000002ff107435 */ /* 0x000fe200000001ff */
[----:B------:R-:W-:Y:S01]  /*10f0*/  IMAD.MOV.U32 R19, RZ, RZ, R12 ;  /* 0x000000ffff137224 */ /* 0x000fe200078e000c */
[----:B------:R-:W-:Y:S02]  /*1100*/  MOV R17, 0x1f ;  /* 0x0000001f00117802 */ /* 0x000fe40000000f00 */
[----:B------:R-:W-:-:S02]  /*1110*/  MOV R14, 0xffffffff ;  /* 0xffffffff000e7802 */ /* 0x000fc40000000f00 */
[----:B------:R-:W-:Y:S02]  /*1120*/  MOV R8, 0x1140 ;  /* 0x0000114000087802 */ /* 0x000fe40000000f00 */
[----:B-123--:R-:W-:Y:S05]  /*1130*/  CALL.REL.NOINC `($__internal_7_$__cuda_sm70_shflsync_bfly_p) ;  /* 0x0000074000007944 */ /* 0x00efea0003c00000 */
[----:B0-----:R-:W-:Y:S01]  /*1140*/  HFMA2.MMA R17, -RZ, RZ, 0, 1.847743988037109375e-06 ;  /* 0x0000001fff117435 */ /* 0x001fe200000001ff */
[----:B-1----:R-:W-:Y:S01]  /*1150*/  FADD.FTZ R19, R12, R14 ;  /* 0x0000000e0c137221 */ /* 0x002fe20000010000 */
[----:B------:R-:W-:Y:S01]  /*1160*/  MOV R14, 0xffffffff ;  /* 0xffffffff000e7802 */ /* 0x000fe20000000f00 */
[----:B------:R-:W-:Y:S01]  /*1170*/  IMAD.MOV.U32 R16, RZ, RZ, 0x4 ;  /* 0x00000004ff107424 */ /* 0x000fe200078e00ff */
[----:B------:R-:W-:Y:S02]  /*1180*/  MOV R8, 0x11a0 ;  /* 0x000011a000087802 */ /* 0x000fe40000000f00 */
[----:B------:R-:W-:Y:S05]  /*1190*/  CALL.REL.NOINC `($__internal_7_$__cuda_sm70_shflsync_bfly_p) ;  /* 0x000006e000007944 */ /* 0x000fea0003c00000 */
[----:B0-----:R-:W-:Y:S01]  /*11a0*/  HFMA2.MMA R16, -RZ, RZ, 0, 4.76837158203125e-07 ;  /* 0x00000008ff107435 */ /* 0x001fe200000001ff */
[----:B-1----:R-:W-:Y:S01]  /*11b0*/  FADD.FTZ R19, R19, R14 ;  /* 0x0000000e13137221 */ /* 0x002fe20000010000 */
[----:B------:R-:W-:Y:S01]  /*11c0*/  MOV R14, 0xffffffff ;  /* 0xffffffff000e7802 */ /* 0x000fe20000000f00 */
[----:B------:R-:W-:Y:S01]  /*11d0*/  IMAD.MOV.U32 R17, RZ, RZ, 0x1f ;  /* 0x0000001fff117424 */ /* 0x000fe200078e00ff */
[----:B------:R-:W-:Y:S02]  /*11e0*/  MOV R8, 0x1200 ;  /* 0x0000120000087802 */ /* 0x000fe40000000f00 */
[----:B------:R-:W-:Y:S05]  /*11f0*/  CALL.REL.NOINC `($__internal_7_$__cuda_sm70_shflsync_bfly_p) ;  /* 0x0000068000007944 */ /* 0x000fea0003c00000 */
[----:B-1----:R-:W-:Y:S01]  /*1200*/  FADD.FTZ R12, R19, R14 ;  /* 0x0000000e130c7221 */ /* 0x002fe20000010000 */
[----:B0-----:R-:W-:Y:S01]  /*1210*/  HFMA2.MMA R16, -RZ, RZ, 0, 9.5367431640625e-07 ;  /* 0x00000010ff107435 */ /* 0x001fe200000001ff */
[----:B------:R-:W-:Y:S01]  /*1220*/  MOV R17, 0x1f ;  /* 0x0000001f00117802 */ /* 0x000fe20000000f00 */
[----:B------:R-:W-:Y:S01]  /*1230*/  IMAD.MOV.U32 R14, RZ, RZ, -0x1 ;  /* 0xffffffffff0e7424 */ /* 0x000fe200078e00ff */
[----:B------:R-:W-:-:S02]  /*1240*/  MOV R8, 0x1270 ;  /* 0x0000127000087802 */ /* 0x000fc40000000f00 */
[----:B------:R-:W-:Y:S02]  /*1250*/  MOV R19, R12 ;  /* 0x0000000c00137202 */ /* 0x000fe40000000f00 */
[----:B------:R-:W-:Y:S05]  /*1260*/  CALL.REL.NOINC `($__internal_7_$__cuda_sm70_shflsync_bfly_p) ;  /* 0x0000061000007944 */ /* 0x000fea0003c00000 */
[----:B0-----:R-:W-:Y:S01]  /*1270*/  HFMA2.MMA R17, -RZ, RZ, 0, 1.847743988037109375e-06 ;  /* 0x0000001fff117435 */ /* 0x001fe200000001ff */
[----:B-1----:R-:W-:Y:S01]  /*1280*/  MOV R15, R14 ;  /* 0x0000000e000f7202 */ /* 0x002fe20000000f00 */
[----:B------:R-:W-:Y:S01]  /*1290*/  IMAD.MOV.U32 R16, RZ, RZ, 0x1 ;  /* 0x00000001ff107424 */ /* 0x000fe200078e00ff */
[----:B------:R-:W-:Y:S02]  /*12a0*/  MOV R19, R13 ;  /* 0x0000000d00137202 */ /* 0x000fe40000000f00 */
[----:B------:R-:W-:Y:S02]  /*12b0*/  MOV R14, 0xffffffff ;  /* 0xffffffff000e7802 */ /* 0x000fe40000000f00 */
[----:B------:R-:W-:Y:S02]  /*12c0*/  MOV R8, 0x12e0 ;  /* 0x000012e000087802 */ /* 0x000fe40000000f00 */
[----:B------:R-:W-:Y:S05]  /*12d0*/  CALL.REL.NOINC `($__internal_7_$__cuda_sm70_shflsync_bfly_p) ;  /* 0x000005a000007944 */ /* 0x000fea0003c00000 */
[----:B0-----:R-:W-:Y:S01]  /*12e0*/  HFMA2.MMA R16, -RZ, RZ, 0, 1.1920928955078125e-07 ;  /* 0x00000002ff107435 */ /* 0x001fe200000001ff */
[----:B-1----:R-:W-:Y:S01]  /*12f0*/  FADD.FTZ R19, R13, R14 ;  /* 0x0000000e0d137221 */ /* 0x002fe20000010000 */
[----:B------:R-:W-:Y:S01]  /*1300*/  MOV R14, 0xffffffff ;  /* 0xffffffff000e7802 */ /* 0x000fe20000000f00 */
[----:B------:R-:W-:Y:S01]  /*1310*/  IMAD.MOV.U32 R17, RZ, RZ, 0x1f ;  /* 0x0000001fff117424 */ /* 0x000fe200078e00ff */
[----:B------:R-:W-:-:S02]  /*1320*/  MOV R8, 0x1340 ;  /* 0x0000134000087802 */ /* 0x000fc40000000f00 */
[----:B------:R-:W-:Y:S05]  /*1330*/  CALL.REL.NOINC `($__internal_7_$__cuda_sm70_shflsync_bfly_p) ;  /* 0x0000054000007944 */ /* 0x000fea0003c00000 */
[----:B0-----:R-:W-:Y:S01]  /*1340*/  HFMA2.MMA R16, -RZ, RZ, 0, 2.384185791015625e-07 ;  /* 0x00000004ff107435 */ /* 0x001fe200000001ff */
[----:B-1----:R-:W-:Y:S01]  /*1350*/  FADD.FTZ R19, R19, R14 ;  /* 0x0000000e13137221 */ /* 0x002fe20000010000 */
[----:B------:R-:W-:Y:S01]  /*1360*/  MOV R17, 0x1f ;  /* 0x0000001f00117802 */ /* 0x000fe20000000f00 */
[----:B------:R-:W-:Y:S01]  /*1370*/  IMAD.MOV.U32 R14, RZ, RZ, -0x1 ;  /* 0xffffffffff0e7424 */ /* 0x000fe200078e00ff */
[----:B------:R-:W-:-:S02]  /*1380*/  MOV R8, 0x13a0 ;  /* 0x000013a000087802 */ /* 0x000fc40000000f00 */
[----:B------:R-:W-:Y:S05]  /*1390*/  CALL.REL.NOINC `($__internal_7_$__cuda_sm70_shflsync_bfly_p) ;  /* 0x000004e000007944 */ /* 0x000fea0003c00000 */
[----:B0-----:R-:W-:Y:S01]  /*13a0*/  HFMA2.MMA R16, -RZ, RZ, 0, 4.76837158203125e-07 ;  /* 0x00000008ff107435 */ /* 0x001fe200000001ff */
[----:B-1----:R-:W-:Y:S01]  /*13b0*/  FADD.FTZ R19, R19, R14 ;  /* 0x0000000e13137221 */ /* 0x002fe20000010000 */
[----:B------:R-:W-:-:S02]  /*13c0*/  MOV R17, 0x1f ;  /* 0x0000001f00117802 */ /* 0x000fc40000000f00 */
[----:B------:R-:W-:Y:S02]  /*13d0*/  MOV R14, 0xffffffff ;  /* 0xffffffff000e7802 */ /* 0x000fe40000000f00 */
[----:B------:R-:W-:Y:S02]  /*13e0*/  MOV R8, 0x1400 ;  /* 0x0000140000087802 */ /* 0x000fe40000000f00 */
[----:B------:R-:W-:Y:S05]  /*13f0*/  CALL.REL.NOINC `($__internal_7_$__cuda_sm70_shflsync_bfly_p) ;  /* 0x0000048000007944 */ /* 0x000fea0003c00000 */
[----:B-1----:R-:W-:Y:S01]  /*1400*/  FADD.FTZ R13, R19, R14 ;  /* 0x0000000e130d7221 */ /* 0x002fe20000010000 */
[----:B0-----:R-:W-:Y:S01]  /*1410*/  HFMA2.MMA R17, -RZ, RZ, 0, 1.847743988037109375e-06 ;  /* 0x0000001fff117435 */ /* 0x001fe200000001ff */
[----:B------:R-:W-:Y:S01]  /*1420*/  IMAD.MOV.U32 R16, RZ, RZ, 0x10 ;  /* 0x00000010ff107424 */ /* 0x000fe200078e00ff */
[----:B------:R-:W-:Y:S02]  /*1430*/  MOV R14, 0xffffffff ;  /* 0xffffffff000e7802 */ /* 0x000fe40000000f00 */
[----:B------:R-:W-:Y:S02]  /*1440*/  MOV R19, R13 ;  /* 0x0000000d00137202 */ /* 0x000fe40000000f00 */
[----:B------:R-:W-:Y:S02]  /*1450*/  MOV R8, 0x1470 ;  /* 0x0000147000087802 */ /* 0x000fe40000000f00 */
[----:B------:R-:W-:Y:S05]  /*1460*/  CALL.REL.NOINC `($__internal_7_$__cuda_sm70_shflsync_bfly_p) ;  /* 0x0000041000007944 */ /* 0x000fea0003c00000 */
[----:B0-----:R-:W-:Y:S01]  /*1470*/  HFMA2.MMA R16, -RZ, RZ, 0, 5.9604644775390625e-08 ;  /* 0x00000001ff107435 */ /* 0x001fe200000001ff */
[----:B-1----:R-:W-:Y:S01]  /*1480*/  IMAD.MOV.U32 R18, RZ, RZ, R14 ;  /* 0x000000ffff127224 */ /* 0x002fe200078e000e */
[----:B------:R-:W-:Y:S01]  /*1490*/  MOV R19, R11 ;  /* 0x0000000b00137202 */ /* 0x000fe20000000f00 */
[----:B------:R-:W-:Y:S01]  /*14a0*/  IMAD.MOV.U32 R14, RZ, RZ, -0x1 ;  /* 0xffffffffff0e7424 */ /* 0x000fe200078e00ff */
[----:B------:R-:W-:-:S02]  /*14b0*/  MOV R17, 0x1f ;  /* 0x0000001f00117802 */ /* 0x000fc40000000f00 */
[----:B------:R-:W-:Y:S02]  /*14c0*/  MOV R8, 0x14e0 ;  /* 0x000014e000087802 */ /* 0x000fe40000000f00 */
[----:B------:R-:W-:Y:S05]  /*14d0*/  CALL.REL.NOINC `($__internal_7_$__cuda_sm70_shflsync_bfly_p) ;  /* 0x000003a000007944 */ /* 0x000fea0003c00000 */
[----:B0-----:R-:W-:Y:S01]  /*14e0*/  HFMA2.MMA R16, -RZ, RZ, 0, 1.1920928955078125e-07 ;  /* 0x00000002ff107435 */ /* 0x001fe200000001ff */
[----:B-1----:R-:W-:Y:S01]  /*14f0*/  FADD.FTZ R19, R11, R14 ;  /* 0x0000000e0b137221 */ /* 0x002fe20000010000 */
[----:B------:R-:W-:Y:S02]  /*1500*/  MOV R17, 0x1f ;  /* 0x0000001f00117802 */ /* 0x000fe40000000f00 */
[----:B------:R-:W-:Y:S02]  /*1510*/  MOV R14, 0xffffffff ;  /* 0xffffffff000e7802 */ /* 0x000fe40000000f00 */
[----:B------:R-:W-:Y:S02]  /*1520*/  MOV R8, 0x1540 ;  /* 0x0000154000087802 */ /* 0x000fe40000000f00 */
[----:B------:R-:W-:Y:S05]  /*1530*/  CALL.REL.NOINC `($__internal_7_$__cuda_sm70_shflsync_bfly_p) ;  /* 0x0000034000007944 */ /* 0x000fea0003c00000 */
[----:B0-----:R-:W-:Y:S01]  /*1540*/  HFMA2.MMA R17, -RZ, RZ, 0, 1.847743988037109375e-06 ;  /* 0x0000001fff117435 */ /* 0x001fe200000001ff */
[----:B-1----:R-:W-:Y:S01]  /*1550*/  FADD.FTZ R19, R19, R14 ;  /* 0x0000000e13137221 */ /* 0x002fe20000010000 */
[----:B------:R-:W-:Y:S01]  /*1560*/  MOV R14, 0xffffffff ;  /* 0xffffffff000e7802 */ /* 0x000fe20000000f00 */
[----:B------:R-:W-:Y:S01]  /*1570*/  IMAD.MOV.U32 R16, RZ, RZ, 0x4 ;  /* 0x00000004ff107424 */ /* 0x000fe200078e00ff */
[----:B------:R-:W-:-:S02]  /*1580*/  MOV R8, 0x15a0 ;  /* 0x000015a000087802 */ /* 0x000fc40000000f00 */
[----:B------:R-:W-:Y:S05]  /*1590*/  CALL.REL.NOINC `($__internal_7_$__cuda_sm70_shflsync_bfly_p) ;  /* 0x000002e000007944 */ /* 0x000fea0003c00000 */
[----:B0-----:R-:W-:Y:S01]  /*15a0*/  HFMA2.MMA R16, -RZ, RZ, 0, 4.76837158203125e-07 ;  /* 0x00000008ff107435 */ /* 0x001fe200000001ff */
[----:B-1----:R-:W-:Y:S01]  /*15b0*/  FADD.FTZ R19, R19, R14 ;  /* 0x0000000e13137221 */ /* 0x002fe20000010000 */
[----:B------:R-:W-:Y:S01]  /*15c0*/  MOV R14, 0xffffffff ;  /* 0xffffffff000e7802 */ /* 0x000fe20000000f00 */
[----:B------:R-:W-:Y:S01]  /*15d0*/  IMAD.MOV.U32 R17, RZ, RZ, 0x1f ;  /* 0x0000001fff117424 */ /* 0x000fe200078e00ff */
[----:B------:R-:W-:-:S02]  /*15e0*/  MOV R8, 0x1600 ;  /* 0x0000160000087802 */ /* 0x000fc40000000f00 */
        /* <DEDUP_REMOVED lines=33> */
[----:B0-----:R-:W-:Y:S01]  /*1800*/  HFMA2.MMA R17, -RZ, RZ, 0, 1.847743988037109375e-06 ;  /* 0x0000001fff117435 */ /* 0x001fe200000001ff */
[----:B-1----:R-:W-:Y:S01]  /*1810*/  FADD.FTZ R19, R19, R14 ;  /* 0x0000000e13137221 */ /* 0x002fe20000010000 */
[----:B------:R-:W-:Y:S01]  /*1820*/  MOV R14, 0xffffffff ;  /* 0xffffffff000e7802 */ /* 0x000fe20000000f00 */
[----:B------:R-:W-:Y:S01]  /*1830*/  IMAD.MOV.U32 R16, RZ, RZ, 0x10 ;  /* 0x00000010ff107424 */ /* 0x000fe200078e00ff */
[----:B------:R-:W-:Y:S02]  /*1840*/  MOV R8, 0x1860 ;  /* 0x0000186000087802 */ /* 0x000fe40000000f00 */
[----:B------:R-:W-:Y:S05]  /*1850*/  CALL.REL.NOINC `($__internal_7_$__cuda_sm70_shflsync_bfly_p) ;  /* 0x0000002000007944 */ /* 0x000fea0003c00000 */
[----:B-1----:R-:W-:Y:S01]  /*1860*/  MOV R8, R14 ;  /* 0x0000000e00087202 */ /* 0x002fe20000000f00 */
[----:B0-----:R-:W-:Y:S05]  /*1870*/  BRA `(.L_x_96) ;  /* 0xfffff54000007947 */ /* 0x001fea000383ffff */
        .weak           $__internal_7_$__cuda_sm70_shflsync_bfly_p
        .type           $__internal_7_$__cuda_sm70_shflsync_bfly_p,@function
        .size           $__internal_7_$__cuda_sm70_shflsync_bfly_p,(.L_x_1542 - $__internal_7_$__cuda_sm70_shflsync_bfly_p)
$__internal_7_$__cuda_sm70_shflsync_bfly_p:
[----:B------:R-:W-:Y:S01]  /*1880*/  HFMA2.MMA R9, -RZ, RZ, 0, 0 ;  /* 0x00000000ff097435 */ /* 0x000fe200000001ff */
[----:B------:R-:W-:Y:S04]  /*1890*/  WARPSYNC R14 ;  /* 0x0000000e00007348 */ /* 0x000fe80003800000 */
[----:B------:R0:W1:Y:S01]  /*18a0*/  SHFL.BFLY PT, R14, R19, R16, R17 ;  /* 0x0c000010130e7389 */ /* 0x00006200000e0011 */
[----:B------:R-:W-:Y:S05]  /*18b0*/  RET.REL.NODEC R8 `(_ZN10layer_norm40ln_parallel_residual_bwd_finalize_kernelINS_22Kernel_traits_finalizeILj256E13__nv_bfloat16S2_S2_S2_fjLb0ELj1024ELj4ENS_18Kernel_traits_baseILj256ES2_S2_S2_S2_fjLj1024EEEEELb0EEEvNS_9BwdParamsE) ;  /* 0xffffe74008007950 */ /* 0x000fea0003c3ffff */
.L_x_97:
        /* <DEDUP_REMOVED lines=12> */
.L_x_1542:


//--------------------- .text._ZN10layer_norm31ln_parallel_residual_bwd_kernelINS_13Kernel_traitsI13__nv_bfloat16S2_S2_S2_fjLj256ELj1ELj4ELj1ELj16ENS_18Kernel_traits_baseILj256ES2_S2_S2_S2_fjLj128EEEEELb1ELb1ELb0EEEvNS_9BwdParamsE --------------------------
	.section	.text._ZN10layer_norm31ln_parallel_residual_bwd_kernelINS_13Kernel_traitsI13__nv_bfloat16S2_S2_S2_fjLj256ELj1ELj4ELj1ELj16ENS_18Kernel_traits_baseILj256ES2_S2_S2_S2_fjLj128EEEEELb1ELb1ELb0EEEvNS_9BwdParamsE,"ax",@progbits
	.sectioninfo	@"SHI_REGISTERS=93"
	.align	128
        .global         _ZN10layer_norm31ln_parallel_residual_bwd_kernelINS_13Kernel_traitsI13__nv_bfloat16S2_S2_S2_fjLj256ELj1ELj4ELj1ELj16ENS_18Kernel_traits_baseILj256ES2_S2_S2_S2_fjLj128EEEEELb1ELb1ELb0EEEvNS_9BwdParamsE
        .type           _ZN10layer_norm31ln_parallel_residual_bwd_kernelINS_13Kernel_traitsI13__nv_bfloat16S2_S2_S2_fjLj256ELj1ELj4ELj1ELj16ENS_18Kernel_traits_baseILj256ES2_S2_S2_S2_fjLj128EEEEELb1ELb1ELb0EEEvNS_9BwdParamsE,@function
        .size           _ZN10layer_norm31ln_parallel_residual_bwd_kernelINS_13Kernel_traitsI13__nv_bfloat16S2_S2_S2_fjLj256ELj1ELj4ELj1ELj16ENS_18Kernel_traits_baseILj256ES2_S2_S2_S2_fjLj128EEEEELb1ELb1ELb0EEEvNS_9BwdParamsE,(.L_x_1543 - _ZN10layer_norm31ln_parallel_residual_bwd_kernelINS_13Kernel_traitsI13__nv_bfloat16S2_S2_S2_fjLj256ELj1ELj4ELj1ELj16ENS_18Kernel_traits_baseILj256ES2_S2_S2_S2_fjLj128EEEEELb1ELb1ELb0EEEvNS_9BwdParamsE)
        .other          _ZN10layer_norm31ln_parallel_residual_bwd_kernelINS_13Kernel_traitsI13__nv_bfloat16S2_S2_S2_fjLj256ELj1ELj4ELj1ELj16ENS_18Kernel_traits_baseILj256ES2_S2_S2_S2_fjLj128EEEEELb1ELb1ELb0EEEvNS_9BwdParamsE,@"STO_CUDA_ENTRY STV_DEFAULT"
_ZN10layer_norm31ln_parallel_residual_bwd_kernelINS_13Kernel_traitsI13__nv_bfloat16S2_S2_S2_fjLj256ELj1ELj4ELj1ELj16ENS_18Kernel_traits_baseILj256ES2_S2_S2_S2_fjLj128EEEEELb1ELb1ELb0EEEvNS_9BwdParamsE:
.text._ZN10layer_norm31ln_parallel_residual_bwd_kernelINS_13Kernel_traitsI13__nv_bfloat16S2_S2_S2_fjLj256ELj1ELj4ELj1ELj16ENS_18Kernel_traits_baseILj256ES2_S2_S2_S2_fjLj128EEEEELb1ELb1ELb0EEEvNS_9BwdParamsE:
        /* <DEDUP_REMOVED lines=10> */
[----:B------:R-:W-:-:S04]  /*00a0*/  @P2 IMAD.MOV.U32 R3, RZ, RZ, 0x10 ;  /* 0x00000010ff032424 */ /* 0x000fc800078e00ff */
        /* <DEDUP_REMOVED lines=11> */
[----:B-1----:R-:W-:-:S02]  /*0160*/  IMAD R48, R5, 0x4, R48 ;  /* 0x0000000405307824 */ /* 0x002fc400078e0230 */
[----:B------:R-:W-:-:S03]  /*0170*/  CS2R R4, SRZ ;  /* 0x0000000000047805 */ /* 0x000fc6000001ff00 */
[----:B------:R-:W-:-:S13]  /*0180*/  ISETP.GE.AND P0, PT, R48, c[0x0][0x164], PT ;  /* 0x0000590030007a0c */ /* 0x000fda0003f06270 */
[----:B------:R-:W-:Y:S05]  /*0190*/  @P0 BRA `(.L_x_98) ;  /* 0x0000137000000947 */ /* 0x000fea0003800000 */
[----:B0-----:R-:W0:Y:S01]  /*01a0*/  LDC.U8 R65, c[0x0][0x1f0] ;  /* 0x00007c00ff417b82 */ /* 0x001e220000000000 */
[--C-:B-----5:R-:W-:Y:S01]  /*01b0*/  PRMT R40, RZ, 0x5410, R44.reuse ;  /* 0x00005410ff287816 */ /* 0x120fe2000000002c */
[----:B------:R-:W-:Y:S01]  /*01c0*/  HFMA2.MMA R17, -RZ, RZ, 0, 0 ;  /* 0x00000000ff117435 */ /* 0x000fe200000001ff */
[----:B------:R-:W-:Y:S02]  /*01d0*/  PRMT R41, RZ, 0x7610, R44 ;  /* 0x00007610ff297816 */ /* 0x000fe4000000002c */
[--C-:B------:R-:W-:Y:S02]  /*01e0*/  PRMT R42, RZ, 0x5410, R45.reuse ;  /* 0x00005410ff2a7816 */ /* 0x100fe4000000002d */
[----:B------:R-:W-:Y:S02]  /*01f0*/  PRMT R43, RZ, 0x7610, R45 ;  /* 0x00007610ff2b7816 */ /* 0x000fe4000000002d */
[--C-:B------:R-:W-:Y:S02]  /*0200*/  PRMT R44, RZ, 0x5410, R46.reuse ;  /* 0x00005410ff2c7816 */ /* 0x100fe4000000002e */
[----:B------:R-:W-:-:S02]  /*0210*/  PRMT R45, RZ, 0x7610, R46 ;  /* 0x00007610ff2d7816 */ /* 0x000fc4000000002e */
[--C-:B------:R-:W-:Y:S02]  /*0220*/  PRMT R46, RZ, 0x5410, R47.reuse ;  /* 0x00005410ff2e7816 */ /* 0x100fe4000000002f */
[----:B------:R-:W-:Y:S02]  /*0230*/  PRMT R47, RZ, 0x7610, R47 ;  /* 0x00007610ff2f7816 */ /* 0x000fe4000000002f */
.L_x_105:
[----:B------:R-:W-:-:S04]  /*0240*/  IMAD.MOV.U32 R81, RZ, RZ, 0x4 ;  /* 0x00000004ff517424 */ /* 0x000fc800078e00ff */
[----:B------:R-:W-:-:S05]  /*0250*/  IMAD.WIDE R2, R48, R81, c[0x0][0x1a8] ;  /* 0x00006a0030027625 */ /* 0x000fca00078e0251 */
[----:B------:R1:W5:Y:S01]  /*0260*/  LDG.E R77, [R2.64] ;  /* 0x00000004024d7981 */ /* 0x000362000c1e1900 */
[----:B------:R-:W-:Y:S01]  /*0270*/  IMAD R32, R48, c[0x0][0x168], RZ ;  /* 0x00005a0030207a24 */ /* 0x000fe200078e02ff */
[----:B------:R-:W-:Y:S01]  /*0280*/  BSSY B0, `(.L_x_99) ;  /* 0x0000082000007945 */ /* 0x000fe20003800000 */
[----:B------:R-:W-:-:S03]  /*0290*/  CS2R R34, SRZ ;  /* 0x0000000000227805 */ /* 0x000fc6000001ff00 */
[----:B------:R-:W-:-:S04]  /*02a0*/  SHF.R.S32.HI R33, RZ, 0x1f, R32 ;  /* 0x0000001fff217819 */ /* 0x000fc80000011420 */
[----:B------:R-:W-:-:S04]  /*02b0*/  LEA.HI R33, R33, R32, RZ, 0x3 ;  /* 0x0000002021217211 */ /* 0x000fc800078f18ff */
[----:B------:R-:W-:Y:S01]  /*02c0*/  LEA.HI.SX32 R49, R33, R0, 0x1d ;  /* 0x0000000021317211 */ /* 0x000fe200078feaff */
[----:B------:R-:W-:Y:S05]  /*02d0*/  @!P2 BRA `(.L_x_100) ;  /* 0x000007c00000a947 */ /* 0x000fea0003800000 */
[----:B-1----:R-:W-:Y:S01]  /*02e0*/  ISETP.NE.U32.AND P0, PT, RZ, c[0x0][0x250], PT ;  /* 0x00009400ff007a0c */ /* 0x002fe20003f05070 */
[----:B------:R-:W-:Y:S01]  /*02f0*/  IMAD.SHL.U32 R2, R49, 0x8, RZ ;  /* 0x0000000831027824 */ /* 0x000fe200078e00ff */
[----:B------:R-:W-:Y:S02]  /*0300*/  SHF.R.U32.HI R3, RZ, 0x1d, R49 ;  /* 0x0000001dff037819 */ /* 0x000fe40000011631 */
[----:B------:R-:W-:Y:S02]  /*0310*/  ISETP.NE.AND.EX P0, PT, RZ, c[0x0][0x254], PT, P0 ;  /* 0x00009500ff007a0c */ /* 0x000fe40003f05300 */
[----:B------:R-:W-:-:S04]  /*0320*/  IADD3 R50, P1, R2, c[0x0][0x190], RZ ;  /* 0x0000640002327a10 */ /* 0x000fc80007f3e0ff */
[----:B------:R-:W-:-:S06]  /*0330*/  IADD3.X R51, R3, c[0x0][0x194], RZ, P1, !PT ;  /* 0x0000650003337a10 */ /* 0x000fcc0000ffe4ff */
[----:B------:R-:W2:Y:S01]  /*0340*/  LDG.E.64 R50, [R50.64] ;  /* 0x0000000432327981 */ /* 0x000ea2000c1e1b00 */
[----:B------:R-:W-:-:S04]  /*0350*/  @P0 IADD3 R2, P1, R2, c[0x0][0x198], RZ ;  /* 0x0000660002020a10 */ /* 0x000fc80007f3e0ff */
[----:B------:R-:W-:Y:S02]  /*0360*/  @P0 IADD3.X R3, R3, c[0x0][0x19c], RZ, P1, !PT ;  /* 0x0000670003030a10 */ /* 0x000fe40000ffe4ff */
[----:B------:R-:W-:-:S04]  /*0370*/  LEA R36, P1, R49, c[0x0][0x188], 0x4 ;  /* 0x0000620031247a11 */ /* 0x000fc800078220ff */
[----:B------:R-:W3:Y:S01]  /*0380*/  @P0 LDG.E.64 R2, [R2.64] ;  /* 0x0000000402020981 */ /* 0x000ee2000c1e1b00 */
[----:B------:R-:W-:Y:S01]  /*0390*/  IMAD.WIDE R54, R48, R81, c[0x0][0x1a0] ;  /* 0x0000680030367625 */ /* 0x000fe200078e0251 */
[----:B------:R-:W-:-:S03]  /*03a0*/  LEA.HI.X R37, R49, c[0x0][0x18c], RZ, 0x4, P1 ;  /* 0x0000630031257a11 */ /* 0x000fc600008f24ff */
[----:B------:R-:W-:Y:S02]  /*03b0*/  IMAD.MOV.U32 R32, RZ, RZ, 0x10 ;  /* 0x00000010ff207424 */ /* 0x000fe400078e00ff */
[----:B------:R-:W4:Y:S02]  /*03c0*/  LDG.E R54, [R54.64] ;  /* 0x0000000436367981 */ /* 0x000f24000c1e1900 */
[----:B------:R-:W-:Y:S02]  /*03d0*/  IMAD.WIDE.U32 R32, R49, R32, c[0x0][0x208] ;  /* 0x0000820031207625 */ /* 0x000fe400078e0020 */
[----:B------:R-:W4:Y:S04]  /*03e0*/  LDG.E.128 R36, [R36.64] ;  /* 0x0000000424247981 */ /* 0x000f28000c1e1d00 */
[----:B------:R-:W4:Y:S01]  /*03f0*/  LDG.E.128 R32, [R32.64] ;  /* 0x0000000420207981 */ /* 0x000f22000c1e1d00 */
[----:B------:R-:W-:-:S04]  /*0400*/  ISETP.NE.U32.AND P1, PT, RZ, c[0x0][0x218], PT ;  /* 0x00008600ff007a0c */ /* 0x000fc80003f25070 */
[----:B------:R-:W-:-:S13]  /*0410*/  ISETP.NE.AND.EX P1, PT, RZ, c[0x0][0x21c], PT, P1 ;  /* 0x00008700ff007a0c */ /* 0x000fda0003f25310 */
[----:B------:R-:W-:-:S04]  /*0420*/  @P1 LEA R52, P3, R49, c[0x0][0x218], 0x4 ;  /* 0x0000860031341a11 */ /* 0x000fc800078620ff */
[----:B------:R-:W-:-:S05]  /*0430*/  @P1 LEA.HI.X R53, R49, c[0x0][0x21c], RZ, 0x4, P3 ;  /* 0x0000870031351a11 */ /* 0x000fca00018f24ff */
[----:B------:R1:W5:Y:S01]  /*0440*/  @P1 LDG.E.128 R20, [R52.64] ;  /* 0x0000000434141981 */ /* 0x000362000c1e1d00 */
[----:B0-----:R-:W-:Y:S02]  /*0450*/  ISETP.NE.AND P1, PT, R65, RZ, PT ;  /* 0x000000ff4100720c */ /* 0x001fe40003f25270 */
[C-C-:B--2---:R-:W-:Y:S02]  /*0460*/  SHF.R.U64 R80, R50.reuse, 0x18, R51.reuse ;  /* 0x0000001832507819 */ /* 0x144fe40000001233 */
[C-C-:B------:R-:W-:Y:S02]  /*0470*/  SHF.R.U64 R76, R50.reuse, 0x10, R51.reuse ;  /* 0x00000010324c7819 */ /* 0x140fe40000001233 */
[--C-:B------:R-:W-:Y:S02]  /*0480*/  SHF.R.U64 R78, R50, 0x8, R51.reuse ;  /* 0x00000008324e7819 */ /* 0x100fe40000001233 */
[----:B------:R-:W-:Y:S01]  /*0490*/  MOV R79, R50 ;  /* 0x00000032004f7202 */ /* 0x000fe20000000f00 */
[--C-:B------:R-:W-:Y:S01]  /*04a0*/  IMAD.MOV.U32 R81, RZ, RZ, R51.reuse ;  /* 0x000000ffff517224 */ /* 0x100fe200078e0033 */
[----:B------:R-:W-:-:S02]  /*04b0*/  SHF.R.U32.HI R84, RZ, 0x18, R51 ;  /* 0x00000018ff547819 */ /* 0x000fc40000011633 */
[C---:B---3--:R-:W-:Y:S02]  /*04c0*/  @P0 SHF.R.U64 R50, R2.reuse, 0x8, R3 ;  /* 0x0000000802320819 */ /* 0x048fe40000001203 */
[--C-:B------:R-:W-:Y:S02]  /*04d0*/  SHF.R.U32.HI R83, RZ, 0x10, R51.reuse ;  /* 0x00000010ff537819 */ /* 0x100fe40000011633 */
[----:B------:R-:W-:Y:S02]  /*04e0*/  SHF.R.U32.HI R82, RZ, 0x8, R51 ;  /* 0x00000008ff527819 */ /* 0x000fe40000011633 */
[C-C-:B------:R-:W-:Y:S02]  /*04f0*/  @P0 SHF.R.U64 R51, R2.reuse, 0x10, R3.reuse ;  /* 0x0000001002330819 */ /* 0x140fe40000001203 */
[C---:B-1----:R-:W-:Y:S02]  /*0500*/  @P0 SHF.R.U64 R52, R2.reuse, 0x18, R3 ;  /* 0x0000001802340819 */ /* 0x042fe40000001203 */
[----:B------:R-:W-:-:S02]  /*0510*/  @P0 PRMT R67, R2, 0x7610, R67 ;  /* 0x0000761002430816 */ /* 0x000fc40000000043 */
[----:B------:R-:W-:Y:S02]  /*0520*/  @P0 PRMT R69, R50, 0x7610, R69 ;  /* 0x0000761032450816 */ /* 0x000fe40000000045 */
[----:B------:R-:W-:Y:S02]  /*0530*/  @P0 PRMT R72, R3, 0x7610, R72 ;  /* 0x0000761003480816 */ /* 0x000fe40000000048 */
[--C-:B------:R-:W-:Y:S02]  /*0540*/  @P0 SHF.R.U32.HI R2, RZ, 0x8, R3.reuse ;  /* 0x00000008ff020819 */ /* 0x100fe40000011603 */
[--C-:B------:R-:W-:Y:S02]  /*0550*/  @P0 SHF.R.U32.HI R50, RZ, 0x10, R3.reuse ;  /* 0x00000010ff320819 */ /* 0x100fe40000011603 */
[----:B------:R-:W-:Y:S02]  /*0560*/  @P0 SHF.R.U32.HI R3, RZ, 0x18, R3 ;  /* 0x00000018ff030819 */ /* 0x000fe40000011603 */
[----:B------:R-:W-:-:S02]  /*0570*/  @P0 PRMT R73, R2, 0x7610, R73 ;  /* 0x0000761002490816 */ /* 0x000fc40000000049 */
[----:B------:R-:W-:Y:S02]  /*0580*/  @P0 PRMT R75, R3, 0x7610, R75 ;  /* 0x00007610034b0816 */ /* 0x000fe4000000004b */
[----:B------:R-:W-:Y:S02]  /*0590*/  @P0 PRMT R70, R51, 0x7610, R70 ;  /* 0x0000761033460816 */ /* 0x000fe40000000046 */
[----:B----4-:R-:W-:Y:S02]  /*05a0*/  FSEL R2, R54, RZ, !P1 ;  /* 0x000000ff36027208 */ /* 0x010fe40004800000 */
[--C-:B------:R-:W-:Y:S02]  /*05b0*/  PRMT R3, RZ, 0x5410, R36.reuse ;  /* 0x00005410ff037816 */ /* 0x100fe40000000024 */
[----:B------:R-:W-:Y:S02]  /*05c0*/  PRMT R51, RZ, 0x7610, R36 ;  /* 0x00007610ff337816 */ /* 0x000fe40000000024 */
[----:B------:R-:W-:Y:S01]  /*05d0*/  PRMT R53, RZ, 0x5410, R37 ;  /* 0x00005410ff357816 */ /* 0x000fe20000000025 */
[C---:B------:R-:W-:Y:S01]  /*05e0*/  FADD.FTZ R36, -R2.reuse, R3 ;  /* 0x0000000302247221 */ /* 0x040fe20000010100 */
[----:B------:R-:W-:Y:S01]  /*05f0*/  PRMT R37, RZ, 0x7610, R37 ;  /* 0x00007610ff257816 */ /* 0x000fe20000000025 */
[C---:B------:R-:W-:Y:S01]  /*0600*/  FADD.FTZ R68, -R2.reuse, R51 ;  /* 0x0000003302447221 */ /* 0x040fe20000010100 */
[--C-:B------:R-:W-:Y:S01]  /*0610*/  PRMT R3, RZ, 0x5410, R32.reuse ;  /* 0x00005410ff037816 */ /* 0x100fe20000000020 */
[C---:B------:R-:W-:Y:S01]  /*0620*/  FADD.FTZ R64, -R2.reuse, R53 ;  /* 0x0000003502407221 */ /* 0x040fe20000010100 */
[----:B------:R-:W-:Y:S01]  /*0630*/  PRMT R32, RZ, 0x7610, R32 ;  /* 0x00007610ff207816 */ /* 0x000fe20000000020 */
[----:B------:R-:W-:-:S02]  /*0640*/  FADD.FTZ R62, -R2, R37 ;  /* 0x00000025023e7221 */ /* 0x000fc40000010100 */
[C---:B-----5:R-:W-:Y:S02]  /*0650*/  FMUL.FTZ R37, R77.reuse, R36 ;  /* 0x000000244d257220 */ /* 0x060fe40000410000 */
[----:B------:R-:W-:Y:S02]  /*0660*/  FMUL.FTZ R68, R77, R68 ;  /* 0x000000444d447220 */ /* 0x000fe40000410000 */
[-C--:B------:R-:W-:Y:S01]  /*0670*/  FMUL.FTZ R66, R40, R3.reuse ;  /* 0x0000000328427220 */ /* 0x080fe20000410000 */
[----:B------:R-:W-:Y:S01]  /*0680*/  PRMT R55, RZ, 0x5410, R38 ;  /* 0x00005410ff377816 */ /* 0x000fe20000000026 */
[----:B------:R-:W-:Y:S01]  /*0690*/  FADD.FTZ R16, R16, R3 ;  /* 0x0000000310107221 */ /* 0x000fe20000010000 */
[----:B------:R-:W-:Y:S01]  /*06a0*/  PRMT R61, RZ, 0x5410, R33 ;  /* 0x00005410ff3d7816 */ /* 0x000fe20000000021 */
[----:B------:R-:W-:Y:S01]  /*06b0*/  FFMA.FTZ R4, R37, R3, R4 ;  /* 0x0000000325047223 */ /* 0x000fe20000010004 */
[----:B------:R-:W-:Y:S01]  /*06c0*/  PRMT R57, RZ, 0x7610, R38 ;  /* 0x00007610ff397816 */ /* 0x000fe20000000026 */
[----:B------:R-:W-:-:S02]  /*06d0*/  FADD.FTZ R17, R17, R32 ;  /* 0x0000002011117221 */ /* 0x000fc40000010000 */
[----:B------:R-:W-:Y:S02]  /*06e0*/  FMUL.FTZ R64, R77, R64 ;  /* 0x000000404d407220 */ /* 0x000fe40000410000 */
[-C--:B------:R-:W-:Y:S02]  /*06f0*/  FFMA.FTZ R5, R68, R32.reuse, R5 ;  /* 0x0000002044057223 */ /* 0x080fe40000010005 */
[----:B------:R-:W-:Y:S02]  /*0700*/  FMUL.FTZ R63, R41, R32 ;  /* 0x00000020293f7220 */ /* 0x000fe40000410000 */
[----:B------:R-:W-:Y:S02]  /*0710*/  FADD.FTZ R32, RZ, R66 ;  /* 0x00000042ff207221 */ /* 0x000fe40000010000 */
[----:B------:R-:W-:Y:S01]  /*0720*/  FFMA.FTZ R3, R37, R66, RZ ;  /* 0x0000004225037223 */ /* 0x000fe200000100ff */
[----:B------:R-:W-:Y:S01]  /*0730*/  PRMT R59, RZ, 0x5410, R39 ;  /* 0x00005410ff3b7816 */ /* 0x000fe20000000027 */
[----:B------:R-:W-:Y:S01]  /*0740*/  FADD.FTZ R60, -R2, R55 ;  /* 0x00000037023c7221 */ /* 0x000fe20000010100 */
[----:B------:R-:W-:Y:S01]  /*0750*/  PRMT R38, RZ, 0x7610, R33 ;  /* 0x00007610ff267816 */ /* 0x000fe20000000021 */
[----:B------:R-:W-:-:S02]  /*0760*/  FADD.FTZ R18, R18, R61 ;  /* 0x0000003d12127221 */ /* 0x000fc40000010000 */
[-C--:B------:R-:W-:Y:S02]  /*0770*/  FFMA.FTZ R6, R64, R61.reuse, R6 ;  /* 0x0000003d40067223 */ /* 0x080fe40000010006 */
[----:B------:R-:W-:Y:S02]  /*0780*/  FMUL.FTZ R61, R42, R61 ;  /* 0x0000003d2a3d7220 */ /* 0x000fe40000410000 */
[----:B------:R-:W-:Y:S02]  /*0790*/  FADD.FTZ R32, R32, R63 ;  /* 0x0000003f20207221 */ /* 0x000fe40000010000 */
[----:B------:R-:W-:Y:S01]  /*07a0*/  FFMA.FTZ R3, R68, R63, R3 ;  /* 0x0000003f44037223 */ /* 0x000fe20000010003 */
[----:B------:R-:W-:Y:S01]  /*07b0*/  @P0 PRMT R74, R50, 0x7610, R74 ;  /* 0x00007610324a0816 */ /* 0x000fe2000000004a */
[C---:B------:R-:W-:Y:S01]  /*07c0*/  FADD.FTZ R58, -R2.reuse, R57 ;  /* 0x00000039023a7221 */ /* 0x040fe20000010100 */
[----:B------:R-:W-:Y:S01]  /*07d0*/  PRMT R57, RZ, 0x5410, R34 ;  /* 0x00005410ff397816 */ /* 0x000fe20000000022 */
[----:B------:R-:W-:-:S02]  /*07e0*/  FADD.FTZ R50, -R2, R59 ;  /* 0x0000003b02327221 */ /* 0x000fc40000010100 */
[C---:B------:R-:W-:Y:S02]  /*07f0*/  FMUL.FTZ R60, R77.reuse, R60 ;  /* 0x0000003c4d3c7220 */ /* 0x040fe40000410000 */
[----:B------:R-:W-:Y:S02]  /*0800*/  FMUL.FTZ R62, R77, R62 ;  /* 0x0000003e4d3e7220 */ /* 0x000fe40000410000 */
[----:B------:R-:W-:Y:S02]  /*0810*/  FMUL.FTZ R59, R43, R38 ;  /* 0x000000262b3b7220 */ /* 0x000fe40000410000 */
[----:B------:R-:W-:Y:S02]  /*0820*/  FADD.FTZ R32, R32, R61 ;  /* 0x0000003d20207221 */ /* 0x000fe40000010000 */
[----:B------:R-:W-:Y:S01]  /*0830*/  FFMA.FTZ R3, R64, R61, R3 ;  /* 0x0000003d40037223 */ /* 0x000fe20000010003 */
[----:B------:R-:W-:Y:S01]  /*0840*/  PRMT R39, RZ, 0x7610, R39 ;  /* 0x00007610ff277816 */ /* 0x000fe20000000027 */
[----:B------:R-:W-:Y:S01]  /*0850*/  FADD.FTZ R12, R12, R57 ;  /* 0x000000390c0c7221 */ /* 0x000fe20000010000 */
[----:B------:R-:W-:Y:S01]  /*0860*/  PRMT R33, RZ, 0x5410, R35 ;  /* 0x00005410ff217816 */ /* 0x000fe20000000023 */
[----:B------:R-:W-:Y:S01]  /*0870*/  FFMA.FTZ R8, R60, R57, R8 ;  /* 0x000000393c087223 */ /* 0x000fe20000010008 */
[----:B------:R-:W-:Y:S01]  /*0880*/  PRMT R34, RZ, 0x7610, R34 ;  /* 0x00007610ff227816 */ /* 0x000fe20000000022 */
[----:B------:R-:W-:-:S02]  /*0890*/  FMUL.FTZ R55, R77, R50 ;  /* 0x000000324d377220 */ /* 0x000fc40000410000 */
[----:B------:R-:W-:Y:S02]  /*08a0*/  FMUL.FTZ R57, R44, R57 ;  /* 0x000000392c397220 */ /* 0x000fe40000410000 */
[----:B------:R-:W-:Y:S02]  /*08b0*/  FADD.FTZ R32, R32, R59 ;  /* 0x0000003b20207221 */ /* 0x000fe40000010000 */
[----:B------:R-:W-:Y:S02]  /*08c0*/  FFMA.FTZ R3, R62, R59, R3 ;  /* 0x0000003b3e037223 */ /* 0x000fe40000010003 */
[----:B------:R-:W-:Y:S02]  /*08d0*/  FADD.FTZ R2, -R2, R39 ;  /* 0x0000002702027221 */ /* 0x000fe40000010100 */
[----:B------:R-:W-:Y:S02]  /*08e0*/  FADD.FTZ R14, R14, R33 ;  /* 0x000000210e0e7221 */ /* 0x000fe40000010000 */
[----:B------:R-:W-:-:S02]  /*08f0*/  FFMA.FTZ R10, R55, R33, R10 ;  /* 0x00000021370a7223 */ /* 0x000fc4000001000a */
[----:B------:R-:W-:Y:S01]  /*0900*/  FMUL.FTZ R54, R46, R33 ;  /* 0x000000212e367220 */ /* 0x000fe20000410000 */
[----:B------:R-:W-:Y:S01]  /*0910*/  @P0 PRMT R71, R52, 0x7610, R71 ;  /* 0x0000761034470816 */ /* 0x000fe20000000047 */
[----:B------:R-:W-:Y:S02]  /*0920*/  FMUL.FTZ R58, R77, R58 ;  /* 0x0000003a4d3a7220 */ /* 0x000fe40000410000 */
[----:B------:R-:W-:Y:S02]  /*0930*/  FMUL.FTZ R56, R45, R34 ;  /* 0x000000222d387220 */ /* 0x000fe40000410000 */
[----:B------:R-:W-:Y:S02]  /*0940*/  FADD.FTZ R33, R32, R57 ;  /* 0x0000003920217221 */ /* 0x000fe40000010000 */
[----:B------:R-:W-:Y:S01]  /*0950*/  FFMA.FTZ R3, R60, R57, R3 ;  /* 0x000000393c037223 */ /* 0x000fe20000010003 */
[----:B------:R-:W-:Y:S01]  /*0960*/  PRMT R52, RZ, 0x7610, R35 ;  /* 0x00007610ff347816 */ /* 0x000fe20000000023 */
[----:B------:R-:W-:-:S02]  /*0970*/  FMUL.FTZ R53, R77, R2 ;  /* 0x000000024d357220 */ /* 0x000fc40000410000 */
[----:B------:R-:W-:Y:S02]  /*0980*/  FADD.FTZ R33, R33, R56 ;  /* 0x0000003821217221 */ /* 0x000fe40000010000 */
[----:B------:R-:W-:Y:S02]  /*0990*/  FFMA.FTZ R3, R58, R56, R3 ;  /* 0x000000383a037223 */ /* 0x000fe40000010003 */
[----:B------:R-:W-:Y:S02]  /*09a0*/  FADD.FTZ R15, R15, R52 ;  /* 0x000000340f0f7221 */ /* 0x000fe40000010000 */
[-C--:B------:R-:W-:Y:S02]  /*09b0*/  FFMA.FTZ R11, R53, R52.reuse, R11 ;  /* 0x00000034350b7223 */ /* 0x080fe4000001000b */
[----:B------:R-:W-:Y:S02]  /*09c0*/  FMUL.FTZ R52, R47, R52 ;  /* 0x000000342f347220 */ /* 0x000fe40000410000 */
[----:B------:R-:W-:-:S02]  /*09d0*/  FADD.FTZ R33, R33, R54 ;  /* 0x0000003621217221 */ /* 0x000fc40000010000 */
[----:B------:R-:W-:Y:S01]  /*09e0*/  FFMA.FTZ R3, R55, R54, R3 ;  /* 0x0000003637037223 */ /* 0x000fe20000010003 */
[----:B------:R-:W-:Y:S01]  /*09f0*/  PRMT R51, R84, 0x7610, R51 ;  /* 0x0000761054337816 */ /* 0x000fe20000000033 */
[----:B------:R-:W-:Y:S01]  /*0a00*/  FADD.FTZ R19, R19, R38 ;  /* 0x0000002613137221 */ /* 0x000fe20000010000 */
        /* <DEDUP_REMOVED lines=8> */
[----:B------:R-:W-:Y:S02]  /*0a90*/  FFMA.FTZ R35, R53, R52, R3 ;  /* 0x0000003435237223 */ /* 0x000fe40000010003 */
.L_x_100:
[----:B-1----:R-:W-:Y:S05]  /*0aa0*/  BSYNC B0 ;  /* 0x0000000000007941 */ /* 0x002fea0003800000 */
.L_x_99:
[----:B------:R-:W-:Y:S05]  /*0ab0*/  BRA.DIV ~URZ, `(.L_x_101) ;  /* 0x00000ef27f007947 */ /* 0x000fea000b800000 */
[----:B------:R1:W2:Y:S02]  /*0ac0*/  SHFL.BFLY PT, R33, R34, 0x1, 0x1f ;  /* 0x0c201f0022217f89 */ /* 0x0002a400000e0000 */
.L_x_106:
[----:B------:R-:W-:Y:S05]  /*0ad0*/  BRA.DIV ~URZ, `(.L_x_102) ;  /* 0x00000f527f007947 */ /* 0x000fea000b800000 */
[----:B------:R-:W3:Y:S01]  /*0ae0*/  SHFL.BFLY PT, R2, R35, 0x1, 0x1f ;  /* 0x0c201f0023027f89 */ /* 0x000ee200000e0000 */
[----:B--2---:R-:W-:-:S05]  /*0af0*/  FADD.FTZ R80, R33, R34 ;  /* 0x0000002221507221 */ /* 0x004fca0000010000 */
[----:B------:R-:W2:Y:S01]  /*0b00*/  SHFL.BFLY PT, R3, R80, 0x2, 0x1f ;  /* 0x0c401f0050037f89 */ /* 0x000ea200000e0000 */
[----:B---3--:R-:W-:-:S05]  /*0b10*/  FADD.FTZ R2, R2, R35 ;  /* 0x0000002302027221 */ /* 0x008fca0000010000 */
[----:B------:R-:W3:Y:S01]  /*0b20*/  SHFL.BFLY PT, R33, R2, 0x2, 0x1f ;  /* 0x0c401f0002217f89 */ /* 0x000ee200000e0000 */
[----:B--2---:R-:W-:-:S05]  /*0b30*/  FADD.FTZ R3, R3, R80 ;  /* 0x0000005003037221 */ /* 0x004fca0000010000 */
[----:B------:R-:W2:Y:S01]  /*0b40*/  SHFL.BFLY PT, R32, R3, 0x4, 0x1f ;  /* 0x0c801f0003207f89 */ /* 0x000ea200000e0000 */
[----:B---3--:R-:W-:-:S05]  /*0b50*/  FADD.FTZ R33, R2, R33 ;  /* 0x0000002102217221 */ /* 0x008fca0000010000 */
[----:B-1----:R-:W1:Y:S01]  /*0b60*/  SHFL.BFLY PT, R34, R33, 0x4, 0x1f ;  /* 0x0c801f0021227f89 */ /* 0x002e6200000e0000 */
[----:B--2---:R-:W-:-:S05]  /*0b70*/  FADD.FTZ R32, R3, R32 ;  /* 0x0000002003207221 */ /* 0x004fca0000010000 */
[----:B------:R-:W2:Y:S01]  /*0b80*/  SHFL.BFLY PT, R35, R32, 0x8, 0x1f ;  /* 0x0d001f0020237f89 */ /* 0x000ea200000e0000 */
[----:B-1----:R-:W-:-:S05]  /*0b90*/  FADD.FTZ R34, R33, R34 ;  /* 0x0000002221227221 */ /* 0x002fca0000010000 */
[----:B------:R-:W1:Y:S01]  /*0ba0*/  SHFL.BFLY PT, R81, R34, 0x8, 0x1f ;  /* 0x0d001f0022517f89 */ /* 0x000e6200000e0000 */
[----:B--2---:R-:W-:-:S05]  /*0bb0*/  FADD.FTZ R35, R32, R35 ;  /* 0x0000002320237221 */ /* 0x004fca0000010000 */
[----:B------:R2:W3:Y:S01]  /*0bc0*/  SHFL.BFLY PT, R80, R35, 0x10, 0x1f ;  /* 0x0e001f0023507f89 */ /* 0x0004e200000e0000 */
[----:B-1----:R-:W-:-:S05]  /*0bd0*/  FADD.FTZ R81, R34, R81 ;  /* 0x0000005122517221 */ /* 0x002fca0000010000 */
[----:B------:R2:W1:Y:S02]  /*0be0*/  SHFL.BFLY PT, R2, R81, 0x10, 0x1f ;  /* 0x0e001f0051027f89 */ /* 0x00046400000e0000 */
.L_x_107:
[----:B------:R-:W-:Y:S01]  /*0bf0*/  BSSY B0, `(.L_x_103) ;  /* 0x000008c000007945 */ /* 0x000fe20003800000 */
[----:B------:R-:W-:Y:S05]  /*0c00*/  @!P2 BRA `(.L_x_104) ;  /* 0x000008a00000a947 */ /* 0x000fea0003800000 */
[----:B---3--:R-:W-:Y:S01]  /*0c10*/  FADD.FTZ R80, R80, R35 ;  /* 0x0000002350507221 */ /* 0x008fe20000010000 */
[----:B0-----:R-:W-:Y:S01]  /*0c20*/  ISETP.NE.AND P0, PT, R65, RZ, PT ;  /* 0x000000ff4100720c */ /* 0x001fe20003f05270 */
[----:B-1----:R-:W-:Y:S01]  /*0c30*/  FADD.FTZ R2, R2, R81 ;  /* 0x0000005102027221 */ /* 0x002fe20000010000 */
[----:B------:R-:W-:Y:S01]  /*0c40*/  LOP3.LUT P3, RZ, R39, 0xff, RZ, 0xc0, !PT ;  /* 0x000000ff27ff7812 */ /* 0x000fe2000786c0ff */
[----:B------:R-:W-:Y:S02]  /*0c50*/  FMUL.FTZ R80, R80, c[0x0][0x1e0] ;  /* 0x0000780050507a20 */ /* 0x000fe40000410000 */
[----:B--2---:R-:W-:-:S03]  /*0c60*/  FMUL.FTZ R81, R2, c[0x0][0x1e0] ;  /* 0x0000780002517a20 */ /* 0x004fc60000410000 */
[----:B------:R-:W-:Y:S02]  /*0c70*/  FSEL R84, R80, RZ, !P0 ;  /* 0x000000ff50547208 */ /* 0x000fe40004000000 */
[----:B------:R-:W-:-:S03]  /*0c80*/  ISETP.NE.U32.AND P0, PT, RZ, c[0x0][0x218], PT ;  /* 0x00008600ff007a0c */ /* 0x000fc60003f05070 */
[-CC-:B------:R-:W-:Y:S01]  /*0c90*/  FFMA.FTZ R3, R37, R81.reuse, R84.reuse ;  /* 0x0000005125037223 */ /* 0x180fe20000010054 */
[----:B------:R-:W-:Y:S01]  /*0ca0*/  ISETP.NE.AND.EX P1, PT, RZ, c[0x0][0x21c], PT, P0 ;  /* 0x00008700ff007a0c */ /* 0x000fe20003f25300 */
[-CC-:B------:R-:W-:Y:S01]  /*0cb0*/  FFMA.FTZ R33, R58, R81.reuse, R84.reuse ;  /* 0x000000513a217223 */ /* 0x180fe20000010054 */
[----:B------:R-:W-:Y:S01]  /*0cc0*/  ISETP.NE.U32.AND P0, PT, RZ, c[0x0][0x258], PT ;  /* 0x00009600ff007a0c */ /* 0x000fe20003f05070 */
[----:B------:R-:W-:Y:S02]  /*0cd0*/  FADD.FTZ R2, R66, -R3 ;  /* 0x8000000342027221 */ /* 0x000fe40000010000 */
[-CC-:B------:R-:W-:Y:S01]  /*0ce0*/  FFMA.FTZ R32, R68, R81.reuse, R84.reuse ;  /* 0x0000005144207223 */ /* 0x180fe20000010054 */
[----:B------:R-:W-:Y:S01]  /*0cf0*/  ISETP.NE.AND.EX P0, PT, RZ, c[0x0][0x25c], PT, P0 ;  /* 0x00009700ff007a0c */ /* 0x000fe20003f05300 */
[----:B------:R-:W-:Y:S02]  /*0d00*/  FADD.FTZ R86, R56, -R33 ;  /* 0x8000002138567221 */ /* 0x000fe40000010000 */
[----:B------:R-:W-:-:S02]  /*0d10*/  FFMA.FTZ R34, R64, R81, R84 ;  /* 0x0000005140227223 */ /* 0x000fc40000010054 */
[----:B-----5:R-:W-:Y:S02]  /*0d20*/  FMUL.FTZ R33, R77, R2 ;  /* 0x000000024d217220 */ /* 0x020fe40000410000 */
[----:B------:R-:W-:Y:S01]  /*0d30*/  FADD.FTZ R32, R63, -R32 ;  /* 0x800000203f207221 */ /* 0x000fe20000010000 */
[----:B------:R-:W-:Y:S01]  /*0d40*/  @P1 PRMT R2, RZ, 0x5410, R20 ;  /* 0x00005410ff021816 */ /* 0x000fe20000000014 */
[----:B------:R-:W-:Y:S01]  /*0d50*/  FFMA.FTZ R80, R62, R81, R84 ;  /* 0x000000513e507223 */ /* 0x000fe20000010054 */
[----:B------:R-:W-:Y:S01]  /*0d60*/  @P1 PRMT R3, RZ, 0x7610, R20 ;  /* 0x00007610ff031816 */ /* 0x000fe20000000014 */
[----:B------:R-:W-:Y:S02]  /*0d70*/  FADD.FTZ R34, R61, -R34 ;  /* 0x800000223d227221 */ /* 0x000fe40000010000 */
[----:B------:R-:W-:Y:S02]  /*0d80*/  FMUL.FTZ R32, R77, R32 ;  /* 0x000000204d207220 */ /* 0x000fe40000410000 */
[----:B------:R-:W-:Y:S01]  /*0d90*/  @P1 FADD.FTZ R33, R33, R2 ;  /* 0x0000000221211221 */ /* 0x000fe20000010000 */
[----:B------:R-:W-:Y:S01]  /*0da0*/  @P1 PRMT R2, RZ, 0x5410, R21 ;  /* 0x00005410ff021816 */ /* 0x000fe20000000015 */
[----:B------:R-:W-:-:S02]  /*0db0*/  FADD.FTZ R80, R59, -R80 ;  /* 0x800000503b507221 */ /* 0x000fc40000010000 */
[-CC-:B------:R-:W-:Y:S02]  /*0dc0*/  FFMA.FTZ R82, R60, R81.reuse, R84.reuse ;  /* 0x000000513c527223 */ /* 0x180fe40000010054 */
[-CC-:B------:R-:W-:Y:S02]  /*0dd0*/  FFMA.FTZ R35, R55, R81.reuse, R84.reuse ;  /* 0x0000005137237223 */ /* 0x180fe40000010054 */
[----:B------:R-:W-:Y:S02]  /*0de0*/  FMUL.FTZ R83, R77, R34 ;  /* 0x000000224d537220 */ /* 0x000fe40000410000 */
[----:B------:R-:W-:Y:S02]  /*0df0*/  FFMA.FTZ R81, R53, R81, R84 ;  /* 0x0000005135517223 */ /* 0x000fe40000010054 */
[----:B------:R-:W-:Y:S01]  /*0e00*/  @P1 FADD.FTZ R32, R32, R3 ;  /* 0x0000000320201221 */ /* 0x000fe20000010000 */
[----:B------:R-:W-:Y:S01]  /*0e10*/  @P1 PRMT R3, RZ, 0x7610, R21 ;  /* 0x00007610ff031816 */ /* 0x000fe20000000015 */
[----:B------:R-:W-:-:S02]  /*0e20*/  FMUL.FTZ R84, R77, R80 ;  /* 0x000000504d547220 */ /* 0x000fc40000410000 */
[----:B------:R-:W-:Y:S01]  /*0e30*/  @P1 FADD.FTZ R83, R83, R2 ;  /* 0x0000000253531221 */ /* 0x000fe20000010000 */
[----:B------:R-:W-:Y:S01]  /*0e40*/  @P1 PRMT R2, RZ, 0x7610, R22 ;  /* 0x00007610ff021816 */ /* 0x000fe20000000016 */
[----:B------:R-:W-:Y:S02]  /*0e50*/  FADD.FTZ R82, R57, -R82 ;  /* 0x8000005239527221 */ /* 0x000fe40000010000 */
[----:B------:R-:W-:Y:S02]  /*0e60*/  FADD.FTZ R90, R52, -R81 ;  /* 0x80000051345a7221 */ /* 0x000fe40000010000 */
[----:B------:R-:W-:Y:S02]  /*0e70*/  FMUL.FTZ R81, R77, R86 ;  /* 0x000000564d517220 */ /* 0x000fe40000410000 */
[----:B------:R-:W-:Y:S01]  /*0e80*/  @P1 FADD.FTZ R84, R84, R3 ;  /* 0x0000000354541221 */ /* 0x000fe20000010000 */
[----:B------:R-:W-:Y:S01]  /*0e90*/  @P1 PRMT R3, RZ, 0x5410, R22 ;  /* 0x00005410ff031816 */ /* 0x000fe20000000016 */
[----:B------:R-:W-:-:S02]  /*0ea0*/  FADD.FTZ R88, R54, -R35 ;  /* 0x8000002336587221 */ /* 0x000fc40000010000 */
[----:B------:R-:W-:Y:S01]  /*0eb0*/  FMUL.FTZ R34, R77, R82 ;  /* 0x000000524d227220 */ /* 0x000fe20000410000 */
[----:B------:R-:W-:Y:S01]  /*0ec0*/  @P0 F2FP.BF16.PACK_AB R85, RZ, R84 ;  /* 0x00000054ff55023e */ /* 0x000fe200000010ff */
[----:B------:R-:W-:Y:S01]  /*0ed0*/  @P1 FADD.FTZ R81, R81, R2 ;  /* 0x0000000251511221 */ /* 0x000fe20000010000 */
[----:B------:R-:W-:Y:S01]  /*0ee0*/  @P1 PRMT R2, RZ, 0x5410, R23 ;  /* 0x00005410ff021816 */ /* 0x000fe20000000017 */
[C---:B------:R-:W-:Y:S02]  /*0ef0*/  FMUL.FTZ R35, R77.reuse, R88 ;  /* 0x000000584d237220 */ /* 0x040fe40000410000 */
[----:B------:R-:W-:Y:S01]  /*0f00*/  @P1 FADD.FTZ R34, R34, R3 ;  /* 0x0000000322221221 */ /* 0x000fe20000010000 */
[----:B------:R-:W-:Y:S01]  /*0f10*/  @P1 PRMT R3, RZ, 0x7610, R23 ;  /* 0x00007610ff031816 */ /* 0x000fe20000000017 */
[----:B------:R-:W-:Y:S01]  /*0f20*/  FMUL.FTZ R82, R77, R90 ;  /* 0x0000005a4d527220 */ /* 0x000fe20000410000 */
[----:B------:R-:W-:Y:S01]  /*0f30*/  @P0 F2FP.BF16.PACK_AB R77, RZ, R83 ;  /* 0x00000053ff4d023e */ /* 0x000fe200000010ff */
[----:B------:R-:W-:Y:S01]  /*0f40*/  @P1 FADD.FTZ R35, R35, R2 ;  /* 0x0000000223231221 */ /* 0x000fe20000010000 */
[----:B------:R-:W-:Y:S01]  /*0f50*/  @P0 F2FP.BF16.PACK_AB R2, RZ, R33 ;  /* 0x00000021ff02023e */ /* 0x000fe200000010ff */
[----:B------:R-:W-:Y:S01]  /*0f60*/  @P1 FADD.FTZ R82, R82, R3 ;  /* 0x0000000352521221 */ /* 0x000fe20000010000 */
[----:B------:R-:W-:Y:S01]  /*0f70*/  ISETP.NE.U32.AND P1, PT, RZ, c[0x0][0x258], PT ;  /* 0x00009600ff007a0c */ /* 0x000fe20003f25070 */
[----:B------:R-:W-:Y:S01]  /*0f80*/  FMUL.FTZ R87, R32, c[0x0][0x1e8] ;  /* 0x00007a0020577a20 */ /* 0x000fe20000410000 */
[----:B------:R-:W-:Y:S01]  /*0f90*/  @P0 F2FP.BF16.PACK_AB R86, RZ, R35 ;  /* 0x00000023ff56023e */ /* 0x000fe200000010ff */
[----:B------:R-:W-:Y:S01]  /*0fa0*/  FMUL.FTZ R83, R83, c[0x0][0x1e8] ;  /* 0x00007a0053537a20 */ /* 0x000fe20000410000 */
[----:B------:R-:W-:Y:S01]  /*0fb0*/  @P0 F2FP.BF16.PACK_AB R80, RZ, R34 ;  /* 0x00000022ff50023e */ /* 0x000fe200000010ff */
[----:B------:R-:W-:Y:S01]  /*0fc0*/  FMUL.FTZ R84, R84, c[0x0][0x1e8] ;  /* 0x00007a0054547a20 */ /* 0x000fe20000410000 */
[----:B------:R-:W-:-:S02]  /*0fd0*/  ISETP.NE.AND.EX P1, PT, RZ, c[0x0][0x25c], PT, P1 ;  /* 0x00009700ff007a0c */ /* 0x000fc40003f25310 */
[----:B------:R-:W-:Y:S02]  /*0fe0*/  @P0 PRMT R25, R77, 0x7610, R25 ;  /* 0x000076104d190816 */ /* 0x000fe40000000019 */
[----:B------:R-:W-:Y:S02]  /*0ff0*/  @P0 PRMT R24, R2, 0x7610, R24 ;  /* 0x0000761002180816 */ /* 0x000fe40000000018 */
[----:B------:R-:W-:Y:S01]  /*1000*/  @P0 F2FP.BF16.PACK_AB R77, RZ, R82 ;  /* 0x00000052ff4d023e */ /* 0x000fe200000010ff */
[----:B------:R-:W-:Y:S01]  /*1010*/  FMUL.FTZ R82, R82, c[0x0][0x1e8] ;  /* 0x00007a0052527a20 */ /* 0x000fe20000410000 */
[----:B------:R-:W-:Y:S01]  /*1020*/  @P0 PRMT R27, R86, 0x7610, R27 ;  /* 0x00007610561b0816 */ /* 0x000fe2000000001b */
[----:B------:R-:W-:Y:S01]  /*1030*/  FMUL.FTZ R86, R33, c[0x0][0x1e8] ;  /* 0x00007a0021567a20 */ /* 0x000fe20000410000 */
[----:B------:R-:W-:Y:S02]  /*1040*/  @P0 F2FP.BF16.PACK_AB R3, RZ, R32 ;  /* 0x00000020ff03023e */ /* 0x000fe400000010ff */
[----:B------:R-:W-:Y:S01]  /*1050*/  @P0 F2FP.BF16.PACK_AB R2, RZ, R81 ;  /* 0x00000051ff02023e */ /* 0x000fe200000010ff */
[----:B------:R-:W-:Y:S01]  /*1060*/  FMUL.FTZ R81, R81, c[0x0][0x1e8] ;  /* 0x00007a0051517a20 */ /* 0x000fe20000410000 */
[----:B------:R-:W-:Y:S01]  /*1070*/  @P0 PRMT R26, R80, 0x7610, R26 ;  /* 0x00007610501a0816 */ /* 0x000fe2000000001a */
[----:B------:R-:W-:Y:S01]  /*1080*/  IMAD.MOV.U32 R80, RZ, RZ, 0x10 ;  /* 0x00000010ff507424 */ /* 0x000fe200078e00ff */
[----:B------:R-:W-:Y:S01]  /*1090*/  @P0 PRMT R27, R27, 0x5410, R77 ;  /* 0x000054101b1b0816 */ /* 0x000fe2000000004d */
[----:B------:R-:W-:Y:S01]  /*10a0*/  FMUL.FTZ R77, R34, c[0x0][0x1e8] ;  /* 0x00007a00224d7a20 */ /* 0x000fe20000410000 */
[----:B------:R-:W-:-:S02]  /*10b0*/  @P0 PRMT R24, R24, 0x5410, R3 ;  /* 0x0000541018180816 */ /* 0x000fc40000000003 */
[----:B------:R-:W-:Y:S02]  /*10c0*/  @P0 PRMT R25, R25, 0x5410, R85 ;  /* 0x0000541019190816 */ /* 0x000fe40000000055 */
[----:B------:R-:W-:Y:S01]  /*10d0*/  @P0 PRMT R26, R26, 0x5410, R2 ;  /* 0x000054101a1a0816 */ /* 0x000fe20000000002 */
[----:B------:R-:W-:Y:S01]  /*10e0*/  @P1 IMAD.WIDE.U32 R2, R49, R80, c[0x0][0x258] ;  /* 0x0000960031021625 */ /* 0x000fe200078e0050 */
[----:B------:R-:W-:Y:S02]  /*10f0*/  LOP3.LUT P0, RZ, R38, 0xff, RZ, 0xc0, !PT ;  /* 0x000000ff26ff7812 */ /* 0x000fe4000780c0ff */
[----:B------:R-:W-:Y:S02]  /*1100*/  FSEL R85, R81, RZ, P3 ;  /* 0x000000ff51557208 */ /* 0x000fe40001800000 */
[----:B------:R-:W-:Y:S01]  /*1110*/  FSEL R34, R77, RZ, P0 ;  /* 0x000000ff4d227208 */ /* 0x000fe20000000000 */
[----:B------:R0:W-:Y:S01]  /*1120*/  @P1 STG.E.128 [R2.64], R24 ;  /* 0x0000001802001986 */ /* 0x0001e2000c101d04 */
[----:B------:R-:W-:-:S02]  /*1130*/  LOP3.LUT P0, RZ, R79, 0xff, RZ, 0xc0, !PT ;  /* 0x000000ff4fff7812 */ /* 0x000fc4000780c0ff */
[----:B------:R-:W-:Y:S02]  /*1140*/  LOP3.LUT P1, RZ, R76, 0xff, RZ, 0xc0, !PT ;  /* 0x000000ff4cff7812 */ /* 0x000fe4000782c0ff */
[----:B------:R-:W-:Y:S02]  /*1150*/  FSEL R32, R86, RZ, P0 ;  /* 0x000000ff56207208 */ /* 0x000fe40000000000 */
[----:B------:R-:W-:Y:S02]  /*1160*/  ISETP.NE.U32.AND P0, PT, RZ, c[0x0][0x250], PT ;  /* 0x00009400ff007a0c */ /* 0x000fe40003f05070 */
[----:B------:R-:W-:Y:S02]  /*1170*/  FSEL R33, R83, RZ, P1 ;  /* 0x000000ff53217208 */ /* 0x000fe40000800000 */
[----:B------:R-:W-:Y:S02]  /*1180*/  ISETP.NE.AND.EX P0, PT, RZ, c[0x0][0x254], PT, P0 ;  /* 0x00009500ff007a0c */ /* 0x000fe40003f05300 */
[----:B------:R-:W-:-:S02]  /*1190*/  LOP3.LUT P1, RZ, R78, 0xff, RZ, 0xc0, !PT ;  /* 0x000000ff4eff7812 */ /* 0x000fc4000782c0ff */
[----:B------:R-:W-:Y:S01]  /*11a0*/  F2FP.BF16.PACK_AB R34, R85, R34 ;  /* 0x000000225522723e */ /* 0x000fe200000010ff */
[----:B------:R-:W-:Y:S01]  /*11b0*/  FMUL.FTZ R85, R35, c[0x0][0x1e8] ;  /* 0x00007a0023557a20 */ /* 0x000fe20000410000 */
[----:B------:R-:W-:Y:S02]  /*11c0*/  LOP3.LUT P3, RZ, R36, 0xff, RZ, 0xc0, !PT ;  /* 0x000000ff24ff7812 */ /* 0x000fe4000786c0ff */
[----:B0-----:R-:W-:Y:S02]  /*11d0*/  FSEL R3, R87, RZ, P1 ;  /* 0x000000ff57037208 */ /* 0x001fe40000800000 */
[----:B------:R-:W-:Y:S02]  /*11e0*/  LOP3.LUT P1, RZ, R50, 0xff, RZ, 0xc0, !PT ;  /* 0x000000ff32ff7812 */ /* 0x000fe4000782c0ff */
[----:B------:R-:W-:Y:S02]  /*11f0*/  FSEL R2, R84, RZ, P3 ;  /* 0x000000ff54027208 */ /* 0x000fe40001800000 */
[----:B------:R-:W-:-:S02]  /*1200*/  LOP3.LUT P3, RZ, R51, 0xff, RZ, 0xc0, !PT ;  /* 0x000000ff33ff7812 */ /* 0x000fc4000786c0ff */
[----:B------:R-:W-:Y:S02]  /*1210*/  FSEL R35, R85, RZ, P1 ;  /* 0x000000ff55237208 */ /* 0x000fe40000800000 */
[----:B------:R-:W-:Y:S02]  /*1220*/  @P0 LOP3.LUT P1, RZ, R67, 0xff, RZ, 0xc0, !PT ;  /* 0x000000ff43ff0812 */ /* 0x000fe4000782c0ff */
[----:B------:R-:W-:Y:S02]  /*1230*/  @P0 LOP3.LUT P4, RZ, R70, 0xff, RZ, 0xc0, !PT ;  /* 0x000000ff46ff0812 */ /* 0x000fe4000788c0ff */
[----:B------:R-:W-:Y:S02]  /*1240*/  F2FP.BF16.PACK_AB R33, R2, R33 ;  /* 0x000000210221723e */ /* 0x000fe400000010ff */
[----:B------:R-:W-:Y:S02]  /*1250*/  FSEL R2, R82, RZ, P3 ;  /* 0x000000ff52027208 */ /* 0x000fe40001800000 */
[----:B------:R-:W-:-:S02]  /*1260*/  @P0 LOP3.LUT P3, RZ, R69, 0xff, RZ, 0xc0, !PT ;  /* 0x000000ff45ff0812 */ /* 0x000fc4000786c0ff */
[----:B------:R-:W-:Y:S02]  /*1270*/  @P0 LOP3.LUT P5, RZ, R71, 0xff, RZ, 0xc0, !PT ;  /* 0x000000ff47ff0812 */ /* 0x000fe400078ac0ff */
[----:B------:R-:W-:Y:S02]  /*1280*/  @P0 FSEL R86, R86, RZ, P1 ;  /* 0x000000ff56560208 */ /* 0x000fe40000800000 */
[----:B------:R-:W-:Y:S02]  /*1290*/  @P0 FSEL R83, R83, RZ, P4 ;  /* 0x000000ff53530208 */ /* 0x000fe40002000000 */
[----:B------:R-:W-:Y:S02]  /*12a0*/  @P0 LOP3.LUT P1, RZ, R72, 0xff, RZ, 0xc0, !PT ;  /* 0x000000ff48ff0812 */ /* 0x000fe4000782c0ff */
[----:B------:R-:W-:Y:S02]  /*12b0*/  @P0 LOP3.LUT P4, RZ, R74, 0xff, RZ, 0xc0, !PT ;  /* 0x000000ff4aff0812 */ /* 0x000fe4000788c0ff */
[----:B------:R-:W-:-:S02]  /*12c0*/  @P0 FSEL R87, R87, RZ, P3 ;  /* 0x000000ff57570208 */ /* 0x000fc40001800000 */
[----:B------:R-:W-:Y:S02]  /*12d0*/  @P0 FSEL R84, R84, RZ, P5 ;  /* 0x000000ff54540208 */ /* 0x000fe40002800000 */
[----:B------:R-:W-:Y:S02]  /*12e0*/  @P0 LOP3.LUT P3, RZ, R73, 0xff, RZ, 0xc0, !PT ;  /* 0x000000ff49ff0812 */ /* 0x000fe4000786c0ff */
[----:B------:R-:W-:Y:S02]  /*12f0*/  @P0 LOP3.LUT P5, RZ, R75, 0xff, RZ, 0xc0, !PT ;  /* 0x000000ff4bff0812 */ /* 0x000fe400078ac0ff */
[----:B------:R-:W-:Y:S02]  /*1300*/  @P0 FSEL R77, R77, RZ, P1 ;  /* 0x000000ff4d4d0208 */ /* 0x000fe40000800000 */
[----:B------:R-:W-:Y:S02]  /*1310*/  @P0 FSEL R85, R85, RZ, P4 ;  /* 0x000000ff55550208 */ /* 0x000fe40002000000 */
[----:B------:R-:W-:-:S02]  /*1320*/  F2FP.BF16.PACK_AB R32, R3, R32 ;  /* 0x000000200320723e */ /* 0x000fc400000010ff */
[----:B------:R-:W-:Y:S01]  /*1330*/  F2FP.BF16.PACK_AB R35, R2, R35 ;  /* 0x000000230223723e */ /* 0x000fe200000010ff */
[----:B------:R-:W-:Y:S01]  /*1340*/  IMAD.WIDE.U32 R2, R49, R80, c[0x0][0x248] ;  /* 0x0000920031027625 */ /* 0x000fe200078e0050 */
[----:B------:R-:W-:Y:S02]  /*1350*/  @P0 F2FP.BF16.PACK_AB R86, RZ, R86 ;  /* 0x00000056ff56023e */ /* 0x000fe400000010ff */
[----:B------:R-:W-:Y:S02]  /*1360*/  @P0 F2FP.BF16.PACK_AB R83, RZ, R83 ;  /* 0x00000053ff53023e */ /* 0x000fe400000010ff */
[----:B------:R-:W-:Y:S01]  /*1370*/  @P0 FSEL R81, R81, RZ, P3 ;  /* 0x000000ff51510208 */ /* 0x000fe20001800000 */
[----:B------:R0:W-:Y:S01]  /*1380*/  STG.E.128 [R2.64], R32 ;  /* 0x0000002002007986 */ /* 0x0001e2000c101d04 */
[----:B------:R-:W-:Y:S02]  /*1390*/  @P0 FSEL R82, R82, RZ, P5 ;  /* 0x000000ff52520208 */ /* 0x000fe40002800000 */
[----:B------:R-:W-:-:S02]  /*13a0*/  @P0 F2FP.BF16.PACK_AB R77, RZ, R77 ;  /* 0x0000004dff4d023e */ /* 0x000fc400000010ff */
[----:B------:R-:W-:Y:S02]  /*13b0*/  @P0 F2FP.BF16.PACK_AB R85, RZ, R85 ;  /* 0x00000055ff55023e */ /* 0x000fe400000010ff */
[----:B------:R-:W-:Y:S02]  /*13c0*/  @P0 F2FP.BF16.PACK_AB R87, RZ, R87 ;  /* 0x00000057ff57023e */ /* 0x000fe400000010ff */
[----:B------:R-:W-:Y:S02]  /*13d0*/  @P0 F2FP.BF16.PACK_AB R84, RZ, R84 ;  /* 0x00000054ff54023e */ /* 0x000fe400000010ff */
[----:B------:R-:W-:Y:S02]  /*13e0*/  @P0 F2FP.BF16.PACK_AB R81, RZ, R81 ;  /* 0x00000051ff51023e */ /* 0x000fe400000010ff */
[----:B------:R-:W-:Y:S02]  /*13f0*/  @P0 F2FP.BF16.PACK_AB R82, RZ, R82 ;  /* 0x00000052ff52023e */ /* 0x000fe400000010ff */
[----:B------:R-:W-:-:S02]  /*1400*/  @P0 PRMT R28, R86, 0x7610, R28 ;  /* 0x00007610561c0816 */ /* 0x000fc4000000001c */
[----:B------:R-:W-:Y:S02]  /*1410*/  @P0 PRMT R29, R83, 0x7610, R29 ;  /* 0x00007610531d0816 */ /* 0x000fe4000000001d */
[----:B0-----:R-:W-:Y:S02]  /*1420*/  @P0 LEA R2, P1, R49, c[0x0][0x250], 0x4 ;  /* 0x0000940031020a11 */ /* 0x001fe400078220ff */
[----:B------:R-:W-:Y:S02]  /*1430*/  @P0 PRMT R30, R77, 0x7610, R30 ;  /* 0x000076104d1e0816 */ /* 0x000fe4000000001e */
[----:B------:R-:W-:Y:S02]  /*1440*/  @P0 PRMT R31, R85, 0x7610, R31 ;  /* 0x00007610551f0816 */ /* 0x000fe4000000001f */
[----:B------:R-:W-:Y:S02]  /*1450*/  @P0 LEA.HI.X R3, R49, c[0x0][0x254], RZ, 0x4, P1 ;  /* 0x0000950031030a11 */ /* 0x000fe400008f24ff */
[----:B------:R-:W-:-:S02]  /*1460*/  @P0 PRMT R28, R28, 0x5410, R87 ;  /* 0x000054101c1c0816 */ /* 0x000fc40000000057 */
[----:B------:R-:W-:Y:S02]  /*1470*/  @P0 PRMT R29, R29, 0x5410, R84 ;  /* 0x000054101d1d0816 */ /* 0x000fe40000000054 */
[----:B------:R-:W-:Y:S02]  /*1480*/  @P0 PRMT R30, R30, 0x5410, R81 ;  /* 0x000054101e1e0816 */ /* 0x000fe40000000051 */
[----:B------:R-:W-:-:S05]  /*1490*/  @P0 PRMT R31, R31, 0x5410, R82 ;  /* 0x000054101f1f0816 */ /* 0x000fca0000000052 */
[----:B------:R0:W-:Y:S02]  /*14a0*/  @P0 STG.E.128 [R2.64], R28 ;  /* 0x0000001c02000986 */ /* 0x0001e4000c101d04 */
.L_x_104:
[----:B------:R-:W-:Y:S05]  /*14b0*/  BSYNC B0 ;  /* 0x0000000000007941 */ /* 0x000fea0003800000 */
.L_x_103:
[----:B0-----:R-:W-:-:S04]  /*14c0*/  IMAD.MOV.U32 R3, RZ, RZ, c[0x0][0x160] ;  /* 0x00005800ff037624 */ /* 0x001fc800078e00ff */
[----:B------:R-:W-:-:S05]  /*14d0*/  IMAD R48, R3, 0x4, R48 ;  /* 0x0000000403307824 */ /* 0x000fca00078e0230 */
[----:B------:R-:W-:-:S13]  /*14e0*/  ISETP.GE.AND P0, PT, R48, c[0x0][0x164], PT ;  /* 0x0000590030007a0c */ /* 0x000fda0003f06270 */
[----:B-123-5:R-:W-:Y:S01]  /*14f0*/  @P0 CALL.REL.NOINC `(.L_x_98) ;  /* 0x0000001000000944 */ /* 0x02efe20003c00000 */
[----:B------:R-:W-:Y:S05]  /*1500*/  BRA `(.L_x_105) ;  /* 0xffffed3000007947 */ /* 0x000fea000383ffff */
.L_x_98:
[----:B0-----:R-:W0:Y:S01]  /*1510*/  S2R R24, SR_TID.X ;  /* 0x0000000000187919 */ /* 0x001e220000002100 */
[----:B------:R-:W-:Y:S01]  /*1520*/  WARPSYNC 0xffffffff ;  /* 0xffffffff00007948 */ /* 0x000fe20003800000 */
[----:B0-----:R-:W-:-:S05]  /*1530*/  IMAD.SHL.U32 R0, R24, 0x20, RZ ;  /* 0x0000002018007824 */ /* 0x001fca00078e00ff */
        /* <DEDUP_REMOVED lines=19> */
[----:B------:R0:W-:Y:S01]  /*1670*/  STS.128 [R0+0x10], R8 ;  /* 0x0000100800007388 */ /* 0x0001e20000000c00 */
[----:B------:R-:W-:-:S03]  /*1680*/  FADD.FTZ R22, R3, R22 ;  /* 0x0000001603167221 */ /* 0x000fc60000010000 */
[----:B------:R-:W-:Y:S01]  /*1690*/  BAR.SYNC.DEFER_BLOCKING 0x0 ;  /* 0x0000000000007b1d */ /* 0x000fe20000010000 */
[----:B------:R-:W-:Y:S02]  /*16a0*/  FADD.FTZ R25, R2, R25 ;  /* 0x0000001902197221 */ /* 0x000fe40000010000 */
[----:B------:R-:W-:Y:S02]  /*16b0*/  FADD.FTZ R27, R22, R27 ;  /* 0x0000001b161b7221 */ /* 0x000fe40000010000 */
[----:B-1----:R-:W-:Y:S01]  /*16c0*/  IMAD R5, R18, c[0x0][0x168], RZ ;  /* 0x00005a0012057a24 */ /* 0x002fe200078e02ff */
[----:B------:R-:W-:-:S04]  /*16d0*/  IADD3 R4, -R24, 0x7f, RZ ;  /* 0x0000007f18047810 */ /* 0x000fc80007ffe1ff */
[----:B------:R-:W-:Y:S02]  /*16e0*/  IADD3 R6, P2, R5, R24, RZ ;  /* 0x0000001805067210 */ /* 0x000fe40007f5e0ff */
[----:B------:R-:W-:Y:S02]  /*16f0*/  IADD3 R4, R4, c[0x0][0x168], RZ ;  /* 0x00005a0004047a10 */ /* 0x000fe40007ffe0ff */
[----:B------:R-:W-:Y:S02]  /*1700*/  IADD3.X R7, RZ, RZ, RZ, P2, !PT ;  /* 0x000000ffff077210 */ /* 0x000fe400017fe4ff */
[----:B------:R-:W-:Y:S02]  /*1710*/  LOP3.LUT P1, RZ, R4, 0xffffff80, RZ, 0xc0, !PT ;  /* 0xffffff8004ff7812 */ /* 0x000fe4000782c0ff */
[C---:B------:R-:W-:Y:S01]  /*1720*/  SHF.L.U64.HI R7, R6.reuse, 0x2, R7 ;  /* 0x0000000206077819 */ /* 0x040fe20000010207 */
[----:B------:R-:W-:Y:S01]  /*1730*/  IMAD.SHL.U32 R6, R6, 0x4, RZ ;  /* 0x0000000406067824 */ /* 0x000fe200078e00ff */
[----:B------:R-:W-:Y:S01]  /*1740*/  ISETP.GE.U32.AND P0, PT, R4, 0x100, PT ;  /* 0x000001000400780c */ /* 0x000fe20003f06070 */
[----:B------:R-:W1:Y:S03]  /*1750*/  LDS R12, [R24.X4] ;  /* 0x00000000180c7984 */ /* 0x000e660000004800 */
[C---:B0-----:R-:W-:Y:S01]  /*1760*/  IADD3 R8, P2, R6.reuse, c[0x0][0x228], RZ ;  /* 0x00008a0006087a10 */ /* 0x041fe20007f5e0ff */
[----:B------:R-:W0:Y:S01]  /*1770*/  LDS R15, [R24.X4+0x400] ;  /* 0x00040000180f7984 */ /* 0x000e220000004800 */
[----:B------:R-:W-:-:S02]  /*1780*/  IADD3 R6, P3, R6, c[0x0][0x220], RZ ;  /* 0x0000880006067a10 */ /* 0x000fc40007f7e0ff */
[C---:B------:R-:W-:Y:S01]  /*1790*/  IADD3.X R9, R7.reuse, c[0x0][0x22c], RZ, P2, !PT ;  /* 0x00008b0007097a10 */ /* 0x040fe200017fe4ff */
[----:B------:R-:W2:Y:S01]  /*17a0*/  LDS R17, [R24.X4+0x800] ;  /* 0x0008000018117984 */ /* 0x000ea20000004800 */
[----:B------:R-:W-:Y:S01]  /*17b0*/  IADD3.X R7, R7, c[0x0][0x224], RZ, P3, !PT ;  /* 0x0000890007077a10 */ /* 0x000fe20001ffe4ff */
[----:B------:R-:W-:Y:S01]  /*17c0*/  @P1 IMAD.MOV.U32 R2, RZ, RZ, R8 ;  /* 0x000000ffff021224 */ /* 0x000fe200078e0008 */
[----:B------:R-:W-:Y:S01]  /*17d0*/  @P1 IADD3 R8, P2, R8, 0x200, RZ ;  /* 0x0000020008081810 */ /* 0x000fe20007f5e0ff */
[----:B------:R-:W3:Y:S01]  /*17e0*/  LDS R13, [R24.X4+0x200] ;  /* 0x00020000180d7984 */ /* 0x000ee20000004800 */
[----:B------:R-:W-:Y:S01]  /*17f0*/  @P1 IMAD.MOV.U32 R4, RZ, RZ, R6 ;  /* 0x000000ffff041224 */ /* 0x000fe200078e0006 */
[----:B------:R-:W-:Y:S01]  /*1800*/  @P1 IADD3 R6, P3, R6, 0x200, RZ ;  /* 0x0000020006061810 */ /* 0x000fe20007f7e0ff */
[--C-:B------:R-:W-:Y:S01]  /*1810*/  @P1 IMAD.MOV.U32 R3, RZ, RZ, R9.reuse ;  /* 0x000000ffff031224 */ /* 0x100fe200078e0009 */
[----:B------:R-:W4:Y:S01]  /*1820*/  LDS R19, [R24.X4+0xc00] ;  /* 0x000c000018137984 */ /* 0x000f220000004800 */
[----:B------:R-:W-:Y:S01]  /*1830*/  @P1 MOV R5, R7 ;  /* 0x0000000700051202 */ /* 0x000fe20000000f00 */
[----:B------:R-:W-:-:S02]  /*1840*/  @P1 IMAD.X R9, RZ, RZ, R9, P2 ;  /* 0x000000ffff091224 */ /* 0x000fc400010e0609 */
[----:B------:R-:W4:Y:S01]  /*1850*/  LDS R14, [R24.X4+0x600] ;  /* 0x00060000180e7984 */ /* 0x000f220000004800 */
[----:B------:R-:W-:-:S03]  /*1860*/  @P1 IMAD.X R7, RZ, RZ, R7, P3 ;  /* 0x000000ffff071224 */ /* 0x000fc600018e0607 */
[----:B------:R-:W4:Y:S04]  /*1870*/  LDS R16, [R24.X4+0xa00] ;  /* 0x000a000018107984 */ /* 0x000f280000004800 */
[----:B------:R-:W4:Y:S01]  /*1880*/  LDS R0, [R24.X4+0xe00] ;  /* 0x000e000018007984 */ /* 0x000f220000004800 */
[----:B-1----:R-:W-:-:S04]  /*1890*/  FADD.FTZ R12, RZ, R12 ;  /* 0x0000000cff0c7221 */ /* 0x002fc80000010000 */
[----:B0-----:R-:W-:-:S04]  /*18a0*/  FADD.FTZ R12, R12, R15 ;  /* 0x0000000f0c0c7221 */ /* 0x001fc80000010000 */
        /* <DEDUP_REMOVED lines=8> */
[----:B0-----:R-:W-:Y:S02]  /*1930*/  IMAD.MOV.U32 R2, RZ, RZ, R8 ;  /* 0x000000ffff027224 */ /* 0x001fe400078e0008 */
[----:B------:R-:W-:Y:S01]  /*1940*/  IMAD.MOV.U32 R3, RZ, RZ, R9 ;  /* 0x000000ffff037224 */ /* 0x000fe200078e0009 */
[----:B-1----:R-:W-:Y:S01]  /*1950*/  MOV R4, R6 ;  /* 0x0000000600047202 */ /* 0x002fe20000000f00 */
[----:B------:R-:W-:Y:S01]  /*1960*/  IMAD.MOV.U32 R5, RZ, RZ, R7 ;  /* 0x000000ffff057224 */ /* 0x000fe200078e0007 */
[----:B------:R-:W-:Y:S06]  /*1970*/  @!P0 EXIT ;  /* 0x000000000000894d */ /* 0x000fec0003800000 */
[----:B------:R-:W-:Y:S04]  /*1980*/  STG.E [R2.64], R13 ;  /* 0x0000000d02007986 */ /* 0x000fe8000c101904 */
[----:B------:R-:W-:Y:S01]  /*1990*/  STG.E [R4.64], R27 ;  /* 0x0000001b04007986 */ /* 0x000fe2000c101904 */
[----:B------:R-:W-:Y:S05]  /*19a0*/  EXIT ;  /* 0x000000000000794d */ /* 0x000fea0003800000 */
.L_x_101:
[----:B------:R-:W-:Y:S01]  /*19b0*/  IMAD.MOV.U32 R32, RZ, RZ, R34 ;  /* 0x000000ffff207224 */ /* 0x000fe200078e0022 */
[----:B------:R-:W-:Y:S01]  /*19c0*/  MOV R85, 0xffffffff ;  /* 0xffffffff00557802 */ /* 0x000fe20000000f00 */
[----:B------:R-:W-:Y:S01]  /*19d0*/  IMAD.MOV.U32 R83, RZ, RZ, 0x1 ;  /* 0x00000001ff537424 */ /* 0x000fe200078e00ff */
[----:B------:R-:W-:Y:S01]  /*19e0*/  MOV R2, 0x1a10 ;  /* 0x00001a1000027802 */ /* 0x000fe20000000f00 */
[----:B------:R-:W-:-:S02]  /*19f0*/  IMAD.MOV.U32 R82, RZ, RZ, 0x1f ;  /* 0x0000001fff527424 */ /* 0x000fc400078e00ff */
[----:B0----5:R-:W-:Y:S05]  /*1a00*/  CALL.REL.NOINC `($__internal_8_$__cuda_sm70_shflsync_bfly_p) ;  /* 0x0000046000007944 */ /* 0x021fea0003c00000 */
[----:B-1----:R-:W-:Y:S01]  /*1a10*/  IMAD.MOV.U32 R33, RZ, RZ, R32 ;  /* 0x000000ffff217224 */ /* 0x002fe200078e0020 */
[----:B0-----:R-:W-:Y:S05]  /*1a20*/  BRA `(.L_x_106) ;  /* 0xfffff0a000007947 */ /* 0x001fea000383ffff */
.L_x_102:
[----:B------:R-:W-:Y:S01]  /*1a30*/  IMAD.MOV.U32 R32, RZ, RZ, R35 ;  /* 0x000000ffff207224 */ /* 0x000fe200078e0023 */
[----:B------:R-:W-:Y:S01]  /*1a40*/  MOV R85, 0xffffffff ;  /* 0xffffffff00557802 */ /* 0x000fe20000000f00 */
[----:B------:R-:W-:Y:S01]  /*1a50*/  IMAD.MOV.U32 R83, RZ, RZ, 0x1 ;  /* 0x00000001ff537424 */ /* 0x000fe200078e00ff */
[----:B------:R-:W-:Y:S01]  /*1a60*/  MOV R2, 0x1a90 ;  /* 0x00001a9000027802 */ /* 0x000fe20000000f00 */
[----:B------:R-:W-:-:S02]  /*1a70*/  IMAD.MOV.U32 R82, RZ, RZ, 0x1f ;  /* 0x0000001fff527424 */ /* 0x000fc400078e00ff */
[----:B012--5:R-:W-:Y:S05]  /*1a80*/  CALL.REL.NOINC `($__internal_8_$__cuda_sm70_shflsync_bfly_p) ;  /* 0x000003e000007944 */ /* 0x027fea0003c00000 */
[----:B------:R-:W-:Y:S01]  /*1a90*/  FADD.FTZ R34, R33, R34 ;  /* 0x0000002221227221 */ /* 0x000fe20000010000 */
[----:B------:R-:W-:Y:S01]  /*1aa0*/  MOV R2, 0x1b10 ;  /* 0x00001b1000027802 */ /* 0x000fe20000000f00 */
[----:B-1----:R-:W-:-:S02]  /*1ab0*/  FADD.FTZ R35, R35, R32 ;  /* 0x0000002023237221 */ /* 0x002fc40000010000 */
[----:B0-----:R-:W-:Y:S02]  /*1ac0*/  IMAD.MOV.U32 R83, RZ, RZ, 0x2 ;  /* 0x00000002ff537424 */ /* 0x001fe400078e00ff */
[----:B------:R-:W-:Y:S02]  /*1ad0*/  IMAD.MOV.U32 R82, RZ, RZ, 0x1f ;  /* 0x0000001fff527424 */ /* 0x000fe400078e00ff */
[----:B------:R-:W-:Y:S02]  /*1ae0*/  IMAD.MOV.U32 R85, RZ, RZ, -0x1 ;  /* 0xffffffffff557424 */ /* 0x000fe400078e00ff */
[----:B------:R-:W-:Y:S02]  /*1af0*/  IMAD.MOV.U32 R32, RZ, RZ, R34 ;  /* 0x000000ffff207224 */ /* 0x000fe400078e0022 */
[----:B------:R-:W-:Y:S05]  /*1b00*/  CALL.REL.NOINC `($__internal_8_$__cuda_sm70_shflsync_bfly_p) ;  /* 0x0000036000007944 */ /* 0x000fea0003c00000 */
[----:B-1----:R-:W-:Y:S01]  /*1b10*/  MOV R33, R32 ;  /* 0x0000002000217202 */ /* 0x002fe20000000f00 */
[----:B------:R-:W-:Y:S01]  /*1b20*/  IMAD.MOV.U32 R32, RZ, RZ, R35 ;  /* 0x000000ffff207224 */ /* 0x000fe200078e0023 */
[----:B------:R-:W-:Y:S01]  /*1b30*/  MOV R2, 0x1b80 ;  /* 0x00001b8000027802 */ /* 0x000fe20000000f00 */
[----:B0-----:R-:W-:Y:S02]  /*1b40*/  IMAD.MOV.U32 R83, RZ, RZ, 0x2 ;  /* 0x00000002ff537424 */ /* 0x001fe400078e00ff */
[----:B------:R-:W-:-:S02]  /*1b50*/  IMAD.MOV.U32 R82, RZ, RZ, 0x1f ;  /* 0x0000001fff527424 */ /* 0x000fc400078e00ff */
[----:B------:R-:W-:Y:S02]  /*1b60*/  IMAD.MOV.U32 R85, RZ, RZ, -0x1 ;  /* 0xffffffffff557424 */ /* 0x000fe400078e00ff */
[----:B------:R-:W-:Y:S05]  /*1b70*/  CALL.REL.NOINC `($__internal_8_$__cuda_sm70_shflsync_bfly_p) ;  /* 0x000002f000007944 */ /* 0x000fea0003c00000 */
[----:B------:R-:W-:Y:S01]  /*1b80*/  FADD.FTZ R34, R33, R34 ;  /* 0x0000002221227221 */ /* 0x000fe20000010000 */
[----:B0-----:R-:W-:Y:S01]  /*1b90*/  HFMA2.MMA R83, -RZ, RZ, 0, 2.384185791015625e-07 ;  /* 0x00000004ff537435 */ /* 0x001fe200000001ff */
[----:B-1----:R-:W-:Y:S01]  /*1ba0*/  FADD.FTZ R35, R35, R32 ;  /* 0x0000002023237221 */ /* 0x002fe20000010000 */
[----:B------:R-:W-:Y:S01]  /*1bb0*/  MOV R2, 0x1c00 ;  /* 0x00001c0000027802 */ /* 0x000fe20000000f00 */
[----:B------:R-:W-:Y:S02]  /*1bc0*/  IMAD.MOV.U32 R82, RZ, RZ, 0x1f ;  /* 0x0000001fff527424 */ /* 0x000fe400078e00ff */
[----:B------:R-:W-:Y:S02]  /*1bd0*/  IMAD.MOV.U32 R85, RZ, RZ, -0x1 ;  /* 0xffffffffff557424 */ /* 0x000fe400078e00ff */
[----:B------:R-:W-:Y:S02]  /*1be0*/  IMAD.MOV.U32 R32, RZ, RZ, R34 ;  /* 0x000000ffff207224 */ /* 0x000fe400078e0022 */
[----:B------:R-:W-:Y:S05]  /*1bf0*/  CALL.REL.NOINC `($__internal_8_$__cuda_sm70_shflsync_bfly_p) ;  /* 0x0000027000007944 */ /* 0x000fea0003c00000 */
[----:B-1----:R-:W-:Y:S01]  /*1c00*/  IMAD.MOV.U32 R33, RZ, RZ, R32 ;  /* 0x000000ffff217224 */ /* 0x002fe200078e0020 */
[----:B------:R-:W-:Y:S01]  /*1c10*/  MOV R32, R35 ;  /* 0x0000002300207202 */ /* 0x000fe20000000f00 */
[----:B0-----:R-:W-:Y:S01]  /*1c20*/  IMAD.MOV.U32 R83, RZ, RZ, 0x4 ;  /* 0x00000004ff537424 */ /* 0x001fe200078e00ff */
[----:B------:R-:W-:Y:S01]  /*1c30*/  MOV R2, 0x1c70 ;  /* 0x00001c7000027802 */ /* 0x000fe20000000f00 */
[----:B------:R-:W-:-:S02]  /*1c40*/  IMAD.MOV.U32 R82, RZ, RZ, 0x1f ;  /* 0x0000001fff527424 */ /* 0x000fc400078e00ff */
[----:B------:R-:W-:Y:S02]  /*1c50*/  IMAD.MOV.U32 R85, RZ, RZ, -0x1 ;  /* 0xffffffffff557424 */ /* 0x000fe400078e00ff */
[----:B------:R-:W-:Y:S05]  /*1c60*/  CALL.REL.NOINC `($__internal_8_$__cuda_sm70_shflsync_bfly_p) ;  /* 0x0000020000007944 */ /* 0x000fea0003c00000 */
[----:B------:R-:W-:Y:S01]  /*1c70*/  FADD.FTZ R34, R33, R34 ;  /* 0x0000002221227221 */ /* 0x000fe20000010000 */
[----:B0-----:R-:W-:Y:S01]  /*1c80*/  HFMA2.MMA R82, -RZ, RZ, 0, 1.847743988037109375e-06 ;  /* 0x0000001fff527435 */ /* 0x001fe200000001ff */
        /* <DEDUP_REMOVED lines=14> */
[----:B0-----:R-:W-:Y:S01]  /*1d70*/  HFMA2.MMA R83, -RZ, RZ, 0, 9.5367431640625e-07 ;  /* 0x00000010ff537435 */ /* 0x001fe200000001ff */
[----:B-1----:R-:W-:Y:S01]  /*1d80*/  FADD.FTZ R81, R81, R32 ;  /* 0x0000002051517221 */ /* 0x002fe20000010000 */
[----:B------:R-:W-:Y:S01]  /*1d90*/  MOV R2, 0x1de0 ;  /* 0x00001de000027802 */ /* 0x000fe20000000f00 */
[----:B------:R-:W-:Y:S02]  /*1da0*/  IMAD.MOV.U32 R82, RZ, RZ, 0x1f ;  /* 0x0000001fff527424 */ /* 0x000fe400078e00ff */
[----:B------:R-:W-:Y:S02]  /*1db0*/  IMAD.MOV.U32 R85, RZ, RZ, -0x1 ;  /* 0xffffffffff557424 */ /* 0x000fe400078e00ff */
[----:B------:R-:W-:Y:S02]  /*1dc0*/  IMAD.MOV.U32 R32, RZ, RZ, R35 ;  /* 0x000000ffff207224 */ /* 0x000fe400078e0023 */
[----:B------:R-:W-:Y:S05]  /*1dd0*/  CALL.REL.NOINC `($__internal_8_$__cuda_sm70_shflsync_bfly_p) ;  /* 0x0000009000007944 */ /* 0x000fea0003c00000 */
[----:B-1----:R-:W-:Y:S01]  /*1de0*/  MOV R80, R32 ;  /* 0x0000002000507202 */ /* 0x002fe20000000f00 */
[----:B------:R-:W-:Y:S01]  /*1df0*/  IMAD.MOV.U32 R32, RZ, RZ, R81 ;  /* 0x000000ffff207224 */ /* 0x000fe200078e0051 */
[----:B0-----:R-:W-:Y:S01]  /*1e00*/  MOV R85, 0xffffffff ;  /* 0xffffffff00557802 */ /* 0x001fe20000000f00 */
[----:B------:R-:W-:Y:S01]  /*1e10*/  IMAD.MOV.U32 R83, RZ, RZ, 0x10 ;  /* 0x00000010ff537424 */ /* 0x000fe200078e00ff */
[----:B------:R-:W-:Y:S01]  /*1e20*/  MOV R2, 0x1e50 ;  /* 0x00001e5000027802 */ /* 0x000fe20000000f00 */
[----:B------:R-:W-:-:S02]  /*1e30*/  IMAD.MOV.U32 R82, RZ, RZ, 0x1f ;  /* 0x0000001fff527424 */ /* 0x000fc400078e00ff */
[----:B------:R-:W-:Y:S05]  /*1e40*/  CALL.REL.NOINC `($__internal_8_$__cuda_sm70_shflsync_bfly_p) ;  /* 0x0000002000007944 */ /* 0x000fea0003c00000 */
[----:B-1----:R-:W-:Y:S01]  /*1e50*/  IMAD.MOV.U32 R2, RZ, RZ, R32 ;  /* 0x000000ffff027224 */ /* 0x002fe200078e0020 */
[----:B0-----:R-:W-:Y:S05]  /*1e60*/  BRA `(.L_x_107) ;  /* 0xffffed8000007947 */ /* 0x001fea000383ffff */
        .weak           $__internal_8_$__cuda_sm70_shflsync_bfly_p
        .type           $__internal_8_$__cuda_sm70_shflsync_bfly_p,@function
        .size           $__internal_8_$__cuda_sm70_shflsync_bfly_p,(.L_x_1543 - $__internal_8_$__cuda_sm70_shflsync_bfly_p)
$__internal_8_$__cuda_sm70_shflsync_bfly_p:
[----:B------:R-:W-:Y:S01]  /*1e70*/  IMAD.MOV.U32 R3, RZ, RZ, 0x0 ;  /* 0x00000000ff037424 */ /* 0x000fe200078e00ff */
[----:B------:R-:W-:Y:S04]  /*1e80*/  WARPSYNC R85 ;  /* 0x0000005500007348 */ /* 0x000fe80003800000 */
[----:B------:R0:W1:Y:S01]  /*1e90*/  SHFL.BFLY PT, R32, R32, R83, R82 ;  /* 0x0c00005320207389 */ /* 0x00006200000e0052 */
[----:B------:R-:W-:Y:S05]  /*1ea0*/  RET.REL.NODEC R2 `(_ZN10layer_norm31ln_parallel_residual_bwd_kernelINS_13Kernel_traitsI13__nv_bfloat16S2_S2_S2_fjLj256ELj1ELj4ELj1ELj16ENS_18Kernel_traits_baseILj256ES2_S2_S2_S2_fjLj128EEEEELb1ELb1ELb0EEEvNS_9BwdParamsE) ;  /* 0xffffe15002007950 */ /* 0x000fea0003c3ffff */
.L_x_108:
        /* <DEDUP_REMOVED lines=13> */
.L_x_1543:


//--------------------- .text._ZN10layer_norm22ln_bwd_finalize_kernelINS_22Kernel_traits_finalizeILj256E13__nv_bfloat16S2_S2_S2_fjLb0ELj1024ELj4ENS_18Kernel_traits_baseILj256ES2_S2_S2_S2_fjLj1024EEEEELb0ELb1EEEvNS_9BwdParamsE --------------------------
	.section	.text._ZN10layer_norm22ln_bwd_finalize_kernelINS_22Kernel_traits_finalizeILj256E13__nv_bfloat16S2_S2_S2_fjLb0ELj1024ELj4ENS_18Kernel_traits_baseILj256ES2_S2_S2_S2_fjLj1024EEEEELb0ELb1EEEvNS_9BwdParamsE,"ax",@progbits
	.sectioninfo	@"SHI_REGISTERS=32"
	.align	128
        .global         _ZN10layer_norm22ln_bwd_finalize_kernelINS_22Kernel_traits_finalizeILj256E13__nv_bfloat16S2_S2_S2_fjLb0ELj1024ELj4ENS_18Kernel_traits_baseILj256ES2_S2_S2_S2_fjLj1024EEEEELb0ELb1EEEvNS_9BwdParamsE
        .type           _ZN10layer_norm22ln_bwd_finalize_kernelINS_22Kernel_traits_finalizeILj256E13__nv_bfloat16S2_S2_S2_fjLb0ELj1024ELj4ENS_18Kernel_traits_baseILj256ES2_S2_S2_S2_fjLj1024EEEEELb0ELb1EEEvNS_9BwdParamsE,@function
        .size           _ZN10layer_norm22ln_bwd_finalize_kernelINS_22Kernel_traits_finalizeILj256E13__nv_bfloat16S2_S2_S2_fjLb0ELj1024ELj4ENS_18Kernel_traits_baseILj256ES2_S2_S2_S2_fjLj1024EEEEELb0ELb1EEEvNS_9BwdParamsE,(.L_x_1544 - _ZN10layer_norm22ln_bwd_finalize_kernelINS_22Kernel_traits_finalizeILj256E13__nv_bfloat16S2_S2_S2_fjLb0ELj1024ELj4ENS_18Kernel_traits_baseILj256ES2_S2_S2_S2_fjLj1024EEEEELb0ELb1EEEvNS_9BwdParamsE)
        .other          _ZN10layer_norm22ln_bwd_finalize_kernelINS_22Kernel_traits_finalizeILj256E13__nv_bfloat16S2_S2_S2_fjLb0ELj1024ELj4ENS_18Kernel_traits_baseILj256ES2_S2_S2_S2_fjLj1024EEEEELb0ELb1EEEvNS_9BwdParamsE,@"STO_CUDA_ENTRY STV_DEFAULT"
_ZN10layer_norm22ln_bwd_finalize_kernelINS_22Kernel_traits_finalizeILj256E13__nv_bfloat16S2_S2_S2_fjLb0ELj1024ELj4ENS_18Kernel_traits_baseILj256ES2_S2_S2_S2_fjLj1024EEEEELb0ELb1EEEvNS_9BwdParamsE:
.text._ZN10layer_norm22ln_bwd_finalize_kernelINS_22Kernel_traits_finalizeILj256E13__nv_bfloat16S2_S2_S2_fjLb0ELj1024ELj4ENS_18Kernel_traits_baseILj256ES2_S2_S2_S2_fjLj1024EEEEELb0ELb1EEEvNS_9BwdParamsE:
        /* <DEDUP_REMOVED lines=8> */
[----:B------:R-:W-:Y:S01]  /*0080*/  SHF.L.U32 R2, R2, 0x4, RZ ;  /* 0x0000000402027819 */ /* 0x000fe200000006ff */
[----:B------:R-:W-:Y:S01]  /*0090*/  ULDC.64 UR4, c[0x0][0x118] ;  /* 0x0000460000047ab9 */ /* 0x000fe20000000a00 */
[--C-:B------:R-:W-:Y:S02]  /*00a0*/  SHF.R.U32.HI R17, RZ, 0x5, R0.reuse ;  /* 0x00000005ff117819 */ /* 0x100fe40000011600 */
[----:B------:R-:W-:Y:S02]  /*00b0*/  LOP3.LUT R20, R0, 0x3fffffe0, RZ, 0xc0, !PT ;  /* 0x3fffffe000147812 */ /* 0x000fe400078ec0ff */
[----:B------:R-:W-:Y:S02]  /*00c0*/  LOP3.LUT R19, R2, 0x7ffffff0, RZ, 0xc0, !PT ;  /* 0x7ffffff002137812 */ /* 0x000fe400078ec0ff */
[C---:B------:R-:W-:Y:S02]  /*00d0*/  LOP3.LUT R21, R17.reuse, 0x1f, R0, 0x78, !PT ;  /* 0x0000001f11157812 */ /* 0x040fe400078e7800 */
[C---:B------:R-:W-:Y:S01]  /*00e0*/  ISETP.GE.U32.AND P0, PT, R16.reuse, 0x10, PT ;  /* 0x000000101000780c */ /* 0x040fe20003f06070 */
[----:B------:R-:W-:Y:S01]  /*00f0*/  IMAD.IADD R19, R16, 0x1, R19 ;  /* 0x0000000110137824 */ /* 0x000fe200078e0213 */
[----:B------:R-:W-:Y:S01]  /*0100*/  IADD3 R20, R20, R21, RZ ;  /* 0x0000001514147210 */ /* 0x000fe20007ffe0ff */
[----:B------:R-:W-:Y:S01]  /*0110*/  IMAD R21, R16, 0x20, R21 ;  /* 0x0000002010157824 */ /* 0x000fe200078e0215 */
[----:B------:R-:W-:-:S02]  /*0120*/  ISETP.EQ.AND P0, PT, R17, 0x1f, !P0 ;  /* 0x0000001f1100780c */ /* 0x000fc40004702270 */
.L_x_121:
[----:B------:R-:W-:Y:S01]  /*0130*/  ISETP.GE.U32.AND P1, PT, R17, c[0x0][0x160], PT ;  /* 0x0000580011007a0c */ /* 0x000fe20003f26070 */
[----:B------:R-:W-:Y:S01]  /*0140*/  BSSY B0, `(.L_x_109) ;  /* 0x0000060000007945 */ /* 0x000fe20003800000 */
[----:B------:R-:W-:Y:S01]  /*0150*/  HFMA2.MMA R27, -RZ, RZ, 0, 0 ;  /* 0x00000000ff1b7435 */ /* 0x000fe200000001ff */
[----:B------:R-:W-:-:S10]  /*0160*/  IMAD.MOV.U32 R23, RZ, RZ, RZ ;  /* 0x000000ffff177224 */ /* 0x000fd400078e00ff */
        /* <DEDUP_REMOVED lines=23> */
.L_x_113:
[----:B------:R-:W-:Y:S01]  /*02e0*/  IMAD.MOV.U32 R14, RZ, RZ, 0x4 ;  /* 0x00000004ff0e7424 */ /* 0x000fe200078e00ff */
[C---:B------:R-:W-:Y:S01]  /*02f0*/  IADD3 R3, R25.reuse, 0x20, RZ ;  /* 0x0000002019037810 */ /* 0x040fe20007ffe0ff */
[C---:B------:R-:W-:Y:S01]  /*0300*/  IMAD R13, R25.reuse, c[0x0][0x168], R18 ;  /* 0x00005a00190d7a24 */ /* 0x040fe200078e0212 */
[----:B------:R-:W-:-:S03]  /*0310*/  IADD3 R5, R25, 0x40, RZ ;  /* 0x0000004019057810 */ /* 0x000fc60007ffe0ff */
[----:B------:R-:W-:Y:S01]  /*0320*/  IMAD.WIDE.U32 R10, R13, R14, c[0x0][0x220] ;  /* 0x000088000d0a7625 */ /* 0x000fe200078e000e */
[----:B------:R-:W-:-:S03]  /*0330*/  IADD3 R29, R25, 0x60, RZ ;  /* 0x00000060191d7810 */ /* 0x000fc60007ffe0ff */
[----:B------:R-:W-:Y:S01]  /*0340*/  IMAD R3, R3, c[0x0][0x168], R18 ;  /* 0x00005a0003037a24 */ /* 0x000fe200078e0212 */
[----:B------:R0:W2:Y:S01]  /*0350*/  LDG.E R24, [R10.64] ;  /* 0x000000040a187981 */ /* 0x0000a2000c1e1900 */
[----:B------:R-:W-:-:S04]  /*0360*/  IMAD.WIDE.U32 R12, R13, R14, c[0x0][0x228] ;  /* 0x00008a000d0c7625 */ /* 0x000fc800078e000e */
[--C-:B------:R-:W-:Y:S02]  /*0370*/  IMAD R15, R5, c[0x0][0x168], R18.reuse ;  /* 0x00005a00050f7a24 */ /* 0x100fe400078e0212 */
[CC--:B------:R-:W-:Y:S01]  /*0380*/  IMAD.WIDE.U32 R4, R3.reuse, R14.reuse, c[0x0][0x220] ;  /* 0x0000880003047625 */ /* 0x0c0fe200078e000e */
[----:B------:R-:W3:Y:S03]  /*0390*/  LDG.E R12, [R12.64] ;  /* 0x000000040c0c7981 */ /* 0x000ee6000c1e1900 */
[----:B------:R-:W-:Y:S02]  /*03a0*/  IMAD.WIDE.U32 R6, R3, R14, c[0x0][0x228] ;  /* 0x00008a0003067625 */ /* 0x000fe400078e000e */
[----:B------:R-:W4:Y:S02]  /*03b0*/  LDG.E R4, [R4.64] ;  /* 0x0000000404047981 */ /* 0x000f24000c1e1900 */
[----:B------:R-:W-:-:S02]  /*03c0*/  IMAD R29, R29, c[0x0][0x168], R18 ;  /* 0x00005a001d1d7a24 */ /* 0x000fc400078e0212 */
[CC--:B------:R-:W-:Y:S01]  /*03d0*/  IMAD.WIDE.U32 R8, R15.reuse, R14.reuse, c[0x0][0x220] ;  /* 0x000088000f087625 */ /* 0x0c0fe200078e000e */
[----:B------:R-:W5:Y:S03]  /*03e0*/  LDG.E R6, [R6.64] ;  /* 0x0000000406067981 */ /* 0x000f66000c1e1900 */
[-C--:B------:R-:W-:Y:S02]  /*03f0*/  IMAD.WIDE.U32 R2, R15, R14.reuse, c[0x0][0x228] ;  /* 0x00008a000f027625 */ /* 0x080fe400078e000e */
[----:B------:R-:W5:Y:S02]  /*0400*/  LDG.E R8, [R8.64] ;  /* 0x0000000408087981 */ /* 0x000f64000c1e1900 */
[CC--:B0-----:R-:W-:Y:S02]  /*0410*/  IMAD.WIDE.U32 R10, R29.reuse, R14.reuse, c[0x0][0x220] ;  /* 0x000088001d0a7625 */ /* 0x0c1fe400078e000e */
[----:B------:R-:W5:Y:S02]  /*0420*/  LDG.E R3, [R2.64] ;  /* 0x0000000402037981 */ /* 0x000f64000c1e1900 */
[----:B------:R-:W-:-:S02]  /*0430*/  IMAD.WIDE.U32 R14, R29, R14, c[0x0][0x228] ;  /* 0x00008a001d0e7625 */ /* 0x000fc400078e000e */
        /* <DEDUP_REMOVED lines=13> */
.L_x_112:
[----:B------:R-:W-:Y:S05]  /*0510*/  BSYNC B1 ;  /* 0x0000000000017941 */ /* 0x000fea0003800000 */
.L_x_111:
        /* <DEDUP_REMOVED lines=23> */
.L_x_115:
[----:B------:R-:W-:Y:S05]  /*0690*/  BSYNC B1 ;  /* 0x0000000000017941 */ /* 0x000fea0003800000 */
.L_x_114:
[----:B------:R-:W-:-:S13]  /*06a0*/  ISETP.LT.U32.OR P2, PT, R25, c[0x0][0x160], P2 ;  /* 0x0000580019007a0c */ /* 0x000fda0001741470 */
        /* <DEDUP_REMOVED lines=9> */
.L_x_110:
[----:B------:R-:W-:Y:S05]  /*0740*/  BSYNC B0 ;  /* 0x0000000000007941 */ /* 0x000fea0003800000 */
.L_x_109:
        /* <DEDUP_REMOVED lines=11> */
.L_x_122:
[----:B---3--:R-:W-:Y:S01]  /*0800*/  FADD.FTZ R13, R4, R3 ;  /* 0x00000003040d7221 */ /* 0x008fe20000010000 */
[----:B------:R-:W-:Y:S05]  /*0810*/  BRA.DIV ~URZ, `(.L_x_118) ;  /* 0x000003127f007947 */ /* 0x000fea000b800000 */
[----:B-1----:R-:W1:Y:S02]  /*0820*/  SHFL.BFLY PT, R2, R5, 0x1, 0x1f ;  /* 0x0c201f0005027f89 */ /* 0x002e6400000e0000 */
[----:B-1----:R-:W-:Y:S02]  /*0830*/  FADD.FTZ R6, R5, R2 ;  /* 0x0000000205067221 */ /* 0x002fe40000010000 */
[----:B------:R-:W1:Y:S04]  /*0840*/  SHFL.BFLY PT, R2, R13, 0x2, 0x1f ;  /* 0x0c401f000d027f89 */ /* 0x000e6800000e0000 */
[----:B------:R-:W3:Y:S01]  /*0850*/  SHFL.BFLY PT, R3, R6, 0x2, 0x1f ;  /* 0x0c401f0006037f89 */ /* 0x000ee200000e0000 */
[----:B-1----:R-:W-:-:S02]  /*0860*/  FADD.FTZ R2, R13, R2 ;  /* 0x000000020d027221 */ /* 0x002fc40000010000 */
[----:B---3--:R-:W-:-:S03]  /*0870*/  FADD.FTZ R8, R6, R3 ;  /* 0x0000000306087221 */ /* 0x008fc60000010000 */
[----:B------:R-:W1:Y:S04]  /*0880*/  SHFL.BFLY PT, R3, R2, 0x4, 0x1f ;  /* 0x0c801f0002037f89 */ /* 0x000e6800000e0000 */
[----:B------:R-:W3:Y:S01]  /*0890*/  SHFL.BFLY PT, R7, R8, 0x4, 0x1f ;  /* 0x0c801f0008077f89 */ /* 0x000ee200000e0000 */
[----:B-1----:R-:W-:Y:S02]  /*08a0*/  FADD.FTZ R3, R2, R3 ;  /* 0x0000000302037221 */ /* 0x002fe40000010000 */
[----:B---3--:R-:W-:-:S03]  /*08b0*/  FADD.FTZ R9, R8, R7 ;  /* 0x0000000708097221 */ /* 0x008fc60000010000 */
[----:B--2---:R-:W1:Y:S04]  /*08c0*/  SHFL.BFLY PT, R4, R3, 0x8, 0x1f ;  /* 0x0d001f0003047f89 */ /* 0x004e6800000e0000 */
[----:B------:R-:W2:Y:S01]  /*08d0*/  SHFL.BFLY PT, R10, R9, 0x8, 0x1f ;  /* 0x0d001f00090a7f89 */ /* 0x000ea200000e0000 */
[----:B-1----:R-:W-:Y:S02]  /*08e0*/  FADD.FTZ R4, R3, R4 ;  /* 0x0000000403047221 */ /* 0x002fe40000010000 */
[----:B--2---:R-:W-:-:S03]  /*08f0*/  FADD.FTZ R10, R9, R10 ;  /* 0x0000000a090a7221 */ /* 0x004fc60000010000 */
[----:B------:R1:W2:Y:S04]  /*0900*/  SHFL.BFLY PT, R7, R4, 0x10, 0x1f ;  /* 0x0e001f0004077f89 */ /* 0x0002a800000e0000 */
[----:B------:R1:W3:Y:S02]  /*0910*/  SHFL.BFLY PT, R5, R10, 0x10, 0x1f ;  /* 0x0e001f000a057f89 */ /* 0x0002e400000e0000 */
.L_x_123:
[----:B------:R-:W-:Y:S01]  /*0920*/  @!P1 SHF.R.U32.HI R2, RZ, 0x3, R0 ;  /* 0x00000003ff029819 */ /* 0x000fe20000011600 */
[----:B---3--:R-:W-:Y:S02]  /*0930*/  FADD.FTZ R5, R5, R10 ;  /* 0x0000000a05057221 */ /* 0x008fe40000010000 */
[----:B--2---:R-:W-:Y:S01]  /*0940*/  FADD.FTZ R7, R7, R4 ;  /* 0x0000000407077221 */ /* 0x004fe20000010000 */
[----:B------:R-:W-:-:S05]  /*0950*/  @!P1 LOP3.LUT R2, R2, 0x1ffffffc, RZ, 0xc0, !PT ;  /* 0x1ffffffc02029812 */ /* 0x000fca00078ec0ff */
[----:B------:R2:W-:Y:S04]  /*0960*/  @!P1 STS [R2+0x2000], R5 ;  /* 0x0020000502009388 */ /* 0x0005e80000000800 */
[----:B------:R2:W-:Y:S02]  /*0970*/  @!P1 STS [R2+0x2080], R7 ;  /* 0x0020800702009388 */ /* 0x0005e40000000800 */
.L_x_116:
[----:B0-----:R-:W-:Y:S01]  /*0980*/  WARPSYNC 0xffffffff ;  /* 0xffffffff00007948 */ /* 0x001fe20003800000 */
[----:B------:R-:W-:Y:S06]  /*0990*/  BAR.SYNC.DEFER_BLOCKING 0x0 ;  /* 0x0000000000007b1d */ /* 0x000fec0000010000 */
[----:B------:R-:W-:Y:S01]  /*09a0*/  BSSY B0, `(.L_x_119) ;  /* 0x000000b000007945 */ /* 0x000fe20003800000 */
[----:B------:R-:W-:Y:S05]  /*09b0*/  @!P0 BRA `(.L_x_120) ;  /* 0x0000009000008947 */ /* 0x000fea0003800000 */
[----:B--2---:R-:W0:Y:S01]  /*09c0*/  LDS.64 R2, [R16.X8+0x2000] ;  /* 0x0020000010027984 */ /* 0x004e220000008a00 */
[----:B------:R-:W-:-:S03]  /*09d0*/  HFMA2.MMA R6, -RZ, RZ, 0, 2.384185791015625e-07 ;  /* 0x00000004ff067435 */ /* 0x000fc600000001ff */
[----:B-1----:R-:W1:Y:S01]  /*09e0*/  LDS.64 R4, [R16.X8+0x2080] ;  /* 0x0020800010047984 */ /* 0x002e620000008a00 */
[----:B0-----:R-:W-:-:S06]  /*09f0*/  F2FP.BF16.PACK_AB R7, R3, R2 ;  /* 0x000000020307723e */ /* 0x001fcc00000010ff */
[----:B------:R-:W-:Y:S01]  /*0a00*/  IMAD.WIDE.U32 R2, R19, R6, c[0x0][0x268] ;  /* 0x00009a0013027625 */ /* 0x000fe200078e0006 */
[----:B-1----:R-:W-:-:S03]  /*0a10*/  F2FP.BF16.PACK_AB R9, R5, R4 ;  /* 0x000000040509723e */ /* 0x002fc600000010ff */
[----:B------:R-:W-:Y:S01]  /*0a20*/  IMAD.WIDE.U32 R4, R19, R6, c[0x0][0x260] ;  /* 0x0000980013047625 */ /* 0x000fe200078e0006 */
[----:B------:R0:W-:Y:S04]  /*0a30*/  STG.E [R2.64], R7 ;  /* 0x0000000702007986 */ /* 0x0001e8000c101904 */
[----:B------:R0:W-:Y:S02]  /*0a40*/  STG.E [R4.64], R9 ;  /* 0x0000000904007986 */ /* 0x0001e4000c101904 */
.L_x_120:
[----:B------:R-:W-:Y:S05]  /*0a50*/  BSYNC B0 ;  /* 0x0000000000007941 */ /* 0x000fea0003800000 */
.L_x_119:
[C---:B------:R-:W-:Y:S02]  /*0a60*/  ISETP.GT.U32.AND P1, PT, R18.reuse, -0x101, PT ;  /* 0xfffffeff1200780c */ /* 0x040fe40003f24070 */
[----:B------:R-:W-:Y:S02]  /*0a70*/  IADD3 R18, R18, 0x100, RZ ;  /* 0x0000010012127810 */ /* 0x000fe40007ffe0ff */
[----:B------:R-:W-:-:S09]  /*0a80*/  IADD3 R19, R19, 0x80, RZ ;  /* 0x0000008013137810 */ /* 0x000fd20007ffe0ff */
[----:B012---:R-:W-:Y:S05]  /*0a90*/  @P1 BRA `(.L_x_121) ;  /* 0xfffff69000001947 */ /* 0x007fea000383ffff */
[----:B------:R-:W-:Y:S05]  /*0aa0*/  EXIT ;  /* 0x000000000000794d */ /* 0x000fea0003800000 */
.L_x_117:
[----:B--2---:R-:W-:Y:S01]  /*0ab0*/  IMAD.MOV.U32 R10, RZ, RZ, R4 ;  /* 0x000000ffff0a7224 */ /* 0x004fe200078e0004 */
[----:B------:R-:W-:Y:S01]  /*0ac0*/  MOV R9, 0x1 ;  /* 0x0000000100097802 */ /* 0x000fe20000000f00 */
[----:B------:R-:W-:Y:S01]  /*0ad0*/  IMAD.MOV.U32 R6, RZ, RZ, 0x1f ;  /* 0x0000001fff067424 */ /* 0x000fe200078e00ff */
[----:B------:R-:W-:Y:S02]  /*0ae0*/  MOV R11, 0xffffffff ;  /* 0xffffffff000b7802 */ /* 0x000fe40000000f00 */
[----:B------:R-:W-:Y:S02]  /*0af0*/  MOV R2, 0xb10 ;  /* 0x00000b1000027802 */ /* 0x000fe40000000f00 */
[----:B01----:R-:W-:Y:S05]  /*0b00*/  CALL.REL.NOINC `($__internal_9_$__cuda_sm70_shflsync_bfly_p) ;  /* 0x000003c000007944 */ /* 0x003fea0003c00000 */
[----:B-1----:R-:W-:Y:S01]  /*0b10*/  IMAD.MOV.U32 R3, RZ, RZ, R6 ;  /* 0x000000ffff037224 */ /* 0x002fe200078e0006 */
[----:B0-----:R-:W-:Y:S05]  /*0b20*/  BRA `(.L_x_122) ;  /* 0xfffffcd000007947 */ /* 0x001fea000383ffff */
.L_x_118:
[----:B------:R-:W-:Y:S01]  /*0b30*/  HFMA2.MMA R6, -RZ, RZ, 0, 1.847743988037109375e-06 ;  /* 0x0000001fff067435 */ /* 0x000fe200000001ff */
[----:B------:R-:W-:Y:S01]  /*0b40*/  MOV R10, R13 ;  /* 0x0000000d000a7202 */ /* 0x000fe20000000f00 */
[----:B------:R-:W-:Y:S01]  /*0b50*/  IMAD.MOV.U32 R9, RZ, RZ, 0x2 ;  /* 0x00000002ff097424 */ /* 0x000fe200078e00ff */
[----:B------:R-:W-:Y:S01]  /*0b60*/  MOV R2, 0xb90 ;  /* 0x00000b9000027802 */ /* 0x000fe20000000f00 */
[----:B------:R-:W-:-:S02]  /*0b70*/  IMAD.MOV.U32 R11, RZ, RZ, -0x1 ;  /* 0xffffffffff0b7424 */ /* 0x000fc400078e00ff */
[----:B012---:R-:W-:Y:S05]  /*0b80*/  CALL.REL.NOINC `($__internal_9_$__cuda_sm70_shflsync_bfly_p) ;  /* 0x0000034000007944 */ /* 0x007fea0003c00000 */
[----:B01----:R-:W-:Y:S01]  /*0b90*/  FADD.FTZ R10, R13, R6 ;  /* 0x000000060d0a7221 */ /* 0x003fe20000010000 */
[----:B------:R-:W-:Y:S01]  /*0ba0*/  HFMA2.MMA R6, -RZ, RZ, 0, 1.847743988037109375e-06 ;  /* 0x0000001fff067435 */ /* 0x000fe200000001ff */
[----:B------:R-:W-:Y:S01]  /*0bb0*/  MOV R9, 0x4 ;  /* 0x0000000400097802 */ /* 0x000fe20000000f00 */
[----:B------:R-:W-:Y:S01]  /*0bc0*/  IMAD.MOV.U32 R11, RZ, RZ, -0x1 ;  /* 0xffffffffff0b7424 */ /* 0x000fe200078e00ff */
[----:B------:R-:W-:-:S03]  /*0bd0*/  MOV R2, 0xbf0 ;  /* 0x00000bf000027802 */ /* 0x000fc60000000f00 */
[----:B------:R-:W-:Y:S05]  /*0be0*/  CALL.REL.NOINC `($__internal_9_$__cuda_sm70_shflsync_bfly_p) ;  /* 0x000002e000007944 */ /* 0x000fea0003c00000 */
[----:B01----:R-:W-:Y:S01]  /*0bf0*/  FADD.FTZ R10, R10, R6 ;  /* 0x000000060a0a7221 */ /* 0x003fe20000010000 */
[----:B------:R-:W-:Y:S01]  /*0c00*/  HFMA2.MMA R6, -RZ, RZ, 0, 1.847743988037109375e-06 ;  /* 0x0000001fff067435 */ /* 0x000fe200000001ff */
[----:B------:R-:W-:Y:S01]  /*0c10*/  MOV R9, 0x8 ;  /* 0x0000000800097802 */ /* 0x000fe20000000f00 */
[----:B------:R-:W-:Y:S01]  /*0c20*/  IMAD.MOV.U32 R11, RZ, RZ, -0x1 ;  /* 0xffffffffff0b7424 */ /* 0x000fe200078e00ff */
[----:B------:R-:W-:-:S03]  /*0c30*/  MOV R2, 0xc50 ;  /* 0x00000c5000027802 */ /* 0x000fc60000000f00 */
[----:B------:R-:W-:Y:S05]  /*0c40*/  CALL.REL.NOINC `($__internal_9_$__cuda_sm70_shflsync_bfly_p) ;  /* 0x0000028000007944 */ /* 0x000fea0003c00000 */
[----:B-1----:R-:W-:Y:S01]  /*0c50*/  FADD.FTZ R4, R10, R6 ;  /* 0x000000060a047221 */ /* 0x002fe20000010000 */
[----:B------:R-:W-:Y:S01]  /*0c60*/  HFMA2.MMA R6, -RZ, RZ, 0, 1.847743988037109375e-06 ;  /* 0x0000001fff067435 */ /* 0x000fe200000001ff */
[----:B0-----:R-:W-:Y:S01]  /*0c70*/  MOV R9, 0x10 ;  /* 0x0000001000097802 */ /* 0x001fe20000000f00 */
[----:B------:R-:W-:Y:S01]  /*0c80*/  IMAD.MOV.U32 R11, RZ, RZ, -0x1 ;  /* 0xffffffffff0b7424 */ /* 0x000fe200078e00ff */
[----:B------:R-:W-:-:S02]  /*0c90*/  MOV R2, 0xcc0 ;  /* 0x00000cc000027802 */ /* 0x000fc40000000f00 */
[----:B------:R-:W-:Y:S02]  /*0ca0*/  MOV R10, R4 ;  /* 0x00000004000a7202 */ /* 0x000fe40000000f00 */
[----:B------:R-:W-:Y:S05]  /*0cb0*/  CALL.REL.NOINC `($__internal_9_$__cuda_sm70_shflsync_bfly_p) ;  /* 0x0000021000007944 */ /* 0x000fea0003c00000 */
[----:B0-----:R-:W-:Y:S01]  /*0cc0*/  HFMA2.MMA R9, -RZ, RZ, 0, 5.9604644775390625e-08 ;  /* 0x00000001ff097435 */ /* 0x001fe200000001ff */
[----:B-1----:R-:W-:Y:S01]  /*0cd0*/  MOV R7, R6 ;  /* 0x0000000600077202 */ /* 0x002fe20000000f00 */
[----:B------:R-:W-:Y:S01]  /*0ce0*/  IMAD.MOV.U32 R10, RZ, RZ, R5 ;  /* 0x000000ffff0a7224 */ /* 0x000fe200078e0005 */
[----:B------:R-:W-:Y:S01]  /*0cf0*/  MOV R6, 0x1f ;  /* 0x0000001f00067802 */ /* 0x000fe20000000f00 */
[----:B------:R-:W-:Y:S01]  /*0d00*/  IMAD.MOV.U32 R11, RZ, RZ, -0x1 ;  /* 0xffffffffff0b7424 */ /* 0x000fe200078e00ff */
[----:B------:R-:W-:Y:S02]  /*0d10*/  MOV R2, 0xd30 ;  /* 0x00000d3000027802 */ /* 0x000fe40000000f00 */
[----:B------:R-:W-:Y:S05]  /*0d20*/  CALL.REL.NOINC `($__internal_9_$__cuda_sm70_shflsync_bfly_p) ;  /* 0x000001a000007944 */ /* 0x000fea0003c00000 */
[----:B0-----:R-:W-:Y:S01]  /*0d30*/  HFMA2.MMA R9, -RZ, RZ, 0, 1.1920928955078125e-07 ;  /* 0x00000002ff097435 */ /* 0x001fe200000001ff */
[----:B-1----:R-:W-:Y:S01]  /*0d40*/  FADD.FTZ R10, R5, R6 ;  /* 0x00000006050a7221 */ /* 0x002fe20000010000 */
[----:B------:R-:W-:Y:S01]  /*0d50*/  MOV R6, 0x1f ;  /* 0x0000001f00067802 */ /* 0x000fe20000000f00 */
[----:B------:R-:W-:Y:S01]  /*0d60*/  IMAD.MOV.U32 R11, RZ, RZ, -0x1 ;  /* 0xffffffffff0b7424 */ /* 0x000fe200078e00ff */
[----:B------:R-:W-:Y:S02]  /*0d70*/  MOV R2, 0xd90 ;  /* 0x00000d9000027802 */ /* 0x000fe40000000f00 */
[----:B------:R-:W-:Y:S05]  /*0d80*/  CALL.REL.NOINC `($__internal_9_$__cuda_sm70_shflsync_bfly_p) ;  /* 0x0000014000007944 */ /* 0x000fea0003c00000 */
[----:B0-----:R-:W-:Y:S01]  /*0d90*/  HFMA2.MMA R9, -RZ, RZ, 0, 2.384185791015625e-07 ;  /* 0x00000004ff097435 */ /* 0x001fe200000001ff */
[----:B-1----:R-:W-:Y:S01]  /*0da0*/  FADD.FTZ R10, R10, R6 ;  /* 0x000000060a0a7221 */ /* 0x002fe20000010000 */
[----:B------:R-:W-:Y:S01]  /*0db0*/  MOV R6, 0x1f ;  /* 0x0000001f00067802 */ /* 0x000fe20000000f00 */
[----:B------:R-:W-:Y:S01]  /*0dc0*/  IMAD.MOV.U32 R11, RZ, RZ, -0x1 ;  /* 0xffffffffff0b7424 */ /* 0x000fe200078e00ff */
[----:B------:R-:W-:-:S02]  /*0dd0*/  MOV R2, 0xdf0 ;  /* 0x00000df000027802 */ /* 0x000fc40000000f00 */
[----:B------:R-:W-:Y:S05]  /*0de0*/  CALL.REL.NOINC `($__internal_9_$__cuda_sm70_shflsync_bfly_p) ;  /* 0x000000e000007944 */ /* 0x000fea0003c00000 */
[----:B0-----:R-:W-:Y:S01]  /*0df0*/  HFMA2.MMA R9, -RZ, RZ, 0, 4.76837158203125e-07 ;  /* 0x00000008ff097435 */ /* 0x001fe200000001ff */
[----:B-1----:R-:W-:Y:S01]  /*0e00*/  FADD.FTZ R10, R10, R6 ;  /* 0x000000060a0a7221 */ /* 0x002fe20000010000 */
[----:B------:R-:W-:Y:S01]  /*0e10*/  MOV R6, 0x1f ;  /* 0x0000001f00067802 */ /* 0x000fe20000000f00 */
[----:B------:R-:W-:Y:S01]  /*0e20*/  IMAD.MOV.U32 R11, RZ, RZ, -0x1 ;  /* 0xffffffffff0b7424 */ /* 0x000fe200078e00ff */
[----:B------:R-:W-:-:S02]  /*0e30*/  MOV R2, 0xe50 ;  /* 0x00000e5000027802 */ /* 0x000fc40000000f00 */
[----:B------:R-:W-:Y:S05]  /*0e40*/  CALL.REL.NOINC `($__internal_9_$__cuda_sm70_shflsync_bfly_p) ;  /* 0x0000008000007944 */ /* 0x000fea0003c00000 */
[----:B0-----:R-:W-:Y:S01]  /*0e50*/  HFMA2.MMA R9, -RZ, RZ, 0, 9.5367431640625e-07 ;  /* 0x00000010ff097435 */ /* 0x001fe200000001ff */
[----:B-1----:R-:W-:Y:S01]  /*0e60*/  FADD.FTZ R10, R10, R6 ;  /* 0x000000060a0a7221 */ /* 0x002fe20000010000 */
[----:B------:R-:W-:Y:S01]  /*0e70*/  MOV R6, 0x1f ;  /* 0x0000001f00067802 */ /* 0x000fe20000000f00 */
[----:B------:R-:W-:Y:S01]  /*0e80*/  IMAD.MOV.U32 R11, RZ, RZ, -0x1 ;  /* 0xffffffffff0b7424 */ /* 0x000fe200078e00ff */
[----:B------:R-:W-:-:S02]  /*0e90*/  MOV R2, 0xeb0 ;  /* 0x00000eb000027802 */ /* 0x000fc40000000f00 */
[----:B------:R-:W-:Y:S05]  /*0ea0*/  CALL.REL.NOINC `($__internal_9_$__cuda_sm70_shflsync_bfly_p) ;  /* 0x0000002000007944 */ /* 0x000fea0003c00000 */
[----:B-1----:R-:W-:Y:S01]  /*0eb0*/  MOV R5, R6 ;  /* 0x0000000600057202 */ /* 0x002fe20000000f00 */
[----:B0-----:R-:W-:Y:S05]  /*0ec0*/  BRA `(.L_x_123) ;  /* 0xfffffa5000007947 */ /* 0x001fea000383ffff */
        .weak           $__internal_9_$__cuda_sm70_shflsync_bfly_p
        .type           $__internal_9_$__cuda_sm70_shflsync_bfly_p,@function
        .size           $__internal_9_$__cuda_sm70_shflsync_bfly_p,(.L_x_1544 - $__internal_9_$__cuda_sm70_shflsync_bfly_p)
$__internal_9_$__cuda_sm70_shflsync_bfly_p:
[----:B------:R-:W-:Y:S01]  /*0ed0*/  HFMA2.MMA R3, -RZ, RZ, 0, 0 ;  /* 0x00000000ff037435 */ /* 0x000fe200000001ff */
[----:B------:R-:W-:Y:S04]  /*0ee0*/  WARPSYNC R11 ;  /* 0x0000000b00007348 */ /* 0x000fe80003800000 */
[----:B------:R0:W1:Y:S01]  /*0ef0*/  SHFL.BFLY PT, R6, R10, R9, R6 ;  /* 0x0c0000090a067389 */ /* 0x00006200000e0006 */
[----:B------:R-:W-:Y:S05]  /*0f00*/  RET.REL.NODEC R2 `(_ZN10layer_norm22ln_bwd_finalize_kernelINS_22Kernel_traits_finalizeILj256E13__nv_bfloat16S2_S2_S2_fjLb0ELj1024ELj4ENS_18Kernel_traits_baseILj256ES2_S2_S2_S2_fjLj1024EEEEELb0ELb1EEEvNS_9BwdParamsE) ;  /* 0xfffff0f002007950 */ /* 0x000fea0003c3ffff */
.L_x_124:
        /* <DEDUP_REMOVED lines=15> */
.L_x_1544:


//--------------------- .text._ZN10layer_norm40ln_parallel_residual_bwd_finalize_kernelINS_22Kernel_traits_finalizeILj256E13__nv_bfloat16S2_S2_S2_fjLb0ELj1024ELj4ENS_18Kernel_traits_baseILj256ES2_S2_S2_S2_fjLj1024EEEEELb1EEEvNS_9BwdParamsE --------------------------
	.section	.text._ZN10layer_norm40ln_parallel_residual_bwd_finalize_kernelINS_22Kernel_traits_finalizeILj256E13__nv_bfloat16S2_S2_S2_fjLb0ELj1024ELj4ENS_18Kernel_traits_baseILj256ES2_S2_S2_S2_fjLj1024EEEEELb1EEEvNS_9BwdParamsE,"ax",@progbits
	.sectioninfo	@"SHI_REGISTERS=32"
	.align	128
        .global         _ZN10layer_norm40ln_parallel_residual_bwd_finalize_kernelINS_22Kernel_traits_finalizeILj256E13__nv_bfloat16S2_S2_S2_fjLb0ELj1024ELj4ENS_18Kernel_traits_baseILj256ES2_S2_S2_S2_fjLj1024EEEEELb1EEEvNS_9BwdParamsE
        .type           _ZN10layer_norm40ln_parallel_residual_bwd_finalize_kernelINS_22Kernel_traits_finalizeILj256E13__nv_bfloat16S2_S2_S2_fjLb0ELj1024ELj4ENS_18Kernel_traits_baseILj256ES2_S2_S2_S2_fjLj1024EEEEELb1EEEvNS_9BwdParamsE,@function
        .size           _ZN10layer_norm40ln_parallel_residual_bwd_finalize_kernelINS_22Kernel_traits_finalizeILj256E13__nv_bfloat16S2_S2_S2_fjLb0ELj1024ELj4ENS_18Kernel_traits_baseILj256ES2_S2_S2_S2_fjLj1024EEEEELb1EEEvNS_9BwdParamsE,(.L_x_1545 - _ZN10layer_norm40ln_parallel_residual_bwd_finalize_kernelINS_22Kernel_traits_finalizeILj256E13__nv_bfloat16S2_S2_S2_fjLb0ELj1024ELj4ENS_18Kernel_traits_baseILj256ES2_S2_S2_S2_fjLj1024EEEEELb1EEEvNS_9BwdParamsE)
        .other          _ZN10layer_norm40ln_parallel_residual_bwd_finalize_kernelINS_22Kernel_traits_finalizeILj256E13__nv_bfloat16S2_S2_S2_fjLb0ELj1024ELj4ENS_18Kernel_traits_baseILj256ES2_S2_S2_S2_fjLj1024EEEEELb1EEEvNS_9BwdParamsE,@"STO_CUDA_ENTRY STV_DEFAULT"
_ZN10layer_norm40ln_parallel_residual_bwd_finalize_kernelINS_22Kernel_traits_finalizeILj256E13__nv_bfloat16S2_S2_S2_fjLb0ELj1024ELj4ENS_18Kernel_traits_baseILj256ES2_S2_S2_S2_fjLj1024EEEEELb1EEEvNS_9BwdParamsE:
.text._ZN10layer_norm40ln_parallel_residual_bwd_finalize_kernelINS_22Kernel_traits_finalizeILj256E13__nv_bfloat16S2_S2_S2_fjLb0ELj1024ELj4ENS_18Kernel_traits_baseILj256ES2_S2_S2_S2_fjLj1024EEEEELb1EEEvNS_9BwdParamsE:
        /* <DEDUP_REMOVED lines=13> */
[----:B------:R-:W-:Y:S02]  /*00d0*/  LOP3.LUT R7, R3, 0x1f, R0, 0x78, !PT ;  /* 0x0000001f03077812 */ /* 0x000fe400078e7800 */
[C---:B------:R-:W-:Y:S01]  /*00e0*/  ISETP.GE.U32.AND P0, PT, R2.reuse, 0x10, PT ;  /* 0x000000100200780c */ /* 0x040fe20003f06070 */
[----:B------:R-:W-:Y:S01]  /*00f0*/  IMAD.IADD R5, R2, 0x1, R5 ;  /* 0x0000000102057824 */ /* 0x000fe200078e0205 */
[----:B------:R-:W-:-:S02]  /*0100*/  IADD3 R6, R6, R7, RZ ;  /* 0x0000000706067210 */ /* 0x000fc40007ffe0ff */
[----:B------:R-:W-:Y:S02]  /*0110*/  ISETP.EQ.AND P0, PT, R3, 0x1f, !P0 ;  /* 0x0000001f0300780c */ /* 0x000fe40004702270 */
[----:B------:R-:W-:Y:S02]  /*0120*/  LEA R7, R2, R7, 0x5 ;  /* 0x0000000702077211 */ /* 0x000fe400078e28ff */
.L_x_138:
[----:B------:R-:W-:Y:S01]  /*0130*/  ISETP.GE.U32.AND P1, PT, R3, c[0x0][0x160], PT ;  /* 0x0000580003007a0c */ /* 0x000fe20003f26070 */
[----:B------:R-:W-:Y:S01]  /*0140*/  BSSY B0, `(.L_x_125) ;  /* 0x0000094000007945 */ /* 0x000fe20003800000 */
[----:B------:R-:W-:Y:S01]  /*0150*/  HFMA2.MMA R21, -RZ, RZ, 0, 0 ;  /* 0x00000000ff157435 */ /* 0x000fe200000001ff */
[----:B------:R-:W-:Y:S01]  /*0160*/  IMAD.MOV.U32 R25, RZ, RZ, RZ ;  /* 0x000000ffff197224 */ /* 0x000fe200078e00ff */
[----:B------:R-:W-:Y:S01]  /*0170*/  HFMA2.MMA R27, -RZ, RZ, 0, 0 ;  /* 0x00000000ff1b7435 */ /* 0x000fe200000001ff */
[----:B------:R-:W-:-:S08]  /*0180*/  MOV R23, RZ ;  /* 0x000000ff00177202 */ /* 0x000fd00000000f00 */
[----:B------:R-:W-:Y:S05]  /*0190*/  @P1 BRA `(.L_x_126) ;  /* 0x000008e000001947 */ /* 0x000fea0003800000 */
[----:B------:R-:W-:Y:S02]  /*01a0*/  ISETP.GE.U32.AND P2, PT, R3, c[0x0][0x160], PT ;  /* 0x0000580003007a0c */ /* 0x000fe40003f46070 */
[----:B------:R-:W-:-:S11]  /*01b0*/  MOV R11, R3 ;  /* 0x00000003000b7202 */ /* 0x000fd60000000f00 */
[----:B------:R-:W-:Y:S02]  /*01c0*/  @P2 IMAD.MOV.U32 R13, RZ, RZ, 0x4 ;  /* 0x00000004ff0d2424 */ /* 0x000fe400078e00ff */
        /* <DEDUP_REMOVED lines=13> */
[----:B------:R-:W-:Y:S01]  /*02a0*/  IMAD.MOV.U32 R25, RZ, RZ, RZ ;  /* 0x000000ffff197224 */ /* 0x000fe200078e00ff */
[----:B------:R-:W-:Y:S02]  /*02b0*/  MOV R27, RZ ;  /* 0x000000ff001b7202 */ /* 0x000fe40000000f00 */
[----:B------:R-:W-:Y:S02]  /*02c0*/  MOV R23, RZ ;  /* 0x000000ff00177202 */ /* 0x000fe40000000f00 */
[----:B------:R-:W-:Y:S01]  /*02d0*/  MOV R21, RZ ;  /* 0x000000ff00157202 */ /* 0x000fe20000000f00 */
[----:B------:R-:W-:Y:S01]  /*02e0*/  BSSY B1, `(.L_x_127) ;  /* 0x0000045000017945 */ /* 0x000fe20003800000 */
[----:B--2---:R-:W-:Y:S02]  /*02f0*/  @P2 FADD.FTZ R27, R27, R16 ;  /* 0x000000101b1b2221 */ /* 0x004fe40000010000 */
[----:B---3--:R-:W-:-:S02]  /*0300*/  @P2 FADD.FTZ R23, R23, R14 ;  /* 0x0000000e17172221 */ /* 0x008fc40000010000 */
[----:B----4-:R-:W-:Y:S02]  /*0310*/  @P2 FADD.FTZ R21, R21, R8 ;  /* 0x0000000815152221 */ /* 0x010fe40000010000 */
[----:B-----5:R-:W-:Y:S01]  /*0320*/  @P2 FADD.FTZ R25, R25, R12 ;  /* 0x0000000c19192221 */ /* 0x020fe20000010000 */
[----:B------:R-:W-:Y:S01]  /*0330*/  PLOP3.LUT P2, PT, P2, PT, PT, 0x8, 0x0 ;  /* 0x000000000000781c */ /* 0x000fe2000174e170 */
[----:B------:R-:W-:Y:S07]  /*0340*/  @P1 BRA `(.L_x_128) ;  /* 0x000003e000001947 */ /* 0x000fee0003800000 */
[----:B------:R-:W-:Y:S02]  /*0350*/  MOV R8, c[0x0][0x160] ;  /* 0x0000580000087a02 */ /* 0x000fe40000000f00 */
[----:B------:R-:W-:Y:S02]  /*0360*/  PLOP3.LUT P2, PT, PT, PT, PT, 0x8, 0x0 ;  /* 0x000000000000781c */ /* 0x000fe40003f4e170 */
[----:B------:R-:W-:Y:S02]  /*0370*/  IADD3 R8, R8, -0x60, RZ ;  /* 0xffffffa008087810 */ /* 0x000fe40007ffe0ff */
.L_x_129:
[----:B------:R-:W-:Y:S01]  /*0380*/  HFMA2.MMA R9, -RZ, RZ, 0, 2.384185791015625e-07 ;  /* 0x00000004ff097435 */ /* 0x000fe200000001ff */
[C---:B------:R-:W-:Y:S01]  /*0390*/  IMAD R28, R11.reuse, c[0x0][0x168], R4 ;  /* 0x00005a000b1c7a24 */ /* 0x040fe200078e0204 */
[----:B------:R-:W-:-:S08]  /*03a0*/  IADD3 R17, R11, 0x20, RZ ;  /* 0x000000200b117810 */ /* 0x000fd00007ffe0ff */
[----:B------:R-:W-:-:S04]  /*03b0*/  IMAD.WIDE.U32 R14, R28, R9, c[0x0][0x220] ;  /* 0x000088001c0e7625 */ /* 0x000fc800078e0009 */
[CC--:B------:R-:W-:Y:S01]  /*03c0*/  IMAD.WIDE.U32 R18, R28.reuse, R9.reuse, c[0x0][0x230] ;  /* 0x00008c001c127625 */ /* 0x0c0fe200078e0009 */
[----:B------:R0:W2:Y:S03]  /*03d0*/  LDG.E R26, [R14.64] ;  /* 0x000000040e1a7981 */ /* 0x0000a6000c1e1900 */
[----:B------:R-:W-:Y:S02]  /*03e0*/  IMAD R22, R17, c[0x0][0x168], R4 ;  /* 0x00005a0011167a24 */ /* 0x000fe400078e0204 */
[CC--:B------:R-:W-:Y:S01]  /*03f0*/  IMAD.WIDE.U32 R12, R28.reuse, R9.reuse, c[0x0][0x228] ;  /* 0x00008a001c0c7625 */ /* 0x0c0fe200078e0009 */
[----:B------:R-:W3:Y:S03]  /*0400*/  LDG.E R18, [R18.64] ;  /* 0x0000000412127981 */ /* 0x000ee6000c1e1900 */
[-C--:B------:R-:W-:Y:S01]  /*0410*/  IMAD.WIDE.U32 R28, R28, R9.reuse, c[0x0][0x238] ;  /* 0x00008e001c1c7625 */ /* 0x080fe200078e0009 */
[----:B------:R1:W4:Y:S03]  /*0420*/  LDG.E R24, [R12.64] ;  /* 0x000000040c187981 */ /* 0x000326000c1e1900 */
[----:B------:R-:W-:-:S02]  /*0430*/  IMAD.WIDE.U32 R16, R22, R9, c[0x0][0x220] ;  /* 0x0000880016107625 */ /* 0x000fc400078e0009 */
[----:B------:R5:W4:Y:S04]  /*0440*/  LDG.E R28, [R28.64] ;  /* 0x000000041c1c7981 */ /* 0x000b28000c1e1900 */
[----:B-----5:R5:W4:Y:S01]  /*0450*/  LDG.E R29, [R16.64] ;  /* 0x00000004101d7981 */ /* 0x020b22000c1e1900 */
[----:B------:R-:W-:Y:S01]  /*0460*/  IADD3 R20, R11, 0x40, RZ ;  /* 0x000000400b147810 */ /* 0x000fe20007ffe0ff */
[----:B0-----:R-:W-:-:S04]  /*0470*/  IMAD.WIDE.U32 R14, R22, R9, c[0x0][0x228] ;  /* 0x00008a00160e7625 */ /* 0x001fc800078e0009 */
[----:B------:R-:W-:Y:S01]  /*0480*/  IMAD R20, R20, c[0x0][0x168], R4 ;  /* 0x00005a0014147a24 */ /* 0x000fe200078e0204 */
[----:B------:R0:W4:Y:S03]  /*0490*/  LDG.E R10, [R14.64] ;  /* 0x000000040e0a7981 */ /* 0x000126000c1e1900 */
[----:B-----5:R-:W-:-:S04]  /*04a0*/  IMAD.WIDE.U32 R16, R20, R9, c[0x0][0x220] ;  /* 0x0000880014107625 */ /* 0x020fc800078e0009 */
[----:B-1----:R-:W-:-:S04]  /*04b0*/  IMAD.WIDE.U32 R12, R22, R9, c[0x0][0x230] ;  /* 0x00008c00160c7625 */ /* 0x002fc800078e0009 */
[-C--:B0-----:R-:W-:Y:S02]  /*04c0*/  IMAD.WIDE.U32 R14, R22, R9.reuse, c[0x0][0x238] ;  /* 0x00008e00160e7625 */ /* 0x081fe400078e0009 */
[----:B------:R2:W5:Y:S04]  /*04d0*/  LDG.E R22, [R16.64] ;  /* 0x0000000410167981 */ /* 0x000568000c1e1900 */
[----:B------:R0:W5:Y:S04]  /*04e0*/  LDG.E R12, [R12.64] ;  /* 0x000000040c0c7981 */ /* 0x000168000c1e1900 */
[----:B0-----:R0:W5:Y:S02]  /*04f0*/  LDG.E R13, [R14.64] ;  /* 0x000000040e0d7981 */ /* 0x001164000c1e1900 */
[----:B0-----:R-:W-:-:S04]  /*0500*/  IMAD.WIDE.U32 R14, R20, R9, c[0x0][0x228] ;  /* 0x00008a00140e7625 */ /* 0x001fc800078e0009 */
[----:B--2---:R-:W-:Y:S01]  /*0510*/  FADD.FTZ R16, R26, R27 ;  /* 0x0000001b1a107221 */ /* 0x004fe20000010000 */
[----:B------:R-:W-:Y:S01]  /*0520*/  IADD3 R27, R11, 0x60, RZ ;  /* 0x000000600b1b7810 */ /* 0x000fe20007ffe0ff */
[----:B---3--:R-:W-:Y:S02]  /*0530*/  FADD.FTZ R25, R18, R25 ;  /* 0x0000001912197221 */ /* 0x008fe40000010000 */
[----:B------:R-:W-:-:S04]  /*0540*/  IMAD.WIDE.U32 R18, R20, R9, c[0x0][0x230] ;  /* 0x00008c0014127625 */ /* 0x000fc800078e0009 */
[----:B------:R-:W-:Y:S02]  /*0550*/  IMAD R26, R27, c[0x0][0x168], R4 ;  /* 0x00005a001b1a7a24 */ /* 0x000fe400078e0204 */
[----:B------:R0:W2:Y:S01]  /*0560*/  LDG.E R27, [R18.64] ;  /* 0x00000004121b7981 */ /* 0x0000a2000c1e1900 */
[----:B----4-:R-:W-:Y:S02]  /*0570*/  FADD.FTZ R28, R28, R21 ;  /* 0x000000151c1c7221 */ /* 0x010fe40000010000 */
[----:B------:R-:W-:-:S04]  /*0580*/  IMAD.WIDE.U32 R20, R20, R9, c[0x0][0x238] ;  /* 0x00008e0014147625 */ /* 0x000fc800078e0009 */
[----:B------:R-:W-:Y:S02]  /*0590*/  FADD.FTZ R23, R24, R23 ;  /* 0x0000001718177221 */ /* 0x000fe40000010000 */
[----:B------:R1:W3:Y:S01]  /*05a0*/  LDG.E R24, [R14.64] ;  /* 0x000000040e187981 */ /* 0x0002e2000c1e1900 */
[----:B------:R-:W-:Y:S02]  /*05b0*/  FADD.FTZ R29, R16, R29 ;  /* 0x0000001d101d7221 */ /* 0x000fe40000010000 */
[CC--:B------:R-:W-:Y:S01]  /*05c0*/  IMAD.WIDE.U32 R16, R26.reuse, R9.reuse, c[0x0][0x228] ;  /* 0x00008a001a107625 */ /* 0x0c0fe200078e0009 */
[----:B------:R-:W4:Y:S03]  /*05d0*/  LDG.E R20, [R20.64] ;  /* 0x0000000414147981 */ /* 0x000f26000c1e1900 */
[CC--:B0-----:R-:W-:Y:S02]  /*05e0*/  IMAD.WIDE.U32 R18, R26.reuse, R9.reuse, c[0x0][0x230] ;  /* 0x00008c001a127625 */ /* 0x0c1fe400078e0009 */
[----:B------:R0:W4:Y:S02]  /*05f0*/  LDG.E R16, [R16.64] ;  /* 0x0000000410107981 */ /* 0x000124000c1e1900 */
[----:B-1----:R-:W-:-:S06]  /*0600*/  IMAD.WIDE.U32 R14, R26, R9, c[0x0][0x220] ;  /* 0x000088001a0e7625 */ /* 0x002fcc00078e0009 */
[----:B------:R-:W4:Y:S04]  /*0610*/  LDG.E R14, [R14.64] ;  /* 0x000000040e0e7981 */ /* 0x000f28000c1e1900 */
[----:B0-----:R0:W4:Y:S02]  /*0620*/  LDG.E R17, [R18.64] ;  /* 0x0000000412117981 */ /* 0x001124000c1e1900 */
[----:B0-----:R-:W-:-:S05]  /*0630*/  IMAD.WIDE.U32 R18, R26, R9, c[0x0][0x238] ;  /* 0x00008e001a127625 */ /* 0x001fca00078e0009 */
[----:B------:R-:W4:Y:S01]  /*0640*/  LDG.E R9, [R18.64] ;  /* 0x0000000412097981 */ /* 0x000f22000c1e1900 */
[----:B------:R-:W-:-:S04]  /*0650*/  IADD3 R11, R11, 0x80, RZ ;  /* 0x000000800b0b7810 */ /* 0x000fc80007ffe0ff */
[----:B------:R-:W-:Y:S01]  /*0660*/  ISETP.GE.U32.AND P1, PT, R11, R8, PT ;  /* 0x000000080b00720c */ /* 0x000fe20003f26070 */
[----:B------:R-:W-:Y:S02]  /*0670*/  FADD.FTZ R23, R23, R10 ;  /* 0x0000000a17177221 */ /* 0x000fe40000010000 */
[----:B-----5:R-:W-:Y:S02]  /*0680*/  FADD.FTZ R12, R25, R12 ;  /* 0x0000000c190c7221 */ /* 0x020fe40000010000 */
[----:B------:R-:W-:Y:S02]  /*0690*/  FADD.FTZ R13, R28, R13 ;  /* 0x0000000d1c0d7221 */ /* 0x000fe40000010000 */
[----:B------:R-:W-:Y:S02]  /*06a0*/  FADD.FTZ R29, R29, R22 ;  /* 0x000000161d1d7221 */ /* 0x000fe40000010000 */
[----:B--2---:R-:W-:Y:S02]  /*06b0*/  FADD.FTZ R12, R12, R27 ;  /* 0x0000001b0c0c7221 */ /* 0x004fe40000010000 */
[----:B---3--:R-:W-:-:S02]  /*06c0*/  FADD.FTZ R23, R23, R24 ;  /* 0x0000001817177221 */ /* 0x008fc40000010000 */
[----:B----4-:R-:W-:Y:S02]  /*06d0*/  FADD.FTZ R20, R13, R20 ;  /* 0x000000140d147221 */ /* 0x010fe40000010000 */
[----:B------:R-:W-:Y:S02]  /*06e0*/  FADD.FTZ R23, R23, R16 ;  /* 0x0000001017177221 */ /* 0x000fe40000010000 */
[----:B------:R-:W-:Y:S02]  /*06f0*/  FADD.FTZ R27, R29, R14 ;  /* 0x0000000e1d1b7221 */ /* 0x000fe40000010000 */
[----:B------:R-:W-:Y:S02]  /*0700*/  FADD.FTZ R25, R12, R17 ;  /* 0x000000110c197221 */ /* 0x000fe40000010000 */
[----:B------:R-:W-:Y:S01]  /*0710*/  FADD.FTZ R21, R20, R9 ;  /* 0x0000000914157221 */ /* 0x000fe20000010000 */
[----:B------:R-:W-:Y:S05]  /*0720*/  @!P1 BRA `(.L_x_129) ;  /* 0xfffffc5000009947 */ /* 0x000fea000383ffff */
.L_x_128:
[----:B------:R-:W-:Y:S05]  /*0730*/  BSYNC B1 ;  /* 0x0000000000017941 */ /* 0x000fea0003800000 */
.L_x_127:
        /* <DEDUP_REMOVED lines=9> */
[CC--:B------:R-:W-:Y:S02]  /*07d0*/  IMAD.WIDE.U32 R14, R13.reuse, R28.reuse, c[0x0][0x228] ;  /* 0x00008a000d0e7625 */ /* 0x0c0fe400078e001c */
[----:B------:R-:W2:Y:S02]  /*07e0*/  LDG.E R16, [R16.64] ;  /* 0x0000000410107981 */ /* 0x000ea4000c1e1900 */
[CC--:B------:R-:W-:Y:S02]  /*07f0*/  IMAD.WIDE.U32 R8, R13.reuse, R28.reuse, c[0x0][0x230] ;  /* 0x00008c000d087625 */ /* 0x0c0fe400078e001c */
[----:B------:R-:W3:Y:S02]  /*0800*/  LDG.E R14, [R14.64] ;  /* 0x000000040e0e7981 */ /* 0x000ee4000c1e1900 */
[----:B------:R-:W-:Y:S02]  /*0810*/  IMAD.WIDE.U32 R12, R13, R28, c[0x0][0x238] ;  /* 0x00008e000d0c7625 */ /* 0x000fe400078e001c */
[----:B------:R0:W4:Y:S02]  /*0820*/  LDG.E R10, [R8.64] ;  /* 0x00000004080a7981 */ /* 0x000124000c1e1900 */
[----:B------:R-:W-:-:S02]  /*0830*/  IMAD R29, R29, c[0x0][0x168], R4 ;  /* 0x00005a001d1d7a24 */ /* 0x000fc400078e0204 */
[----:B------:R1:W5:Y:S02]  /*0840*/  LDG.E R20, [R12.64] ;  /* 0x000000040c147981 */ /* 0x000364000c1e1900 */
[----:B------:R-:W-:-:S04]  /*0850*/  IMAD.WIDE.U32 R18, R29, R28, c[0x0][0x230] ;  /* 0x00008c001d127625 */ /* 0x000fc800078e001c */
[CC--:B0-----:R-:W-:Y:S02]  /*0860*/  IMAD.WIDE.U32 R8, R29.reuse, R28.reuse, c[0x0][0x228] ;  /* 0x00008a001d087625 */ /* 0x0c1fe400078e001c */
[----:B------:R-:W5:Y:S02]  /*0870*/  LDG.E R19, [R18.64] ;  /* 0x0000000412137981 */ /* 0x000f64000c1e1900 */
[CC--:B-1----:R-:W-:Y:S02]  /*0880*/  IMAD.WIDE.U32 R12, R29.reuse, R28.reuse, c[0x0][0x220] ;  /* 0x000088001d0c7625 */ /* 0x0c2fe400078e001c */
[----:B------:R-:W5:Y:S02]  /*0890*/  LDG.E R24, [R8.64] ;  /* 0x0000000408187981 */ /* 0x000f64000c1e1900 */
[----:B------:R-:W-:Y:S02]  /*08a0*/  IMAD.WIDE.U32 R28, R29, R28, c[0x0][0x238] ;  /* 0x00008e001d1c7625 */ /* 0x000fe400078e001c */
[----:B------:R-:W5:Y:S04]  /*08b0*/  LDG.E R22, [R12.64] ;  /* 0x000000040c167981 */ /* 0x000f68000c1e1900 */
[----:B------:R-:W5:Y:S01]  /*08c0*/  LDG.E R29, [R28.64] ;  /* 0x000000041c1d7981 */ /* 0x000f62000c1e1900 */
[----:B------:R-:W-:-:S02]  /*08d0*/  PLOP3.LUT P2, PT, PT, PT, PT, 0x8, 0x0 ;  /* 0x000000000000781c */ /* 0x000fc40003f4e170 */
[----:B------:R-:W-:Y:S01]  /*08e0*/  IADD3 R11, R11, 0x40, RZ ;  /* 0x000000400b0b7810 */ /* 0x000fe20007ffe0ff */
[----:B--2---:R-:W-:Y:S02]  /*08f0*/  FADD.FTZ R27, R27, R16 ;  /* 0x000000101b1b7221 */ /* 0x004fe40000010000 */
[----:B---3--:R-:W-:Y:S02]  /*0900*/  FADD.FTZ R14, R23, R14 ;  /* 0x0000000e170e7221 */ /* 0x008fe40000010000 */
[----:B----4-:R-:W-:Y:S02]  /*0910*/  FADD.FTZ R10, R25, R10 ;  /* 0x0000000a190a7221 */ /* 0x010fe40000010000 */
[----:B-----5:R-:W-:Y:S02]  /*0920*/  FADD.FTZ R20, R21, R20 ;  /* 0x0000001415147221 */ /* 0x020fe40000010000 */
[----:B------:R-:W-:Y:S02]  /*0930*/  FADD.FTZ R25, R10, R19 ;  /* 0x000000130a197221 */ /* 0x000fe40000010000 */
[----:B------:R-:W-:-:S02]  /*0940*/  FADD.FTZ R23, R14, R24 ;  /* 0x000000180e177221 */ /* 0x000fc40000010000 */
[----:B------:R-:W-:Y:S02]  /*0950*/  FADD.FTZ R27, R27, R22 ;  /* 0x000000161b1b7221 */ /* 0x000fe40000010000 */
[----:B------:R-:W-:Y:S02]  /*0960*/  FADD.FTZ R21, R20, R29 ;  /* 0x0000001d14157221 */ /* 0x000fe40000010000 */
.L_x_131:
[----:B------:R-:W-:Y:S05]  /*0970*/  BSYNC B1 ;  /* 0x0000000000017941 */ /* 0x000fea0003800000 */
.L_x_130:
[----:B------:R-:W-:-:S13]  /*0980*/  ISETP.LT.U32.OR P2, PT, R11, c[0x0][0x160], P2 ;  /* 0x000058000b007a0c */ /* 0x000fda0001741470 */
        /* <DEDUP_REMOVED lines=15> */
.L_x_126:
[----:B------:R-:W-:Y:S05]  /*0a80*/  BSYNC B0 ;  /* 0x0000000000007941 */ /* 0x000fea0003800000 */
.L_x_125:
        /* <DEDUP_REMOVED lines=14> */
.L_x_139:
        /* <DEDUP_REMOVED lines=36> */
.L_x_140:
        /* <DEDUP_REMOVED lines=11> */
.L_x_132:
[----:B0-----:R-:W-:Y:S01]  /*0e60*/  WARPSYNC 0xffffffff ;  /* 0xffffffff00007948 */ /* 0x001fe20003800000 */
[----:B------:R-:W-:Y:S06]  /*0e70*/  BAR.SYNC.DEFER_BLOCKING 0x0 ;  /* 0x0000000000007b1d */ /* 0x000fec0000010000 */
[----:B------:R-:W-:Y:S01]  /*0e80*/  BSSY B0, `(.L_x_135) ;  /* 0x0000015000007945 */ /* 0x000fe20003800000 */
[----:B------:R-:W-:Y:S05]  /*0e90*/  @!P0 BRA `(.L_x_136) ;  /* 0x0000013000008947 */ /* 0x000fea0003800000 */
        /* <DEDUP_REMOVED lines=19> */
.L_x_136:
[----:B------:R-:W-:Y:S05]  /*0fd0*/  BSYNC B0 ;  /* 0x0000000000007941 */ /* 0x000fea0003800000 */
.L_x_135:
[C---:B------:R-:W-:Y:S02]  /*0fe0*/  ISETP.GT.U32.AND P1, PT, R4.reuse, -0x101, PT ;  /* 0xfffffeff0400780c */ /* 0x040fe40003f24070 */
[----:B------:R-:W-:-:S02]  /*0ff0*/  IADD3 R4, R4, 0x100, RZ ;  /* 0x0000010004047810 */ /* 0x000fc40007ffe0ff */
[----:B------:R-:W-:-:S09]  /*1000*/  IADD3 R5, R5, 0x80, RZ ;  /* 0x0000008005057810 */ /* 0x000fd20007ffe0ff */
[----:B0-----:R-:W-:Y:S01]  /*1010*/  @!P1 CALL.REL.NOINC `(.L_x_137) ;  /* 0x0000001000009944 */ /* 0x001fe20003c00000 */
[----:B------:R-:W-:Y:S05]  /*1020*/  BRA `(.L_x_138) ;  /* 0xfffff10000007947 */ /* 0x000fea000383ffff */
.L_x_137:
[----:B------:R-:W-:Y:S05]  /*1030*/  EXIT ;  /* 0x000000000000794d */ /* 0x000fea0003800000 */
.L_x_133:
[----:B------:R-:W-:Y:S01]  /*1040*/  HFMA2.MMA R17, -RZ, RZ, 0, 1.847743988037109375e-06 ;  /* 0x0000001fff117435 */ /* 0x000fe200000001ff */
[----:B----4-:R-:W-:Y:S01]  /*1050*/  MOV R19, R12 ;  /* 0x0000000c00137202 */ /* 0x010fe20000000f00 */
[----:B------:R-:W-:Y:S01]  /*1060*/  IMAD.MOV.U32 R16, RZ, RZ, 0x1 ;  /* 0x00000001ff107424 */ /* 0x000fe200078e00ff */
[----:B------:R-:W-:Y:S02]  /*1070*/  MOV R14, 0xffffffff ;  /* 0xffffffff000e7802 */ /* 0x000fe40000000f00 */
[----:B------:R-:W-:Y:S02]  /*1080*/  MOV R8, 0x10a0 ;  /* 0x000010a000087802 */ /* 0x000fe40000000f00 */
[----:B0123--:R-:W-:Y:S05]  /*1090*/  CALL.REL.NOINC `($__internal_10_$__cuda_sm70_shflsync_bfly_p) ;  /* 0x000007b000007944 */ /* 0x00ffea0003c00000 */
[----:B01----:R-:W-:Y:S05]  /*10a0*/  BRA `(.L_x_139) ;  /* 0xfffffac000007947 */ /* 0x003fea000383ffff */
.L_x_134:
[----:B------:R-:W-:Y:S01]  /*10b0*/  HFMA2.MMA R17, -RZ, RZ, 0, 1.847743988037109375e-06 ;  /* 0x0000001fff117435 */ /* 0x000fe200000001ff */
[----:B------:R-:W-:Y:S01]  /*10c0*/  MOV R19, R12 ;  /* 0x0000000c00137202 */ /* 0x000fe20000000f00 */
[----:B------:R-:W-:Y:S01]  /*10d0*/  IMAD.MOV.U32 R16, RZ, RZ, 0x2 ;  /* 0x00000002ff107424 */ /* 0x000fe200078e00ff */
[----:B------:R-:W-:Y:S02]  /*10e0*/  MOV R14, 0xffffffff ;  /* 0xffffffff000e7802 */ /* 0x000fe40000000f00 */
[----:B------:R-:W-:-:S02]  /*10f0*/  MOV R8, 0x1110 ;  /* 0x0000111000087802 */ /* 0x000fc40000000f00 */
[----:B-123--:R-:W-:Y:S05]  /*1100*/  CALL.REL.NOINC `($__internal_10_$__cuda_sm70_shflsync_bfly_p) ;  /* 0x0000074000007944 */ /* 0x00efea0003c00000 */
[----:B0-----:R-:W-:Y:S01]  /*1110*/  HFMA2.MMA R16, -RZ, RZ, 0, 2.384185791015625e-07 ;  /* 0x00000004ff107435 */ /* 0x001fe200000001ff */
[----:B-1----:R-:W-:Y:S01]  /*1120*/  FADD.FTZ R19, R12, R14 ;  /* 0x0000000e0c137221 */ /* 0x002fe20000010000 */
[----:B------:R-:W-:Y:S01]  /*1130*/  MOV R14, 0xffffffff ;  /* 0xffffffff000e7802 */ /* 0x000fe20000000f00 */
[----:B------:R-:W-:Y:S01]  /*1140*/  IMAD.MOV.U32 R17, RZ, RZ, 0x1f ;  /* 0x0000001fff117424 */ /* 0x000fe200078e00ff */
[----:B------:R-:W-:-:S02]  /*1150*/  MOV R8, 0x1170 ;  /* 0x0000117000087802 */ /* 0x000fc40000000f00 */
[----:B------:R-:W-:Y:S05]  /*1160*/  CALL.REL.NOINC `($__internal_10_$__cuda_sm70_shflsync_bfly_p) ;  /* 0x000006e000007944 */ /* 0x000fea0003c00000 */
[----:B0-----:R-:W-:Y:S01]  /*1170*/  HFMA2.MMA R16, -RZ, RZ, 0, 4.76837158203125e-07 ;  /* 0x00000008ff107435 */ /* 0x001fe200000001ff */
[----:B-1----:R-:W-:Y:S01]  /*1180*/  FADD.FTZ R19, R19, R14 ;  /* 0x0000000e13137221 */ /* 0x002fe20000010000 */
[----:B------:R-:W-:Y:S01]  /*1190*/  MOV R17, 0x1f ;  /* 0x0000001f00117802 */ /* 0x000fe20000000f00 */
[----:B------:R-:W-:Y:S01]  /*11a0*/  IMAD.MOV.U32 R14, RZ, RZ, -0x1 ;  /* 0xffffffffff0e7424 */ /* 0x000fe200078e00ff */
[----:B------:R-:W-:-:S02]  /*11b0*/  MOV R8, 0x11d0 ;  /* 0x000011d000087802 */ /* 0x000fc40000000f00 */
[----:B------:R-:W-:Y:S05]  /*11c0*/  CALL.REL.NOINC `($__internal_10_$__cuda_sm70_shflsync_bfly_p) ;  /* 0x0000068000007944 */ /* 0x000fea0003c00000 */
[----:B-1----:R-:W-:Y:S01]  /*11d0*/  FADD.FTZ R12, R19, R14 ;  /* 0x0000000e130c7221 */ /* 0x002fe20000010000 */
[----:B0-----:R-:W-:Y:S01]  /*11e0*/  HFMA2.MMA R16, -RZ, RZ, 0, 9.5367431640625e-07 ;  /* 0x00000010ff107435 */ /* 0x001fe200000001ff */
[----:B------:R-:W-:-:S02]  /*11f0*/  MOV R17, 0x1f ;  /* 0x0000001f00117802 */ /* 0x000fc40000000f00 */
[----:B------:R-:W-:Y:S01]  /*1200*/  MOV R14, 0xffffffff ;  /* 0xffffffff000e7802 */ /* 0x000fe20000000f00 */
[----:B------:R-:W-:Y:S01]  /*1210*/  IMAD.MOV.U32 R19, RZ, RZ, R12 ;  /* 0x000000ffff137224 */ /* 0x000fe200078e000c */
[----:B------:R-:W-:Y:S02]  /*1220*/  MOV R8, 0x1240 ;  /* 0x0000124000087802 */ /* 0x000fe40000000f00 */
[----:B------:R-:W-:Y:S05]  /*1230*/  CALL.REL.NOINC `($__internal_10_$__cuda_sm70_shflsync_bfly_p) ;  /* 0x0000061000007944 */ /* 0x000fea0003c00000 */
[----:B0-----:R-:W-:Y:S01]  /*1240*/  HFMA2.MMA R16, -RZ, RZ, 0, 5.9604644775390625e-08 ;  /* 0x00000001ff107435 */ /* 0x001fe200000001ff */
[----:B-1----:R-:W-:Y:S01]  /*1250*/  MOV R15, R14 ;  /* 0x0000000e000f7202 */ /* 0x002fe20000000f00 */
[----:B------:R-:W-:Y:S01]  /*1260*/  IMAD.MOV.U32 R17, RZ, RZ, 0x1f ;  /* 0x0000001fff117424 */ /* 0x000fe200078e00ff */
[----:B------:R-:W-:Y:S02]  /*1270*/  MOV R19, R13 ;  /* 0x0000000d00137202 */ /* 0x000fe40000000f00 */
[----:B------:R-:W-:Y:S02]  /*1280*/  MOV R14, 0xffffffff ;  /* 0xffffffff000e7802 */ /* 0x000fe40000000f00 */
[----:B------:R-:W-:Y:S02]  /*1290*/  MOV R8, 0x12b0 ;  /* 0x000012b000087802 */ /* 0x000fe40000000f00 */
[----:B------:R-:W-:Y:S05]  /*12a0*/  CALL.REL.NOINC `($__internal_10_$__cuda_sm70_shflsync_bfly_p) ;  /* 0x000005a000007944 */ /* 0x000fea0003c00000 */
[----:B0-----:R-:W-:Y:S01]  /*12b0*/  HFMA2.MMA R16, -RZ, RZ, 0, 1.1920928955078125e-07 ;  /* 0x00000002ff107435 */ /* 0x001fe200000001ff */
[----:B-1----:R-:W-:Y:S01]  /*12c0*/  FADD.FTZ R19, R13, R14 ;  /* 0x0000000e0d137221 */ /* 0x002fe20000010000 */
[----:B------:R-:W-:Y:S01]  /*12d0*/  MOV R17, 0x1f ;  /* 0x0000001f00117802 */ /* 0x000fe20000000f00 */
[----:B------:R-:W-:Y:S01]  /*12e0*/  IMAD.MOV.U32 R14, RZ, RZ, -0x1 ;  /* 0xffffffffff0e7424 */ /* 0x000fe200078e00ff */
[----:B------:R-:W-:-:S02]  /*12f0*/  MOV R8, 0x1310 ;  /* 0x0000131000087802 */ /* 0x000fc40000000f00 */
[----:B------:R-:W-:Y:S05]  /*1300*/  CALL.REL.NOINC `($__internal_10_$__cuda_sm70_shflsync_bfly_p) ;  /* 0x0000054000007944 */ /* 0x000fea0003c00000 */
[----:B0-----:R-:W-:Y:S01]  /*1310*/  HFMA2.MMA R16, -RZ, RZ, 0, 2.384185791015625e-07 ;  /* 0x00000004ff107435 */ /* 0x001fe200000001ff */
[----:B-1----:R-:W-:Y:S01]  /*1320*/  FADD.FTZ R19, R19, R14 ;  /* 0x0000000e13137221 */ /* 0x002fe20000010000 */
[----:B------:R-:W-:-:S02]  /*1330*/  MOV R17, 0x1f ;  /* 0x0000001f00117802 */ /* 0x000fc40000000f00 */
[----:B------:R-:W-:Y:S02]  /*1340*/  MOV R14, 0xffffffff ;  /* 0xffffffff000e7802 */ /* 0x000fe40000000f00 */
[----:B------:R-:W-:Y:S02]  /*1350*/  MOV R8, 0x1370 ;  /* 0x0000137000087802 */ /* 0x000fe40000000f00 */
[----:B------:R-:W-:Y:S05]  /*1360*/  CALL.REL.NOINC `($__internal_10_$__cuda_sm70_shflsync_bfly_p) ;  /* 0x000004e000007944 */ /* 0x000fea0003c00000 */
[----:B0-----:R-:W-:Y:S01]  /*1370*/  HFMA2.MMA R17, -RZ, RZ, 0, 1.847743988037109375e-06 ;  /* 0x0000001fff117435 */ /* 0x001fe200000001ff */
[----:B-1----:R-:W-:Y:S01]  /*1380*/  FADD.FTZ R19, R19, R14 ;  /* 0x0000000e13137221 */ /* 0x002fe20000010000 */
[----:B------:R-:W-:Y:S01]  /*1390*/  MOV R14, 0xffffffff ;  /* 0xffffffff000e7802 */ /* 0x000fe20000000f00 */
[----:B------:R-:W-:Y:S01]  /*13a0*/  IMAD.MOV.U32 R16, RZ, RZ, 0x8 ;  /* 0x00000008ff107424 */ /* 0x000fe200078e00ff */
[----:B------:R-:W-:Y:S02]  /*13b0*/  MOV R8, 0x13d0 ;  /* 0x000013d000087802 */ /* 0x000fe40000000f00 */
[----:B------:R-:W-:Y:S05]  /*13c0*/  CALL.REL.NOINC `($__internal_10_$__cuda_sm70_shflsync_bfly_p) ;  /* 0x0000048000007944 */ /* 0x000fea0003c00000 */
[----:B-1----:R-:W-:Y:S01]  /*13d0*/  FADD.FTZ R13, R19, R14 ;  /* 0x0000000e130d7221 */ /* 0x002fe20000010000 */
[----:B0-----:R-:W-:Y:S01]  /*13e0*/  HFMA2.MMA R16, -RZ, RZ, 0, 9.5367431640625e-07 ;  /* 0x00000010ff107435 */ /* 0x001fe200000001ff */
[----:B------:R-:W-:Y:S01]  /*13f0*/  IMAD.MOV.U32 R17, RZ, RZ, 0x1f ;  /* 0x0000001fff117424 */ /* 0x000fe200078e00ff */
[----:B------:R-:W-:Y:S02]  /*1400*/  MOV R14, 0xffffffff ;  /* 0xffffffff000e7802 */ /* 0x000fe40000000f00 */
[----:B------:R-:W-:-:S02]  /*1410*/  MOV R19, R13 ;  /* 0x0000000d00137202 */ /* 0x000fc40000000f00 */
[----:B------:R-:W-:Y:S02]  /*1420*/  MOV R8, 0x1440 ;  /* 0x0000144000087802 */ /* 0x000fe40000000f00 */
[----:B------:R-:W-:Y:S05]  /*1430*/  CALL.REL.NOINC `($__internal_10_$__cuda_sm70_shflsync_bfly_p) ;  /* 0x0000041000007944 */ /* 0x000fea0003c00000 */
[----:B0-----:R-:W-:Y:S01]  /*1440*/  HFMA2.MMA R16, -RZ, RZ, 0, 5.9604644775390625e-08 ;  /* 0x00000001ff107435 */ /* 0x001fe200000001ff */
[----:B-1----:R-:W-:Y:S01]  /*1450*/  MOV R18, R14 ;  /* 0x0000000e00127202 */ /* 0x002fe20000000f00 */
[----:B------:R-:W-:Y:S01]  /*1460*/  IMAD.MOV.U32 R19, RZ, RZ, R11 ;  /* 0x000000ffff137224 */ /* 0x000fe200078e000b */
[----:B------:R-:W-:Y:S02]  /*1470*/  MOV R17, 0x1f ;  /* 0x0000001f00117802 */ /* 0x000fe40000000f00 */
[----:B------:R-:W-:Y:S02]  /*1480*/  MOV R14, 0xffffffff ;  /* 0xffffffff000e7802 */ /* 0x000fe40000000f00 */
[----:B------:R-:W-:Y:S02]  /*1490*/  MOV R8, 0x14b0 ;  /* 0x000014b000087802 */ /* 0x000fe40000000f00 */
[----:B------:R-:W-:Y:S05]  /*14a0*/  CALL.REL.NOINC `($__internal_10_$__cuda_sm70_shflsync_bfly_p) ;  /* 0x000003a000007944 */ /* 0x000fea0003c00000 */
[----:B0-----:R-:W-:Y:S01]  /*14b0*/  HFMA2.MMA R17, -RZ, RZ, 0, 1.847743988037109375e-06 ;  /* 0x0000001fff117435 */ /* 0x001fe200000001ff */
[----:B-1----:R-:W-:Y:S01]  /*14c0*/  FADD.FTZ R19, R11, R14 ;  /* 0x0000000e0b137221 */ /* 0x002fe20000010000 */
[----:B------:R-:W-:Y:S01]  /*14d0*/  MOV R14, 0xffffffff ;  /* 0xffffffff000e7802 */ /* 0x000fe20000000f00 */
[----:B------:R-:W-:Y:S01]  /*14e0*/  IMAD.MOV.U32 R16, RZ, RZ, 0x2 ;  /* 0x00000002ff107424 */ /* 0x000fe200078e00ff */
[----:B------:R-:W-:-:S02]  /*14f0*/  MOV R8, 0x1510 ;  /* 0x0000151000087802 */ /* 0x000fc40000000f00 */
[----:B------:R-:W-:Y:S05]  /*1500*/  CALL.REL.NOINC `($__internal_10_$__cuda_sm70_shflsync_bfly_p) ;  /* 0x0000034000007944 */ /* 0x000fea0003c00000 */
        /* <DEDUP_REMOVED lines=44> */
[----:B0-----:R-:W-:Y:S01]  /*17d0*/  HFMA2.MMA R16, -RZ, RZ, 0, 9.5367431640625e-07 ;  /* 0x00000010ff107435 */ /* 0x001fe200000001ff */
[----:B-1----:R-:W-:Y:S01]  /*17e0*/  FADD.FTZ R19, R19, R14 ;  /* 0x0000000e13137221 */ /* 0x002fe20000010000 */
[----:B------:R-:W-:Y:S01]  /*17f0*/  MOV R14, 0xffffffff ;  /* 0xffffffff000e7802 */ /* 0x000fe20000000f00 */
[----:B------:R-:W-:Y:S01]  /*1800*/  IMAD.MOV.U32 R17, RZ, RZ, 0x1f ;  /* 0x0000001fff117424 */ /* 0x000fe200078e00ff */
[----:B------:R-:W-:-:S02]  /*1810*/  MOV R8, 0x1830 ;  /* 0x0000183000087802 */ /* 0x000fc40000000f00 */
[----:B------:R-:W-:Y:S05]  /*1820*/  CALL.REL.NOINC `($__internal_10_$__cuda_sm70_shflsync_bfly_p) ;  /* 0x0000002000007944 */ /* 0x000fea0003c00000 */
[----:B-1----:R-:W-:Y:S01]  /*1830*/  MOV R8, R14 ;  /* 0x0000000e00087202 */ /* 0x002fe20000000f00 */
[----:B0-----:R-:W-:Y:S05]  /*1840*/  BRA `(.L_x_140) ;  /* 0xfffff56000007947 */ /* 0x001fea000383ffff */
        .weak           $__internal_10_$__cuda_sm70_shflsync_bfly_p
        .type           $__internal_10_$__cuda_sm70_shflsync_bfly_p,@function
        .size           $__internal_10_$__cuda_sm70_shflsync_bfly_p,(.L_x_1545 - $__internal_10_$__cuda_sm70_shflsync_bfly_p)
$__internal_10_$__cuda_sm70_shflsync_bfly_p:
[----:B------:R-:W-:Y:S01]  /*1850*/  HFMA2.MMA R9, -RZ, RZ, 0, 0 ;  /* 0x00000000ff097435 */ /* 0x000fe200000001ff */
[----:B------:R-:W-:Y:S04]  /*1860*/  WARPSYNC R14 ;  /* 0x0000000e00007348 */ /* 0x000fe80003800000 */
[----:B------:R0:W1:Y:S01]  /*1870*/  SHFL.BFLY PT, R14, R19, R16, R17 ;  /* 0x0c000010130e7389 */ /* 0x00006200000e0011 */
[----:B------:R-:W-:Y:S05]  /*1880*/  RET.REL.NODEC R8 `(_ZN10layer_norm40ln_parallel_residual_bwd_finalize_kernelINS_22Kernel_traits_finalizeILj256E13__nv_bfloat16S2_S2_S2_fjLb0ELj1024ELj4ENS_18Kernel_traits_baseILj256ES2_S2_S2_S2_fjLj1024EEEEELb1EEEvNS_9BwdParamsE) ;  /* 0xffffe77008007950 */ /* 0x000fea0003c3ffff */
.L_x_141:
        /* <DEDUP_REMOVED lines=15> */
.L_x_1545:


//--------------------- .text._ZN10layer_norm31ln_parallel_residual_bwd_kernelINS_13Kernel_traitsI13__nv_bfloat16S2_S2_S2_fjLj256ELj1ELj4ELj1ELj16ENS_18Kernel_traits_baseILj256ES2_S2_S2_S2_fjLj128EEEEELb1ELb1ELb1EEEvNS_9BwdParamsE --------------------------
	.section	.text._ZN10layer_norm31ln_parallel_residual_bwd_kernelINS_13Kernel_traitsI13__nv_bfloat16S2_S2_S2_fjLj256ELj1ELj4ELj1ELj16ENS_18Kernel_traits_baseILj256ES2_S2_S2_S2_fjLj128EEEEELb1ELb1ELb1EEEvNS_9BwdParamsE,"ax",@progbits
	.sectioninfo	@"SHI_REGISTERS=80"
	.align	128
        .global         _ZN10layer_norm31ln_parallel_residual_bwd_kernelINS_13Kernel_traitsI13__nv_bfloat16S2_S2_S2_fjLj256ELj1ELj4ELj1ELj16ENS_18Kernel_traits_baseILj256ES2_S2_S2_S2_fjLj128EEEEELb1ELb1ELb1EEEvNS_9BwdParamsE
        .type           _ZN10layer_norm31ln_parallel_residual_bwd_kernelINS_13Kernel_traitsI13__nv_bfloat16S2_S2_S2_fjLj256ELj1ELj4ELj1ELj16ENS_18Kernel_traits_baseILj256ES2_S2_S2_S2_fjLj128EEEEELb1ELb1ELb1EEEvNS_9BwdParamsE,@function
        .size           _ZN10layer_norm31ln_parallel_residual_bwd_kernelINS_13Kernel_traitsI13__nv_bfloat16S2_S2_S2_fjLj256ELj1ELj4ELj1ELj16ENS_18Kernel_traits_baseILj256ES2_S2_S2_S2_fjLj128EEEEELb1ELb1ELb1EEEvNS_9BwdParamsE,(.L_x_1546 - _ZN10layer_norm31ln_parallel_residual_bwd_kernelINS_13Kernel_traitsI13__nv_bfloat16S2_S2_S2_fjLj256ELj1ELj4ELj1ELj16ENS_18Kernel_traits_baseILj256ES2_S2_S2_S2_fjLj128EEEEELb1ELb1ELb1EEEvNS_9BwdParamsE)
        .other          _ZN10layer_norm31ln_parallel_residual_bwd_kernelINS_13Kernel_traitsI13__nv_bfloat16S2_S2_S2_fjLj256ELj1ELj4ELj1ELj16ENS_18Kernel_traits_baseILj256ES2_S2_S2_S2_fjLj128EEEEELb1ELb1ELb1EEEvNS_9BwdParamsE,@"STO_CUDA_ENTRY STV_DEFAULT"
_ZN10layer_norm31ln_parallel_residual_bwd_kernelINS_13Kernel_traitsI13__nv_bfloat16S2_S2_S2_fjLj256ELj1ELj4ELj1ELj16ENS_18Kernel_traits_baseILj256ES2_S2_S2_S2_fjLj128EEEEELb1ELb1ELb1EEEvNS_9BwdParamsE:
.text._ZN10layer_norm31ln_parallel_residual_bwd_kernelINS_13Kernel_traitsI13__nv_bfloat16S2_S2_S2_fjLj256ELj1ELj4ELj1ELj16ENS_18Kernel_traits_baseILj256ES2_S2_S2_S2_fjLj128EEEEELb1ELb1ELb1EEEvNS_9BwdParamsE:
        /* <DEDUP_REMOVED lines=17> */
.L_x_142:
[----:B------:R-:W-:-:S04]  /*0110*/  SHF.L.U32 R0, R73, 0x4, RZ ;  /* 0x0000000449007819 */ /* 0x000fc800000006ff */
[----:B------:R-:W-:-:S04]  /*0120*/  LOP3.LUT R0, R0, 0x1f0, RZ, 0xc0, !PT ;  /* 0x000001f000007812 */ /* 0x000fc800078ec0ff */
[----:B------:R-:W-:-:S05]  /*0130*/  IADD3 R16, P0, R0, c[0x0][0x1b0], RZ ;  /* 0x00006c0000107a10 */ /* 0x000fca0007f1e0ff */
[----:B------:R-:W-:-:S06]  /*0140*/  IMAD.X R17, RZ, RZ, c[0x0][0x1b4], P0 ;  /* 0x00006d00ff117624 */ /* 0x000fcc00000e06ff */
[----:B------:R-:W2:Y:S01]  /*0150*/  LDG.E.128 R16, [R16.64] ;  /* 0x0000000410107981 */ /* 0x000ea2000c1e1d00 */
[----:B------:R-:W0:Y:S01]  /*0160*/  LDC.U8 R76, c[0x0][0x1f0] ;  /* 0x00007c00ff4c7b82 */ /* 0x000e220000000000 */
[----:B------:R-:W-:Y:S01]  /*0170*/  HFMA2.MMA R0, -RZ, RZ, 0, 0 ;  /* 0x00000000ff007435 */ /* 0x000fe200000001ff */
[----:B------:R-:W-:Y:S01]  /*0180*/  IMAD.MOV.U32 R36, RZ, RZ, RZ ;  /* 0x000000ffff247224 */ /* 0x000fe200078e00ff */
[----:B------:R-:W-:Y:S01]  /*0190*/  CS2R R14, SRZ ;  /* 0x00000000000e7805 */ /* 0x000fe2000001ff00 */
[----:B------:R-:W-:Y:S01]  /*01a0*/  CS2R R12, SRZ ;  /* 0x00000000000c7805 */ /* 0x000fe2000001ff00 */
[----:B------:R-:W-:Y:S01]  /*01b0*/  CS2R R10, SRZ ;  /* 0x00000000000a7805 */ /* 0x000fe2000001ff00 */
[----:B------:R-:W-:Y:S01]  /*01c0*/  CS2R R8, SRZ ;  /* 0x0000000000087805 */ /* 0x000fe2000001ff00 */
[----:B------:R-:W-:Y:S01]  /*01d0*/  CS2R R6, SRZ ;  /* 0x0000000000067805 */ /* 0x000fe2000001ff00 */
[----:B------:R-:W-:Y:S01]  /*01e0*/  CS2R R4, SRZ ;  /* 0x0000000000047805 */ /* 0x000fe2000001ff00 */
[----:B------:R-:W-:Y:S01]  /*01f0*/  CS2R R2, SRZ ;  /* 0x0000000000027805 */ /* 0x000fe2000001ff00 */
        /* <DEDUP_REMOVED lines=8> */
.L_x_147:
[----:B------:R-:W-:Y:S01]  /*0280*/  IMAD R28, R37, c[0x0][0x168], RZ ;  /* 0x00005a00251c7a24 */ /* 0x000fe200078e02ff */
[----:B------:R-:W-:Y:S02]  /*0290*/  ISETP.NE.U32.AND P0, PT, RZ, c[0x0][0x250], PT ;  /* 0x00009400ff007a0c */ /* 0x000fe40003f05070 */
[----:B------:R-:W-:Y:S02]  /*02a0*/  LOP3.LUT R30, R73, 0x1f, RZ, 0xc0, !PT ;  /* 0x0000001f491e7812 */ /* 0x000fe400078ec0ff */
[----:B------:R-:W-:Y:S02]  /*02b0*/  SHF.R.S32.HI R29, RZ, 0x1f, R28 ;  /* 0x0000001fff1d7819 */ /* 0x000fe4000001141c */
[----:B------:R-:W-:Y:S02]  /*02c0*/  ISETP.NE.AND.EX P0, PT, RZ, c[0x0][0x254], PT, P0 ;  /* 0x00009500ff007a0c */ /* 0x000fe40003f05300 */
[----:B------:R-:W-:-:S04]  /*02d0*/  LEA.HI R29, R29, R28, RZ, 0x3 ;  /* 0x0000001c1d1d7211 */ /* 0x000fc800078f18ff */
[----:B------:R-:W-:-:S04]  /*02e0*/  LEA.HI.SX32 R51, R29, R30, 0x1d ;  /* 0x0000001e1d337211 */ /* 0x000fc800078feaff */
[----:B------:R-:W-:Y:S01]  /*02f0*/  SHF.R.U32.HI R63, RZ, 0x1d, R51 ;  /* 0x0000001dff3f7819 */ /* 0x000fe20000011633 */
[C---:B------:R-:W-:Y:S02]  /*0300*/  IMAD.SHL.U32 R50, R51.reuse, 0x8, RZ ;  /* 0x0000000833327824 */ /* 0x040fe400078e00ff */
[----:B------:R-:W-:-:S03]  /*0310*/  IMAD.SHL.U32 R41, R51, 0x10, RZ ;  /* 0x0000001033297824 */ /* 0x000fc600078e00ff */
[----:B------:R-:W-:Y:S02]  /*0320*/  @P0 IADD3 R46, P1, R50, c[0x0][0x198], RZ ;  /* 0x00006600322e0a10 */ /* 0x000fe40007f3e0ff */
[----:B------:R-:W-:Y:S02]  /*0330*/  MOV R48, 0x4 ;  /* 0x0000000400307802 */ /* 0x000fe40000000f00 */
[----:B------:R-:W-:Y:S02]  /*0340*/  @P0 IADD3.X R47, R63, c[0x0][0x19c], RZ, P1, !PT ;  /* 0x000067003f2f0a10 */ /* 0x000fe40000ffe4ff */
[----:B------:R-:W-:Y:S02]  /*0350*/  SHF.R.U32.HI R42, RZ, 0x1c, R51 ;  /* 0x0000001cff2a7819 */ /* 0x000fe40000011633 */
[----:B------:R-:W-:Y:S01]  /*0360*/  IADD3 R28, P1, R41, c[0x0][0x188], RZ ;  /* 0x00006200291c7a10 */ /* 0x000fe20007f3e0ff */
[----:B------:R-:W-:Y:S01]  /*0370*/  IMAD.WIDE R30, R37, R48, c[0x0][0x1a0] ;  /* 0x00006800251e7625 */ /* 0x000fe200078e0230 */
[----:B------:R-:W2:Y:S02]  /*0380*/  @P0 LDG.E.64 R46, [R46.64] ;  /* 0x000000042e2e0981 */ /* 0x000ea4000c1e1b00 */
[----:B------:R-:W-:Y:S01]  /*0390*/  IADD3.X R29, R42, c[0x0][0x18c], RZ, P1, !PT ;  /* 0x000063002a1d7a10 */ /* 0x000fe20000ffe4ff */
[----:B------:R-:W-:Y:S01]  /*03a0*/  IMAD.MOV.U32 R32, RZ, RZ, 0x10 ;  /* 0x00000010ff207424 */ /* 0x000fe200078e00ff */
[----:B------:R0:W3:Y:S03]  /*03b0*/  LDG.E R64, [R30.64] ;  /* 0x000000041e407981 */ /* 0x0000e6000c1e1900 */
[----:B------:R-:W-:-:S04]  /*03c0*/  IMAD.WIDE.U32 R32, R51, R32, c[0x0][0x208] ;  /* 0x0000820033207625 */ /* 0x000fc800078e0020 */
[----:B------:R-:W-:Y:S02]  /*03d0*/  IMAD.WIDE R48, R37, R48, c[0x0][0x1a8] ;  /* 0x00006a0025307625 */ /* 0x000fe400078e0230 */
[----:B------:R-:W4:Y:S04]  /*03e0*/  LDG.E.128 R32, [R32.64] ;  /* 0x0000000420207981 */ /* 0x000f28000c1e1d00 */
[----:B0-----:R-:W4:Y:S04]  /*03f0*/  LDG.E.128 R28, [R28.64] ;  /* 0x000000041c1c7981 */ /* 0x001f28000c1e1d00 */
[----:B------:R0:W4:Y:S01]  /*0400*/  LDG.E R62, [R48.64] ;  /* 0x00000004303e7981 */ /* 0x000122000c1e1900 */
[----:B------:R-:W-:-:S04]  /*0410*/  ISETP.NE.U32.AND P1, PT, RZ, c[0x0][0x218], PT ;  /* 0x00008600ff007a0c */ /* 0x000fc80003f25070 */
[----:B------:R-:W-:Y:S02]  /*0420*/  ISETP.NE.AND.EX P1, PT, RZ, c[0x0][0x21c], PT, P1 ;  /* 0x00008700ff007a0c */ /* 0x000fe40003f25310 */
[----:B------:R-:W-:-:S11]  /*0430*/  IADD3 R50, P3, R50, c[0x0][0x190], RZ ;  /* 0x0000640032327a10 */ /* 0x000fd60007f7e0ff */
[----:B0-----:R-:W-:-:S04]  /*0440*/  @P1 LEA R48, P2, R51, c[0x0][0x218], 0x4 ;  /* 0x0000860033301a11 */ /* 0x001fc800078420ff */
[----:B------:R-:W-:Y:S02]  /*0450*/  @P1 LEA.HI.X R49, R51, c[0x0][0x21c], RZ, 0x4, P2 ;  /* 0x0000870033311a11 */ /* 0x000fe400010f24ff */
[----:B------:R-:W-:-:S03]  /*0460*/  IADD3.X R51, R63, c[0x0][0x194], RZ, P3, !PT ;  /* 0x000065003f337a10 */ /* 0x000fc60001ffe4ff */
[----:B------:R0:W5:Y:S04]  /*0470*/  @P1 LDG.E.128 R16, [R48.64] ;  /* 0x0000000430101981 */ /* 0x000168000c1e1d00 */
[----:B------:R-:W5:Y:S01]  /*0480*/  LDG.E.64 R50, [R50.64] ;  /* 0x0000000432327981 */ /* 0x000f62000c1e1b00 */
[----:B------:R-:W-:Y:S02]  /*0490*/  ISETP.NE.AND P2, PT, R76, RZ, PT ;  /* 0x000000ff4c00720c */ /* 0x000fe40003f45270 */
[C-C-:B--2---:R-:W-:Y:S02]  /*04a0*/  @P0 SHF.R.U64 R63, R46.reuse, 0x8, R47.reuse ;  /* 0x000000082e3f0819 */ /* 0x144fe4000000122f */
[C-C-:B------:R-:W-:Y:S02]  /*04b0*/  @P0 SHF.R.U64 R65, R46.reuse, 0x10, R47.reuse ;  /* 0x000000102e410819 */ /* 0x140fe4000000122f */
[----:B------:R-:W-:-:S02]  /*04c0*/  @P0 SHF.R.U64 R66, R46, 0x18, R47 ;  /* 0x000000182e420819 */ /* 0x000fc4000000122f */
[----:B------:R-:W-:Y:S02]  /*04d0*/  @P0 PRMT R43, R46, 0x7610, R43 ;  /* 0x000076102e2b0816 */ /* 0x000fe4000000002b */
[----:B------:R-:W-:Y:S02]  /*04e0*/  @P0 PRMT R53, R47, 0x7610, R53 ;  /* 0x000076102f350816 */ /* 0x000fe40000000035 */
[--C-:B------:R-:W-:Y:S02]  /*04f0*/  @P0 SHF.R.U32.HI R46, RZ, 0x8, R47.reuse ;  /* 0x00000008ff2e0819 */ /* 0x100fe4000001162f */
[--C-:B0-----:R-:W-:Y:S02]  /*0500*/  @P0 SHF.R.U32.HI R48, RZ, 0x10, R47.reuse ;  /* 0x00000010ff300819 */ /* 0x101fe4000001162f */
[----:B------:R-:W-:Y:S02]  /*0510*/  @P0 SHF.R.U32.HI R47, RZ, 0x18, R47 ;  /* 0x00000018ff2f0819 */ /* 0x000fe4000001162f */
[----:B---3--:R-:W-:-:S02]  /*0520*/  FSEL R64, R64, RZ, !P2 ;  /* 0x000000ff40407208 */ /* 0x008fc40005000000 */
[----:B------:R-:W-:Y:S02]  /*0530*/  @P0 PRMT R56, R47, 0x7610, R56 ;  /* 0x000076102f380816 */ /* 0x000fe40000000038 */
[--C-:B----4-:R-:W-:Y:S02]  /*0540*/  PRMT R47, RZ, 0x7610, R28.reuse ;  /* 0x00007610ff2f7816 */ /* 0x110fe4000000001c */
[----:B------:R-:W-:Y:S02]  /*0550*/  PRMT R71, RZ, 0x5410, R28 ;  /* 0x00005410ff477816 */ /* 0x000fe4000000001c */
[----:B------:R-:W-:Y:S02]  /*0560*/  @P0 PRMT R45, R65, 0x7610, R45 ;  /* 0x00007610412d0816 */ /* 0x000fe4000000002d */
[--C-:B------:R-:W-:Y:S02]  /*0570*/  PRMT R69, RZ, 0x5410, R29.reuse ;  /* 0x00005410ff457816 */ /* 0x100fe4000000001d */
[----:B------:R-:W-:-:S02]  /*0580*/  PRMT R29, RZ, 0x7610, R29 ;  /* 0x00007610ff1d7816 */ /* 0x000fc4000000001d */
[--C-:B------:R-:W-:Y:S02]  /*0590*/  PRMT R65, RZ, 0x5410, R31.reuse ;  /* 0x00005410ff417816 */ /* 0x100fe4000000001f */
[----:B------:R-:W-:Y:S01]  /*05a0*/  PRMT R67, RZ, 0x7610, R31 ;  /* 0x00007610ff437816 */ /* 0x000fe2000000001f */
[C---:B------:R-:W-:Y:S01]  /*05b0*/  FADD.FTZ R31, -R64.reuse, R47 ;  /* 0x0000002f401f7221 */ /* 0x040fe20000010100 */
[----:B------:R-:W-:Y:S01]  /*05c0*/  @P0 PRMT R44, R63, 0x7610, R44 ;  /* 0x000076103f2c0816 */ /* 0x000fe2000000002c */
[C---:B------:R-:W-:Y:S01]  /*05d0*/  FADD.FTZ R71, -R64.reuse, R71 ;  /* 0x0000004740477221 */ /* 0x040fe20000010100 */
[----:B------:R-:W-:Y:S02]  /*05e0*/  PRMT R75, RZ, 0x5410, R32 ;  /* 0x00005410ff4b7816 */ /* 0x000fe40000000020 */
[--C-:B------:R-:W-:Y:S02]  /*05f0*/  PRMT R49, RZ, 0x5410, R30.reuse ;  /* 0x00005410ff317816 */ /* 0x100fe4000000001e */
[----:B------:R-:W-:Y:S01]  /*0600*/  PRMT R63, RZ, 0x7610, R30 ;  /* 0x00007610ff3f7816 */ /* 0x000fe2000000001e */
[C---:B------:R-:W-:Y:S01]  /*0610*/  FADD.FTZ R69, -R64.reuse, R69 ;  /* 0x0000004540457221 */ /* 0x040fe20000010100 */
[----:B------:R-:W-:Y:S01]  /*0620*/  PRMT R28, RZ, 0x7610, R32 ;  /* 0x00007610ff1c7816 */ /* 0x000fe20000000020 */
[----:B------:R-:W-:-:S02]  /*0630*/  FADD.FTZ R29, -R64, R29 ;  /* 0x0000001d401d7221 */ /* 0x000fc40000010100 */
[----:B------:R-:W-:Y:S01]  /*0640*/  FMUL.FTZ R31, R62, R31 ;  /* 0x0000001f3e1f7220 */ /* 0x000fe20000410000 */
[----:B------:R-:W-:Y:S01]  /*0650*/  @P0 PRMT R52, R66, 0x7610, R52 ;  /* 0x0000761042340816 */ /* 0x000fe20000000034 */
[----:B------:R-:W-:Y:S01]  /*0660*/  FMUL.FTZ R30, R62, R71 ;  /* 0x000000473e1e7220 */ /* 0x000fe20000410000 */
[----:B------:R-:W-:Y:S01]  /*0670*/  @P0 PRMT R54, R46, 0x7610, R54 ;  /* 0x000076102e360816 */ /* 0x000fe20000000036 */
[----:B------:R-:W-:Y:S01]  /*0680*/  FMUL.FTZ R32, R61, R75 ;  /* 0x0000004b3d207220 */ /* 0x000fe20000410000 */
[----:B------:R-:W-:Y:S01]  /*0690*/  @P0 PRMT R55, R48, 0x7610, R55 ;  /* 0x0000761030370816 */ /* 0x000fe20000000037 */
[C---:B------:R-:W-:Y:S01]  /*06a0*/  FADD.FTZ R47, -R64.reuse, R49 ;  /* 0x00000031402f7221 */ /* 0x040fe20000010100 */
[----:B------:R-:W-:Y:S01]  /*06b0*/  PRMT R46, RZ, 0x5410, R33 ;  /* 0x00005410ff2e7816 */ /* 0x000fe20000000021 */
[C---:B------:R-:W-:Y:S01]  /*06c0*/  FADD.FTZ R63, -R64.reuse, R63 ;  /* 0x0000003f403f7221 */ /* 0x040fe20000010100 */
[----:B------:R-:W-:Y:S01]  /*06d0*/  PRMT R48, RZ, 0x7610, R33 ;  /* 0x00007610ff307816 */ /* 0x000fe20000000021 */
[C---:B------:R-:W-:Y:S01]  /*06e0*/  FADD.FTZ R65, -R64.reuse, R65 ;  /* 0x0000004140417221 */ /* 0x040fe20000010100 */
[--C-:B------:R-:W-:Y:S01]  /*06f0*/  PRMT R49, RZ, 0x5410, R34.reuse ;  /* 0x00005410ff317816 */ /* 0x100fe20000000022 */
[----:B------:R-:W-:Y:S01]  /*0700*/  FADD.FTZ R67, -R64, R67 ;  /* 0x0000004340437221 */ /* 0x000fe20000010100 */
[----:B------:R-:W-:Y:S01]  /*0710*/  PRMT R64, RZ, 0x7610, R34 ;  /* 0x00007610ff407816 */ /* 0x000fe20000000022 */
[----:B------:R-:W-:Y:S01]  /*0720*/  FADD.FTZ R9, R28, R9 ;  /* 0x000000091c097221 */ /* 0x000fe20000010000 */
[--C-:B------:R-:W-:Y:S01]  /*0730*/  PRMT R66, RZ, 0x5410, R35.reuse ;  /* 0x00005410ff427816 */ /* 0x100fe20000000023 */
[----:B------:R-:W-:Y:S01]  /*0740*/  FMUL.FTZ R33, R62, R69 ;  /* 0x000000453e217220 */ /* 0x000fe20000410000 */
[----:B------:R-:W-:Y:S01]  /*0750*/  PRMT R68, RZ, 0x7610, R35 ;  /* 0x00007610ff447816 */ /* 0x000fe20000000023 */
[----:B------:R-:W-:-:S02]  /*0760*/  FFMA.FTZ R0, R31, R28, R0 ;  /* 0x0000001c1f007223 */ /* 0x000fc40000010000 */
[----:B------:R-:W-:Y:S02]  /*0770*/  FMUL.FTZ R34, R60, R28 ;  /* 0x0000001c3c227220 */ /* 0x000fe40000410000 */
[----:B------:R-:W-:Y:S02]  /*0780*/  FMUL.FTZ R35, R62, R29 ;  /* 0x0000001d3e237220 */ /* 0x000fe40000410000 */
[----:B------:R-:W-:Y:S02]  /*0790*/  FADD.FTZ R29, RZ, R32 ;  /* 0x00000020ff1d7221 */ /* 0x000fe40000010000 */
[----:B------:R-:W-:Y:S02]  /*07a0*/  FFMA.FTZ R28, R30, R32, RZ ;  /* 0x000000201e1c7223 */ /* 0x000fe400000100ff */
[----:B------:R-:W-:Y:S02]  /*07b0*/  FADD.FTZ R12, R46, R12 ;  /* 0x0000000c2e0c7221 */ /* 0x000fe40000010000 */
[----:B------:R-:W-:-:S02]  /*07c0*/  FFMA.FTZ R4, R33, R46, R4 ;  /* 0x0000002e21047223 */ /* 0x000fc40000010004 */
[----:B------:R-:W-:Y:S02]  /*07d0*/  FMUL.FTZ R46, R59, R46 ;  /* 0x0000002e3b2e7220 */ /* 0x000fe40000410000 */
[----:B------:R-:W-:Y:S02]  /*07e0*/  FADD.FTZ R29, R29, R34 ;  /* 0x000000221d1d7221 */ /* 0x000fe40000010000 */
[----:B------:R-:W-:Y:S02]  /*07f0*/  FFMA.FTZ R28, R31, R34, R28 ;  /* 0x000000221f1c7223 */ /* 0x000fe4000001001c */
[----:B------:R-:W-:Y:S02]  /*0800*/  FADD.FTZ R11, R48, R11 ;  /* 0x0000000b300b7221 */ /* 0x000fe40000010000 */
[----:B------:R-:W-:Y:S02]  /*0810*/  FMUL.FTZ R47, R62, R47 ;  /* 0x0000002f3e2f7220 */ /* 0x000fe40000410000 */
[----:B------:R-:W-:-:S02]  /*0820*/  FFMA.FTZ R3, R35, R48, R3 ;  /* 0x0000003023037223 */ /* 0x000fc40000010003 */
        /* <DEDUP_REMOVED lines=22> */
[-C--:B------:R-:W-:Y:S02]  /*0990*/  FFMA.FTZ R7, R67, R68.reuse, R7 ;  /* 0x0000004443077223 */ /* 0x080fe40000010007 */
[----:B------:R-:W-:-:S02]  /*09a0*/  FMUL.FTZ R68, R40, R68 ;  /* 0x0000004428447220 */ /* 0x000fc40000410000 */
[----:B------:R-:W-:Y:S02]  /*09b0*/  FADD.FTZ R29, R29, R66 ;  /* 0x000000421d1d7221 */ /* 0x000fe40000010000 */
[----:B------:R-:W-:Y:S02]  /*09c0*/  FFMA.FTZ R28, R65, R66, R28 ;  /* 0x00000042411c7223 */ /* 0x000fe4000001001c */
[----:B------:R-:W-:Y:S02]  /*09d0*/  FADD.FTZ R10, R75, R10 ;  /* 0x0000000a4b0a7221 */ /* 0x000fe40000010000 */
[----:B------:R-:W-:Y:S02]  /*09e0*/  FFMA.FTZ R2, R30, R75, R2 ;  /* 0x0000004b1e027223 */ /* 0x000fe40000010002 */
[----:B------:R-:W-:Y:S02]  /*09f0*/  FADD.FTZ R71, R29, R68 ;  /* 0x000000441d477221 */ /* 0x000fe40000010000 */
[----:B------:R-:W-:Y:S01]  /*0a00*/  FFMA.FTZ R70, R67, R68, R28 ;  /* 0x0000004443467223 */ /* 0x000fe2000001001c */
[----:B------:R-:W-:Y:S05]  /*0a10*/  BRA.DIV ~URZ, `(.L_x_144) ;  /* 0x00000e027f007947 */ /* 0x000fea000b800000 */
[----:B------:R0:W1:Y:S02]  /*0a20*/  SHFL.BFLY PT, R72, R71, 0x1, 0x1f ;  /* 0x0c201f0047487f89 */ /* 0x00006400000e0000 */
.L_x_148:
        /* <DEDUP_REMOVED lines=18> */
.L_x_149:
[----:B--2---:R-:W-:Y:S01]  /*0b50*/  FADD.FTZ R72, R72, R71 ;  /* 0x0000004748487221 */ /* 0x004fe20000010000 */
[----:B-----5:R-:W-:Y:S01]  /*0b60*/  LOP3.LUT P6, RZ, R51, 0xff000000, RZ, 0xc0, !PT ;  /* 0xff00000033ff7812 */ /* 0x020fe200078cc0ff */
[----:B-1----:R-:W-:Y:S01]  /*0b70*/  FADD.FTZ R29, R29, R70 ;  /* 0x000000461d1d7221 */ /* 0x002fe20000010000 */
[----:B------:R-:W-:Y:S01]  /*0b80*/  LOP3.LUT P4, RZ, R50, 0xff0000, RZ, 0xc0, !PT ;  /* 0x00ff000032ff7812 */ /* 0x000fe2000788c0ff */
[----:B------:R-:W-:Y:S01]  /*0b90*/  FMUL.FTZ R28, R72, c[0x0][0x1e0] ;  /* 0x00007800481c7a20 */ /* 0x000fe20000410000 */
[----:B------:R-:W-:Y:S01]  /*0ba0*/  LOP3.LUT P3, RZ, R50, 0xff000000, RZ, 0xc0, !PT ;  /* 0xff00000032ff7812 */ /* 0x000fe2000786c0ff */
[----:B------:R-:W-:Y:S01]  /*0bb0*/  FMUL.FTZ R69, R29, c[0x0][0x1e0] ;  /* 0x000078001d457a20 */ /* 0x000fe20000410000 */
[----:B------:R-:W-:Y:S02]  /*0bc0*/  LOP3.LUT P5, RZ, R51, 0xff, RZ, 0xc0, !PT ;  /* 0x000000ff33ff7812 */ /* 0x000fe400078ac0ff */
[----:B------:R-:W-:Y:S02]  /*0bd0*/  FSEL R28, R28, RZ, !P2 ;  /* 0x000000ff1c1c7208 */ /* 0x000fe40005000000 */
[----:B------:R-:W-:-:S03]  /*0be0*/  LOP3.LUT P2, RZ, R50, 0xff00, RZ, 0xc0, !PT ;  /* 0x0000ff0032ff7812 */ /* 0x000fc6000784c0ff */
[-CC-:B------:R-:W-:Y:S02]  /*0bf0*/  FFMA.FTZ R35, R35, R69.reuse, R28.reuse ;  /* 0x0000004523237223 */ /* 0x180fe4000001001c */
[-CC-:B------:R-:W-:Y:S02]  /*0c00*/  FFMA.FTZ R29, R30, R69.reuse, R28.reuse ;  /* 0x000000451e1d7223 */ /* 0x180fe4000001001c */
[-CC-:B------:R-:W-:Y:S02]  /*0c10*/  FFMA.FTZ R31, R31, R69.reuse, R28.reuse ;  /* 0x000000451f1f7223 */ /* 0x180fe4000001001c */
[----:B------:R-:W-:Y:S02]  /*0c20*/  FFMA.FTZ R30, R47, R69, R28 ;  /* 0x000000452f1e7223 */ /* 0x000fe4000001001c */
[----:B------:R-:W-:Y:S02]  /*0c30*/  FADD.FTZ R35, R48, -R35 ;  /* 0x8000002330237221 */ /* 0x000fe40000010000 */
[----:B------:R-:W-:-:S02]  /*0c40*/  FADD.FTZ R29, R32, -R29 ;  /* 0x8000001d201d7221 */ /* 0x000fc40000010000 */
[----:B------:R-:W-:Y:S01]  /*0c50*/  FADD.FTZ R31, R34, -R31 ;  /* 0x8000001f221f7221 */ /* 0x000fe20000010000 */
[----:B------:R-:W-:Y:S01]  /*0c60*/  @P1 PRMT R34, RZ, 0x7610, R16 ;  /* 0x00007610ff221816 */ /* 0x000fe20000000010 */
[----:B------:R-:W-:Y:S02]  /*0c70*/  FADD.FTZ R49, R49, -R30 ;  /* 0x8000001e31317221 */ /* 0x000fe40000010000 */
[-CC-:B------:R-:W-:Y:S02]  /*0c80*/  FFMA.FTZ R33, R33, R69.reuse, R28.reuse ;  /* 0x0000004521217223 */ /* 0x180fe4000001001c */
[-CC-:B------:R-:W-:Y:S02]  /*0c90*/  FFMA.FTZ R63, R63, R69.reuse, R28.reuse ;  /* 0x000000453f3f7223 */ /* 0x180fe4000001001c */
[-CC-:B------:R-:W-:Y:S02]  /*0ca0*/  FFMA.FTZ R65, R65, R69.reuse, R28.reuse ;  /* 0x0000004541417223 */ /* 0x180fe4000001001c */
[----:B------:R-:W-:-:S02]  /*0cb0*/  FFMA.FTZ R67, R67, R69, R28 ;  /* 0x0000004543437223 */ /* 0x000fc4000001001c */
[C---:B------:R-:W-:Y:S01]  /*0cc0*/  FMUL.FTZ R30, R62.reuse, R35 ;  /* 0x000000233e1e7220 */ /* 0x040fe20000410000 */
        /* <DEDUP_REMOVED lines=8> */
[----:B------:R-:W-:-:S02]  /*0d50*/  FMUL.FTZ R33, R62, R33 ;  /* 0x000000213e217220 */ /* 0x000fc40000410000 */
[----:B------:R-:W-:Y:S02]  /*0d60*/  FADD.FTZ R63, R64, -R63 ;  /* 0x8000003f403f7221 */ /* 0x000fe40000010000 */
[----:B------:R-:W-:Y:S01]  /*0d70*/  @P1 FADD.FTZ R33, R33, R34 ;  /* 0x0000002221211221 */ /* 0x000fe20000010000 */
[--C-:B------:R-:W-:Y:S01]  /*0d80*/  @P1 PRMT R34, RZ, 0x5410, R18.reuse ;  /* 0x00005410ff221816 */ /* 0x100fe20000000012 */
        /* <DEDUP_REMOVED lines=19> */
[----:B------:R-:W-:Y:S02]  /*0ec0*/  FSEL R63, R46, RZ, P4 ;  /* 0x000000ff2e3f7208 */ /* 0x000fe40002000000 */
[----:B------:R-:W-:Y:S02]  /*0ed0*/  FSEL R66, R47, RZ, P6 ;  /* 0x000000ff2f427208 */ /* 0x000fe40003000000 */
[----:B------:R-:W-:-:S02]  /*0ee0*/  LOP3.LUT P6, RZ, R50, 0xff, RZ, 0xc0, !PT ;  /* 0x000000ff32ff7812 */ /* 0x000fc400078cc0ff */
[----:B------:R-:W-:-:S04]  /*0ef0*/  LOP3.LUT P4, RZ, R51, 0xff0000, RZ, 0xc0, !PT ;  /* 0x00ff000033ff7812 */ /* 0x000fc8000788c0ff */
[----:B------:R-:W-:Y:S02]  /*0f00*/  FSEL R65, R48, RZ, P4 ;  /* 0x000000ff30417208 */ /* 0x000fe40002000000 */
[----:B------:R-:W-:Y:S02]  /*0f10*/  @P1 F2FP.BF16.PACK_AB R50, RZ, R28 ;  /* 0x0000001cff32123e */ /* 0x000fe400000010ff */
[----:B------:R-:W-:Y:S01]  /*0f20*/  @P1 F2FP.BF16.PACK_AB R64, RZ, R49 ;  /* 0x00000031ff40123e */ /* 0x000fe200000010ff */
[----:B------:R-:W-:Y:S01]  /*0f30*/  FMUL.FTZ R49, R49, c[0x0][0x1e8] ;  /* 0x00007a0031317a20 */ /* 0x000fe20000410000 */
[----:B------:R-:W-:Y:S02]  /*0f40*/  @P1 F2FP.BF16.PACK_AB R31, RZ, R31 ;  /* 0x0000001fff1f123e */ /* 0x000fe400000010ff */
[----:B------:R-:W-:Y:S01]  /*0f50*/  @P1 PRMT R20, R50, 0x7610, R20 ;  /* 0x0000761032141816 */ /* 0x000fe20000000014 */
[----:B------:R-:W-:Y:S01]  /*0f60*/  FMUL.FTZ R50, R32, c[0x0][0x1e8] ;  /* 0x00007a0020327a20 */ /* 0x000fe20000410000 */
[----:B------:R-:W-:Y:S01]  /*0f70*/  @P1 PRMT R22, R64, 0x7610, R22 ;  /* 0x0000761040161816 */ /* 0x000fe20000000016 */
[----:B------:R-:W-:Y:S01]  /*0f80*/  FMUL.FTZ R64, R30, c[0x0][0x1e8] ;  /* 0x00007a001e407a20 */ /* 0x000fe20000410000 */
[----:B------:R-:W-:-:S02]  /*0f90*/  LOP3.LUT P4, RZ, R51, 0xff00, RZ, 0xc0, !PT ;  /* 0x0000ff0033ff7812 */ /* 0x000fc4000788c0ff */
[----:B------:R-:W-:Y:S02]  /*0fa0*/  @P1 PRMT R23, R31, 0x7610, R23 ;  /* 0x000076101f171816 */ /* 0x000fe40000000017 */
[----:B------:R-:W-:Y:S01]  /*0fb0*/  F2FP.BF16.PACK_AB R31, R66, R65 ;  /* 0x00000041421f723e */ /* 0x000fe200000010ff */
[----:B------:R-:W-:Y:S01]  /*0fc0*/  FMUL.FTZ R66, R29, c[0x0][0x1e8] ;  /* 0x00007a001d427a20 */ /* 0x000fe20000410000 */
[----:B------:R-:W-:Y:S01]  /*0fd0*/  @P1 F2FP.BF16.PACK_AB R34, RZ, R29 ;  /* 0x0000001dff22123e */ /* 0x000fe200000010ff */
[----:B------:R-:W-:Y:S01]  /*0fe0*/  FMUL.FTZ R65, R28, c[0x0][0x1e8] ;  /* 0x00007a001c417a20 */ /* 0x000fe20000410000 */
[----:B------:R-:W-:Y:S02]  /*0ff0*/  @P1 F2FP.BF16.PACK_AB R35, RZ, R30 ;  /* 0x0000001eff23123e */ /* 0x000fe400000010ff */
[----:B------:R-:W-:Y:S02]  /*1000*/  @P1 F2FP.BF16.PACK_AB R33, RZ, R33 ;  /* 0x00000021ff21123e */ /* 0x000fe400000010ff */
[----:B------:R-:W-:-:S02]  /*1010*/  @P1 F2FP.BF16.PACK_AB R51, RZ, R32 ;  /* 0x00000020ff33123e */ /* 0x000fc400000010ff */
[----:B------:R-:W-:Y:S02]  /*1020*/  FSEL R30, R49, RZ, P5 ;  /* 0x000000ff311e7208 */ /* 0x000fe40002800000 */
[----:B------:R-:W-:Y:S02]  /*1030*/  FSEL R29, R50, RZ, P4 ;  /* 0x000000ff321d7208 */ /* 0x000fe40002000000 */
[----:B------:R-:W-:Y:S02]  /*1040*/  FSEL R32, R64, RZ, P3 ;  /* 0x000000ff40207208 */ /* 0x000fe40001800000 */
[----:B------:R-:W-:Y:S02]  /*1050*/  @P1 PRMT R21, R33, 0x7610, R21 ;  /* 0x0000761021151816 */ /* 0x000fe40000000015 */
[----:B------:R-:W-:Y:S02]  /*1060*/  F2FP.BF16.PACK_AB R30, R29, R30 ;  /* 0x0000001e1d1e723e */ /* 0x000fe400000010ff */
[----:B------:R-:W-:-:S02]  /*1070*/  FSEL R28, R65, RZ, P6 ;  /* 0x000000ff411c7208 */ /* 0x000fc40003000000 */
[----:B------:R-:W-:Y:S02]  /*1080*/  FSEL R33, R66, RZ, P2 ;  /* 0x000000ff42217208 */ /* 0x000fe40001000000 */
[----:B------:R-:W-:Y:S02]  /*1090*/  F2FP.BF16.PACK_AB R29, R32, R63 ;  /* 0x0000003f201d723e */ /* 0x000fe400000010ff */
[----:B------:R-:W-:Y:S02]  /*10a0*/  @P1 F2FP.BF16.PACK_AB R62, RZ, R62 ;  /* 0x0000003eff3e123e */ /* 0x000fe400000010ff */
[----:B------:R-:W-:Y:S02]  /*10b0*/  @P1 IADD3 R32, P2, R41, c[0x0][0x258], RZ ;  /* 0x0000960029201a10 */ /* 0x000fe40007f5e0ff */
[----:B------:R-:W-:Y:S02]  /*10c0*/  F2FP.BF16.PACK_AB R28, R33, R28 ;  /* 0x0000001c211c723e */ /* 0x000fe400000010ff */
[----:B------:R-:W-:-:S02]  /*10d0*/  @P1 PRMT R20, R20, 0x5410, R34 ;  /* 0x0000541014141816 */ /* 0x000fc40000000022 */
[----:B------:R-:W-:Y:S02]  /*10e0*/  @P1 IADD3.X R33, R42, c[0x0][0x25c], RZ, P2, !PT ;  /* 0x000097002a211a10 */ /* 0x000fe400017fe4ff */
[----:B------:R-:W-:Y:S02]  /*10f0*/  @P1 PRMT R21, R21, 0x5410, R35 ;  /* 0x0000541015151816 */ /* 0x000fe40000000023 */
[----:B------:R-:W-:Y:S02]  /*1100*/  @P1 PRMT R22, R22, 0x5410, R51 ;  /* 0x0000541016161816 */ /* 0x000fe40000000033 */
[----:B------:R-:W-:Y:S02]  /*1110*/  @P1 PRMT R23, R23, 0x5410, R62 ;  /* 0x0000541017171816 */ /* 0x000fe4000000003e */
[----:B------:R-:W-:Y:S02]  /*1120*/  IADD3 R34, P3, R41, c[0x0][0x248], RZ ;  /* 0x0000920029227a10 */ /* 0x000fe40007f7e0ff */
[----:B------:R-:W-:Y:S01]  /*1130*/  @P0 LOP3.LUT P2, RZ, R44, 0xff, RZ, 0xc0, !PT ;  /* 0x000000ff2cff0812 */ /* 0x000fe2000784c0ff */
[----:B------:R-:W-:Y:S01]  /*1140*/  @P1 STG.E.128 [R32.64], R20 ;  /* 0x0000001420001986 */ /* 0x000fe2000c101d04 */
[----:B------:R-:W-:-:S02]  /*1150*/  IADD3.X R35, R42, c[0x0][0x24c], RZ, P3, !PT ;  /* 0x000093002a237a10 */ /* 0x000fc40001ffe4ff */
[----:B------:R-:W-:Y:S02]  /*1160*/  @P0 LOP3.LUT P1, RZ, R43, 0xff, RZ, 0xc0, !PT ;  /* 0x000000ff2bff0812 */ /* 0x000fe4000782c0ff */
[----:B------:R-:W-:Y:S01]  /*1170*/  @P0 LOP3.LUT P3, RZ, R45, 0xff, RZ, 0xc0, !PT ;  /* 0x000000ff2dff0812 */ /* 0x000fe2000786c0ff */
[----:B------:R1:W-:Y:S01]  /*1180*/  STG.E.128 [R34.64], R28 ;  /* 0x0000001c22007986 */ /* 0x0003e2000c101d04 */
[----:B------:R-:W-:Y:S02]  /*1190*/  @P0 LOP3.LUT P4, RZ, R52, 0xff, RZ, 0xc0, !PT ;  /* 0x000000ff34ff0812 */ /* 0x000fe4000788c0ff */
[----:B------:R-:W-:Y:S02]  /*11a0*/  @P0 FSEL R51, R65, RZ, P1 ;  /* 0x000000ff41330208 */ /* 0x000fe40000800000 */
[----:B------:R-:W-:Y:S02]  /*11b0*/  @P0 FSEL R46, R46, RZ, P3 ;  /* 0x000000ff2e2e0208 */ /* 0x000fe40001800000 */
[----:B------:R-:W-:-:S02]  /*11c0*/  @P0 LOP3.LUT P1, RZ, R53, 0xff, RZ, 0xc0, !PT ;  /* 0x000000ff35ff0812 */ /* 0x000fc4000782c0ff */
[----:B------:R-:W-:Y:S02]  /*11d0*/  @P0 LOP3.LUT P3, RZ, R55, 0xff, RZ, 0xc0, !PT ;  /* 0x000000ff37ff0812 */ /* 0x000fe4000786c0ff */
[----:B------:R-:W-:Y:S02]  /*11e0*/  @P0 FSEL R62, R66, RZ, P2 ;  /* 0x000000ff423e0208 */ /* 0x000fe40001000000 */
[----:B------:R-:W-:Y:S02]  /*11f0*/  @P0 FSEL R64, R64, RZ, P4 ;  /* 0x000000ff40400208 */ /* 0x000fe40002000000 */
[----:B------:R-:W-:Y:S02]  /*1200*/  @P0 LOP3.LUT P2, RZ, R54, 0xff, RZ, 0xc0, !PT ;  /* 0x000000ff36ff0812 */ /* 0x000fe4000784c0ff */
[----:B------:R-:W-:Y:S01]  /*1210*/  @P0 LOP3.LUT P4, RZ, R56, 0xff, RZ, 0xc0, !PT ;  /* 0x000000ff38ff0812 */ /* 0x000fe2000788c0ff */
[----:B-1----:R-:W-:Y:S01]  /*1220*/  IMAD.MOV.U32 R30, RZ, RZ, c[0x0][0x160] ;  /* 0x00005800ff1e7624 */ /* 0x002fe200078e00ff */
[----:B------:R-:W-:-:S02]  /*1230*/  @P0 FSEL R49, R49, RZ, P1 ;  /* 0x000000ff31310208 */ /* 0x000fc40000800000 */
[----:B------:R-:W-:Y:S02]  /*1240*/  @P0 FSEL R48, R48, RZ, P3 ;  /* 0x000000ff30300208 */ /* 0x000fe40001800000 */
[----:B------:R-:W-:Y:S02]  /*1250*/  @P0 F2FP.BF16.PACK_AB R51, RZ, R51 ;  /* 0x00000033ff33023e */ /* 0x000fe400000010ff */
[----:B------:R-:W-:Y:S02]  /*1260*/  @P0 F2FP.BF16.PACK_AB R46, RZ, R46 ;  /* 0x0000002eff2e023e */ /* 0x000fe400000010ff */
[----:B------:R-:W-:Y:S02]  /*1270*/  @P0 FSEL R50, R50, RZ, P2 ;  /* 0x000000ff32320208 */ /* 0x000fe40001000000 */
        /* <DEDUP_REMOVED lines=8> */
[----:B------:R-:W-:Y:S02]  /*1300*/  @P0 IADD3 R28, P1, R41, c[0x0][0x250], RZ ;  /* 0x00009400291c0a10 */ /* 0x000fe40007f3e0ff */
[----:B------:R-:W-:Y:S02]  /*1310*/  @P0 PRMT R25, R46, 0x7610, R25 ;  /* 0x000076102e190816 */ /* 0x000fe40000000019 */
[----:B------:R-:W-:Y:S02]  /*1320*/  @P0 PRMT R26, R49, 0x7610, R26 ;  /* 0x00007610311a0816 */ /* 0x000fe4000000001a */
[----:B------:R-:W-:Y:S02]  /*1330*/  @P0 PRMT R27, R48, 0x7610, R27 ;  /* 0x00007610301b0816 */ /* 0x000fe4000000001b */
[----:B------:R-:W-:Y:S02]  /*1340*/  @P0 IADD3.X R29, R42, c[0x0][0x254], RZ, P1, !PT ;  /* 0x000095002a1d0a10 */ /* 0x000fe40000ffe4ff */
[----:B------:R-:W-:-:S02]  /*1350*/  @P0 PRMT R24, R24, 0x5410, R62 ;  /* 0x0000541018180816 */ /* 0x000fc4000000003e */
[----:B------:R-:W-:Y:S02]  /*1360*/  @P0 PRMT R25, R25, 0x5410, R64 ;  /* 0x0000541019190816 */ /* 0x000fe40000000040 */
[----:B------:R-:W-:Y:S02]  /*1370*/  @P0 PRMT R26, R26, 0x5410, R50 ;  /* 0x000054101a1a0816 */ /* 0x000fe40000000032 */
[----:B------:R-:W-:Y:S02]  /*1380*/  @P0 PRMT R27, R27, 0x5410, R47 ;  /* 0x000054101b1b0816 */ /* 0x000fe4000000002f */
[----:B------:R-:W-:-:S03]  /*1390*/  LEA R37, R30, R37, 0x2 ;  /* 0x000000251e257211 */ /* 0x000fc600078e10ff */
[----:B------:R1:W-:Y:S01]  /*13a0*/  @P0 STG.E.128 [R28.64], R24 ;  /* 0x000000181c000986 */ /* 0x0003e2000c101d04 */
[----:B------:R-:W-:-:S13]  /*13b0*/  ISETP.GE.AND P0, PT, R37, c[0x0][0x164], PT ;  /* 0x0000590025007a0c */ /* 0x000fda0003f06270 */
[----:B01----:R-:W-:Y:S01]  /*13c0*/  @P0 CALL.REL.NOINC `(.L_x_146) ;  /* 0x0000001000000944 */ /* 0x003fe20003c00000 */
[----:B------:R-:W-:Y:S05]  /*13d0*/  BRA `(.L_x_147) ;  /* 0xffffeea000007947 */ /* 0x000fea000383ffff */
.L_x_146:
        /* <DEDUP_REMOVED lines=8> */
[----:B------:R-:W-:Y:S02]  /*1460*/  IMAD.MOV.U32 R21, RZ, RZ, R9 ;  /* 0x000000ffff157224 */ /* 0x000fe400078e0009 */
[----:B------:R-:W-:-:S02]  /*1470*/  IMAD.MOV.U32 R19, RZ, RZ, R3 ;  /* 0x000000ffff137224 */ /* 0x000fc400078e0003 */
[----:B------:R-:W-:Y:S02]  /*1480*/  IMAD.MOV.U32 R23, RZ, RZ, R11 ;  /* 0x000000ffff177224 */ /* 0x000fe400078e000b */
[----:B------:R-:W-:Y:S02]  /*1490*/  IMAD.MOV.U32 R6, RZ, RZ, R8 ;  /* 0x000000ffff067224 */ /* 0x000fe400078e0008 */
.L_x_143:
        /* <DEDUP_REMOVED lines=19> */
[----:B------:R-:W-:Y:S01]  /*15d0*/  STS.128 [R0], R16 ;  /* 0x0000001000007388 */ /* 0x000fe20000000c00 */
[----:B-----5:R-:W-:-:S03]  /*15e0*/  FADD.FTZ R2, R2, R11 ;  /* 0x0000000b02027221 */ /* 0x020fc60000010000 */
[----:B------:R1:W-:Y:S01]  /*15f0*/  STS.128 [R0+0x10], R4 ;  /* 0x0000100400007388 */ /* 0x0003e20000000c00 */
[----:B0-----:R-:W-:-:S03]  /*1600*/  FADD.FTZ R10, R3, R10 ;  /* 0x0000000a030a7221 */ /* 0x001fc60000010000 */
[----:B------:R-:W-:Y:S01]  /*1610*/  BAR.SYNC.DEFER_BLOCKING 0x0 ;  /* 0x0000000000007b1d */ /* 0x000fe20000010000 */
[----:B------:R-:W-:Y:S02]  /*1620*/  FADD.FTZ R25, R2, R25 ;  /* 0x0000001902197221 */ /* 0x000fe40000010000 */
[----:B------:R-:W-:Y:S02]  /*1630*/  FADD.FTZ R27, R10, R27 ;  /* 0x0000001b0a1b7221 */ /* 0x000fe40000010000 */
[----:B-1----:R-:W-:-:S05]  /*1640*/  IMAD R4, R22, c[0x0][0x168], RZ ;  /* 0x00005a0016047a24 */ /* 0x002fca00078e02ff */
[----:B------:R-:W-:-:S05]  /*1650*/  IADD3 R4, P0, R4, R73, RZ ;  /* 0x0000004904047210 */ /* 0x000fca0007f1e0ff */
[----:B------:R-:W-:Y:S01]  /*1660*/  IMAD.X R5, RZ, RZ, RZ, P0 ;  /* 0x000000ffff057224 */ /* 0x000fe200000e06ff */
[----:B------:R-:W0:Y:S04]  /*1670*/  LDS R12, [R73.X4] ;  /* 0x00000000490c7984 */ /* 0x000e280000004800 */
[C---:B------:R-:W-:Y:S01]  /*1680*/  SHF.L.U64.HI R0, R4.reuse, 0x2, R5 ;  /* 0x0000000204007819 */ /* 0x040fe20000010205 */
[----:B------:R-:W1:Y:S01]  /*1690*/  LDS R13, [R73.X4+0x200] ;  /* 0x00020000490d7984 */ /* 0x000e620000004800 */
[----:B------:R-:W-:-:S03]  /*16a0*/  SHF.L.U32 R4, R4, 0x2, RZ ;  /* 0x0000000204047819 */ /* 0x000fc600000006ff */
[----:B------:R-:W2:Y:S01]  /*16b0*/  LDS R15, [R73.X4+0x400] ;  /* 0x00040000490f7984 */ /* 0x000ea20000004800 */
[C---:B------:R-:W-:Y:S02]  /*16c0*/  IADD3 R2, P0, R4.reuse, c[0x0][0x228], RZ ;  /* 0x00008a0004027a10 */ /* 0x040fe40007f1e0ff */
[----:B------:R-:W-:Y:S01]  /*16d0*/  IADD3 R4, P1, R4, c[0x0][0x220], RZ ;  /* 0x0000880004047a10 */ /* 0x000fe20007f3e0ff */
[----:B------:R-:W3:Y:S01]  /*16e0*/  LDS R14, [R73.X4+0x600] ;  /* 0x00060000490e7984 */ /* 0x000ee20000004800 */
[C---:B------:R-:W-:Y:S02]  /*16f0*/  IADD3.X R3, R0.reuse, c[0x0][0x22c], RZ, P0, !PT ;  /* 0x00008b0000037a10 */ /* 0x040fe400007fe4ff */
[----:B------:R-:W-:Y:S01]  /*1700*/  IADD3.X R5, R0, c[0x0][0x224], RZ, P1, !PT ;  /* 0x0000890000057a10 */ /* 0x000fe20000ffe4ff */
        /* <DEDUP_REMOVED lines=17> */
.L_x_144:
[----:B------:R-:W-:Y:S01]  /*1820*/  HFMA2.MMA R75, -RZ, RZ, 0, 1.847743988037109375e-06 ;  /* 0x0000001fff4b7435 */ /* 0x000fe200000001ff */
[----:B------:R-:W-:Y:S01]  /*1830*/  IMAD.MOV.U32 R29, RZ, RZ, R71 ;  /* 0x000000ffff1d7224 */ /* 0x000fe200078e0047 */
[----:B------:R-:W-:Y:S01]  /*1840*/  MOV R28, 0x1880 ;  /* 0x00001880001c7802 */ /* 0x000fe20000000f00 */
[----:B------:R-:W-:-:S02]  /*1850*/  IMAD.MOV.U32 R69, RZ, RZ, 0x1 ;  /* 0x00000001ff457424 */ /* 0x000fc400078e00ff */
[----:B------:R-:W-:Y:S02]  /*1860*/  IMAD.MOV.U32 R74, RZ, RZ, -0x1 ;  /* 0xffffffffff4a7424 */ /* 0x000fe400078e00ff */
[----:B-----5:R-:W-:Y:S05]  /*1870*/  CALL.REL.NOINC `($__internal_11_$__cuda_sm70_shflsync_bfly_p) ;  /* 0x0000046000007944 */ /* 0x020fea0003c00000 */
[----:B-1----:R-:W-:Y:S01]  /*1880*/  IMAD.MOV.U32 R72, RZ, RZ, R69 ;  /* 0x000000ffff487224 */ /* 0x002fe200078e0045 */
[----:B------:R-:W-:Y:S05]  /*1890*/  BRA `(.L_x_148) ;  /* 0xfffff19000007947 */ /* 0x000fea000383ffff */
.L_x_145:
[----:B------:R-:W-:Y:S01]  /*18a0*/  MOV R29, R70 ;  /* 0x00000046001d7202 */ /* 0x000fe20000000f00 */
[----:B------:R-:W-:Y:S01]  /*18b0*/  IMAD.MOV.U32 R69, RZ, RZ, 0x1 ;  /* 0x00000001ff457424 */ /* 0x000fe200078e00ff */
[----:B------:R-:W-:Y:S01]  /*18c0*/  MOV R74, 0xffffffff ;  /* 0xffffffff004a7802 */ /* 0x000fe20000000f00 */
[----:B------:R-:W-:Y:S01]  /*18d0*/  IMAD.MOV.U32 R75, RZ, RZ, 0x1f ;  /* 0x0000001fff4b7424 */ /* 0x000fe200078e00ff */
[----:B------:R-:W-:Y:S02]  /*18e0*/  MOV R28, 0x1900 ;  /* 0x00001900001c7802 */ /* 0x000fe40000000f00 */
[----:B01---5:R-:W-:Y:S05]  /*18f0*/  CALL.REL.NOINC `($__internal_11_$__cuda_sm70_shflsync_bfly_p) ;  /* 0x000003e000007944 */ /* 0x023fea0003c00000 */
[----:B------:R-:W-:Y:S01]  /*1900*/  FADD.FTZ R71, R71, R72 ;  /* 0x0000004847477221 */ /* 0x000fe20000010000 */
[----:B------:R-:W-:Y:S01]  /*1910*/  MOV R74, 0xffffffff ;  /* 0xffffffff004a7802 */ /* 0x000fe20000000f00 */
[----:B-1----:R-:W-:Y:S01]  /*1920*/  FADD.FTZ R70, R70, R69 ;  /* 0x0000004546467221 */ /* 0x002fe20000010000 */
[----:B------:R-:W-:Y:S01]  /*1930*/  MOV R28, 0x1980 ;  /* 0x00001980001c7802 */ /* 0x000fe20000000f00 */
[----:B------:R-:W-:Y:S02]  /*1940*/  IMAD.MOV.U32 R69, RZ, RZ, 0x2 ;  /* 0x00000002ff457424 */ /* 0x000fe400078e00ff */
[----:B------:R-:W-:-:S02]  /*1950*/  IMAD.MOV.U32 R75, RZ, RZ, 0x1f ;  /* 0x0000001fff4b7424 */ /* 0x000fc400078e00ff */
[----:B------:R-:W-:Y:S02]  /*1960*/  IMAD.MOV.U32 R29, RZ, RZ, R71 ;  /* 0x000000ffff1d7224 */ /* 0x000fe400078e0047 */
[----:B------:R-:W-:Y:S05]  /*1970*/  CALL.REL.NOINC `($__internal_11_$__cuda_sm70_shflsync_bfly_p) ;  /* 0x0000036000007944 */ /* 0x000fea0003c00000 */
[----:B-1----:R-:W-:Y:S01]  /*1980*/  IMAD.MOV.U32 R72, RZ, RZ, R69 ;  /* 0x000000ffff487224 */ /* 0x002fe200078e0045 */
[----:B------:R-:W-:Y:S01]  /*1990*/  MOV R29, R70 ;  /* 0x00000046001d7202 */ /* 0x000fe20000000f00 */
[----:B------:R-:W-:Y:S01]  /*19a0*/  IMAD.MOV.U32 R69, RZ, RZ, 0x2 ;  /* 0x00000002ff457424 */ /* 0x000fe200078e00ff */
[----:B------:R-:W-:Y:S01]  /*19b0*/  MOV R74, 0xffffffff ;  /* 0xffffffff004a7802 */ /* 0x000fe20000000f00 */
[----:B------:R-:W-:Y:S01]  /*19c0*/  IMAD.MOV.U32 R75, RZ, RZ, 0x1f ;  /* 0x0000001fff4b7424 */ /* 0x000fe200078e00ff */
[----:B------:R-:W-:Y:S02]  /*19d0*/  MOV R28, 0x19f0 ;  /* 0x000019f0001c7802 */ /* 0x000fe40000000f00 */
[----:B------:R-:W-:Y:S05]  /*19e0*/  CALL.REL.NOINC `($__internal_11_$__cuda_sm70_shflsync_bfly_p) ;  /* 0x000002f000007944 */ /* 0x000fea0003c00000 */
        /* <DEDUP_REMOVED lines=45> */
[----:B-1----:R-:W-:Y:S01]  /*1cc0*/  IMAD.MOV.U32 R29, RZ, RZ, R69 ;  /* 0x000000ffff1d7224 */ /* 0x002fe200078e0045 */
[----:B------:R-:W-:Y:S05]  /*1cd0*/  BRA `(.L_x_149) ;  /* 0xffffee7000007947 */ /* 0x000fea000383ffff */
        .weak           $__internal_11_$__cuda_sm70_shflsync_bfly_p
        .type           $__internal_11_$__cuda_sm70_shflsync_bfly_p,@function
        .size           $__internal_11_$__cuda_sm70_shflsync_bfly_p,(.L_x_1546 - $__internal_11_$__cuda_sm70_shflsync_bfly_p)
$__internal_11_$__cuda_sm70_shflsync_bfly_p:
[----:B------:R-:W-:Y:S04]  /*1ce0*/  WARPSYNC R74 ;  /* 0x0000004a00007348 */ /* 0x000fe80003800000 */
[----:B------:R0:W1:Y:S02]  /*1cf0*/  SHFL.BFLY PT, R69, R29, R69, R75 ;  /* 0x0c0000451d457389 */ /* 0x00006400000e004b */
[----:B0-----:R-:W-:-:S06]  /*1d00*/  HFMA2.MMA R29, -RZ, RZ, 0, 0 ;  /* 0x00000000ff1d7435 */ /* 0x001fcc00000001ff */
[----:B------:R-:W-:Y:S05]  /*1d10*/  RET.REL.NODEC R28 `(_ZN10layer_norm31ln_parallel_residual_bwd_kernelINS_13Kernel_traitsI13__nv_bfloat16S2_S2_S2_fjLj256ELj1ELj4ELj1ELj16ENS_18Kernel_traits_baseILj256ES2_S2_S2_S2_fjLj128EEEEELb1ELb1ELb1EEEvNS_9BwdParamsE) ;  /* 0xffffe2e01c007950 */ /* 0x000fea0003c3ffff */
.L_x_150:
        /* <DEDUP_REMOVED lines=14> */
.L_x_1546:


//--------------------- .text._ZN10layer_norm31ln_parallel_residual_bwd_kernelINS_13Kernel_traitsI6__halfS2_S2_S2_fjLj256ELj1ELj4ELj1ELj16ENS_18Kernel_traits_baseILj256ES2_S2_S2_S2_fjLj128EEEEELb0ELb0ELb0EEEvNS_9BwdParamsE --------------------------
	.section	.text._ZN10layer_norm31ln_parallel_residual_bwd_kernelINS_13Kernel_traitsI6__halfS2_S2_S2_fjLj256ELj1ELj4ELj1ELj16ENS_18Kernel_traits_baseILj256ES2_S2_S2_S2_fjLj128EEEEELb0ELb0ELb0EEEvNS_9BwdParamsE,"ax",@progbits
	.sectioninfo	@"SHI_REGISTERS=96"
	.align	128
        .global         _ZN10layer_norm31ln_parallel_residual_bwd_kernelINS_13Kernel_traitsI6__halfS2_S2_S2_fjLj256ELj1ELj4ELj1ELj16ENS_18Kernel_traits_baseILj256ES2_S2_S2_S2_fjLj128EEEEELb0ELb0ELb0EEEvNS_9BwdParamsE
        .type           _ZN10layer_norm31ln_parallel_residual_bwd_kernelINS_13Kernel_traitsI6__halfS2_S2_S2_fjLj256ELj1ELj4ELj1ELj16ENS_18Kernel_traits_baseILj256ES2_S2_S2_S2_fjLj128EEEEELb0ELb0ELb0EEEvNS_9BwdParamsE,@function
        .size           _ZN10layer_norm31ln_parallel_residual_bwd_kernelINS_13Kernel_traitsI6__halfS2_S2_S2_fjLj256ELj1ELj4ELj1ELj16ENS_18Kernel_traits_baseILj256ES2_S2_S2_S2_fjLj128EEEEELb0ELb0ELb0EEEvNS_9BwdParamsE,(.L_x_1547 - _ZN10layer_norm31ln_parallel_residual_bwd_kernelINS_13Kernel_traitsI6__halfS2_S2_S2_fjLj256ELj1ELj4ELj1ELj16ENS_18Kernel_traits_baseILj256ES2_S2_S2_S2_fjLj128EEEEELb0ELb0ELb0EEEvNS_9BwdParamsE)
        .other          _ZN10layer_norm31ln_parallel_residual_bwd_kernelINS_13Kernel_traitsI6__halfS2_S2_S2_fjLj256ELj1ELj4ELj1ELj16ENS_18Kernel_traits_baseILj256ES2_S2_S2_S2_fjLj128EEEEELb0ELb0ELb0EEEvNS_9BwdParamsE,@"STO_CUDA_ENTRY STV_DEFAULT"
_ZN10layer_norm31ln_parallel_residual_bwd_kernelINS_13Kernel_traitsI6__halfS2_S2_S2_fjLj256ELj1ELj4ELj1ELj16ENS_18Kernel_traits_baseILj256ES2_S2_S2_S2_fjLj128EEEEELb0ELb0ELb0EEEvNS_9BwdParamsE:
.text._ZN10layer_norm31ln_parallel_residual_bwd_kernelINS_13Kernel_traitsI6__halfS2_S2_S2_fjLj256ELj1ELj4ELj1ELj16ENS_18Kernel_traits_baseILj256ES2_S2_S2_S2_fjLj128EEEEELb0ELb0ELb0EEEvNS_9BwdParamsE:
        /* <DEDUP_REMOVED lines=10> */
[----:B------:R-:W-:-:S05]  /*00a0*/  @P3 MOV R5, 0x10 ;  /* 0x0000001000053802 */ /* 0x000fca0000000f00 */
        /* <DEDUP_REMOVED lines=27> */
[--C-:B-----5:R-:W-:Y:S02]  /*0260*/  HADD2.F32 R9, -RZ, R48.reuse.H0_H0 ;  /* 0x20000030ff097230 */ /* 0x120fe40000004100 */
[----:B------:R-:W-:Y:S02]  /*0270*/  HADD2.F32 R8, -RZ, R48.H1_H1 ;  /* 0x30000030ff087230 */ /* 0x000fe40000004100 */
[--C-:B------:R-:W-:Y:S02]  /*0280*/  HADD2.F32 R7, -RZ, R49.reuse.H0_H0 ;  /* 0x20000031ff077230 */ /* 0x100fe40000004100 */
[----:B------:R-:W-:Y:S02]  /*0290*/  HADD2.F32 R6, -RZ, R49.H1_H1 ;  /* 0x30000031ff067230 */ /* 0x000fe40000004100 */
[----:B------:R-:W-:-:S02]  /*02a0*/  HADD2.F32 R5, -RZ, R50.H0_H0 ;  /* 0x20000032ff057230 */ /* 0x000fc40000004100 */
[----:B------:R-:W-:Y:S02]  /*02b0*/  HADD2.F32 R4, -RZ, R50.H1_H1 ;  /* 0x30000032ff047230 */ /* 0x000fe40000004100 */
[--C-:B------:R-:W-:Y:S02]  /*02c0*/  HADD2.F32 R3, -RZ, R51.reuse.H0_H0 ;  /* 0x20000033ff037230 */ /* 0x100fe40000004100 */
        /* <DEDUP_REMOVED lines=8> */
[----:B0-----:R-:W-:Y:S02]  /*0350*/  HADD2.F32 R76, -RZ, R47.H1_H1 ;  /* 0x3000002fff4c7230 */ /* 0x001fe40000004100 */
.L_x_158:
[----:B------:R-:W-:-:S05]  /*0360*/  MOV R88, 0x4 ;  /* 0x0000000400587802 */ /* 0x000fca0000000f00 */
        /* <DEDUP_REMOVED lines=13> */
[CC--:B------:R-:W-:Y:S01]  /*0440*/  IMAD.WIDE.U32 R60, R75.reuse, R64.reuse, c[0x0][0x210] ;  /* 0x000084004b3c7625 */ /* 0x0c0fe200078e0040 */
[----:B------:R-:W2:Y:S03]  /*0450*/  LDG.E R80, [R80.64] ;  /* 0x0000000450507981 */ /* 0x000ea6000c1e1900 */
[----:B------:R-:W-:Y:S01]  /*0460*/  IMAD.WIDE.U32 R64, R75, R64, c[0x0][0x208] ;  /* 0x000082004b407625 */ /* 0x000fe200078e0040 */
[----:B------:R-:W3:Y:S04]  /*0470*/  LDG.E.128 R56, [R56.64] ;  /* 0x0000000438387981 */ /* 0x000ee8000c1e1d00 */
        /* <DEDUP_REMOVED lines=8> */
[----:B--2---:R-:W-:Y:S01]  /*0500*/  FSEL R86, R80, RZ, !P0 ;  /* 0x000000ff50567208 */ /* 0x004fe20004000000 */
[--C-:B---3--:R-:W-:Y:S02]  /*0510*/  HADD2.F32 R81, -RZ, R56.reuse.H0_H0 ;  /* 0x20000038ff517230 */ /* 0x108fe40000004100 */
[----:B------:R-:W-:Y:S02]  /*0520*/  HADD2.F32 R83, -RZ, R56.H1_H1 ;  /* 0x30000038ff537230 */ /* 0x000fe40000004100 */
[--C-:B------:R-:W-:Y:S01]  /*0530*/  HADD2.F32 R85, -RZ, R57.reuse.H0_H0 ;  /* 0x20000039ff557230 */ /* 0x100fe20000004100 */
[----:B------:R-:W-:Y:S01]  /*0540*/  FADD.FTZ R88, R81, -R86 ;  /* 0x8000005651587221 */ /* 0x000fe20000010000 */
[----:B------:R-:W-:Y:S01]  /*0550*/  HADD2.F32 R87, -RZ, R57.H1_H1 ;  /* 0x30000039ff577230 */ /* 0x000fe20000004100 */
[C---:B------:R-:W-:Y:S01]  /*0560*/  FADD.FTZ R84, -R86.reuse, R83 ;  /* 0x0000005356547221 */ /* 0x040fe20000010100 */
[--C-:B------:R-:W-:Y:S01]  /*0570*/  HADD2.F32 R89, -RZ, R58.reuse.H0_H0 ;  /* 0x2000003aff597230 */ /* 0x100fe20000004100 */
[C---:B------:R-:W-:Y:S01]  /*0580*/  FADD.FTZ R80, -R86.reuse, R85 ;  /* 0x0000005556507221 */ /* 0x040fe20000010100 */
[----:B------:R-:W-:Y:S01]  /*0590*/  HADD2.F32 R91, -RZ, R58.H1_H1 ;  /* 0x3000003aff5b7230 */ /* 0x000fe20000004100 */
[C---:B0-----:R-:W-:Y:S01]  /*05a0*/  FADD.FTZ R78, -R86.reuse, R87 ;  /* 0x00000057564e7221 */ /* 0x041fe20000010100 */
[--C-:B------:R-:W-:Y:S01]  /*05b0*/  HADD2.F32 R93, -RZ, R59.reuse.H0_H0 ;  /* 0x2000003bff5d7230 */ /* 0x100fe20000004100 */
[C---:B------:R-:W-:Y:S01]  /*05c0*/  FADD.FTZ R58, -R86.reuse, R89 ;  /* 0x00000059563a7221 */ /* 0x040fe20000010100 */
[----:B------:R-:W-:Y:S01]  /*05d0*/  HADD2.F32 R59, -RZ, R59.H1_H1 ;  /* 0x3000003bff3b7230 */ /* 0x000fe20000004100 */
[C---:B------:R-:W-:Y:S01]  /*05e0*/  FADD.FTZ R82, -R86.reuse, R91 ;  /* 0x0000005b56527221 */ /* 0x040fe20000010100 */
[----:B----4-:R-:W-:Y:S01]  /*05f0*/  HADD2.F32 R57, -RZ, R60.H0_H0 ;  /* 0x2000003cff397230 */ /* 0x010fe20000004100 */
[C---:B------:R-:W-:Y:S01]  /*0600*/  FADD.FTZ R56, -R86.reuse, R93 ;  /* 0x0000005d56387221 */ /* 0x040fe20000010100 */
[--C-:B------:R-:W-:Y:S01]  /*0610*/  HADD2.F32 R81, -RZ, R64.reuse.H1_H1 ;  /* 0x30000040ff517230 */ /* 0x100fe20000004100 */
[----:B------:R-:W-:Y:S01]  /*0620*/  FADD.FTZ R86, -R86, R59 ;  /* 0x0000003b56567221 */ /* 0x000fe20000010100 */
[----:B------:R-:W-:Y:S01]  /*0630*/  HADD2.F32 R59, -RZ, R64.H0_H0 ;  /* 0x20000040ff3b7230 */ /* 0x000fe20000004100 */
[----:B------:R-:W-:Y:S01]  /*0640*/  FMUL.FTZ R64, R0, R57 ;  /* 0x0000003900407220 */ /* 0x000fe20000410000 */
[----:B------:R-:W-:Y:S01]  /*0650*/  HADD2.F32 R83, -RZ, R60.H1_H1 ;  /* 0x3000003cff537230 */ /* 0x000fe20000004100 */
[----:B-----5:R-:W-:-:S02]  /*0660*/  FMUL.FTZ R79, R77, R88 ;  /* 0x000000584d4f7220 */ /* 0x020fc40000410000 */
[-C--:B------:R-:W-:Y:S02]  /*0670*/  FFMA.FTZ R60, R9, R59.reuse, R64 ;  /* 0x0000003b093c7223 */ /* 0x080fe40000010040 */
[----:B------:R-:W-:Y:S02]  /*0680*/  FADD.FTZ R20, R20, R59 ;  /* 0x0000003b14147221 */ /* 0x000fe40000010000 */
[----:B------:R-:W-:Y:S02]  /*0690*/  FFMA.FTZ R12, R79, R59, R12 ;  /* 0x0000003b4f0c7223 */ /* 0x000fe4000001000c */
[----:B------:R-:W-:Y:S01]  /*06a0*/  FMUL.FTZ R64, R77, R84 ;  /* 0x000000544d407220 */ /* 0x000fe20000410000 */
[----:B------:R-:W-:Y:S01]  /*06b0*/  HADD2.F32 R84, -RZ, R61.H1_H1 ;  /* 0x3000003dff547230 */ /* 0x000fe20000004100 */
[----:B------:R-:W-:Y:S02]  /*06c0*/  FMUL.FTZ R59, R70, R83 ;  /* 0x00000053463b7220 */ /* 0x000fe40000410000 */
[----:B------:R-:W-:-:S02]  /*06d0*/  FADD.FTZ R21, R21, R81 ;  /* 0x0000005115157221 */ /* 0x000fc40000010000 */
[-C--:B------:R-:W-:Y:S02]  /*06e0*/  FFMA.FTZ R13, R64, R81.reuse, R13 ;  /* 0x00000051400d7223 */ /* 0x080fe4000001000d */
[----:B------:R-:W-:Y:S01]  /*06f0*/  FFMA.FTZ R81, R8, R81, R59 ;  /* 0x0000005108517223 */ /* 0x000fe2000001003b */
[----:B------:R-:W-:Y:S01]  /*0700*/  HADD2.F32 R59, -RZ, R61.H0_H0 ;  /* 0x2000003dff3b7230 */ /* 0x000fe20000004100 */
[----:B------:R-:W-:Y:S02]  /*0710*/  FADD.FTZ R28, R28, R57 ;  /* 0x000000391c1c7221 */ /* 0x000fe40000010000 */
[----:B------:R-:W-:Y:S01]  /*0720*/  FFMA.FTZ R36, R79, R57, R36 ;  /* 0x000000394f247223 */ /* 0x000fe20000010024 */
[--C-:B------:R-:W-:Y:S01]  /*0730*/  HADD2.F32 R57, -RZ, R65.reuse.H0_H0 ;  /* 0x20000041ff397230 */ /* 0x100fe20000004100 */
[----:B------:R-:W-:Y:S02]  /*0740*/  FADD.FTZ R29, R29, R83 ;  /* 0x000000531d1d7221 */ /* 0x000fe40000010000 */
[----:B------:R-:W-:Y:S01]  /*0750*/  FFMA.FTZ R37, R64, R83, R37 ;  /* 0x0000005340257223 */ /* 0x000fe20000010025 */
[----:B------:R-:W-:Y:S01]  /*0760*/  HADD2.F32 R83, -RZ, R65.H1_H1 ;  /* 0x30000041ff537230 */ /* 0x000fe20000004100 */
[----:B------:R-:W-:-:S02]  /*0770*/  FMUL.FTZ R65, R77, R80 ;  /* 0x000000504d417220 */ /* 0x000fc40000410000 */
[----:B------:R-:W-:Y:S02]  /*0780*/  FMUL.FTZ R80, R69, R59 ;  /* 0x0000003b45507220 */ /* 0x000fe40000410000 */
[----:B------:R-:W-:Y:S02]  /*0790*/  FMUL.FTZ R78, R77, R78 ;  /* 0x0000004e4d4e7220 */ /* 0x000fe40000410000 */
[----:B------:R-:W-:Y:S02]  /*07a0*/  FMUL.FTZ R61, R72, R84 ;  /* 0x00000054483d7220 */ /* 0x000fe40000410000 */
[----:B------:R-:W-:Y:S02]  /*07b0*/  FADD.FTZ R22, R22, R57 ;  /* 0x0000003916167221 */ /* 0x000fe40000010000 */
[-C--:B------:R-:W-:Y:S02]  /*07c0*/  FFMA.FTZ R14, R65, R57.reuse, R14 ;  /* 0x00000039410e7223 */ /* 0x080fe4000001000e */
[----:B------:R-:W-:Y:S01]  /*07d0*/  FFMA.FTZ R80, R7, R57, R80 ;  /* 0x0000003907507223 */ /* 0x000fe20000010050 */
[--C-:B------:R-:W-:Y:S01]  /*07e0*/  HADD2.F32 R57, -RZ, R62.reuse.H0_H0 ;  /* 0x2000003eff397230 */ /* 0x100fe20000004100 */
[----:B------:R-:W-:Y:S01]  /*07f0*/  FADD.FTZ R23, R23, R83 ;  /* 0x0000005317177221 */ /* 0x000fe20000010000 */
[----:B------:R-:W-:Y:S01]  /*0800*/  HADD2.F32 R62, -RZ, R62.H1_H1 ;  /* 0x3000003eff3e7230 */ /* 0x000fe20000004100 */
[----:B------:R-:W-:-:S02]  /*0810*/  FFMA.FTZ R15, R78, R83, R15 ;  /* 0x000000534e0f7223 */ /* 0x000fc4000001000f */
[----:B------:R-:W-:Y:S02]  /*0820*/  FFMA.FTZ R61, R6, R83, R61 ;  /* 0x00000053063d7223 */ /* 0x000fe4000001003d */
[C---:B------:R-:W-:Y:S02]  /*0830*/  FMUL.FTZ R83, R77.reuse, R58 ;  /* 0x0000003a4d537220 */ /* 0x040fe40000410000 */
[----:B------:R-:W-:Y:S02]  /*0840*/  FMUL.FTZ R82, R77, R82 ;  /* 0x000000524d527220 */ /* 0x000fe40000410000 */
[-C--:B------:R-:W-:Y:S02]  /*0850*/  FMUL.FTZ R58, R71, R57.reuse ;  /* 0x00000039473a7220 */ /* 0x080fe40000410000 */
[----:B------:R-:W-:Y:S02]  /*0860*/  FADD.FTZ R24, R24, R57 ;  /* 0x0000003918187221 */ /* 0x000fe40000010000 */
[----:B------:R-:W-:Y:S01]  /*0870*/  FFMA.FTZ R32, R83, R57, R32 ;  /* 0x0000003953207223 */ /* 0x000fe20000010020 */
[----:B------:R-:W-:Y:S01]  /*0880*/  HADD2.F32 R57, -RZ, R63.H0_H0 ;  /* 0x2000003fff397230 */ /* 0x000fe20000004100 */
[----:B------:R-:W-:-:S02]  /*0890*/  FADD.FTZ R30, R30, R59 ;  /* 0x0000003b1e1e7221 */ /* 0x000fc40000010000 */
[----:B------:R-:W-:Y:S02]  /*08a0*/  FFMA.FTZ R38, R65, R59, R38 ;  /* 0x0000003b41267223 */ /* 0x000fe40000010026 */
[-C--:B------:R-:W-:Y:S02]  /*08b0*/  FMUL.FTZ R59, R74, R62.reuse ;  /* 0x0000003e4a3b7220 */ /* 0x080fe40000410000 */
[----:B------:R-:W-:Y:S02]  /*08c0*/  FADD.FTZ R25, R25, R62 ;  /* 0x0000003e19197221 */ /* 0x000fe40000010000 */
[----:B------:R-:W-:Y:S01]  /*08d0*/  FFMA.FTZ R33, R82, R62, R33 ;  /* 0x0000003e52217223 */ /* 0x000fe20000010021 */
[--C-:B------:R-:W-:Y:S01]  /*08e0*/  HADD2.F32 R62, -RZ, R67.reuse.H0_H0 ;  /* 0x20000043ff3e7230 */ /* 0x100fe20000004100 */
[----:B------:R-:W-:Y:S01]  /*08f0*/  FMUL.FTZ R85, R77, R56 ;  /* 0x000000384d557220 */ /* 0x000fe20000410000 */
[----:B------:R-:W-:Y:S01]  /*0900*/  HADD2.F32 R67, -RZ, R67.H1_H1 ;  /* 0x30000043ff437230 */ /* 0x000fe20000004100 */
[----:B------:R-:W-:-:S02]  /*0910*/  FADD.FTZ R31, R31, R84 ;  /* 0x000000541f1f7221 */ /* 0x000fc40000010000 */
[----:B------:R-:W-:Y:S01]  /*0920*/  FFMA.FTZ R39, R78, R84, R39 ;  /* 0x000000544e277223 */ /* 0x000fe20000010027 */
[--C-:B------:R-:W-:Y:S01]  /*0930*/  HADD2.F32 R84, -RZ, R66.reuse.H0_H0 ;  /* 0x20000042ff547230 */ /* 0x100fe20000004100 */
[----:B------:R-:W-:Y:S01]  /*0940*/  FMUL.FTZ R56, R73, R57 ;  /* 0x0000003949387220 */ /* 0x000fe20000410000 */
[----:B------:R-:W-:Y:S01]  /*0950*/  HADD2.F32 R66, -RZ, R66.H1_H1 ;  /* 0x30000042ff427230 */ /* 0x000fe20000004100 */
        /* <DEDUP_REMOVED lines=8> */
[-C--:B------:R-:W-:Y:S02]  /*09e0*/  FFMA.FTZ R17, R82, R66.reuse, R17 ;  /* 0x0000004252117223 */ /* 0x080fe40000010011 */
[----:B------:R-:W-:-:S02]  /*09f0*/  FFMA.FTZ R66, R4, R66, R59 ;  /* 0x0000004204427223 */ /* 0x000fc4000001003b */
[----:B------:R-:W-:Y:S02]  /*0a00*/  FADD.FTZ R59, R56, R81 ;  /* 0x00000051383b7221 */ /* 0x000fe40000010000 */
[----:B------:R-:W-:Y:S02]  /*0a10*/  FFMA.FTZ R57, R64, R81, R57 ;  /* 0x0000005140397223 */ /* 0x000fe40000010039 */
[----:B------:R-:W-:Y:S02]  /*0a20*/  FADD.FTZ R56, R59, R80 ;  /* 0x000000503b387221 */ /* 0x000fe40000010000 */
[----:B------:R-:W-:Y:S02]  /*0a30*/  FFMA.FTZ R57, R65, R80, R57 ;  /* 0x0000005041397223 */ /* 0x000fe40000010039 */
[----:B------:R-:W-:Y:S02]  /*0a40*/  FADD.FTZ R40, R40, R84 ;  /* 0x0000005428287221 */ /* 0x000fe40000010000 */
[----:B------:R-:W-:-:S02]  /*0a50*/  FFMA.FTZ R16, R83, R84, R16 ;  /* 0x0000005453107223 */ /* 0x000fc40000010010 */
[----:B------:R-:W-:Y:S02]  /*0a60*/  FFMA.FTZ R84, R5, R84, R58 ;  /* 0x0000005405547223 */ /* 0x000fe4000001003a */
[----:B------:R-:W-:Y:S01]  /*0a70*/  FADD.FTZ R59, R56, R61 ;  /* 0x0000003d383b7221 */ /* 0x000fe20000010000 */
[----:B------:R-:W-:Y:S01]  /*0a80*/  HADD2.F32 R56, -RZ, R63.H1_H1 ;  /* 0x3000003fff387230 */ /* 0x000fe20000004100 */
[----:B------:R-:W-:Y:S02]  /*0a90*/  FFMA.FTZ R57, R78, R61, R57 ;  /* 0x0000003d4e397223 */ /* 0x000fe40000010039 */
[----:B------:R-:W-:Y:S02]  /*0aa0*/  FADD.FTZ R59, R59, R84 ;  /* 0x000000543b3b7221 */ /* 0x000fe40000010000 */
[----:B------:R-:W-:Y:S02]  /*0ab0*/  FFMA.FTZ R57, R83, R84, R57 ;  /* 0x0000005453397223 */ /* 0x000fe40000010039 */
[----:B------:R-:W-:-:S02]  /*0ac0*/  FADD.FTZ R59, R59, R66 ;  /* 0x000000423b3b7221 */ /* 0x000fc40000010000 */
[----:B------:R-:W-:Y:S02]  /*0ad0*/  FMUL.FTZ R63, R76, R56 ;  /* 0x000000384c3f7220 */ /* 0x000fe40000410000 */
[----:B------:R-:W-:Y:S02]  /*0ae0*/  FFMA.FTZ R57, R82, R66, R57 ;  /* 0x0000004252397223 */ /* 0x000fe40000010039 */
[----:B------:R-:W-:Y:S02]  /*0af0*/  FMUL.FTZ R86, R77, R86 ;  /* 0x000000564d567220 */ /* 0x000fe40000410000 */
[----:B------:R-:W-:Y:S02]  /*0b00*/  FFMA.FTZ R63, R2, R67, R63 ;  /* 0x00000043023f7223 */ /* 0x000fe4000001003f */
[----:B------:R-:W-:Y:S02]  /*0b10*/  FADD.FTZ R58, R59, R62 ;  /* 0x0000003e3b3a7221 */ /* 0x000fe40000010000 */
[----:B------:R-:W-:-:S02]  /*0b20*/  FFMA.FTZ R57, R85, R62, R57 ;  /* 0x0000003e55397223 */ /* 0x000fc40000010039 */
[----:B------:R-:W-:Y:S02]  /*0b30*/  FADD.FTZ R43, R43, R67 ;  /* 0x000000432b2b7221 */ /* 0x000fe40000010000 */
[C---:B------:R-:W-:Y:S02]  /*0b40*/  FFMA.FTZ R19, R86.reuse, R67, R19 ;  /* 0x0000004356137223 */ /* 0x040fe40000010013 */
[----:B------:R-:W-:Y:S02]  /*0b50*/  FADD.FTZ R27, R27, R56 ;  /* 0x000000381b1b7221 */ /* 0x000fe40000010000 */
[----:B------:R-:W-:Y:S02]  /*0b60*/  FFMA.FTZ R35, R86, R56, R35 ;  /* 0x0000003856237223 */ /* 0x000fe40000010023 */
[----:B------:R-:W-:Y:S02]  /*0b70*/  FADD.FTZ R58, R58, R63 ;  /* 0x0000003f3a3a7221 */ /* 0x000fe40000010000 */
[----:B------:R-:W-:-:S02]  /*0b80*/  FFMA.FTZ R59, R86, R63, R57 ;  /* 0x0000003f563b7223 */ /* 0x000fc40000010039 */
.L_x_153:
[----:B0-----:R-:W-:Y:S05]  /*0b90*/  BSYNC B0 ;  /* 0x0000000000007941 */ /* 0x001fea0003800000 */
.L_x_152:
[----:B------:R-:W-:Y:S05]  /*0ba0*/  BRA.DIV ~URZ, `(.L_x_154) ;  /* 0x000010627f007947 */ /* 0x000fea000b800000 */
[----:B------:R0:W1:Y:S02]  /*0bb0*/  SHFL.BFLY PT, R67, R58, 0x1, 0x1f ;  /* 0x0c201f003a437f89 */ /* 0x00006400000e0000 */
.L_x_161:
        /* <DEDUP_REMOVED lines=18> */
.L_x_162:
[----:B------:R-:W-:Y:S01]  /*0ce0*/  BSSY B0, `(.L_x_156) ;  /* 0x0000064000007945 */ /* 0x000fe20003800000 */
[----:B------:R-:W-:Y:S05]  /*0cf0*/  @!P3 BRA `(.L_x_157) ;  /* 0x000006200000b947 */ /* 0x000fea0003800000 */
[----:B--2---:R-:W-:Y:S01]  /*0d00*/  FADD.FTZ R67, R67, R58 ;  /* 0x0000003a43437221 */ /* 0x004fe20000010000 */
[----:B------:R-:W-:Y:S01]  /*0d10*/  ISETP.NE.AND P0, PT, R10, RZ, PT ;  /* 0x000000ff0a00720c */ /* 0x000fe20003f05270 */
[----:B-1----:R-:W-:Y:S01]  /*0d20*/  FADD.FTZ R56, R56, R59 ;  /* 0x0000003b38387221 */ /* 0x002fe20000010000 */
[----:B------:R-:W-:Y:S01]  /*0d30*/  ISETP.NE.U32.AND P1, PT, RZ, c[0x0][0x250], PT ;  /* 0x00009400ff007a0c */ /* 0x000fe20003f25070 */
[----:B------:R-:W-:Y:S02]  /*0d40*/  FMUL.FTZ R67, R67, c[0x0][0x1e0] ;  /* 0x0000780043437a20 */ /* 0x000fe40000410000 */
[----:B------:R-:W-:Y:S01]  /*0d50*/  FMUL.FTZ R56, R56, c[0x0][0x1e0] ;  /* 0x0000780038387a20 */ /* 0x000fe20000410000 */
[----:B------:R-:W-:Y:S02]  /*0d60*/  ISETP.NE.AND.EX P1, PT, RZ, c[0x0][0x254], PT, P1 ;  /* 0x00009500ff007a0c */ /* 0x000fe40003f25310 */
[----:B------:R-:W-:-:S02]  /*0d70*/  FSEL R91, R67, RZ, !P0 ;  /* 0x000000ff435b7208 */ /* 0x000fc40004000000 */
[----:B------:R-:W-:-:S03]  /*0d80*/  ISETP.NE.U32.AND P0, PT, RZ, c[0x0][0x218], PT ;  /* 0x00008600ff007a0c */ /* 0x000fc60003f05070 */
[-CC-:B------:R-:W-:Y:S01]  /*0d90*/  FFMA.FTZ R67, R79, R56.reuse, R91.reuse ;  /* 0x000000384f437223 */ /* 0x180fe2000001005b */
[----:B------:R-:W-:Y:S01]  /*0da0*/  ISETP.NE.AND.EX P2, PT, RZ, c[0x0][0x21c], PT, P0 ;  /* 0x00008700ff007a0c */ /* 0x000fe20003f45300 */
[-CC-:B------:R-:W-:Y:S01]  /*0db0*/  FFMA.FTZ R57, R82, R56.reuse, R91.reuse ;  /* 0x0000003852397223 */ /* 0x180fe2000001005b */
[----:B------:R-:W-:Y:S01]  /*0dc0*/  ISETP.NE.U32.AND P0, PT, RZ, c[0x0][0x258], PT ;  /* 0x00009600ff007a0c */ /* 0x000fe20003f05070 */
[-CC-:B------:R-:W-:Y:S02]  /*0dd0*/  FFMA.FTZ R88, R64, R56.reuse, R91.reuse ;  /* 0x0000003840587223 */ /* 0x180fe4000001005b */
[-CC-:B------:R-:W-:Y:S01]  /*0de0*/  FFMA.FTZ R89, R65, R56.reuse, R91.reuse ;  /* 0x0000003841597223 */ /* 0x180fe2000001005b */
[----:B------:R-:W-:Y:S01]  /*0df0*/  ISETP.NE.AND.EX P0, PT, RZ, c[0x0][0x25c], PT, P0 ;  /* 0x00009700ff007a0c */ /* 0x000fe20003f05300 */
[-CC-:B0-----:R-:W-:Y:S02]  /*0e00*/  FFMA.FTZ R58, R78, R56.reuse, R91.reuse ;  /* 0x000000384e3a7223 */ /* 0x181fe4000001005b */
[----:B------:R-:W-:-:S02]  /*0e10*/  FFMA.FTZ R87, R83, R56, R91 ;  /* 0x0000003853577223 */ /* 0x000fc4000001005b */
[-CC-:B------:R-:W-:Y:S02]  /*0e20*/  FFMA.FTZ R59, R85, R56.reuse, R91.reuse ;  /* 0x00000038553b7223 */ /* 0x180fe4000001005b */
[----:B------:R-:W-:Y:S02]  /*0e30*/  FFMA.FTZ R90, R86, R56, R91 ;  /* 0x00000038565a7223 */ /* 0x000fe4000001005b */
[----:B------:R-:W-:Y:S02]  /*0e40*/  FADD.FTZ R56, R60, -R67 ;  /* 0x800000433c387221 */ /* 0x000fe40000010000 */
[----:B------:R-:W-:Y:S01]  /*0e50*/  FADD.FTZ R92, R66, -R57 ;  /* 0x80000039425c7221 */ /* 0x000fe20000010000 */
[----:B------:R-:W-:Y:S01]  /*0e60*/  @P2 HADD2.F32 R57, -RZ, R44.H0_H0 ;  /* 0x2000002cff392230 */ /* 0x000fe20000004100 */
[----:B-----5:R-:W-:Y:S02]  /*0e70*/  FMUL.FTZ R56, R77, R56 ;  /* 0x000000384d387220 */ /* 0x020fe40000410000 */
[----:B------:R-:W-:-:S02]  /*0e80*/  FADD.FTZ R91, R81, -R88 ;  /* 0x80000058515b7221 */ /* 0x000fc40000010000 */
[----:B------:R-:W-:Y:S02]  /*0e90*/  FADD.FTZ R88, R80, -R89 ;  /* 0x8000005950587221 */ /* 0x000fe40000010000 */
[----:B------:R-:W-:Y:S01]  /*0ea0*/  @P2 FADD.FTZ R56, R56, R57 ;  /* 0x0000003938382221 */ /* 0x000fe20000010000 */
[----:B------:R-:W-:Y:S01]  /*0eb0*/  @P2 HADD2.F32 R57, -RZ, R45.H0_H0 ;  /* 0x2000002dff392230 */ /* 0x000fe20000004100 */
[----:B------:R-:W-:Y:S02]  /*0ec0*/  FMUL.FTZ R88, R77, R88 ;  /* 0x000000584d587220 */ /* 0x000fe40000410000 */
[----:B------:R-:W-:Y:S02]  /*0ed0*/  FADD.FTZ R67, R61, -R58 ;  /* 0x8000003a3d437221 */ /* 0x000fe40000010000 */
[----:B------:R-:W-:Y:S02]  /*0ee0*/  FADD.FTZ R58, R84, -R87 ;  /* 0x80000057543a7221 */ /* 0x000fe40000010000 */
[C---:B------:R-:W-:Y:S01]  /*0ef0*/  FMUL.FTZ R87, R77.reuse, R92 ;  /* 0x0000005c4d577220 */ /* 0x040fe20000410000 */
[----:B------:R-:W-:Y:S01]  /*0f00*/  @P2 HADD2.F32 R92, -RZ, R44.H1_H1 ;  /* 0x3000002cff5c2230 */ /* 0x000fe20000004100 */
[----:B------:R-:W-:Y:S01]  /*0f10*/  @P2 FADD.FTZ R88, R88, R57 ;  /* 0x0000003958582221 */ /* 0x000fe20000010000 */
[----:B------:R-:W-:Y:S01]  /*0f20*/  @P2 HADD2.F32 R57, -RZ, R46.H0_H0 ;  /* 0x2000002eff392230 */ /* 0x000fe20000004100 */
[----:B------:R-:W-:-:S02]  /*0f30*/  FMUL.FTZ R91, R77, R91 ;  /* 0x0000005b4d5b7220 */ /* 0x000fc40000410000 */
[----:B------:R-:W-:Y:S02]  /*0f40*/  FMUL.FTZ R58, R77, R58 ;  /* 0x0000003a4d3a7220 */ /* 0x000fe40000410000 */
[----:B------:R-:W-:Y:S02]  /*0f50*/  FADD.FTZ R90, R63, -R90 ;  /* 0x8000005a3f5a7221 */ /* 0x000fe40000010000 */
[----:B------:R-:W-:Y:S01]  /*0f60*/  @P2 FADD.FTZ R91, R91, R92 ;  /* 0x0000005c5b5b2221 */ /* 0x000fe20000010000 */
[----:B------:R-:W-:Y:S01]  /*0f70*/  @P2 HADD2.F32 R92, -RZ, R45.H1_H1 ;  /* 0x3000002dff5c2230 */ /* 0x000fe20000004100 */
[----:B------:R-:W-:Y:S01]  /*0f80*/  @P2 FADD.FTZ R58, R58, R57 ;  /* 0x000000393a3a2221 */ /* 0x000fe20000010000 */
[----:B------:R-:W-:Y:S01]  /*0f90*/  @P2 HADD2.F32 R57, -RZ, R47.H1_H1 ;  /* 0x3000002fff392230 */ /* 0x000fe20000004100 */
[C---:B------:R-:W-:Y:S02]  /*0fa0*/  FMUL.FTZ R67, R77.reuse, R67 ;  /* 0x000000434d437220 */ /* 0x040fe40000410000 */
[----:B------:R-:W-:-:S02]  /*0fb0*/  FMUL.FTZ R90, R77, R90 ;  /* 0x0000005a4d5a7220 */ /* 0x000fc40000410000 */
[----:B------:R-:W-:Y:S01]  /*0fc0*/  @P2 FADD.FTZ R67, R67, R92 ;  /* 0x0000005c43432221 */ /* 0x000fe20000010000 */
[----:B------:R-:W-:Y:S01]  /*0fd0*/  @P2 HADD2.F32 R92, -RZ, R46.H1_H1 ;  /* 0x3000002eff5c2230 */ /* 0x000fe20000004100 */
[----:B------:R-:W-:Y:S01]  /*0fe0*/  @P2 FADD.FTZ R90, R90, R57 ;  /* 0x000000395a5a2221 */ /* 0x000fe20000010000 */
[-C--:B------:R-:W-:Y:S01]  /*0ff0*/  @P0 F2FP.PACK_AB R57, RZ, R58.reuse ;  /* 0x0000003aff39023e */ /* 0x080fe200000000ff */
[----:B------:R-:W-:Y:S01]  /*1000*/  FADD.FTZ R59, R62, -R59 ;  /* 0x8000003b3e3b7221 */ /* 0x000fe20000010000 */
[----:B------:R-:W-:Y:S01]  /*1010*/  @P0 F2FP.PACK_AB R89, RZ, R67 ;  /* 0x00000043ff59023e */ /* 0x000fe200000000ff */
[----:B------:R-:W-:Y:S01]  /*1020*/  @P2 FADD.FTZ R87, R87, R92 ;  /* 0x0000005c57572221 */ /* 0x000fe20000010000 */
[----:B------:R-:W-:Y:S01]  /*1030*/  @P0 PRMT R50, R57, 0x7610, R50 ;  /* 0x0000761039320816 */ /* 0x000fe20000000032 */
[----:B------:R-:W-:Y:S01]  /*1040*/  @P2 HADD2.F32 R92, -RZ, R47.H0_H0 ;  /* 0x2000002fff5c2230 */ /* 0x000fe20000004100 */
[----:B------:R-:W-:Y:S01]  /*1050*/  @P1 F2FP.PACK_AB R57, RZ, R58 ;  /* 0x0000003aff39123e */ /* 0x000fe200000000ff */
[----:B------:R-:W-:Y:S01]  /*1060*/  FMUL.FTZ R59, R77, R59 ;  /* 0x0000003b4d3b7220 */ /* 0x000fe20000410000 */
[----:B------:R-:W-:-:S02]  /*1070*/  @P1 F2FP.PACK_AB R77, RZ, R88 ;  /* 0x00000058ff4d123e */ /* 0x000fc400000000ff */
[----:B------:R-:W-:Y:S01]  /*1080*/  @P1 PRMT R54, R57, 0x7610, R54 ;  /* 0x0000761039361816 */ /* 0x000fe20000000036 */
[----:B------:R-:W-:Y:S01]  /*1090*/  @P2 FADD.FTZ R59, R59, R92 ;  /* 0x0000005c3b3b2221 */ /* 0x000fe20000010000 */
[----:B------:R-:W-:Y:S02]  /*10a0*/  @P0 F2FP.PACK_AB R57, RZ, R87 ;  /* 0x00000057ff39023e */ /* 0x000fe400000000ff */
[----:B------:R-:W-:Y:S02]  /*10b0*/  ISETP.NE.U32.AND P2, PT, RZ, c[0x0][0x258], PT ;  /* 0x00009600ff007a0c */ /* 0x000fe40003f45070 */
[----:B------:R-:W-:Y:S02]  /*10c0*/  @P0 PRMT R50, R50, 0x5410, R57 ;  /* 0x0000541032320816 */ /* 0x000fe40000000039 */
[----:B------:R-:W-:Y:S02]  /*10d0*/  @P0 F2FP.PACK_AB R57, RZ, R88 ;  /* 0x00000058ff39023e */ /* 0x000fe400000000ff */
[----:B------:R-:W-:-:S02]  /*10e0*/  ISETP.NE.AND.EX P2, PT, RZ, c[0x0][0x25c], PT, P2 ;  /* 0x00009700ff007a0c */ /* 0x000fc40003f45320 */
[----:B------:R-:W-:Y:S02]  /*10f0*/  @P0 PRMT R49, R57, 0x7610, R49 ;  /* 0x0000761039310816 */ /* 0x000fe40000000031 */
[----:B------:R-:W-:Y:S02]  /*1100*/  F2FP.PACK_AB R57, R67, R88 ;  /* 0x000000584339723e */ /* 0x000fe400000000ff */
[----:B------:R-:W-:Y:S02]  /*1110*/  @P1 F2FP.PACK_AB R88, RZ, R56 ;  /* 0x00000038ff58123e */ /* 0x000fe400000000ff */
[----:B------:R-:W-:Y:S02]  /*1120*/  @P1 PRMT R53, R77, 0x7610, R53 ;  /* 0x000076104d351816 */ /* 0x000fe40000000035 */
[----:B------:R-:W-:Y:S02]  /*1130*/  @P1 PRMT R52, R88, 0x7610, R52 ;  /* 0x0000761058341816 */ /* 0x000fe40000000034 */
[----:B------:R-:W-:-:S02]  /*1140*/  @P0 F2FP.PACK_AB R88, RZ, R59 ;  /* 0x0000003bff58023e */ /* 0x000fc400000000ff */
[----:B------:R-:W-:Y:S02]  /*1150*/  @P1 F2FP.PACK_AB R77, RZ, R67 ;  /* 0x00000043ff4d123e */ /* 0x000fe400000000ff */
[----:B------:R-:W-:Y:S01]  /*1160*/  @P0 PRMT R51, R88, 0x7610, R51 ;  /* 0x0000761058330816 */ /* 0x000fe20000000033 */
[----:B------:R-:W-:Y:S01]  /*1170*/  HFMA2.MMA R88, -RZ, RZ, 0, 9.5367431640625e-07 ;  /* 0x00000010ff587435 */ /* 0x000fe200000001ff */
[----:B------:R-:W-:Y:S02]  /*1180*/  @P0 F2FP.PACK_AB R67, RZ, R56 ;  /* 0x00000038ff43023e */ /* 0x000fe400000000ff */
[----:B------:R-:W-:Y:S02]  /*1190*/  @P0 F2FP.PACK_AB R92, RZ, R90 ;  /* 0x0000005aff5c023e */ /* 0x000fe400000000ff */
[----:B------:R-:W-:Y:S02]  /*11a0*/  @P0 PRMT R48, R67, 0x7610, R48 ;  /* 0x0000761043300816 */ /* 0x000fe40000000030 */
[----:B------:R-:W-:-:S02]  /*11b0*/  @P0 PRMT R49, R49, 0x5410, R89 ;  /* 0x0000541031310816 */ /* 0x000fc40000000059 */
[----:B------:R-:W-:Y:S02]  /*11c0*/  @P0 F2FP.PACK_AB R67, RZ, R91 ;  /* 0x0000005bff43023e */ /* 0x000fe400000000ff */
[----:B------:R-:W-:Y:S02]  /*11d0*/  @P1 F2FP.PACK_AB R89, RZ, R59 ;  /* 0x0000003bff59123e */ /* 0x000fe400000000ff */
[----:B------:R-:W-:Y:S01]  /*11e0*/  @P0 PRMT R51, R51, 0x5410, R92 ;  /* 0x0000541033330816 */ /* 0x000fe2000000005c */
[-C--:B------:R-:W-:Y:S01]  /*11f0*/  @P2 IMAD.WIDE.U32 R92, R75, R88.reuse, c[0x0][0x258] ;  /* 0x000096004b5c2625 */ /* 0x080fe200078e0058 */
[----:B------:R-:W-:Y:S02]  /*1200*/  @P0 PRMT R48, R48, 0x5410, R67 ;  /* 0x0000541030300816 */ /* 0x000fe40000000043 */
[----:B------:R-:W-:Y:S01]  /*1210*/  @P1 PRMT R55, R89, 0x7610, R55 ;  /* 0x0000761059371816 */ /* 0x000fe20000000037 */
[----:B------:R-:W-:Y:S01]  /*1220*/  IMAD.WIDE.U32 R88, R75, R88, c[0x0][0x248] ;  /* 0x000092004b587625 */ /* 0x000fe200078e0058 */
[----:B------:R-:W-:Y:S01]  /*1230*/  F2FP.PACK_AB R58, R87, R58 ;  /* 0x0000003a573a723e */ /* 0x000fe200000000ff */
[----:B------:R-:W-:Y:S01]  /*1240*/  @P2 STG.E.128 [R92.64], R48 ;  /* 0x000000305c002986 */ /* 0x000fe2000c101d04 */
[----:B------:R-:W-:-:S02]  /*1250*/  F2FP.PACK_AB R56, R91, R56 ;  /* 0x000000385b38723e */ /* 0x000fc400000000ff */
[----:B------:R-:W-:Y:S02]  /*1260*/  F2FP.PACK_AB R59, R90, R59 ;  /* 0x0000003b5a3b723e */ /* 0x000fe400000000ff */
[----:B------:R-:W-:Y:S02]  /*1270*/  @P1 F2FP.PACK_AB R67, RZ, R91 ;  /* 0x0000005bff43123e */ /* 0x000fe400000000ff */
[----:B------:R-:W-:Y:S01]  /*1280*/  @P1 F2FP.PACK_AB R87, RZ, R87 ;  /* 0x00000057ff57123e */ /* 0x000fe200000000ff */
[----:B------:R0:W-:Y:S01]  /*1290*/  STG.E.128 [R88.64], R56 ;  /* 0x0000003858007986 */ /* 0x0001e2000c101d04 */
[----:B------:R-:W-:Y:S02]  /*12a0*/  @P1 F2FP.PACK_AB R91, RZ, R90 ;  /* 0x0000005aff5b123e */ /* 0x000fe400000000ff */
[----:B------:R-:W-:Y:S02]  /*12b0*/  @P1 PRMT R54, R54, 0x5410, R87 ;  /* 0x0000541036361816 */ /* 0x000fe40000000057 */
[----:B------:R-:W-:-:S02]  /*12c0*/  @P1 PRMT R53, R53, 0x5410, R77 ;  /* 0x0000541035351816 */ /* 0x000fc4000000004d */
[----:B------:R-:W-:Y:S02]  /*12d0*/  @P1 PRMT R52, R52, 0x5410, R67 ;  /* 0x0000541034341816 */ /* 0x000fe40000000043 */
[----:B------:R-:W-:Y:S02]  /*12e0*/  @P1 PRMT R55, R55, 0x5410, R91 ;  /* 0x0000541037371816 */ /* 0x000fe4000000005b */
[----:B0-----:R-:W-:-:S04]  /*12f0*/  @P1 LEA R88, P0, R75, c[0x0][0x250], 0x4 ;  /* 0x000094004b581a11 */ /* 0x001fc800078020ff */
[----:B------:R-:W-:-:S05]  /*1300*/  @P1 LEA.HI.X R89, R75, c[0x0][0x254], RZ, 0x4, P0 ;  /* 0x000095004b591a11 */ /* 0x000fca00000f24ff */
[----:B------:R0:W-:Y:S04]  /*1310*/  @P1 STG.E.128 [R88.64], R52 ;  /* 0x0000003458001986 */ /* 0x0001e8000c101d04 */
.L_x_157:
[----:B------:R-:W-:Y:S05]  /*1320*/  BSYNC B0 ;  /* 0x0000000000007941 */ /* 0x000fea0003800000 */
.L_x_156:
[----:B-1----:R-:W-:-:S04]  /*1330*/  MOV R56, c[0x0][0x160] ;  /* 0x0000580000387a02 */ /* 0x002fc80000000f00 */
[----:B------:R-:W-:-:S04]  /*1340*/  LEA R11, R56, R11, 0x2 ;  /* 0x0000000b380b7211 */ /* 0x000fc800078e10ff */
[----:B------:R-:W-:-:S13]  /*1350*/  ISETP.GE.AND P0, PT, R11, c[0x0][0x164], PT ;  /* 0x000059000b007a0c */ /* 0x000fda0003f06270 */
[----:B0-2--5:R-:W-:Y:S01]  /*1360*/  @P0 CALL.REL.NOINC `(.L_x_151) ;  /* 0x0000001000000944 */ /* 0x025fe20003c00000 */
[----:B------:R-:W-:Y:S05]  /*1370*/  BRA `(.L_x_158) ;  /* 0xffffefe000007947 */ /* 0x000fea000383ffff */
.L_x_151:
        /* <DEDUP_REMOVED lines=59> */
[----:B-1----:R-:W-:Y:S01]  /*1730*/  FADD.FTZ R12, R12, R15 ;  /* 0x0000000f0c0c7221 */ /* 0x002fe20000010000 */
[----:B------:R-:W-:Y:S01]  /*1740*/  IADD3.X R15, RZ, RZ, RZ, P2, !PT ;  /* 0x000000ffff0f7210 */ /* 0x000fe200017fe4ff */
        /* <DEDUP_REMOVED lines=40> */
[----:B------:R-:W-:Y:S02]  /*19d0*/  MOV R2, R12 ;  /* 0x0000000c00027202 */ /* 0x000fe40000000f00 */
[----:B------:R-:W-:Y:S02]  /*19e0*/  MOV R3, R23 ;  /* 0x0000001700037202 */ /* 0x000fe40000000f00 */
[----:B------:R-:W-:-:S02]  /*19f0*/  MOV R4, R10 ;  /* 0x0000000a00047202 */ /* 0x000fc40000000f00 */
[----:B------:R-:W-:Y:S01]  /*1a00*/  MOV R5, R21 ;  /* 0x0000001500057202 */ /* 0x000fe20000000f00 */
[----:B------:R0:W-:Y:S01]  /*1a10*/  STG.E [R2.64], R45 ;  /* 0x0000002d02007986 */ /* 0x0001e2000c101904 */
[----:B------:R-:W-:Y:S02]  /*1a20*/  MOV R6, R8 ;  /* 0x0000000800067202 */ /* 0x000fe40000000f00 */
[----:B------:R-:W-:Y:S01]  /*1a30*/  MOV R7, R17 ;  /* 0x0000001100077202 */ /* 0x000fe20000000f00 */
[----:B------:R1:W-:Y:S01]  /*1a40*/  STG.E [R4.64], R9 ;  /* 0x0000000904007986 */ /* 0x0003e2000c101904 */
[----:B------:R-:W-:Y:S02]  /*1a50*/  IADD3 R12, P1, R12, 0x200, RZ ;  /* 0x000002000c0c7810 */ /* 0x000fe40007f3e0ff */
[----:B------:R-:W-:Y:S01]  /*1a60*/  IADD3 R10, P2, R10, 0x200, RZ ;  /* 0x000002000a0a7810 */ /* 0x000fe20007f5e0ff */
[----:B------:R1:W-:Y:S01]  /*1a70*/  STG.E [R6.64], R37 ;  /* 0x0000002506007986 */ /* 0x0003e2000c101904 */
[----:B------:R-:W-:-:S02]  /*1a80*/  IADD3 R8, P3, R8, 0x200, RZ ;  /* 0x0000020008087810 */ /* 0x000fc40007f7e0ff */
[----:B------:R-:W-:Y:S02]  /*1a90*/  IADD3.X R23, RZ, R23, RZ, P1, !PT ;  /* 0x00000017ff177210 */ /* 0x000fe40000ffe4ff */
[----:B0-----:R-:W-:Y:S02]  /*1aa0*/  MOV R2, R0 ;  /* 0x0000000000027202 */ /* 0x001fe40000000f00 */
[----:B------:R-:W-:Y:S02]  /*1ab0*/  MOV R3, R15 ;  /* 0x0000000f00037202 */ /* 0x000fe40000000f00 */
[----:B------:R-:W-:Y:S02]  /*1ac0*/  IADD3 R0, P4, R0, 0x200, RZ ;  /* 0x0000020000007810 */ /* 0x000fe40007f9e0ff */
[----:B------:R-:W-:Y:S01]  /*1ad0*/  IADD3.X R21, RZ, R21, RZ, P2, !PT ;  /* 0x00000015ff157210 */ /* 0x000fe200017fe4ff */
[----:B------:R1:W-:Y:S01]  /*1ae0*/  STG.E [R2.64], R19 ;  /* 0x0000001302007986 */ /* 0x0003e2000c101904 */
[----:B------:R-:W-:-:S02]  /*1af0*/  IADD3.X R17, RZ, R17, RZ, P3, !PT ;  /* 0x00000011ff117210 */ /* 0x000fc40001ffe4ff */
[----:B------:R-:W-:Y:S02]  /*1b00*/  IADD3.X R15, RZ, R15, RZ, P4, !PT ;  /* 0x0000000fff0f7210 */ /* 0x000fe400027fe4ff */
.L_x_160:
[----:B------:R-:W-:Y:S05]  /*1b10*/  BSYNC B0 ;  /* 0x0000000000007941 */ /* 0x000fea0003800000 */
.L_x_159:
[----:B-1----:R-:W-:Y:S02]  /*1b20*/  MOV R2, R12 ;  /* 0x0000000c00027202 */ /* 0x002fe40000000f00 */
[----:B------:R-:W-:Y:S01]  /*1b30*/  MOV R3, R23 ;  /* 0x0000001700037202 */ /* 0x000fe20000000f00 */
[----:B------:R-:W-:Y:S06]  /*1b40*/  @!P0 EXIT ;  /* 0x000000000000894d */ /* 0x000fec0003800000 */
[----:B------:R0:W-:Y:S01]  /*1b50*/  STG.E [R2.64], R47 ;  /* 0x0000002f02007986 */ /* 0x0001e2000c101904 */
[----:B------:R-:W-:Y:S01]  /*1b60*/  FADD.FTZ R33, R22, R33 ;  /* 0x0000002116217221 */ /* 0x000fe20000010000 */
[----:B------:R-:W-:Y:S02]  /*1b70*/  MOV R4, R0 ;  /* 0x0000000000047202 */ /* 0x000fe40000000f00 */
[----:B------:R-:W-:Y:S02]  /*1b80*/  MOV R5, R15 ;  /* 0x0000000f00057202 */ /* 0x000fe40000000f00 */
[----:B0-----:R-:W-:Y:S02]  /*1b90*/  MOV R2, R10 ;  /* 0x0000000a00027202 */ /* 0x001fe40000000f00 */
[----:B------:R-:W-:-:S05]  /*1ba0*/  MOV R3, R21 ;  /* 0x0000001500037202 */ /* 0x000fca0000000f00 */
[----:B------:R0:W-:Y:S02]  /*1bb0*/  STG.E [R2.64], R11 ;  /* 0x0000000b02007986 */ /* 0x0001e4000c101904 */
[----:B0-----:R-:W-:Y:S02]  /*1bc0*/  MOV R2, R8 ;  /* 0x0000000800027202 */ /* 0x001fe40000000f00 */
[----:B------:R-:W-:-:S05]  /*1bd0*/  MOV R3, R17 ;  /* 0x0000001100037202 */ /* 0x000fca0000000f00 */
[----:B------:R-:W-:Y:S04]  /*1be0*/  STG.E [R2.64], R33 ;  /* 0x0000002102007986 */ /* 0x000fe8000c101904 */
[----:B------:R-:W-:Y:S01]  /*1bf0*/  STG.E [R4.64], R13 ;  /* 0x0000000d04007986 */ /* 0x000fe2000c101904 */
[----:B------:R-:W-:Y:S05]  /*1c00*/  EXIT ;  /* 0x000000000000794d */ /* 0x000fea0003800000 */
.L_x_154:
[----:B------:R-:W-:Y:S01]  /*1c10*/  HFMA2.MMA R89, -RZ, RZ, 0, 5.9604644775390625e-08 ;  /* 0x00000001ff597435 */ /* 0x000fe200000001ff */
[----:B------:R-:W-:Y:S02]  /*1c20*/  MOV R90, R58 ;  /* 0x0000003a005a7202 */ /* 0x000fe40000000f00 */
[----:B------:R-:W-:Y:S02]  /*1c30*/  MOV R88, 0x1f ;  /* 0x0000001f00587802 */ /* 0x000fe40000000f00 */
[----:B------:R-:W-:-:S02]  /*1c40*/  MOV R87, 0xffffffff ;  /* 0xffffffff00577802 */ /* 0x000fc40000000f00 */
[----:B------:R-:W-:Y:S02]  /*1c50*/  MOV R56, 0x1c70 ;  /* 0x00001c7000387802 */ /* 0x000fe40000000f00 */
[----:B-----5:R-:W-:Y:S05]  /*1c60*/  CALL.REL.NOINC `($__internal_12_$__cuda_sm70_shflsync_bfly_p) ;  /* 0x0000046000007944 */ /* 0x020fea0003c00000 */
[----:B-1----:R-:W-:Y:S01]  /*1c70*/  MOV R67, R88 ;  /* 0x0000005800437202 */ /* 0x002fe20000000f00 */
[----:B0-----:R-:W-:Y:S05]  /*1c80*/  BRA `(.L_x_161) ;  /* 0xffffef3000007947 */ /* 0x001fea000383ffff */
.L_x_155:
[----:B------:R-:W-:Y:S01]  /*1c90*/  HFMA2.MMA R89, -RZ, RZ, 0, 5.9604644775390625e-08 ;  /* 0x00000001ff597435 */ /* 0x000fe200000001ff */
[----:B------:R-:W-:Y:S02]  /*1ca0*/  MOV R90, R59 ;  /* 0x0000003b005a7202 */ /* 0x000fe40000000f00 */
[----:B------:R-:W-:Y:S02]  /*1cb0*/  MOV R88, 0x1f ;  /* 0x0000001f00587802 */ /* 0x000fe40000000f00 */
[----:B------:R-:W-:Y:S02]  /*1cc0*/  MOV R87, 0xffffffff ;  /* 0xffffffff00577802 */ /* 0x000fe40000000f00 */
[----:B------:R-:W-:Y:S02]  /*1cd0*/  MOV R56, 0x1cf0 ;  /* 0x00001cf000387802 */ /* 0x000fe40000000f00 */
[----:B01---5:R-:W-:Y:S05]  /*1ce0*/  CALL.REL.NOINC `($__internal_12_$__cuda_sm70_shflsync_bfly_p) ;  /* 0x000003e000007944 */ /* 0x023fea0003c00000 */
[----:B------:R-:W-:Y:S01]  /*1cf0*/  FADD.FTZ R58, R67, R58 ;  /* 0x0000003a433a7221 */ /* 0x000fe20000010000 */
[----:B0-----:R-:W-:Y:S01]  /*1d00*/  HFMA2.MMA R89, -RZ, RZ, 0, 1.1920928955078125e-07 ;  /* 0x00000002ff597435 */ /* 0x001fe200000001ff */
[----:B-1----:R-:W-:Y:S01]  /*1d10*/  FADD.FTZ R59, R59, R88 ;  /* 0x000000583b3b7221 */ /* 0x002fe20000010000 */
[----:B------:R-:W-:-:S02]  /*1d20*/  MOV R88, 0x1f ;  /* 0x0000001f00587802 */ /* 0x000fc40000000f00 */
[----:B------:R-:W-:Y:S02]  /*1d30*/  MOV R87, 0xffffffff ;  /* 0xffffffff00577802 */ /* 0x000fe40000000f00 */
[----:B------:R-:W-:Y:S02]  /*1d40*/  MOV R90, R58 ;  /* 0x0000003a005a7202 */ /* 0x000fe40000000f00 */
[----:B------:R-:W-:Y:S02]  /*1d50*/  MOV R56, 0x1d70 ;  /* 0x00001d7000387802 */ /* 0x000fe40000000f00 */
[----:B------:R-:W-:Y:S05]  /*1d60*/  CALL.REL.NOINC `($__internal_12_$__cuda_sm70_shflsync_bfly_p) ;  /* 0x0000036000007944 */ /* 0x000fea0003c00000 */
[----:B0-----:R-:W-:Y:S01]  /*1d70*/  HFMA2.MMA R89, -RZ, RZ, 0, 1.1920928955078125e-07 ;  /* 0x00000002ff597435 */ /* 0x001fe200000001ff */
[----:B-1----:R-:W-:Y:S02]  /*1d80*/  MOV R67, R88 ;  /* 0x0000005800437202 */ /* 0x002fe40000000f00 */
[----:B------:R-:W-:Y:S02]  /*1d90*/  MOV R90, R59 ;  /* 0x0000003b005a7202 */ /* 0x000fe40000000f00 */
[----:B------:R-:W-:Y:S02]  /*1da0*/  MOV R88, 0x1f ;  /* 0x0000001f00587802 */ /* 0x000fe40000000f00 */
[----:B------:R-:W-:-:S02]  /*1db0*/  MOV R87, 0xffffffff ;  /* 0xffffffff00577802 */ /* 0x000fc40000000f00 */
[----:B------:R-:W-:Y:S02]  /*1dc0*/  MOV R56, 0x1de0 ;  /* 0x00001de000387802 */ /* 0x000fe40000000f00 */
[----:B------:R-:W-:Y:S05]  /*1dd0*/  CALL.REL.NOINC `($__internal_12_$__cuda_sm70_shflsync_bfly_p) ;  /* 0x000002f000007944 */ /* 0x000fea0003c00000 */
[----:B------:R-:W-:Y:S01]  /*1de0*/  FADD.FTZ R58, R67, R58 ;  /* 0x0000003a433a7221 */ /* 0x000fe20000010000 */
[----:B0-----:R-:W-:Y:S01]  /*1df0*/  HFMA2.MMA R89, -RZ, RZ, 0, 2.384185791015625e-07 ;  /* 0x00000004ff597435 */ /* 0x001fe200000001ff */
[----:B-1----:R-:W-:Y:S01]  /*1e00*/  FADD.FTZ R59, R59, R88 ;  /* 0x000000583b3b7221 */ /* 0x002fe20000010000 */
[----:B------:R-:W-:Y:S02]  /*1e10*/  MOV R88, 0x1f ;  /* 0x0000001f00587802 */ /* 0x000fe40000000f00 */
[----:B------:R-:W-:Y:S02]  /*1e20*/  MOV R87, 0xffffffff ;  /* 0xffffffff00577802 */ /* 0x000fe40000000f00 */
[----:B------:R-:W-:Y:S02]  /*1e30*/  MOV R90, R58 ;  /* 0x0000003a005a7202 */ /* 0x000fe40000000f00 */
[----:B------:R-:W-:Y:S02]  /*1e40*/  MOV R56, 0x1e60 ;  /* 0x00001e6000387802 */ /* 0x000fe40000000f00 */
[----:B------:R-:W-:Y:S05]  /*1e50*/  CALL.REL.NOINC `($__internal_12_$__cuda_sm70_shflsync_bfly_p) ;  /* 0x0000027000007944 */ /* 0x000fea0003c00000 */
[----:B0-----:R-:W-:Y:S01]  /*1e60*/  HFMA2.MMA R89, -RZ, RZ, 0, 2.384185791015625e-07 ;  /* 0x00000004ff597435 */ /* 0x001fe200000001ff */
[----:B-1----:R-:W-:-:S02]  /*1e70*/  MOV R67, R88 ;  /* 0x0000005800437202 */ /* 0x002fc40000000f00 */
[----:B------:R-:W-:Y:S02]  /*1e80*/  MOV R90, R59 ;  /* 0x0000003b005a7202 */ /* 0x000fe40000000f00 */
[----:B------:R-:W-:Y:S02]  /*1e90*/  MOV R88, 0x1f ;  /* 0x0000001f00587802 */ /* 0x000fe40000000f00 */
[----:B------:R-:W-:Y:S02]  /*1ea0*/  MOV R87, 0xffffffff ;  /* 0xffffffff00577802 */ /* 0x000fe40000000f00 */
[----:B------:R-:W-:Y:S02]  /*1eb0*/  MOV R56, 0x1ed0 ;  /* 0x00001ed000387802 */ /* 0x000fe40000000f00 */
[----:B------:R-:W-:Y:S05]  /*1ec0*/  CALL.REL.NOINC `($__internal_12_$__cuda_sm70_shflsync_bfly_p) ;  /* 0x0000020000007944 */ /* 0x000fea0003c00000 */
[----:B------:R-:W-:Y:S01]  /*1ed0*/  FADD.FTZ R58, R67, R58 ;  /* 0x0000003a433a7221 */ /* 0x000fe20000010000 */
[----:B0-----:R-:W-:Y:S01]  /*1ee0*/  HFMA2.MMA R89, -RZ, RZ, 0, 4.76837158203125e-07 ;  /* 0x00000008ff597435 */ /* 0x001fe200000001ff */
[----:B-1----:R-:W-:Y:S01]  /*1ef0*/  FADD.FTZ R59, R59, R88 ;  /* 0x000000583b3b7221 */ /* 0x002fe20000010000 */
[----:B------:R-:W-:Y:S02]  /*1f00*/  MOV R88, 0x1f ;  /* 0x0000001f00587802 */ /* 0x000fe40000000f00 */
[----:B------:R-:W-:-:S02]  /*1f10*/  MOV R87, 0xffffffff ;  /* 0xffffffff00577802 */ /* 0x000fc40000000f00 */
[----:B------:R-:W-:Y:S02]  /*1f20*/  MOV R90, R58 ;  /* 0x0000003a005a7202 */ /* 0x000fe40000000f00 */
[----:B------:R-:W-:Y:S02]  /*1f30*/  MOV R56, 0x1f50 ;  /* 0x00001f5000387802 */ /* 0x000fe40000000f00 */
[----:B------:R-:W-:Y:S05]  /*1f40*/  CALL.REL.NOINC `($__internal_12_$__cuda_sm70_shflsync_bfly_p) ;  /* 0x0000018000007944 */ /* 0x000fea0003c00000 */
[----:B0-----:R-:W-:Y:S01]  /*1f50*/  HFMA2.MMA R89, -RZ, RZ, 0, 4.76837158203125e-07 ;  /* 0x00000008ff597435 */ /* 0x001fe200000001ff */
[----:B-1----:R-:W-:Y:S02]  /*1f60*/  MOV R67, R88 ;  /* 0x0000005800437202 */ /* 0x002fe40000000f00 */
[----:B------:R-:W-:Y:S02]  /*1f70*/  MOV R90, R59 ;  /* 0x0000003b005a7202 */ /* 0x000fe40000000f00 */
[----:B------:R-:W-:Y:S02]  /*1f80*/  MOV R88, 0x1f ;  /* 0x0000001f00587802 */ /* 0x000fe40000000f00 */
[----:B------:R-:W-:Y:S02]  /*1f90*/  MOV R87, 0xffffffff ;  /* 0xffffffff00577802 */ /* 0x000fe40000000f00 */
[----:B------:R-:W-:-:S02]  /*1fa0*/  MOV R56, 0x1fc0 ;  /* 0x00001fc000387802 */ /* 0x000fc40000000f00 */
[----:B------:R-:W-:Y:S05]  /*1fb0*/  CALL.REL.NOINC `($__internal_12_$__cuda_sm70_shflsync_bfly_p) ;  /* 0x0000011000007944 */ /* 0x000fea0003c00000 */
[----:B------:R-:W-:Y:S01]  /*1fc0*/  FADD.FTZ R58, R67, R58 ;  /* 0x0000003a433a7221 */ /* 0x000fe20000010000 */
[----:B0-----:R-:W-:Y:S01]  /*1fd0*/  HFMA2.MMA R89, -RZ, RZ, 0, 9.5367431640625e-07 ;  /* 0x00000010ff597435 */ /* 0x001fe200000001ff */
[----:B-1----:R-:W-:Y:S01]  /*1fe0*/  FADD.FTZ R59, R59, R88 ;  /* 0x000000583b3b7221 */ /* 0x002fe20000010000 */
[----:B------:R-:W-:-:S02]  /*1ff0*/  MOV R88, 0x1f ;  /* 0x0000001f00587802 */ /* 0x000fc40000000f00 */
[----:B------:R-:W-:Y:S02]  /*2000*/  MOV R87, 0xffffffff ;  /* 0xffffffff00577802 */ /* 0x000fe40000000f00 */
[----:B------:R-:W-:Y:S02]  /*2010*/  MOV R90, R58 ;  /* 0x0000003a005a7202 */ /* 0x000fe40000000f00 */
[----:B------:R-:W-:Y:S02]  /*2020*/  MOV R56, 0x2040 ;  /* 0x0000204000387802 */ /* 0x000fe40000000f00 */
[----:B------:R-:W-:Y:S05]  /*2030*/  CALL.REL.NOINC `($__internal_12_$__cuda_sm70_shflsync_bfly_p) ;  /* 0x0000009000007944 */ /* 0x000fea0003c00000 */
[----:B0-----:R-:W-:Y:S01]  /*2040*/  HFMA2.MMA R89, -RZ, RZ, 0, 9.5367431640625e-07 ;  /* 0x00000010ff597435 */ /* 0x001fe200000001ff */
[----:B-1----:R-:W-:Y:S02]  /*2050*/  MOV R67, R88 ;  /* 0x0000005800437202 */ /* 0x002fe40000000f00 */
[----:B------:R-:W-:Y:S02]  /*2060*/  MOV R90, R59 ;  /* 0x0000003b005a7202 */ /* 0x000fe40000000f00 */
[----:B------:R-:W-:Y:S02]  /*2070*/  MOV R88, 0x1f ;  /* 0x0000001f00587802 */ /* 0x000fe40000000f00 */
[----:B------:R-:W-:-:S02]  /*2080*/  MOV R87, 0xffffffff ;  /* 0xffffffff00577802 */ /* 0x000fc40000000f00 */
[----:B------:R-:W-:Y:S02]  /*2090*/  MOV R56, 0x20b0 ;  /* 0x000020b000387802 */ /* 0x000fe40000000f00 */
[----:B------:R-:W-:Y:S05]  /*20a0*/  CALL.REL.NOINC `($__internal_12_$__cuda_sm70_shflsync_bfly_p) ;  /* 0x0000002000007944 */ /* 0x000fea0003c00000 */
[----:B-1----:R-:W-:Y:S01]  /*20b0*/  MOV R56, R88 ;  /* 0x0000005800387202 */ /* 0x002fe20000000f00 */
[----:B0-----:R-:W-:Y:S05]  /*20c0*/  BRA `(.L_x_162) ;  /* 0xffffec1000007947 */ /* 0x001fea000383ffff */
        .weak           $__internal_12_$__cuda_sm70_shflsync_bfly_p
        .type           $__internal_12_$__cuda_sm70_shflsync_bfly_p,@function
        .size           $__internal_12_$__cuda_sm70_shflsync_bfly_p,(.L_x_1547 - $__internal_12_$__cuda_sm70_shflsync_bfly_p)
$__internal_12_$__cuda_sm70_shflsync_bfly_p:
[----:B------:R-:W-:Y:S01]  /*20d0*/  HFMA2.MMA R57, -RZ, RZ, 0, 0 ;  /* 0x00000000ff397435 */ /* 0x000fe200000001ff */
[----:B------:R-:W-:Y:S04]  /*20e0*/  WARPSYNC R87 ;  /* 0x0000005700007348 */ /* 0x000fe80003800000 */
[----:B------:R0:W1:Y:S01]  /*20f0*/  SHFL.BFLY PT, R88, R90, R89, R88 ;  /* 0x0c0000595a587389 */ /* 0x00006200000e0058 */
[----:B------:R-:W-:Y:S05]  /*2100*/  RET.REL.NODEC R56 `(_ZN10layer_norm31ln_parallel_residual_bwd_kernelINS_13Kernel_traitsI6__halfS2_S2_S2_fjLj256ELj1ELj4ELj1ELj16ENS_18Kernel_traits_baseILj256ES2_S2_S2_S2_fjLj128EEEEELb0ELb0ELb0EEEvNS_9BwdParamsE) ;  /* 0xffffdef038007950 */ /* 0x000fea0003c3ffff */
.L_x_163:
        /* <DEDUP_REMOVED lines=15> */
.L_x_1547:


//--------------------- .text._ZN10layer_norm31ln_parallel_residual_bwd_kernelINS_13Kernel_traitsI6__halfS2_S2_S2_fjLj256ELj1ELj4ELj1ELj16ENS_18Kernel_traits_baseILj256ES2_S2_S2_S2_fjLj128EEEEELb0ELb0ELb1EEEvNS_9BwdParamsE --------------------------
	.section	.text._ZN10layer_norm31ln_parallel_residual_bwd_kernelINS_13Kernel_traitsI6__halfS2_S2_S2_fjLj256ELj1ELj4ELj1ELj16ENS_18Kernel_traits_baseILj256ES2_S2_S2_S2_fjLj128EEEEELb0ELb0ELb1EEEvNS_9BwdParamsE,"ax",@progbits
	.sectioninfo	@"SHI_REGISTERS=96"
	.align	128
        .global         _ZN10layer_norm31ln_parallel_residual_bwd_kernelINS_13Kernel_traitsI6__halfS2_S2_S2_fjLj256ELj1ELj4ELj1ELj16ENS_18Kernel_traits_baseILj256ES2_S2_S2_S2_fjLj128EEEEELb0ELb0ELb1EEEvNS_9BwdParamsE
        .type           _ZN10layer_norm31ln_parallel_residual_bwd_kernelINS_13Kernel_traitsI6__halfS2_S2_S2_fjLj256ELj1ELj4ELj1ELj16ENS_18Kernel_traits_baseILj256ES2_S2_S2_S2_fjLj128EEEEELb0ELb0ELb1EEEvNS_9BwdParamsE,@function
        .size           _ZN10layer_norm31ln_parallel_residual_bwd_kernelINS_13Kernel_traitsI6__halfS2_S2_S2_fjLj256ELj1ELj4ELj1ELj16ENS_18Kernel_traits_baseILj256ES2_S2_S2_S2_fjLj128EEEEELb0ELb0ELb1EEEvNS_9BwdParamsE,(.L_x_1548 - _ZN10layer_norm31ln_parallel_residual_bwd_kernelINS_13Kernel_traitsI6__halfS2_S2_S2_fjLj256ELj1ELj4ELj1ELj16ENS_18Kernel_traits_baseILj256ES2_S2_S2_S2_fjLj128EEEEELb0ELb0ELb1EEEvNS_9BwdParamsE)
        .other          _ZN10layer_norm31ln_parallel_residual_bwd_kernelINS_13Kernel_traitsI6__halfS2_S2_S2_fjLj256ELj1ELj4ELj1ELj16ENS_18Kernel_traits_baseILj256ES2_S2_S2_S2_fjLj128EEEEELb0ELb0ELb1EEEvNS_9BwdParamsE,@"STO_CUDA_ENTRY STV_DEFAULT"
_ZN10layer_norm31ln_parallel_residual_bwd_kernelINS_13Kernel_traitsI6__halfS2_S2_S2_fjLj256ELj1ELj4ELj1ELj16ENS_18Kernel_traits_baseILj256ES2_S2_S2_S2_fjLj128EEEEELb0ELb0ELb1EEEvNS_9BwdParamsE:
.text._ZN10layer_norm31ln_parallel_residual_bwd_kernelINS_13Kernel_traitsI6__halfS2_S2_S2_fjLj256ELj1ELj4ELj1ELj16ENS_18Kernel_traits_baseILj256ES2_S2_S2_S2_fjLj128EEEEELb0ELb0ELb1EEEvNS_9BwdParamsE:
        /* <DEDUP_REMOVED lines=25> */
.L_x_164:
[----:B------:R-:W-:-:S04]  /*0190*/  SHF.L.U32 R2, R0, 0x4, RZ ;  /* 0x0000000400027819 */ /* 0x000fc800000006ff */
        /* <DEDUP_REMOVED lines=20> */
[----:B------:R-:W-:Y:S01]  /*02e0*/  MOV R59, RZ ;  /* 0x000000ff003b7202 */ /* 0x000fe20000000f00 */
[----:B--2---:R-:W-:-:S02]  /*02f0*/  HADD2.F32 R76, -RZ, R8.H0_H0 ;  /* 0x20000008ff4c7230 */ /* 0x004fc40000004100 */
[----:B------:R-:W-:Y:S02]  /*0300*/  HADD2.F32 R75, -RZ, R8.H1_H1 ;  /* 0x30000008ff4b7230 */ /* 0x000fe40000004100 */
[--C-:B------:R-:W-:Y:S02]  /*0310*/  HADD2.F32 R74, -RZ, R9.reuse.H0_H0 ;  /* 0x20000009ff4a7230 */ /* 0x100fe40000004100 */
[----:B------:R-:W-:Y:S01]  /*0320*/  HADD2.F32 R73, -RZ, R9.H1_H1 ;  /* 0x30000009ff497230 */ /* 0x000fe20000004100 */
[----:B------:R-:W-:Y:S01]  /*0330*/  CS2R R8, SRZ ;  /* 0x0000000000087805 */ /* 0x000fe2000001ff00 */
[--C-:B------:R-:W-:Y:S02]  /*0340*/  HADD2.F32 R72, -RZ, R10.reuse.H0_H0 ;  /* 0x2000000aff487230 */ /* 0x100fe40000004100 */
[----:B------:R-:W-:Y:S02]  /*0350*/  HADD2.F32 R71, -RZ, R10.H1_H1 ;  /* 0x3000000aff477230 */ /* 0x000fe40000004100 */
[----:B------:R-:W-:-:S02]  /*0360*/  HADD2.F32 R70, -RZ, R11.H0_H0 ;  /* 0x2000000bff467230 */ /* 0x000fc40000004100 */
[----:B------:R-:W-:Y:S01]  /*0370*/  HADD2.F32 R69, -RZ, R11.H1_H1 ;  /* 0x3000000bff457230 */ /* 0x000fe20000004100 */
[----:B------:R-:W-:Y:S01]  /*0380*/  CS2R R10, SRZ ;  /* 0x00000000000a7805 */ /* 0x000fe2000001ff00 */
[--C-:B---3--:R-:W-:Y:S02]  /*0390*/  HADD2.F32 R68, -RZ, R4.reuse.H0_H0 ;  /* 0x20000004ff447230 */ /* 0x108fe40000004100 */
[----:B------:R-:W-:Y:S02]  /*03a0*/  HADD2.F32 R67, -RZ, R4.H1_H1 ;  /* 0x30000004ff437230 */ /* 0x000fe40000004100 */
[--C-:B------:R-:W-:Y:S02]  /*03b0*/  HADD2.F32 R66, -RZ, R5.reuse.H0_H0 ;  /* 0x20000005ff427230 */ /* 0x100fe40000004100 */
[----:B------:R-:W-:Y:S01]  /*03c0*/  HADD2.F32 R65, -RZ, R5.H1_H1 ;  /* 0x30000005ff417230 */ /* 0x000fe20000004100 */
[----:B------:R-:W-:Y:S01]  /*03d0*/  CS2R R4, SRZ ;  /* 0x0000000000047805 */ /* 0x000fe2000001ff00 */
[----:B------:R-:W-:-:S02]  /*03e0*/  HADD2.F32 R64, -RZ, R6.H0_H0 ;  /* 0x20000006ff407230 */ /* 0x000fc40000004100 */
[----:B------:R-:W-:Y:S02]  /*03f0*/  HADD2.F32 R63, -RZ, R6.H1_H1 ;  /* 0x30000006ff3f7230 */ /* 0x000fe40000004100 */
[--C-:B------:R-:W-:Y:S02]  /*0400*/  HADD2.F32 R62, -RZ, R7.reuse.H0_H0 ;  /* 0x20000007ff3e7230 */ /* 0x100fe40000004100 */
[----:B------:R-:W-:Y:S01]  /*0410*/  HADD2.F32 R61, -RZ, R7.H1_H1 ;  /* 0x30000007ff3d7230 */ /* 0x000fe20000004100 */
[----:B-1----:R-:W-:Y:S02]  /*0420*/  CS2R R6, SRZ ;  /* 0x0000000000067805 */ /* 0x002fe4000001ff00 */
.L_x_169:
[----:B------:R-:W-:Y:S01]  /*0430*/  IMAD R32, R77, c[0x0][0x168], RZ ;  /* 0x00005a004d207a24 */ /* 0x000fe200078e02ff */
[----:B------:R-:W-:Y:S02]  /*0440*/  LOP3.LUT R82, R0, 0x1f, RZ, 0xc0, !PT ;  /* 0x0000001f00527812 */ /* 0x000fe400078ec0ff */
[----:B------:R-:W-:Y:S02]  /*0450*/  MOV R78, 0x4 ;  /* 0x00000004004e7802 */ /* 0x000fe40000000f00 */
[----:B------:R-:W-:-:S02]  /*0460*/  SHF.R.S32.HI R33, RZ, 0x1f, R32 ;  /* 0x0000001fff217819 */ /* 0x000fc40000011420 */
[----:B------:R-:W-:Y:S01]  /*0470*/  MOV R41, 0x10 ;  /* 0x0000001000297802 */ /* 0x000fe20000000f00 */
[----:B------:R-:W-:Y:S01]  /*0480*/  IMAD.WIDE R80, R77, R78, c[0x0][0x1a0] ;  /* 0x000068004d507625 */ /* 0x000fe200078e024e */
[----:B------:R-:W-:-:S04]  /*0490*/  LEA.HI R33, R33, R32, RZ, 0x3 ;  /* 0x0000002021217211 */ /* 0x000fc800078f18ff */
[----:B------:R-:W-:Y:S01]  /*04a0*/  LEA.HI.SX32 R82, R33, R82, 0x1d ;  /* 0x0000005221527211 */ /* 0x000fe200078feaff */
[----:B------:R0:W2:Y:S03]  /*04b0*/  LDG.E R83, [R80.64] ;  /* 0x0000000450537981 */ /* 0x0000a6000c1e1900 */
[----:B------:R-:W-:Y:S02]  /*04c0*/  SHF.L.U32 R58, R82, 0x4, RZ ;  /* 0x00000004523a7819 */ /* 0x000fe400000006ff */
[----:B------:R-:W-:Y:S02]  /*04d0*/  SHF.R.U32.HI R57, RZ, 0x1c, R82 ;  /* 0x0000001cff397819 */ /* 0x000fe40000011652 */
[----:B------:R-:W-:-:S04]  /*04e0*/  IADD3 R32, P0, R58, c[0x0][0x188], RZ ;  /* 0x000062003a207a10 */ /* 0x000fc80007f1e0ff */
[----:B------:R-:W-:Y:S01]  /*04f0*/  IADD3.X R33, R57, c[0x0][0x18c], RZ, P0, !PT ;  /* 0x0000630039217a10 */ /* 0x000fe200007fe4ff */
[----:B------:R-:W-:-:S05]  /*0500*/  IMAD.WIDE.U32 R36, R82, R41, c[0x0][0x210] ;  /* 0x0000840052247625 */ /* 0x000fca00078e0029 */
[----:B------:R-:W3:Y:S01]  /*0510*/  LDG.E.128 R32, [R32.64] ;  /* 0x0000000420207981 */ /* 0x000ee2000c1e1d00 */
[----:B------:R-:W-:-:S03]  /*0520*/  IMAD.WIDE.U32 R40, R82, R41, c[0x0][0x208] ;  /* 0x0000820052287625 */ /* 0x000fc600078e0029 */
[----:B------:R-:W4:Y:S01]  /*0530*/  LDG.E.128 R36, [R36.64] ;  /* 0x0000000424247981 */ /* 0x000f22000c1e1d00 */
[----:B------:R-:W-:-:S03]  /*0540*/  IMAD.WIDE R78, R77, R78, c[0x0][0x1a8] ;  /* 0x00006a004d4e7625 */ /* 0x000fc600078e024e */
[----:B------:R-:W4:Y:S04]  /*0550*/  LDG.E.128 R40, [R40.64] ;  /* 0x0000000428287981 */ /* 0x000f28000c1e1d00 */
[----:B------:R1:W4:Y:S01]  /*0560*/  LDG.E R78, [R78.64] ;  /* 0x000000044e4e7981 */ /* 0x000322000c1e1900 */
[----:B------:R-:W-:-:S04]  /*0570*/  ISETP.NE.U32.AND P0, PT, RZ, c[0x0][0x218], PT ;  /* 0x00008600ff007a0c */ /* 0x000fc80003f05070 */
[----:B------:R-:W-:-:S13]  /*0580*/  ISETP.NE.AND.EX P0, PT, RZ, c[0x0][0x21c], PT, P0 ;  /* 0x00008700ff007a0c */ /* 0x000fda0003f05300 */
[----:B0-----:R-:W-:-:S04]  /*0590*/  @P0 LEA R80, P1, R82, c[0x0][0x218], 0x4 ;  /* 0x0000860052500a11 */ /* 0x001fc800078220ff */
[----:B------:R-:W-:Y:S02]  /*05a0*/  @P0 LEA.HI.X R81, R82, c[0x0][0x21c], RZ, 0x4, P1 ;  /* 0x0000870052510a11 */ /* 0x000fe400008f24ff */
[----:B------:R-:W-:-:S03]  /*05b0*/  ISETP.NE.AND P1, PT, R60, RZ, PT ;  /* 0x000000ff3c00720c */ /* 0x000fc60003f25270 */
[----:B------:R0:W5:Y:S01]  /*05c0*/  @P0 LDG.E.128 R20, [R80.64] ;  /* 0x0000000450140981 */ /* 0x000162000c1e1d00 */
[----:B--2---:R-:W-:Y:S01]  /*05d0*/  FSEL R82, R83, RZ, !P1 ;  /* 0x000000ff53527208 */ /* 0x004fe20004800000 */
[----:B---3--:R-:W-:Y:S02]  /*05e0*/  HADD2.F32 R85, -RZ, R32.H1_H1 ;  /* 0x30000020ff557230 */ /* 0x008fe40000004100 */
[----:B------:R-:W-:Y:S02]  /*05f0*/  HADD2.F32 R93, -RZ, R34.H1_H1 ;  /* 0x30000022ff5d7230 */ /* 0x000fe40000004100 */
[----:B------:R-:W-:Y:S02]  /*0600*/  HADD2.F32 R83, -RZ, R32.H0_H0 ;  /* 0x20000020ff537230 */ /* 0x000fe40000004100 */
[----:B------:R-:W-:Y:S02]  /*0610*/  HADD2.F32 R91, -RZ, R34.H0_H0 ;  /* 0x20000022ff5b7230 */ /* 0x000fe40000004100 */
[----:B------:R-:W-:-:S02]  /*0620*/  HADD2.F32 R87, -RZ, R33.H0_H0 ;  /* 0x20000021ff577230 */ /* 0x000fc40000004100 */
[--C-:B------:R-:W-:Y:S02]  /*0630*/  HADD2.F32 R32, -RZ, R35.reuse.H0_H0 ;  /* 0x20000023ff207230 */ /* 0x100fe40000004100 */
[----:B------:R-:W-:Y:S01]  /*0640*/  HADD2.F32 R34, -RZ, R35.H1_H1 ;  /* 0x30000023ff227230 */ /* 0x000fe20000004100 */
[C---:B------:R-:W-:Y:S01]  /*0650*/  FADD.FTZ R35, -R82.reuse, R85 ;  /* 0x0000005552237221 */ /* 0x040fe20000010100 */
[----:B------:R-:W-:Y:S01]  /*0660*/  HADD2.F32 R33, -RZ, R33.H1_H1 ;  /* 0x30000021ff217230 */ /* 0x000fe20000004100 */
[C---:B------:R-:W-:Y:S01]  /*0670*/  FADD.FTZ R85, -R82.reuse, R93 ;  /* 0x0000005d52557221 */ /* 0x040fe20000010100 */
[----:B----4-:R-:W-:Y:S01]  /*0680*/  HADD2.F32 R93, -RZ, R36.H0_H0 ;  /* 0x20000024ff5d7230 */ /* 0x010fe20000004100 */
[----:B------:R-:W-:Y:S02]  /*0690*/  FADD.FTZ R89, R83, -R82 ;  /* 0x8000005253597221 */ /* 0x000fe40000010000 */
[C---:B-1----:R-:W-:Y:S02]  /*06a0*/  FADD.FTZ R79, -R82.reuse, R87 ;  /* 0x00000057524f7221 */ /* 0x042fe40000010100 */
[----:B0-----:R-:W-:-:S02]  /*06b0*/  FADD.FTZ R81, -R82, R33 ;  /* 0x0000002152517221 */ /* 0x001fc40000010100 */
[C---:B------:R-:W-:Y:S01]  /*06c0*/  FADD.FTZ R87, -R82.reuse, R91 ;  /* 0x0000005b52577221 */ /* 0x040fe20000010100 */
[----:B------:R-:W-:Y:S01]  /*06d0*/  HADD2.F32 R91, -RZ, R40.H0_H0 ;  /* 0x20000028ff5b7230 */ /* 0x000fe20000004100 */
[C---:B------:R-:W-:Y:S01]  /*06e0*/  FADD.FTZ R83, -R82.reuse, R32 ;  /* 0x0000002052537221 */ /* 0x040fe20000010100 */
[----:B------:R-:W-:Y:S01]  /*06f0*/  HADD2.F32 R32, -RZ, R36.H1_H1 ;  /* 0x30000024ff207230 */ /* 0x000fe20000004100 */
[----:B------:R-:W-:Y:S02]  /*0700*/  FADD.FTZ R33, -R82, R34 ;  /* 0x0000002252217221 */ /* 0x000fe40000010100 */
[----:B------:R-:W-:Y:S02]  /*0710*/  FMUL.FTZ R80, R78, R89 ;  /* 0x000000594e507220 */ /* 0x000fe40000410000 */
[----:B------:R-:W-:Y:S01]  /*0720*/  FMUL.FTZ R34, R68, R93 ;  /* 0x0000005d44227220 */ /* 0x000fe20000410000 */
[----:B------:R-:W-:Y:S01]  /*0730*/  HADD2.F32 R40, -RZ, R40.H1_H1 ;  /* 0x30000028ff287230 */ /* 0x000fe20000004100 */
[----:B------:R-:W-:-:S02]  /*0740*/  FMUL.FTZ R36, R78, R35 ;  /* 0x000000234e247220 */ /* 0x000fc40000410000 */
[----:B------:R-:W-:Y:S02]  /*0750*/  FADD.FTZ R56, R91, R56 ;  /* 0x000000385b387221 */ /* 0x000fe40000010000 */
[-C--:B------:R-:W-:Y:S02]  /*0760*/  FFMA.FTZ R59, R80, R91.reuse, R59 ;  /* 0x0000005b503b7223 */ /* 0x080fe4000001003b */
[----:B------:R-:W-:Y:S01]  /*0770*/  FFMA.FTZ R34, R76, R91, R34 ;  /* 0x0000005b4c227223 */ /* 0x000fe20000010022 */
[----:B------:R-:W-:Y:S01]  /*0780*/  HADD2.F32 R91, -RZ, R37.H0_H0 ;  /* 0x20000025ff5b7230 */ /* 0x000fe20000004100 */
[----:B------:R-:W-:Y:S01]  /*0790*/  FMUL.FTZ R35, R67, R32 ;  /* 0x0000002043237220 */ /* 0x000fe20000410000 */
[----:B------:R-:W-:Y:S01]  /*07a0*/  HADD2.F32 R89, -RZ, R41.H0_H0 ;  /* 0x20000029ff597230 */ /* 0x000fe20000004100 */
[----:B------:R-:W-:Y:S01]  /*07b0*/  FADD.FTZ R52, R40, R52 ;  /* 0x0000003428347221 */ /* 0x000fe20000010000 */
[----:B------:R-:W-:Y:S01]  /*07c0*/  HADD2.F32 R37, -RZ, R37.H1_H1 ;  /* 0x30000025ff257230 */ /* 0x000fe20000004100 */
[----:B------:R-:W-:-:S02]  /*07d0*/  FFMA.FTZ R53, R36, R40, R53 ;  /* 0x0000002824357223 */ /* 0x000fc40000010035 */
[----:B------:R-:W-:Y:S02]  /*07e0*/  FFMA.FTZ R35, R75, R40, R35 ;  /* 0x000000284b237223 */ /* 0x000fe40000010023 */
[----:B------:R-:W-:Y:S02]  /*07f0*/  FMUL.FTZ R40, R78, R79 ;  /* 0x0000004f4e287220 */ /* 0x000fe40000410000 */
[----:B------:R-:W-:Y:S01]  /*0800*/  FMUL.FTZ R79, R66, R91 ;  /* 0x0000005b424f7220 */ /* 0x000fe20000410000 */
[----:B------:R-:W-:Y:S01]  /*0810*/  HADD2.F32 R41, -RZ, R41.H1_H1 ;  /* 0x30000029ff297230 */ /* 0x000fe20000004100 */
[----:B------:R-:W-:Y:S02]  /*0820*/  FADD.FTZ R50, R32, R50 ;  /* 0x0000003220327221 */ /* 0x000fe40000010000 */
[----:B------:R-:W-:Y:S02]  /*0830*/  FFMA.FTZ R51, R36, R32, R51 ;  /* 0x0000002024337223 */ /* 0x000fe40000010033 */
[----:B------:R-:W-:-:S02]  /*0840*/  FMUL.FTZ R82, R78, R81 ;  /* 0x000000514e527220 */ /* 0x000fc40000410000 */
[----:B------:R-:W-:Y:S02]  /*0850*/  FADD.FTZ R48, R89, R48 ;  /* 0x0000003059307221 */ /* 0x000fe40000010000 */
[-C--:B------:R-:W-:Y:S02]  /*0860*/  FFMA.FTZ R49, R40, R89.reuse, R49 ;  /* 0x0000005928317223 */ /* 0x080fe40000010031 */
[----:B------:R-:W-:Y:S01]  /*0870*/  FFMA.FTZ R79, R74, R89, R79 ;  /* 0x000000594a4f7223 */ /* 0x000fe2000001004f */
[----:B------:R-:W-:Y:S01]  /*0880*/  HADD2.F32 R89, -RZ, R38.H0_H0 ;  /* 0x20000026ff597230 */ /* 0x000fe20000004100 */
[-C--:B------:R-:W-:Y:S02]  /*0890*/  FMUL.FTZ R32, R65, R37.reuse ;  /* 0x0000002541207220 */ /* 0x080fe40000410000 */
[----:B------:R-:W-:Y:S02]  /*08a0*/  FADD.FTZ R18, R37, R18 ;  /* 0x0000001225127221 */ /* 0x000fe40000010000 */
[----:B------:R-:W-:Y:S01]  /*08b0*/  FFMA.FTZ R19, R82, R37, R19 ;  /* 0x0000002552137223 */ /* 0x000fe20000010013 */
[----:B------:R-:W-:Y:S01]  /*08c0*/  HADD2.F32 R37, -RZ, R42.H0_H0 ;  /* 0x2000002aff257230 */ /* 0x000fe20000004100 */
[----:B------:R-:W-:-:S02]  /*08d0*/  FADD.FTZ R44, R41, R44 ;  /* 0x0000002c292c7221 */ /* 0x000fc40000010000 */
[-C--:B------:R-:W-:Y:S02]  /*08e0*/  FFMA.FTZ R45, R82, R41.reuse, R45 ;  /* 0x00000029522d7223 */ /* 0x080fe4000001002d */
[----:B------:R-:W-:Y:S01]  /*08f0*/  FFMA.FTZ R81, R73, R41, R32 ;  /* 0x0000002949517223 */ /* 0x000fe20000010020 */
[----:B------:R-:W-:Y:S01]  /*0900*/  HADD2.F32 R38, -RZ, R38.H1_H1 ;  /* 0x30000026ff267230 */ /* 0x000fe20000004100 */
[----:B------:R-:W-:Y:S02]  /*0910*/  FMUL.FTZ R41, R78, R87 ;  /* 0x000000574e297220 */ /* 0x000fe40000410000 */
[----:B------:R-:W-:Y:S01]  /*0920*/  FMUL.FTZ R32, R64, R89 ;  /* 0x0000005940207220 */ /* 0x000fe20000410000 */
[----:B------:R-:W-:Y:S01]  /*0930*/  HADD2.F32 R42, -RZ, R42.H1_H1 ;  /* 0x3000002aff2a7230 */ /* 0x000fe20000004100 */
[----:B------:R-:W-:Y:S02]  /*0940*/  FADD.FTZ R12, R37, R12 ;  /* 0x0000000c250c7221 */ /* 0x000fe40000010000 */
[----:B------:R-:W-:-:S02]  /*0950*/  FFMA.FTZ R16, R41, R37, R16 ;  /* 0x0000002529107223 */ /* 0x000fc40000010010 */
[----:B------:R-:W-:Y:S02]  /*0960*/  FFMA.FTZ R37, R72, R37, R32 ;  /* 0x0000002548257223 */ /* 0x000fe40000010020 */
[----:B------:R-:W-:Y:S01]  /*0970*/  FMUL.FTZ R84, R78, R85 ;  /* 0x000000554e547220 */ /* 0x000fe20000410000 */
[--C-:B------:R-:W-:Y:S01]  /*0980*/  HADD2.F32 R88, -RZ, R39.reuse.H1_H1 ;  /* 0x30000027ff587230 */ /* 0x100fe20000004100 */
[----:B------:R-:W-:Y:S02]  /*0990*/  FMUL.FTZ R32, R63, R38 ;  /* 0x000000263f207220 */ /* 0x000fe40000410000 */
[----:B------:R-:W-:Y:S02]  /*09a0*/  FADD.FTZ R13, R42, R13 ;  /* 0x0000000d2a0d7221 */ /* 0x000fe40000010000 */
[-C--:B------:R-:W-:Y:S01]  /*09b0*/  FFMA.FTZ R17, R84, R42.reuse, R17 ;  /* 0x0000002a54117223 */ /* 0x080fe20000010011 */
[----:B------:R-:W-:Y:S01]  /*09c0*/  HADD2.F32 R87, -RZ, R39.H0_H0 ;  /* 0x20000027ff577230 */ /* 0x000fe20000004100 */
[----:B------:R-:W-:Y:S01]  /*09d0*/  FFMA.FTZ R42, R71, R42, R32 ;  /* 0x0000002a472a7223 */ /* 0x000fe20000010020 */
[----:B------:R-:W-:Y:S01]  /*09e0*/  HADD2.F32 R32, -RZ, R43.H1_H1 ;  /* 0x3000002bff207230 */ /* 0x000fe20000004100 */
[----:B------:R-:W-:-:S02]  /*09f0*/  FMUL.FTZ R86, R78, R33 ;  /* 0x000000214e567220 */ /* 0x000fc40000410000 */
[----:B------:R-:W-:Y:S02]  /*0a00*/  FMUL.FTZ R39, R61, R88 ;  /* 0x000000583d277220 */ /* 0x000fe40000410000 */
[----:B------:R-:W-:Y:S02]  /*0a10*/  FADD.FTZ R11, R32, R11 ;  /* 0x0000000b200b7221 */ /* 0x000fe40000010000 */
[-C--:B------:R-:W-:Y:S02]  /*0a20*/  FFMA.FTZ R15, R86, R32.reuse, R15 ;  /* 0x00000020560f7223 */ /* 0x080fe4000001000f */
[----:B------:R-:W-:Y:S02]  /*0a30*/  FFMA.FTZ R39, R69, R32, R39 ;  /* 0x0000002045277223 */ /* 0x000fe40000010027 */
[----:B------:R-:W-:Y:S02]  /*0a40*/  FADD.FTZ R32, RZ, R34 ;  /* 0x00000022ff207221 */ /* 0x000fe40000010000 */
[----:B------:R-:W-:-:S02]  /*0a50*/  FFMA.FTZ R33, R80, R34, RZ ;  /* 0x0000002250217223 */ /* 0x000fc400000100ff */
        /* <DEDUP_REMOVED lines=8> */
[----:B------:R-:W-:Y:S01]  /*0ae0*/  HADD2.F32 R85, -RZ, R43.H0_H0 ;  /* 0x2000002bff557230 */ /* 0x000fe20000004100 */
[----:B------:R-:W-:Y:S02]  /*0af0*/  FADD.FTZ R5, R38, R5 ;  /* 0x0000000526057221 */ /* 0x000fe40000010000 */
[----:B------:R-:W-:Y:S02]  /*0b00*/  FFMA.FTZ R9, R84, R38, R9 ;  /* 0x0000002654097223 */ /* 0x000fe40000010009 */
[----:B------:R-:W-:Y:S02]  /*0b10*/  FMUL.FTZ R38, R62, R87 ;  /* 0x000000573e267220 */ /* 0x000fe40000410000 */
[----:B------:R-:W-:-:S02]  /*0b20*/  FADD.FTZ R33, R32, R37 ;  /* 0x0000002520217221 */ /* 0x000fc40000010000 */
[----:B------:R-:W-:Y:S02]  /*0b30*/  FFMA.FTZ R43, R41, R37, R88 ;  /* 0x00000025292b7223 */ /* 0x000fe40000010058 */
[----:B------:R-:W-:Y:S02]  /*0b40*/  FMUL.FTZ R83, R78, R83 ;  /* 0x000000534e537220 */ /* 0x000fe40000410000 */
        /* <DEDUP_REMOVED lines=19> */
.L_x_170:
        /* <DEDUP_REMOVED lines=18> */
.L_x_171:
[----:B--2---:R-:W-:Y:S01]  /*0da0*/  FADD.FTZ R88, R88, R85 ;  /* 0x0000005558587221 */ /* 0x004fe20000010000 */
[----:B------:R-:W-:Y:S01]  /*0db0*/  ISETP.NE.U32.AND P2, PT, RZ, c[0x0][0x250], PT ;  /* 0x00009400ff007a0c */ /* 0x000fe20003f45070 */
[----:B0-----:R-:W-:Y:S02]  /*0dc0*/  FADD.FTZ R32, R32, R43 ;  /* 0x0000002b20207221 */ /* 0x001fe40000010000 */
[----:B------:R-:W-:Y:S01]  /*0dd0*/  FMUL.FTZ R88, R88, c[0x0][0x1e0] ;  /* 0x0000780058587a20 */ /* 0x000fe20000410000 */
[----:B------:R-:W-:Y:S01]  /*0de0*/  ISETP.NE.AND.EX P2, PT, RZ, c[0x0][0x254], PT, P2 ;  /* 0x00009500ff007a0c */ /* 0x000fe20003f45320 */
[----:B-1----:R-:W-:-:S03]  /*0df0*/  FMUL.FTZ R85, R32, c[0x0][0x1e0] ;  /* 0x0000780020557a20 */ /* 0x002fc60000410000 */
[----:B------:R-:W-:Y:S02]  /*0e00*/  FSEL R88, R88, RZ, !P1 ;  /* 0x000000ff58587208 */ /* 0x000fe40004800000 */
[----:B------:R-:W-:-:S03]  /*0e10*/  ISETP.NE.U32.AND P1, PT, RZ, c[0x0][0x258], PT ;  /* 0x00009600ff007a0c */ /* 0x000fc60003f25070 */
[-CC-:B------:R-:W-:Y:S01]  /*0e20*/  FFMA.FTZ R32, R41, R85.reuse, R88.reuse ;  /* 0x0000005529207223 */ /* 0x180fe20000010058 */
[----:B------:R-:W-:Y:S01]  /*0e30*/  ISETP.NE.AND.EX P1, PT, RZ, c[0x0][0x25c], PT, P1 ;  /* 0x00009700ff007a0c */ /* 0x000fe20003f25310 */
[-C--:B------:R-:W-:Y:S02]  /*0e40*/  FFMA.FTZ R33, R80, R85.reuse, R88 ;  /* 0x0000005550217223 */ /* 0x080fe40000010058 */
[----:B------:R-:W-:Y:S02]  /*0e50*/  FADD.FTZ R41, R37, -R32 ;  /* 0x8000002025297221 */ /* 0x000fe40000010000 */
[-CC-:B------:R-:W-:Y:S02]  /*0e60*/  FFMA.FTZ R40, R40, R85.reuse, R88.reuse ;  /* 0x0000005528287223 */ /* 0x180fe40000010058 */
[----:B------:R-:W-:Y:S02]  /*0e70*/  FFMA.FTZ R36, R36, R85, R88 ;  /* 0x0000005524247223 */ /* 0x000fe40000010058 */
[----:B------:R-:W-:-:S02]  /*0e80*/  FADD.FTZ R33, R34, -R33 ;  /* 0x8000002122217221 */ /* 0x000fc40000010000 */
[-CC-:B------:R-:W-:Y:S02]  /*0e90*/  FFMA.FTZ R43, R84, R85.reuse, R88.reuse ;  /* 0x00000055542b7223 */ /* 0x180fe40000010058 */
[--C-:B------:R-:W-:Y:S02]  /*0ea0*/  FFMA.FTZ R83, R83, R85, R88.reuse ;  /* 0x0000005553537223 */ /* 0x100fe40000010058 */
[----:B------:R-:W-:Y:S01]  /*0eb0*/  FMUL.FTZ R34, R78, R41 ;  /* 0x000000294e227220 */ /* 0x000fe20000410000 */
[----:B-----5:R-:W-:Y:S01]  /*0ec0*/  @P0 HADD2.F32 R41, -RZ, R20.H0_H0 ;  /* 0x20000014ff290230 */ /* 0x020fe20000004100 */
[-C--:B------:R-:W-:Y:S02]  /*0ed0*/  FFMA.FTZ R82, R82, R85.reuse, R88 ;  /* 0x0000005552527223 */ /* 0x080fe40000010058 */
[----:B------:R-:W-:Y:S01]  /*0ee0*/  FADD.FTZ R79, R79, -R40 ;  /* 0x800000284f4f7221 */ /* 0x000fe20000010000 */
[----:B------:R-:W-:Y:S01]  /*0ef0*/  @P0 HADD2.F32 R40, -RZ, R21.H0_H0 ;  /* 0x20000015ff280230 */ /* 0x000fe20000004100 */
[----:B------:R-:W-:-:S02]  /*0f00*/  FFMA.FTZ R86, R86, R85, R88 ;  /* 0x0000005556567223 */ /* 0x000fc40000010058 */
[----:B------:R-:W-:Y:S02]  /*0f10*/  FADD.FTZ R35, R35, -R36 ;  /* 0x8000002423237221 */ /* 0x000fe40000010000 */
[----:B------:R-:W-:Y:S02]  /*0f20*/  FMUL.FTZ R32, R78, R33 ;  /* 0x000000214e207220 */ /* 0x000fe40000410000 */
[----:B------:R-:W-:Y:S02]  /*0f30*/  FADD.FTZ R43, R42, -R43 ;  /* 0x8000002b2a2b7221 */ /* 0x000fe40000010000 */
[----:B------:R-:W-:Y:S01]  /*0f40*/  FADD.FTZ R83, R38, -R83 ;  /* 0x8000005326537221 */ /* 0x000fe20000010000 */
[----:B------:R-:W-:Y:S01]  /*0f50*/  @P0 HADD2.F32 R38, -RZ, R20.H1_H1 ;  /* 0x30000014ff260230 */ /* 0x000fe20000004100 */
[----:B------:R-:W-:Y:S02]  /*0f60*/  FADD.FTZ R81, R81, -R82 ;  /* 0x8000005251517221 */ /* 0x000fe40000010000 */
[----:B------:R-:W-:-:S02]  /*0f70*/  FMUL.FTZ R33, R78, R79 ;  /* 0x0000004f4e217220 */ /* 0x000fc40000410000 */
[----:B------:R-:W-:Y:S02]  /*0f80*/  FADD.FTZ R85, R39, -R86 ;  /* 0x8000005627557221 */ /* 0x000fe40000010000 */
[----:B------:R-:W-:Y:S02]  /*0f90*/  FMUL.FTZ R37, R78, R35 ;  /* 0x000000234e257220 */ /* 0x000fe40000410000 */
[----:B------:R-:W-:Y:S01]  /*0fa0*/  @P0 FADD.FTZ R32, R32, R41 ;  /* 0x0000002920200221 */ /* 0x000fe20000010000 */
[--C-:B------:R-:W-:Y:S01]  /*0fb0*/  @P0 HADD2.F32 R41, -RZ, R22.reuse.H0_H0 ;  /* 0x20000016ff290230 */ /* 0x100fe20000004100 */
[C---:B------:R-:W-:Y:S01]  /*0fc0*/  FMUL.FTZ R39, R78.reuse, R43 ;  /* 0x0000002b4e277220 */ /* 0x040fe20000410000 */
[----:B------:R-:W-:Y:S01]  /*0fd0*/  @P0 HADD2.F32 R43, -RZ, R21.H1_H1 ;  /* 0x30000015ff2b0230 */ /* 0x000fe20000004100 */
[C---:B------:R-:W-:Y:S02]  /*0fe0*/  FMUL.FTZ R36, R78.reuse, R81 ;  /* 0x000000514e247220 */ /* 0x040fe40000410000 */
[----:B------:R-:W-:Y:S01]  /*0ff0*/  @P0 FADD.FTZ R33, R33, R40 ;  /* 0x0000002821210221 */ /* 0x000fe20000010000 */
[--C-:B------:R-:W-:Y:S01]  /*1000*/  @P0 HADD2.F32 R40, -RZ, R23.reuse.H0_H0 ;  /* 0x20000017ff280230 */ /* 0x100fe20000004100 */
[----:B------:R-:W-:Y:S01]  /*1010*/  @P0 FADD.FTZ R37, R37, R38 ;  /* 0x0000002625250221 */ /* 0x000fe20000010000 */
[----:B------:R-:W-:Y:S01]  /*1020*/  @P0 HADD2.F32 R38, -RZ, R22.H1_H1 ;  /* 0x30000016ff260230 */ /* 0x000fe20000004100 */
[----:B------:R-:W-:Y:S01]  /*1030*/  FMUL.FTZ R35, R78, R83 ;  /* 0x000000534e237220 */ /* 0x000fe20000410000 */
[-C--:B------:R-:W-:Y:S01]  /*1040*/  @P1 F2FP.PACK_AB R79, RZ, R33.reuse ;  /* 0x00000021ff4f123e */ /* 0x080fe200000000ff */
[----:B------:R-:W-:Y:S01]  /*1050*/  @P0 FADD.FTZ R34, R34, R41 ;  /* 0x0000002922220221 */ /* 0x000fe20000010000 */
[----:B------:R-:W-:Y:S01]  /*1060*/  @P2 F2FP.PACK_AB R86, RZ, R33 ;  /* 0x00000021ff56223e */ /* 0x000fe200000000ff */
[----:B------:R-:W-:Y:S01]  /*1070*/  @P0 FADD.FTZ R36, R36, R43 ;  /* 0x0000002b24240221 */ /* 0x000fe20000010000 */
[----:B------:R-:W-:Y:S01]  /*1080*/  @P0 HADD2.F32 R43, -RZ, R23.H1_H1 ;  /* 0x30000017ff2b0230 */ /* 0x000fe20000004100 */
[----:B------:R-:W-:Y:S01]  /*1090*/  FMUL.FTZ R78, R78, R85 ;  /* 0x000000554e4e7220 */ /* 0x000fe20000410000 */
[-C--:B------:R-:W-:Y:S01]  /*10a0*/  @P2 F2FP.PACK_AB R87, RZ, R34.reuse ;  /* 0x00000022ff57223e */ /* 0x080fe200000000ff */
[----:B------:R-:W-:Y:S01]  /*10b0*/  @P0 FADD.FTZ R35, R35, R40 ;  /* 0x0000002823230221 */ /* 0x000fe20000010000 */
[----:B------:R-:W-:Y:S01]  /*10c0*/  @P1 F2FP.PACK_AB R81, RZ, R34 ;  /* 0x00000022ff51123e */ /* 0x000fe200000000ff */
[----:B------:R-:W-:Y:S01]  /*10d0*/  @P0 FADD.FTZ R39, R39, R38 ;  /* 0x0000002627270221 */ /* 0x000fe20000010000 */
[----:B------:R-:W-:Y:S01]  /*10e0*/  @P1 F2FP.PACK_AB R38, RZ, R32 ;  /* 0x00000020ff26123e */ /* 0x000fe200000000ff */
[----:B------:R-:W-:Y:S01]  /*10f0*/  @P0 FADD.FTZ R78, R78, R43 ;  /* 0x0000002b4e4e0221 */ /* 0x000fe20000010000 */
[----:B------:R-:W-:-:S02]  /*1100*/  @P1 F2FP.PACK_AB R83, RZ, R35 ;  /* 0x00000023ff53123e */ /* 0x000fc400000000ff */
[----:B------:R-:W-:Y:S02]  /*1110*/  @P2 F2FP.PACK_AB R40, RZ, R39 ;  /* 0x00000027ff28223e */ /* 0x000fe400000000ff */
[----:B------:R-:W-:Y:S02]  /*1120*/  @P2 PRMT R30, R87, 0x7610, R30 ;  /* 0x00007610571e2816 */ /* 0x000fe4000000001e */
[----:B------:R-:W-:Y:S02]  /*1130*/  @P2 F2FP.PACK_AB R88, RZ, R35 ;  /* 0x00000023ff58223e */ /* 0x000fe400000000ff */
[----:B------:R-:W-:Y:S02]  /*1140*/  @P2 F2FP.PACK_AB R85, RZ, R32 ;  /* 0x00000020ff55223e */ /* 0x000fe400000000ff */
[----:B------:R-:W-:Y:S02]  /*1150*/  @P1 PRMT R24, R38, 0x7610, R24 ;  /* 0x0000761026181816 */ /* 0x000fe40000000018 */
[----:B------:R-:W-:-:S02]  /*1160*/  @P1 F2FP.PACK_AB R43, RZ, R37 ;  /* 0x00000025ff2b123e */ /* 0x000fc400000000ff */
[----:B------:R-:W-:Y:S02]  /*1170*/  @P1 F2FP.PACK_AB R80, RZ, R36 ;  /* 0x00000024ff50123e */ /* 0x000fe400000000ff */
[----:B------:R-:W-:Y:S02]  /*1180*/  @P1 F2FP.PACK_AB R82, RZ, R39 ;  /* 0x00000027ff52123e */ /* 0x000fe400000000ff */
[----:B------:R-:W-:Y:S02]  /*1190*/  @P1 F2FP.PACK_AB R84, RZ, R78 ;  /* 0x0000004eff54123e */ /* 0x000fe400000000ff */
[----:B------:R-:W-:Y:S02]  /*11a0*/  @P2 F2FP.PACK_AB R41, RZ, R36 ;  /* 0x00000024ff29223e */ /* 0x000fe400000000ff */
[----:B------:R-:W-:Y:S02]  /*11b0*/  F2FP.PACK_AB R33, R36, R33 ;  /* 0x000000212421723e */ /* 0x000fe400000000ff */
[----:B------:R-:W-:-:S02]  /*11c0*/  @P1 PRMT R25, R79, 0x7610, R25 ;  /* 0x000076104f191816 */ /* 0x000fc40000000019 */
[----:B------:R-:W-:Y:S02]  /*11d0*/  @P1 PRMT R26, R81, 0x7610, R26 ;  /* 0x00007610511a1816 */ /* 0x000fe4000000001a */
[----:B------:R-:W-:Y:S02]  /*11e0*/  @P1 PRMT R27, R83, 0x7610, R27 ;  /* 0x00007610531b1816 */ /* 0x000fe4000000001b */
[----:B------:R-:W-:Y:S02]  /*11f0*/  @P1 IADD3 R38, P0, R58, c[0x0][0x258], RZ ;  /* 0x000096003a261a10 */ /* 0x000fe40007f1e0ff */
[----:B------:R-:W-:Y:S02]  /*1200*/  @P2 PRMT R29, R86, 0x7610, R29 ;  /* 0x00007610561d2816 */ /* 0x000fe4000000001d */
[----:B------:R-:W-:Y:S02]  /*1210*/  @P2 PRMT R30, R30, 0x5410, R40 ;  /* 0x000054101e1e2816 */ /* 0x000fe40000000028 */
[----:B------:R-:W-:-:S02]  /*1220*/  IADD3 R36, P3, R58, c[0x0][0x248], RZ ;  /* 0x000092003a247a10 */ /* 0x000fc40007f7e0ff */
[----:B------:R-:W-:Y:S02]  /*1230*/  @P2 F2FP.PACK_AB R89, RZ, R78 ;  /* 0x0000004eff59223e */ /* 0x000fe400000000ff */
[----:B------:R-:W-:Y:S02]  /*1240*/  @P2 F2FP.PACK_AB R42, RZ, R37 ;  /* 0x00000025ff2a223e */ /* 0x000fe400000000ff */
[----:B------:R-:W-:Y:S02]  /*1250*/  @P2 PRMT R31, R88, 0x7610, R31 ;  /* 0x00007610581f2816 */ /* 0x000fe4000000001f */
[----:B------:R-:W-:Y:S02]  /*1260*/  @P2 PRMT R28, R85, 0x7610, R28 ;  /* 0x00007610551c2816 */ /* 0x000fe4000000001c */
[----:B------:R-:W-:Y:S02]  /*1270*/  @P2 IADD3 R40, P4, R58, c[0x0][0x250], RZ ;  /* 0x000094003a282a10 */ /* 0x000fe40007f9e0ff */
[----:B------:R-:W-:-:S02]  /*1280*/  F2FP.PACK_AB R34, R39, R34 ;  /* 0x000000222722723e */ /* 0x000fc400000000ff */
[----:B------:R-:W-:Y:S02]  /*1290*/  F2FP.PACK_AB R32, R37, R32 ;  /* 0x000000202520723e */ /* 0x000fe400000000ff */
[----:B------:R-:W-:Y:S02]  /*12a0*/  @P1 PRMT R24, R24, 0x5410, R43 ;  /* 0x0000541018181816 */ /* 0x000fe4000000002b */
[----:B------:R-:W-:Y:S02]  /*12b0*/  @P1 PRMT R25, R25, 0x5410, R80 ;  /* 0x0000541019191816 */ /* 0x000fe40000000050 */
[----:B------:R-:W-:Y:S02]  /*12c0*/  @P1 PRMT R26, R26, 0x5410, R82 ;  /* 0x000054101a1a1816 */ /* 0x000fe40000000052 */
[----:B------:R-:W-:Y:S02]  /*12d0*/  @P1 PRMT R27, R27, 0x5410, R84 ;  /* 0x000054101b1b1816 */ /* 0x000fe40000000054 */
[----:B------:R-:W-:-:S02]  /*12e0*/  @P1 IADD3.X R39, R57, c[0x0][0x25c], RZ, P0, !PT ;  /* 0x0000970039271a10 */ /* 0x000fc400007fe4ff */
[----:B------:R-:W-:Y:S02]  /*12f0*/  F2FP.PACK_AB R35, R78, R35 ;  /* 0x000000234e23723e */ /* 0x000fe400000000ff */
        /* <DEDUP_REMOVED lines=8> */
[----:B------:R0:W-:Y:S01]  /*1380*/  @P2 STG.E.128 [R40.64], R28 ;  /* 0x0000001c28002986 */ /* 0x0001e2000c101d04 */
[----:B------:R-:W-:-:S04]  /*1390*/  LEA R77, R42, R77, 0x2 ;  /* 0x0000004d2a4d7211 */ /* 0x000fc800078e10ff */
[----:B------:R-:W-:-:S13]  /*13a0*/  ISETP.GE.AND P0, PT, R77, c[0x0][0x164], PT ;  /* 0x000059004d007a0c */ /* 0x000fda0003f06270 */
[----:B0-----:R-:W-:Y:S01]  /*13b0*/  @P0 CALL.REL.NOINC `(.L_x_168) ;  /* 0x0000001000000944 */ /* 0x001fe20003c00000 */
[----:B------:R-:W-:Y:S05]  /*13c0*/  BRA `(.L_x_169) ;  /* 0xfffff06000007947 */ /* 0x000fea000383ffff */
.L_x_168:
        /* <DEDUP_REMOVED lines=24> */
.L_x_165:
        /* <DEDUP_REMOVED lines=69> */
[C---:B------:R-:W-:Y:S02]  /*19a0*/  SHF.L.U64.HI R10, R8.reuse, 0x2, R3 ;  /* 0x00000002080a7819 */ /* 0x040fe40000010203 */
[----:B------:R-:W-:Y:S01]  /*19b0*/  SHF.L.U32 R8, R8, 0x2, RZ ;  /* 0x0000000208087819 */ /* 0x000fe200000006ff */
[----:B------:R-:W0:Y:S03]  /*19c0*/  LDS R4, [R0.X4] ;  /* 0x0000000000047984 */ /* 0x000e260000004800 */
        /* <DEDUP_REMOVED lines=32> */
.L_x_166:
[----:B------:R-:W-:Y:S01]  /*1bd0*/  HFMA2.MMA R89, -RZ, RZ, 0, 5.9604644775390625e-08 ;  /* 0x00000001ff597435 */ /* 0x000fe200000001ff */
[----:B------:R-:W-:-:S02]  /*1be0*/  MOV R92, R85 ;  /* 0x00000055005c7202 */ /* 0x000fc40000000f00 */
[----:B------:R-:W-:Y:S02]  /*1bf0*/  MOV R90, 0x1f ;  /* 0x0000001f005a7802 */ /* 0x000fe40000000f00 */
[----:B------:R-:W-:Y:S02]  /*1c00*/  MOV R87, 0xffffffff ;  /* 0xffffffff00577802 */ /* 0x000fe40000000f00 */
[----:B------:R-:W-:Y:S02]  /*1c10*/  MOV R32, 0x1c30 ;  /* 0x00001c3000207802 */ /* 0x000fe40000000f00 */
[----:B-----5:R-:W-:Y:S05]  /*1c20*/  CALL.REL.NOINC `($__internal_13_$__cuda_sm70_shflsync_bfly_p) ;  /* 0x0000046000007944 */ /* 0x020fea0003c00000 */
[----:B-1----:R-:W-:Y:S01]  /*1c30*/  MOV R88, R90 ;  /* 0x0000005a00587202 */ /* 0x002fe20000000f00 */
[----:B0-----:R-:W-:Y:S05]  /*1c40*/  BRA `(.L_x_170) ;  /* 0xfffff03000007947 */ /* 0x001fea000383ffff */
.L_x_167:
[----:B------:R-:W-:Y:S01]  /*1c50*/  HFMA2.MMA R89, -RZ, RZ, 0, 5.9604644775390625e-08 ;  /* 0x00000001ff597435 */ /* 0x000fe200000001ff */
[----:B------:R-:W-:Y:S02]  /*1c60*/  MOV R92, R43 ;  /* 0x0000002b005c7202 */ /* 0x000fe40000000f00 */
[----:B------:R-:W-:Y:S02]  /*1c70*/  MOV R90, 0x1f ;  /* 0x0000001f005a7802 */ /* 0x000fe40000000f00 */
[----:B------:R-:W-:-:S02]  /*1c80*/  MOV R87, 0xffffffff ;  /* 0xffffffff00577802 */ /* 0x000fc40000000f00 */
[----:B------:R-:W-:Y:S02]  /*1c90*/  MOV R32, 0x1cb0 ;  /* 0x00001cb000207802 */ /* 0x000fe40000000f00 */
[----:B01---5:R-:W-:Y:S05]  /*1ca0*/  CALL.REL.NOINC `($__internal_13_$__cuda_sm70_shflsync_bfly_p) ;  /* 0x000003e000007944 */ /* 0x023fea0003c00000 */
[----:B------:R-:W-:Y:S01]  /*1cb0*/  FADD.FTZ R85, R85, R88 ;  /* 0x0000005855557221 */ /* 0x000fe20000010000 */
[----:B0-----:R-:W-:Y:S01]  /*1cc0*/  HFMA2.MMA R89, -RZ, RZ, 0, 1.1920928955078125e-07 ;  /* 0x00000002ff597435 */ /* 0x001fe200000001ff */
[----:B-1----:R-:W-:Y:S01]  /*1cd0*/  FADD.FTZ R43, R43, R90 ;  /* 0x0000005a2b2b7221 */ /* 0x002fe20000010000 */
[----:B------:R-:W-:Y:S02]  /*1ce0*/  MOV R90, 0x1f ;  /* 0x0000001f005a7802 */ /* 0x000fe40000000f00 */
[----:B------:R-:W-:Y:S02]  /*1cf0*/  MOV R87, 0xffffffff ;  /* 0xffffffff00577802 */ /* 0x000fe40000000f00 */
[----:B------:R-:W-:Y:S02]  /*1d00*/  MOV R92, R85 ;  /* 0x00000055005c7202 */ /* 0x000fe40000000f00 */
[----:B------:R-:W-:Y:S02]  /*1d10*/  MOV R32, 0x1d30 ;  /* 0x00001d3000207802 */ /* 0x000fe40000000f00 */
[----:B------:R-:W-:Y:S05]  /*1d20*/  CALL.REL.NOINC `($__internal_13_$__cuda_sm70_shflsync_bfly_p) ;  /* 0x0000036000007944 */ /* 0x000fea0003c00000 */
[----:B0-----:R-:W-:Y:S01]  /*1d30*/  HFMA2.MMA R89, -RZ, RZ, 0, 1.1920928955078125e-07 ;  /* 0x00000002ff597435 */ /* 0x001fe200000001ff */
[----:B-1----:R-:W-:-:S02]  /*1d40*/  MOV R88, R90 ;  /* 0x0000005a00587202 */ /* 0x002fc40000000f00 */
[----:B------:R-:W-:Y:S02]  /*1d50*/  MOV R92, R43 ;  /* 0x0000002b005c7202 */ /* 0x000fe40000000f00 */
[----:B------:R-:W-:Y:S02]  /*1d60*/  MOV R90, 0x1f ;  /* 0x0000001f005a7802 */ /* 0x000fe40000000f00 */
[----:B------:R-:W-:Y:S02]  /*1d70*/  MOV R87, 0xffffffff ;  /* 0xffffffff00577802 */ /* 0x000fe40000000f00 */
[----:B------:R-:W-:Y:S02]  /*1d80*/  MOV R32, 0x1da0 ;  /* 0x00001da000207802 */ /* 0x000fe40000000f00 */
[----:B------:R-:W-:Y:S05]  /*1d90*/  CALL.REL.NOINC `($__internal_13_$__cuda_sm70_shflsync_bfly_p) ;  /* 0x000002f000007944 */ /* 0x000fea0003c00000 */
[----:B------:R-:W-:Y:S01]  /*1da0*/  FADD.FTZ R85, R88, R85 ;  /* 0x0000005558557221 */ /* 0x000fe20000010000 */
[----:B0-----:R-:W-:Y:S01]  /*1db0*/  HFMA2.MMA R89, -RZ, RZ, 0, 2.384185791015625e-07 ;  /* 0x00000004ff597435 */ /* 0x001fe200000001ff */
[----:B-1----:R-:W-:Y:S01]  /*1dc0*/  FADD.FTZ R43, R43, R90 ;  /* 0x0000005a2b2b7221 */ /* 0x002fe20000010000 */
[----:B------:R-:W-:Y:S02]  /*1dd0*/  MOV R90, 0x1f ;  /* 0x0000001f005a7802 */ /* 0x000fe40000000f00 */
[----:B------:R-:W-:-:S02]  /*1de0*/  MOV R87, 0xffffffff ;  /* 0xffffffff00577802 */ /* 0x000fc40000000f00 */
[----:B------:R-:W-:Y:S02]  /*1df0*/  MOV R92, R85 ;  /* 0x00000055005c7202 */ /* 0x000fe40000000f00 */
[----:B------:R-:W-:Y:S02]  /*1e00*/  MOV R32, 0x1e20 ;  /* 0x00001e2000207802 */ /* 0x000fe40000000f00 */
[----:B------:R-:W-:Y:S05]  /*1e10*/  CALL.REL.NOINC `($__internal_13_$__cuda_sm70_shflsync_bfly_p) ;  /* 0x0000027000007944 */ /* 0x000fea0003c00000 */
[----:B0-----:R-:W-:Y:S01]  /*1e20*/  HFMA2.MMA R89, -RZ, RZ, 0, 2.384185791015625e-07 ;  /* 0x00000004ff597435 */ /* 0x001fe200000001ff */
[----:B-1----:R-:W-:Y:S02]  /*1e30*/  MOV R88, R90 ;  /* 0x0000005a00587202 */ /* 0x002fe40000000f00 */
[----:B------:R-:W-:Y:S02]  /*1e40*/  MOV R92, R43 ;  /* 0x0000002b005c7202 */ /* 0x000fe40000000f00 */
[----:B------:R-:W-:Y:S02]  /*1e50*/  MOV R90, 0x1f ;  /* 0x0000001f005a7802 */ /* 0x000fe40000000f00 */
[----:B------:R-:W-:Y:S02]  /*1e60*/  MOV R87, 0xffffffff ;  /* 0xffffffff00577802 */ /* 0x000fe40000000f00 */
[----:B------:R-:W-:-:S02]  /*1e70*/  MOV R32, 0x1e90 ;  /* 0x00001e9000207802 */ /* 0x000fc40000000f00 */
[----:B------:R-:W-:Y:S05]  /*1e80*/  CALL.REL.NOINC `($__internal_13_$__cuda_sm70_shflsync_bfly_p) ;  /* 0x0000020000007944 */ /* 0x000fea0003c00000 */
[----:B------:R-:W-:Y:S01]  /*1e90*/  FADD.FTZ R85, R88, R85 ;  /* 0x0000005558557221 */ /* 0x000fe20000010000 */
[----:B0-----:R-:W-:Y:S01]  /*1ea0*/  HFMA2.MMA R89, -RZ, RZ, 0, 4.76837158203125e-07 ;  /* 0x00000008ff597435 */ /* 0x001fe200000001ff */
[----:B-1----:R-:W-:Y:S01]  /*1eb0*/  FADD.FTZ R43, R43, R90 ;  /* 0x0000005a2b2b7221 */ /* 0x002fe20000010000 */
[----:B------:R-:W-:-:S02]  /*1ec0*/  MOV R90, 0x1f ;  /* 0x0000001f005a7802 */ /* 0x000fc40000000f00 */
[----:B------:R-:W-:Y:S02]  /*1ed0*/  MOV R87, 0xffffffff ;  /* 0xffffffff00577802 */ /* 0x000fe40000000f00 */
[----:B------:R-:W-:Y:S02]  /*1ee0*/  MOV R92, R85 ;  /* 0x00000055005c7202 */ /* 0x000fe40000000f00 */
[----:B------:R-:W-:Y:S02]  /*1ef0*/  MOV R32, 0x1f10 ;  /* 0x00001f1000207802 */ /* 0x000fe40000000f00 */
[----:B------:R-:W-:Y:S05]  /*1f00*/  CALL.REL.NOINC `($__internal_13_$__cuda_sm70_shflsync_bfly_p) ;  /* 0x0000018000007944 */ /* 0x000fea0003c00000 */
[----:B0-----:R-:W-:Y:S01]  /*1f10*/  HFMA2.MMA R89, -RZ, RZ, 0, 4.76837158203125e-07 ;  /* 0x00000008ff597435 */ /* 0x001fe200000001ff */
[----:B-1----:R-:W-:Y:S02]  /*1f20*/  MOV R88, R90 ;  /* 0x0000005a00587202 */ /* 0x002fe40000000f00 */
[----:B------:R-:W-:Y:S02]  /*1f30*/  MOV R92, R43 ;  /* 0x0000002b005c7202 */ /* 0x000fe40000000f00 */
[----:B------:R-:W-:Y:S02]  /*1f40*/  MOV R90, 0x1f ;  /* 0x0000001f005a7802 */ /* 0x000fe40000000f00 */
[----:B------:R-:W-:-:S02]  /*1f50*/  MOV R87, 0xffffffff ;  /* 0xffffffff00577802 */ /* 0x000fc40000000f00 */
[----:B------:R-:W-:Y:S02]  /*1f60*/  MOV R32, 0x1f80 ;  /* 0x00001f8000207802 */ /* 0x000fe40000000f00 */
[----:B------:R-:W-:Y:S05]  /*1f70*/  CALL.REL.NOINC `($__internal_13_$__cuda_sm70_shflsync_bfly_p) ;  /* 0x0000011000007944 */ /* 0x000fea0003c00000 */
[----:B------:R-:W-:Y:S01]  /*1f80*/  FADD.FTZ R85, R88, R85 ;  /* 0x0000005558557221 */ /* 0x000fe20000010000 */
[----:B0-----:R-:W-:Y:S01]  /*1f90*/  HFMA2.MMA R89, -RZ, RZ, 0, 9.5367431640625e-07 ;  /* 0x00000010ff597435 */ /* 0x001fe200000001ff */
[----:B-1----:R-:W-:Y:S01]  /*1fa0*/  FADD.FTZ R43, R43, R90 ;  /* 0x0000005a2b2b7221 */ /* 0x002fe20000010000 */
[----:B------:R-:W-:Y:S02]  /*1fb0*/  MOV R90, 0x1f ;  /* 0x0000001f005a7802 */ /* 0x000fe40000000f00 */
[----:B------:R-:W-:Y:S02]  /*1fc0*/  MOV R87, 0xffffffff ;  /* 0xffffffff00577802 */ /* 0x000fe40000000f00 */
[----:B------:R-:W-:Y:S02]  /*1fd0*/  MOV R92, R85 ;  /* 0x00000055005c7202 */ /* 0x000fe40000000f00 */
[----:B------:R-:W-:Y:S02]  /*1fe0*/  MOV R32, 0x2000 ;  /* 0x0000200000207802 */ /* 0x000fe40000000f00 */
[----:B------:R-:W-:Y:S05]  /*1ff0*/  CALL.REL.NOINC `($__internal_13_$__cuda_sm70_shflsync_bfly_p) ;  /* 0x0000009000007944 */ /* 0x000fea0003c00000 */
[----:B0-----:R-:W-:Y:S01]  /*2000*/  HFMA2.MMA R89, -RZ, RZ, 0, 9.5367431640625e-07 ;  /* 0x00000010ff597435 */ /* 0x001fe200000001ff */
[----:B-1----:R-:W-:-:S02]  /*2010*/  MOV R88, R90 ;  /* 0x0000005a00587202 */ /* 0x002fc40000000f00 */
[----:B------:R-:W-:Y:S02]  /*2020*/  MOV R92, R43 ;  /* 0x0000002b005c7202 */ /* 0x000fe40000000f00 */
[----:B------:R-:W-:Y:S02]  /*2030*/  MOV R90, 0x1f ;  /* 0x0000001f005a7802 */ /* 0x000fe40000000f00 */
[----:B------:R-:W-:Y:S02]  /*2040*/  MOV R87, 0xffffffff ;  /* 0xffffffff00577802 */ /* 0x000fe40000000f00 */
[----:B------:R-:W-:Y:S02]  /*2050*/  MOV R32, 0x2070 ;  /* 0x0000207000207802 */ /* 0x000fe40000000f00 */
[----:B------:R-:W-:Y:S05]  /*2060*/  CALL.REL.NOINC `($__internal_13_$__cuda_sm70_shflsync_bfly_p) ;  /* 0x0000002000007944 */ /* 0x000fea0003c00000 */
[----:B-1----:R-:W-:Y:S01]  /*2070*/  MOV R32, R90 ;  /* 0x0000005a00207202 */ /* 0x002fe20000000f00 */
[----:B0-----:R-:W-:Y:S05]  /*2080*/  BRA `(.L_x_171) ;  /* 0xffffed1000007947 */ /* 0x001fea000383ffff */
        .weak           $__internal_13_$__cuda_sm70_shflsync_bfly_p
        .type           $__internal_13_$__cuda_sm70_shflsync_bfly_p,@function
        .size           $__internal_13_$__cuda_sm70_shflsync_bfly_p,(.L_x_1548 - $__internal_13_$__cuda_sm70_shflsync_bfly_p)
$__internal_13_$__cuda_sm70_shflsync_bfly_p:
[----:B------:R-:W-:Y:S01]  /*2090*/  HFMA2.MMA R33, -RZ, RZ, 0, 0 ;  /* 0x00000000ff217435 */ /* 0x000fe200000001ff */
[----:B------:R-:W-:Y:S04]  /*20a0*/  WARPSYNC R87 ;  /* 0x0000005700007348 */ /* 0x000fe80003800000 */
[----:B------:R0:W1:Y:S01]  /*20b0*/  SHFL.BFLY PT, R90, R92, R89, R90 ;  /* 0x0c0000595c5a7389 */ /* 0x00006200000e005a */
[----:B------:R-:W-:Y:S05]  /*20c0*/  RET.REL.NODEC R32 `(_ZN10layer_norm31ln_parallel_residual_bwd_kernelINS_13Kernel_traitsI6__halfS2_S2_S2_fjLj256ELj1ELj4ELj1ELj16ENS_18Kernel_traits_baseILj256ES2_S2_S2_S2_fjLj128EEEEELb0ELb0ELb1EEEvNS_9BwdParamsE) ;  /* 0xffffdf3020007950 */ /* 0x000fea0003c3ffff */
.L_x_172:
        /* <DEDUP_REMOVED lines=11> */
.L_x_1548:


//--------------------- .text._ZN10layer_norm31ln_parallel_residual_bwd_kernelINS_13Kernel_traitsI6__halfS2_S2_S2_fjLj256ELj1ELj4ELj1ELj16ENS_18Kernel_traits_baseILj256ES2_S2_S2_S2_fjLj128EEEEELb0ELb1ELb0EEEvNS_9BwdParamsE --------------------------
	.section	.text._ZN10layer_norm31ln_parallel_residual_bwd_kernelINS_13Kernel_traitsI6__halfS2_S2_S2_fjLj256ELj1ELj4ELj1ELj16ENS_18Kernel_traits_baseILj256ES2_S2_S2_S2_fjLj128EEEEELb0ELb1ELb0EEEvNS_9BwdParamsE,"ax",@progbits
	.sectioninfo	@"SHI_REGISTERS=72"
	.align	128
        .global         _ZN10layer_norm31ln_parallel_residual_bwd_kernelINS_13Kernel_traitsI6__halfS2_S2_S2_fjLj256ELj1ELj4ELj1ELj16ENS_18Kernel_traits_baseILj256ES2_S2_S2_S2_fjLj128EEEEELb0ELb1ELb0EEEvNS_9BwdParamsE
        .type           _ZN10layer_norm31ln_parallel_residual_bwd_kernelINS_13Kernel_traitsI6__halfS2_S2_S2_fjLj256ELj1ELj4ELj1ELj16ENS_18Kernel_traits_baseILj256ES2_S2_S2_S2_fjLj128EEEEELb0ELb1ELb0EEEvNS_9BwdParamsE,@function
        .size           _ZN10layer_norm31ln_parallel_residual_bwd_kernelINS_13Kernel_traitsI6__halfS2_S2_S2_fjLj256ELj1ELj4ELj1ELj16ENS_18Kernel_traits_baseILj256ES2_S2_S2_S2_fjLj128EEEEELb0ELb1ELb0EEEvNS_9BwdParamsE,(.L_x_1549 - _ZN10layer_norm31ln_parallel_residual_bwd_kernelINS_13Kernel_traitsI6__halfS2_S2_S2_fjLj256ELj1ELj4ELj1ELj16ENS_18Kernel_traits_baseILj256ES2_S2_S2_S2_fjLj128EEEEELb0ELb1ELb0EEEvNS_9BwdParamsE)
        .other          _ZN10layer_norm31ln_parallel_residual_bwd_kernelINS_13Kernel_traitsI6__halfS2_S2_S2_fjLj256ELj1ELj4ELj1ELj16ENS_18Kernel_traits_baseILj256ES2_S2_S2_S2_fjLj128EEEEELb0ELb1ELb0EEEvNS_9BwdParamsE,@"STO_CUDA_ENTRY STV_DEFAULT"
_ZN10layer_norm31ln_parallel_residual_bwd_kernelINS_13Kernel_traitsI6__halfS2_S2_S2_fjLj256ELj1ELj4ELj1ELj16ENS_18Kernel_traits_baseILj256ES2_S2_S2_S2_fjLj128EEEEELb0ELb1ELb0EEEvNS_9BwdParamsE:
.text._ZN10layer_norm31ln_parallel_residual_bwd_kernelINS_13Kernel_traitsI6__halfS2_S2_S2_fjLj256ELj1ELj4ELj1ELj16ENS_18Kernel_traits_baseILj256ES2_S2_S2_S2_fjLj128EEEEELb0ELb1ELb0EEEvNS_9BwdParamsE:
        /* <DEDUP_REMOVED lines=27> */
[--C-:B-----5:R-:W-:Y:S01]  /*01b0*/  HADD2.F32 R45, -RZ, R24.reuse.H0_H0 ;  /* 0x20000018ff2d7230 */ /* 0x120fe20000004100 */
[----:B------:R-:W-:Y:S01]  /*01c0*/  IMAD.MOV.U32 R21, RZ, RZ, RZ ;  /* 0x000000ffff157224 */ /* 0x000fe200078e00ff */
[----:B------:R-:W-:Y:S02]  /*01d0*/  HADD2.F32 R44, -RZ, R24.H1_H1 ;  /* 0x30000018ff2c7230 */ /* 0x000fe40000004100 */
[--C-:B------:R-:W-:Y:S02]  /*01e0*/  HADD2.F32 R7, -RZ, R25.reuse.H0_H0 ;  /* 0x20000019ff077230 */ /* 0x100fe40000004100 */
[----:B------:R-:W-:Y:S02]  /*01f0*/  HADD2.F32 R6, -RZ, R25.H1_H1 ;  /* 0x30000019ff067230 */ /* 0x000fe40000004100 */
[--C-:B------:R-:W-:Y:S02]  /*0200*/  HADD2.F32 R5, -RZ, R26.reuse.H0_H0 ;  /* 0x2000001aff057230 */ /* 0x100fe40000004100 */
[----:B------:R-:W-:-:S02]  /*0210*/  HADD2.F32 R4, -RZ, R26.H1_H1 ;  /* 0x3000001aff047230 */ /* 0x000fc40000004100 */
[--C-:B------:R-:W-:Y:S02]  /*0220*/  HADD2.F32 R3, -RZ, R27.reuse.H0_H0 ;  /* 0x2000001bff037230 */ /* 0x100fe40000004100 */
[----:B------:R-:W-:Y:S02]  /*0230*/  HADD2.F32 R2, -RZ, R27.H1_H1 ;  /* 0x3000001bff027230 */ /* 0x000fe40000004100 */
.L_x_180:
[----:B------:R-:W-:-:S10]  /*0240*/  HFMA2.MMA R64, -RZ, RZ, 0, 2.384185791015625e-07 ;  /* 0x00000004ff407435 */ /* 0x000fd400000001ff */
        /* <DEDUP_REMOVED lines=23> */
[----:B--2---:R-:W-:Y:S01]  /*03c0*/  FSEL R53, R53, RZ, !P0 ;  /* 0x000000ff35357208 */ /* 0x004fe20004000000 */
[--C-:B---3--:R-:W-:Y:S02]  /*03d0*/  HADD2.F32 R52, -RZ, R36.reuse.H0_H0 ;  /* 0x20000024ff347230 */ /* 0x108fe40000004100 */
[----:B------:R-:W-:Y:S02]  /*03e0*/  HADD2.F32 R36, -RZ, R36.H1_H1 ;  /* 0x30000024ff247230 */ /* 0x000fe40000004100 */
[--C-:B------:R-:W-:Y:S01]  /*03f0*/  HADD2.F32 R64, -RZ, R39.reuse.H0_H0 ;  /* 0x20000027ff407230 */ /* 0x100fe20000004100 */
[C---:B------:R-:W-:Y:S01]  /*0400*/  FADD.FTZ R60, -R53.reuse, R52 ;  /* 0x00000034353c7221 */ /* 0x040fe20000010100 */
[----:B------:R-:W-:Y:S01]  /*0410*/  HADD2.F32 R66, -RZ, R39.H1_H1 ;  /* 0x30000027ff427230 */ /* 0x000fe20000004100 */
[----:B------:R-:W-:Y:S01]  /*0420*/  FADD.FTZ R62, -R53, R36 ;  /* 0x00000024353e7221 */ /* 0x000fe20000010100 */
[----:B----4-:R-:W-:Y:S02]  /*0430*/  HADD2.F32 R39, -RZ, R40.H0_H0 ;  /* 0x20000028ff277230 */ /* 0x010fe40000004100 */
[--C-:B------:R-:W-:Y:S01]  /*0440*/  HADD2.F32 R56, -RZ, R37.reuse.H0_H0 ;  /* 0x20000025ff387230 */ /* 0x100fe20000004100 */
[----:B-----5:R-:W-:Y:S01]  /*0450*/  FMUL.FTZ R62, R49, R62 ;  /* 0x0000003e313e7220 */ /* 0x020fe20000410000 */
[----:B------:R-:W-:Y:S01]  /*0460*/  HADD2.F32 R58, -RZ, R37.H1_H1 ;  /* 0x30000025ff3a7230 */ /* 0x000fe20000004100 */
[----:B------:R-:W-:Y:S01]  /*0470*/  FADD.FTZ R20, R20, R39 ;  /* 0x0000002714147221 */ /* 0x000fe20000010000 */
[----:B------:R-:W-:Y:S01]  /*0480*/  HADD2.F32 R54, -RZ, R38.H0_H0 ;  /* 0x20000026ff367230 */ /* 0x000fe20000004100 */
[C---:B------:R-:W-:Y:S01]  /*0490*/  FADD.FTZ R56, -R53.reuse, R56 ;  /* 0x0000003835387221 */ /* 0x040fe20000010100 */
[----:B------:R-:W-:Y:S01]  /*04a0*/  HADD2.F32 R40, -RZ, R40.H1_H1 ;  /* 0x30000028ff287230 */ /* 0x000fe20000004100 */
[C---:B------:R-:W-:Y:S01]  /*04b0*/  FADD.FTZ R58, -R53.reuse, R58 ;  /* 0x0000003a353a7221 */ /* 0x040fe20000010100 */
[--C-:B-1----:R-:W-:Y:S01]  /*04c0*/  HADD2.F32 R51, -RZ, R41.reuse.H0_H0 ;  /* 0x20000029ff337230 */ /* 0x102fe20000004100 */
[----:B------:R-:W-:Y:S01]  /*04d0*/  FADD.FTZ R54, -R53, R54 ;  /* 0x0000003635367221 */ /* 0x000fe20000010100 */
[----:B------:R-:W-:Y:S01]  /*04e0*/  HADD2.F32 R55, -RZ, R41.H1_H1 ;  /* 0x30000029ff377230 */ /* 0x000fe20000004100 */
[----:B------:R-:W-:Y:S01]  /*04f0*/  FMUL.FTZ R41, R49, R60 ;  /* 0x0000003c31297220 */ /* 0x000fe20000410000 */
[----:B------:R-:W-:Y:S01]  /*0500*/  HADD2.F32 R38, -RZ, R38.H1_H1 ;  /* 0x30000026ff267230 */ /* 0x000fe20000004100 */
[-C--:B------:R-:W-:Y:S01]  /*0510*/  FMUL.FTZ R60, R45, R39.reuse ;  /* 0x000000272d3c7220 */ /* 0x080fe20000410000 */
[----:B------:R-:W-:Y:S01]  /*0520*/  HADD2.F32 R50, -RZ, R42.H1_H1 ;  /* 0x3000002aff327230 */ /* 0x000fe20000004100 */
[----:B------:R-:W-:Y:S01]  /*0530*/  FFMA.FTZ R8, R41, R39, R8 ;  /* 0x0000002729087223 */ /* 0x000fe20000010008 */
[----:B------:R-:W-:Y:S01]  /*0540*/  HADD2.F32 R37, -RZ, R43.H1_H1 ;  /* 0x3000002bff257230 */ /* 0x000fe20000004100 */
[----:B------:R-:W-:-:S02]  /*0550*/  FADD.FTZ R21, R21, R40 ;  /* 0x0000002815157221 */ /* 0x000fc40000010000 */
[-C--:B------:R-:W-:Y:S02]  /*0560*/  FFMA.FTZ R9, R62, R40.reuse, R9 ;  /* 0x000000283e097223 */ /* 0x080fe40000010009 */
[----:B------:R-:W-:Y:S02]  /*0570*/  FMUL.FTZ R57, R44, R40 ;  /* 0x000000282c397220 */ /* 0x000fe40000410000 */
[----:B------:R-:W-:Y:S02]  /*0580*/  FADD.FTZ R52, -R53, R38 ;  /* 0x0000002635347221 */ /* 0x000fe40000010100 */
[----:B------:R-:W-:Y:S02]  /*0590*/  FADD.FTZ R40, RZ, R60 ;  /* 0x0000003cff287221 */ /* 0x000fe40000010000 */
[----:B------:R-:W-:Y:S02]  /*05a0*/  FFMA.FTZ R39, R41, R60, RZ ;  /* 0x0000003c29277223 */ /* 0x000fe400000100ff */
[----:B------:R-:W-:-:S02]  /*05b0*/  FADD.FTZ R38, -R53, R64 ;  /* 0x0000004035267221 */ /* 0x000fc40000010100 */
[----:B------:R-:W-:Y:S01]  /*05c0*/  FADD.FTZ R36, -R53, R66 ;  /* 0x0000004235247221 */ /* 0x000fe20000010100 */
[----:B------:R-:W-:Y:S01]  /*05d0*/  HADD2.F32 R53, -RZ, R42.H0_H0 ;  /* 0x2000002aff357230 */ /* 0x000fe20000004100 */
[C---:B------:R-:W-:Y:S01]  /*05e0*/  FMUL.FTZ R59, R49.reuse, R56 ;  /* 0x00000038313b7220 */ /* 0x040fe20000410000 */
[----:B------:R-:W-:Y:S01]  /*05f0*/  HADD2.F32 R42, -RZ, R43.H0_H0 ;  /* 0x2000002bff2a7230 */ /* 0x000fe20000004100 */
[----:B------:R-:W-:Y:S02]  /*0600*/  FMUL.FTZ R58, R49, R58 ;  /* 0x0000003a313a7220 */ /* 0x000fe40000410000 */
[----:B------:R-:W-:Y:S02]  /*0610*/  FMUL.FTZ R56, R7, R51 ;  /* 0x0000003307387220 */ /* 0x000fe40000410000 */
[----:B------:R-:W-:Y:S02]  /*0620*/  FADD.FTZ R43, R40, R57 ;  /* 0x00000039282b7221 */ /* 0x000fe40000010000 */
[----:B------:R-:W-:-:S02]  /*0630*/  FFMA.FTZ R39, R62, R57, R39 ;  /* 0x000000393e277223 */ /* 0x000fc40000010027 */
[----:B------:R-:W-:Y:S02]  /*0640*/  FADD.FTZ R23, R23, R55 ;  /* 0x0000003717177221 */ /* 0x000fe40000010000 */
[-C--:B------:R-:W-:Y:S02]  /*0650*/  FFMA.FTZ R11, R58, R55.reuse, R11 ;  /* 0x000000373a0b7223 */ /* 0x080fe4000001000b */
        /* <DEDUP_REMOVED lines=11> */
[----:B------:R-:W-:Y:S02]  /*0710*/  FFMA.FTZ R10, R59, R51, R10 ;  /* 0x000000333b0a7223 */ /* 0x000fe4000001000a */
[----:B------:R-:W-:Y:S02]  /*0720*/  FADD.FTZ R17, R17, R50 ;  /* 0x0000003211117221 */ /* 0x000fe40000010000 */
[----:B------:R-:W-:Y:S02]  /*0730*/  FFMA.FTZ R13, R52, R50, R13 ;  /* 0x00000032340d7223 */ /* 0x000fe4000001000d */
[----:B------:R-:W-:Y:S02]  /*0740*/  FMUL.FTZ R51, R49, R38 ;  /* 0x0000002631337220 */ /* 0x000fe40000410000 */
[----:B------:R-:W-:-:S02]  /*0750*/  FMUL.FTZ R50, R4, R50 ;  /* 0x0000003204327220 */ /* 0x000fc40000410000 */
[----:B------:R-:W-:Y:S02]  /*0760*/  FADD.FTZ R43, R40, R53 ;  /* 0x00000035282b7221 */ /* 0x000fe40000010000 */
[----:B------:R-:W-:Y:S02]  /*0770*/  FFMA.FTZ R39, R54, R53, R39 ;  /* 0x0000003536277223 */ /* 0x000fe40000010027 */
[----:B------:R-:W-:Y:S02]  /*0780*/  FADD.FTZ R18, R18, R42 ;  /* 0x0000002a12127221 */ /* 0x000fe40000010000 */
[-C--:B------:R-:W-:Y:S02]  /*0790*/  FFMA.FTZ R14, R51, R42.reuse, R14 ;  /* 0x0000002a330e7223 */ /* 0x080fe4000001000e */
[----:B------:R-:W-:Y:S02]  /*07a0*/  FMUL.FTZ R42, R3, R42 ;  /* 0x0000002a032a7220 */ /* 0x000fe40000410000 */
[----:B------:R-:W-:-:S02]  /*07b0*/  FADD.FTZ R61, R43, R50 ;  /* 0x000000322b3d7221 */ /* 0x000fc40000010000 */
[----:B------:R-:W-:Y:S02]  /*07c0*/  FFMA.FTZ R39, R52, R50, R39 ;  /* 0x0000003234277223 */ /* 0x000fe40000010027 */
[----:B------:R-:W-:Y:S02]  /*07d0*/  FMUL.FTZ R43, R2, R37 ;  /* 0x00000025022b7220 */ /* 0x000fe40000410000 */
[----:B------:R-:W-:Y:S02]  /*07e0*/  FMUL.FTZ R40, R49, R36 ;  /* 0x0000002431287220 */ /* 0x000fe40000410000 */
[----:B------:R-:W-:Y:S02]  /*07f0*/  FADD.FTZ R38, R61, R42 ;  /* 0x0000002a3d267221 */ /* 0x000fe40000010000 */
[----:B------:R-:W-:Y:S02]  /*0800*/  FFMA.FTZ R39, R51, R42, R39 ;  /* 0x0000002a33277223 */ /* 0x000fe40000010027 */
[----:B------:R-:W-:-:S02]  /*0810*/  FADD.FTZ R19, R19, R37 ;  /* 0x0000002513137221 */ /* 0x000fc40000010000 */
[----:B------:R-:W-:Y:S02]  /*0820*/  FFMA.FTZ R15, R40, R37, R15 ;  /* 0x00000025280f7223 */ /* 0x000fe4000001000f */
[----:B------:R-:W-:Y:S02]  /*0830*/  FADD.FTZ R38, R38, R43 ;  /* 0x0000002b26267221 */ /* 0x000fe40000010000 */
[----:B------:R-:W-:Y:S02]  /*0840*/  FFMA.FTZ R39, R40, R43, R39 ;  /* 0x0000002b28277223 */ /* 0x000fe40000010027 */
.L_x_175:
[----:B-1----:R-:W-:Y:S05]  /*0850*/  BSYNC B0 ;  /* 0x0000000000007941 */ /* 0x002fea0003800000 */
.L_x_174:
[----:B------:R-:W-:Y:S05]  /*0860*/  BRA.DIV ~URZ, `(.L_x_176) ;  /* 0x00000c627f007947 */ /* 0x000fea000b800000 */
[----:B------:R1:W2:Y:S02]  /*0870*/  SHFL.BFLY PT, R61, R38, 0x1, 0x1f ;  /* 0x0c201f00263d7f89 */ /* 0x0002a400000e0000 */
.L_x_181:
        /* <DEDUP_REMOVED lines=18> */
.L_x_182:
        /* <DEDUP_REMOVED lines=22> */
[----:B------:R-:W-:Y:S01]  /*0b00*/  @P2 HADD2.F32 R37, -RZ, R24.H0_H0 ;  /* 0x20000018ff252230 */ /* 0x000fe20000004100 */
[----:B-----5:R-:W-:Y:S02]  /*0b10*/  FMUL.FTZ R36, R49, R36 ;  /* 0x0000002431247220 */ /* 0x020fe40000410000 */
[----:B------:R-:W-:Y:S02]  /*0b20*/  FADD.FTZ R67, R57, -R66 ;  /* 0x8000004239437221 */ /* 0x000fe40000010000 */
[----:B------:R-:W-:-:S02]  /*0b30*/  FADD.FTZ R66, R56, -R63 ;  /* 0x8000003f38427221 */ /* 0x000fc40000010000 */
[-C--:B-1----:R-:W-:Y:S02]  /*0b40*/  FFMA.FTZ R38, R54, R65.reuse, R64 ;  /* 0x0000004136267223 */ /* 0x082fe40000010040 */
[----:B------:R-:W-:Y:S01]  /*0b50*/  @P2 FADD.FTZ R36, R36, R37 ;  /* 0x0000002524242221 */ /* 0x000fe20000010000 */
[----:B------:R-:W-:Y:S01]  /*0b60*/  @P2 HADD2.F32 R37, -RZ, R25.H0_H0 ;  /* 0x20000019ff252230 */ /* 0x000fe20000004100 */
[----:B------:R-:W-:Y:S02]  /*0b70*/  FMUL.FTZ R66, R49, R66 ;  /* 0x0000004231427220 */ /* 0x000fe40000410000 */
[----:B------:R-:W-:Y:S02]  /*0b80*/  FADD.FTZ R38, R53, -R38 ;  /* 0x8000002635267221 */ /* 0x000fe40000010000 */
[-CC-:B------:R-:W-:Y:S02]  /*0b90*/  FFMA.FTZ R39, R51, R65.reuse, R64.reuse ;  /* 0x0000004133277223 */ /* 0x180fe40000010040 */
[----:B------:R-:W-:Y:S01]  /*0ba0*/  FFMA.FTZ R64, R40, R65, R64 ;  /* 0x0000004128407223 */ /* 0x000fe20000010040 */
[----:B------:R-:W-:Y:S01]  /*0bb0*/  @P1 F2FP.PACK_AB R65, RZ, R36 ;  /* 0x00000024ff41123e */ /* 0x000fe200000000ff */
[C---:B------:R-:W-:Y:S01]  /*0bc0*/  FMUL.FTZ R63, R49.reuse, R68 ;  /* 0x00000044313f7220 */ /* 0x040fe20000410000 */
[----:B------:R-:W-:Y:S01]  /*0bd0*/  @P2 HADD2.F32 R68, -RZ, R24.H1_H1 ;  /* 0x30000018ff442230 */ /* 0x000fe20000004100 */
[----:B------:R-:W-:Y:S01]  /*0be0*/  @P2 FADD.FTZ R66, R66, R37 ;  /* 0x0000002542422221 */ /* 0x000fe20000010000 */
[----:B------:R-:W-:Y:S01]  /*0bf0*/  @P2 HADD2.F32 R37, -RZ, R26.H0_H0 ;  /* 0x2000001aff252230 */ /* 0x000fe20000004100 */
[----:B------:R-:W-:Y:S01]  /*0c00*/  FMUL.FTZ R67, R49, R67 ;  /* 0x0000004331437220 */ /* 0x000fe20000410000 */
[----:B------:R-:W-:Y:S01]  /*0c10*/  @P1 PRMT R28, R65, 0x7610, R28 ;  /* 0x00007610411c1816 */ /* 0x000fe2000000001c */
[----:B------:R-:W-:-:S02]  /*0c20*/  FMUL.FTZ R38, R49, R38 ;  /* 0x0000002631267220 */ /* 0x000fc40000410000 */
[----:B------:R-:W-:Y:S02]  /*0c30*/  FADD.FTZ R64, R43, -R64 ;  /* 0x800000402b407221 */ /* 0x000fe40000010000 */
[----:B------:R-:W-:Y:S01]  /*0c40*/  @P2 FADD.FTZ R67, R67, R68 ;  /* 0x0000004443432221 */ /* 0x000fe20000010000 */
[----:B------:R-:W-:Y:S01]  /*0c50*/  @P2 HADD2.F32 R68, -RZ, R25.H1_H1 ;  /* 0x30000019ff442230 */ /* 0x000fe20000004100 */
[----:B------:R-:W-:Y:S01]  /*0c60*/  @P2 FADD.FTZ R38, R38, R37 ;  /* 0x0000002526262221 */ /* 0x000fe20000010000 */
[--C-:B------:R-:W-:Y:S01]  /*0c70*/  @P2 HADD2.F32 R37, -RZ, R27.reuse.H1_H1 ;  /* 0x3000001bff252230 */ /* 0x100fe20000004100 */
[C---:B------:R-:W-:Y:S01]  /*0c80*/  FMUL.FTZ R61, R49.reuse, R61 ;  /* 0x0000003d313d7220 */ /* 0x040fe20000410000 */
[----:B------:R-:W-:Y:S01]  /*0c90*/  @P1 F2FP.PACK_AB R65, RZ, R67 ;  /* 0x00000043ff41123e */ /* 0x000fe200000000ff */
[----:B------:R-:W-:Y:S02]  /*0ca0*/  FMUL.FTZ R64, R49, R64 ;  /* 0x0000004031407220 */ /* 0x000fe40000410000 */
[----:B------:R-:W-:Y:S01]  /*0cb0*/  @P2 FADD.FTZ R61, R61, R68 ;  /* 0x000000443d3d2221 */ /* 0x000fe20000010000 */
[----:B------:R-:W-:Y:S01]  /*0cc0*/  @P2 HADD2.F32 R68, -RZ, R26.H1_H1 ;  /* 0x3000001aff442230 */ /* 0x000fe20000004100 */
[----:B------:R-:W-:Y:S01]  /*0cd0*/  @P2 FADD.FTZ R64, R64, R37 ;  /* 0x0000002540402221 */ /* 0x000fe20000010000 */
[-C--:B------:R-:W-:Y:S01]  /*0ce0*/  @P1 F2FP.PACK_AB R37, RZ, R38.reuse ;  /* 0x00000026ff25123e */ /* 0x080fe200000000ff */
[----:B------:R-:W-:Y:S01]  /*0cf0*/  FADD.FTZ R39, R42, -R39 ;  /* 0x800000272a277221 */ /* 0x000fe20000010000 */
[----:B------:R-:W-:Y:S01]  /*0d00*/  @P1 PRMT R28, R28, 0x5410, R65 ;  /* 0x000054101c1c1816 */ /* 0x000fe20000000041 */
        /* <DEDUP_REMOVED lines=20> */
[----:B------:R-:W-:Y:S02]  /*0e50*/  @P1 PRMT R31, R66, 0x7610, R31 ;  /* 0x00007610421f1816 */ /* 0x000fe4000000001f */
[----:B------:R-:W-:Y:S02]  /*0e60*/  @P0 F2FP.PACK_AB R66, RZ, R39 ;  /* 0x00000027ff42023e */ /* 0x000fe400000000ff */
[----:B------:R-:W-:Y:S02]  /*0e70*/  MOV R65, 0x10 ;  /* 0x0000001000417802 */ /* 0x000fe40000000f00 */
[----:B------:R-:W-:Y:S02]  /*0e80*/  @P1 F2FP.PACK_AB R49, RZ, R61 ;  /* 0x0000003dff31123e */ /* 0x000fe400000000ff */
[----:B------:R-:W-:Y:S01]  /*0e90*/  @P1 PRMT R31, R31, 0x5410, R68 ;  /* 0x000054101f1f1816 */ /* 0x000fe20000000044 */
[----:B------:R-:W-:Y:S01]  /*0ea0*/  @P2 IMAD.WIDE.U32 R68, R0, R65, c[0x0][0x258] ;  /* 0x0000960000442625 */ /* 0x000fe200078e0041 */
[----:B------:R-:W-:-:S02]  /*0eb0*/  @P0 PRMT R35, R66, 0x7610, R35 ;  /* 0x0000761042230816 */ /* 0x000fc40000000023 */
[----:B------:R-:W-:Y:S02]  /*0ec0*/  @P1 PRMT R29, R29, 0x5410, R49 ;  /* 0x000054101d1d1816 */ /* 0x000fe40000000031 */
[----:B------:R-:W-:Y:S02]  /*0ed0*/  @P0 F2FP.PACK_AB R66, RZ, R64 ;  /* 0x00000040ff42023e */ /* 0x000fe400000000ff */
[----:B------:R-:W-:Y:S01]  /*0ee0*/  F2FP.PACK_AB R39, R64, R39 ;  /* 0x000000274027723e */ /* 0x000fe200000000ff */
[----:B------:R-:W-:Y:S01]  /*0ef0*/  IMAD.WIDE.U32 R64, R0, R65, c[0x0][0x248] ;  /* 0x0000920000407625 */ /* 0x000fe200078e0041 */
[----:B------:R-:W-:Y:S01]  /*0f00*/  F2FP.PACK_AB R38, R63, R38 ;  /* 0x000000263f26723e */ /* 0x000fe200000000ff */
[----:B------:R-:W-:Y:S01]  /*0f10*/  @P2 STG.E.128 [R68.64], R28 ;  /* 0x0000001c44002986 */ /* 0x000fe2000c101d04 */
[----:B------:R-:W-:Y:S02]  /*0f20*/  F2FP.PACK_AB R36, R67, R36 ;  /* 0x000000244324723e */ /* 0x000fe400000000ff */
[----:B------:R-:W-:-:S02]  /*0f30*/  @P0 F2FP.PACK_AB R63, RZ, R63 ;  /* 0x0000003fff3f023e */ /* 0x000fc400000000ff */
[----:B------:R-:W-:Y:S01]  /*0f40*/  @P0 F2FP.PACK_AB R61, RZ, R61 ;  /* 0x0000003dff3d023e */ /* 0x000fe200000000ff */
[----:B------:R0:W-:Y:S01]  /*0f50*/  STG.E.128 [R64.64], R36 ;  /* 0x0000002440007986 */ /* 0x0001e2000c101d04 */
[----:B------:R-:W-:Y:S02]  /*0f60*/  @P0 F2FP.PACK_AB R49, RZ, R67 ;  /* 0x00000043ff31023e */ /* 0x000fe400000000ff */
[----:B------:R-:W-:Y:S02]  /*0f70*/  @P0 PRMT R34, R34, 0x5410, R63 ;  /* 0x0000541022220816 */ /* 0x000fe4000000003f */
[----:B------:R-:W-:Y:S02]  /*0f80*/  @P0 PRMT R33, R33, 0x5410, R61 ;  /* 0x0000541021210816 */ /* 0x000fe4000000003d */
[----:B------:R-:W-:Y:S02]  /*0f90*/  @P0 PRMT R32, R32, 0x5410, R49 ;  /* 0x0000541020200816 */ /* 0x000fe40000000031 */
[----:B------:R-:W-:-:S02]  /*0fa0*/  @P0 PRMT R35, R35, 0x5410, R66 ;  /* 0x0000541023230816 */ /* 0x000fc40000000042 */
[----:B0-----:R-:W-:-:S04]  /*0fb0*/  @P0 LEA R64, P1, R0, c[0x0][0x250], 0x4 ;  /* 0x0000940000400a11 */ /* 0x001fc800078220ff */
[----:B------:R-:W-:-:S05]  /*0fc0*/  @P0 LEA.HI.X R65, R0, c[0x0][0x254], RZ, 0x4, P1 ;  /* 0x0000950000410a11 */ /* 0x000fca00008f24ff */
[----:B------:R0:W-:Y:S04]  /*0fd0*/  @P0 STG.E.128 [R64.64], R32 ;  /* 0x0000002040000986 */ /* 0x0001e8000c101d04 */
.L_x_179:
[----:B------:R-:W-:Y:S05]  /*0fe0*/  BSYNC B0 ;  /* 0x0000000000007941 */ /* 0x000fea0003800000 */
.L_x_178:
[----:B------:R-:W-:-:S05]  /*0ff0*/  IMAD.MOV.U32 R0, RZ, RZ, c[0x0][0x160] ;  /* 0x00005800ff007624 */ /* 0x000fca00078e00ff */
[----:B------:R-:W-:-:S04]  /*1000*/  LEA R47, R0, R47, 0x2 ;  /* 0x0000002f002f7211 */ /* 0x000fc800078e10ff */
[----:B------:R-:W-:-:S13]  /*1010*/  ISETP.GE.AND P0, PT, R47, c[0x0][0x164], PT ;  /* 0x000059002f007a0c */ /* 0x000fda0003f06270 */
[----:B0123-5:R-:W-:Y:S05]  /*1020*/  @!P0 BRA `(.L_x_180) ;  /* 0xfffff21000008947 */ /* 0x02ffea000383ffff */
.L_x_173:
        /* <DEDUP_REMOVED lines=33> */
[C---:B------:R-:W-:Y:S01]  /*1240*/  IMAD.SHL.U32 R4, R9.reuse, 0x4, RZ ;  /* 0x0000000409047824 */ /* 0x040fe200078e00ff */
[----:B------:R-:W-:Y:S01]  /*1250*/  IADD3.X R8, RZ, RZ, RZ, P2, !PT ;  /* 0x000000ffff087210 */ /* 0x000fe200017fe4ff */
[----:B------:R-:W0:Y:S03]  /*1260*/  LDS R16, [R24.X4] ;  /* 0x0000000018107984 */ /* 0x000e260000004800 */
[----:B------:R-:W-:-:S02]  /*1270*/  SHF.L.U64.HI R8, R9, 0x2, R8 ;  /* 0x0000000209087819 */ /* 0x000fc40000010208 */
[C---:B------:R-:W-:Y:S01]  /*1280*/  IADD3 R9, P2, R4.reuse, c[0x0][0x228], RZ ;  /* 0x00008a0004097a10 */ /* 0x040fe20007f5e0ff */
[----:B------:R-:W1:Y:S01]  /*1290*/  LDS R19, [R24.X4+0x400] ;  /* 0x0004000018137984 */ /* 0x000e620000004800 */
[----:B------:R-:W-:Y:S02]  /*12a0*/  IADD3 R7, P3, R4, c[0x0][0x220], RZ ;  /* 0x0000880004077a10 */ /* 0x000fe40007f7e0ff */
[C---:B------:R-:W-:Y:S01]  /*12b0*/  IADD3.X R10, R8.reuse, c[0x0][0x22c], RZ, P2, !PT ;  /* 0x00008b00080a7a10 */ /* 0x040fe200017fe4ff */
[----:B------:R-:W2:Y:S01]  /*12c0*/  LDS R21, [R24.X4+0x800] ;  /* 0x0008000018157984 */ /* 0x000ea20000004800 */
[----:B------:R-:W-:Y:S02]  /*12d0*/  IADD3.X R8, R8, c[0x0][0x224], RZ, P3, !PT ;  /* 0x0000890008087a10 */ /* 0x000fe40001ffe4ff */
[----:B------:R-:W-:Y:S01]  /*12e0*/  @P1 MOV R2, R9 ;  /* 0x0000000900021202 */ /* 0x000fe20000000f00 */
[----:B------:R-:W3:Y:S01]  /*12f0*/  LDS R17, [R24.X4+0x200] ;  /* 0x0002000018117984 */ /* 0x000ee20000004800 */
[----:B------:R-:W-:Y:S01]  /*1300*/  @P1 MOV R3, R10 ;  /* 0x0000000a00031202 */ /* 0x000fe20000000f00 */
[----:B------:R-:W-:Y:S01]  /*1310*/  @P1 IMAD.MOV.U32 R5, RZ, RZ, R8 ;  /* 0x000000ffff051224 */ /* 0x000fe200078e0008 */
[----:B------:R-:W-:Y:S01]  /*1320*/  @P1 MOV R4, R7 ;  /* 0x0000000700041202 */ /* 0x000fe20000000f00 */
[----:B------:R-:W4:Y:S01]  /*1330*/  LDS R23, [R24.X4+0xc00] ;  /* 0x000c000018177984 */ /* 0x000f220000004800 */
[----:B------:R-:W-:-:S02]  /*1340*/  @P1 IADD3 R9, P2, R9, 0x200, RZ ;  /* 0x0000020009091810 */ /* 0x000fc40007f5e0ff */
[----:B------:R-:W-:Y:S01]  /*1350*/  @P1 IADD3 R7, P3, R7, 0x200, RZ ;  /* 0x0000020007071810 */ /* 0x000fe20007f7e0ff */
[----:B------:R-:W4:Y:S01]  /*1360*/  LDS R18, [R24.X4+0x600] ;  /* 0x0006000018127984 */ /* 0x000f220000004800 */
[----:B------:R-:W-:Y:S02]  /*1370*/  @P1 IADD3.X R10, RZ, R10, RZ, P2, !PT ;  /* 0x0000000aff0a1210 */ /* 0x000fe400017fe4ff */
[----:B------:R-:W-:Y:S01]  /*1380*/  @P1 IADD3.X R8, RZ, R8, RZ, P3, !PT ;  /* 0x00000008ff081210 */ /* 0x000fe20001ffe4ff */
        /* <DEDUP_REMOVED lines=11> */
[----:B------:R-:W-:Y:S01]  /*1440*/  FADD.FTZ R17, R17, R0 ;  /* 0x0000000011117221 */ /* 0x000fe20000010000 */
[----:B0-----:R-:W-:Y:S01]  /*1450*/  MOV R2, R9 ;  /* 0x0000000900027202 */ /* 0x001fe20000000f00 */
[----:B------:R-:W-:Y:S01]  /*1460*/  IMAD.MOV.U32 R3, RZ, RZ, R10 ;  /* 0x000000ffff037224 */ /* 0x000fe200078e000a */
[----:B-1----:R-:W-:Y:S02]  /*1470*/  MOV R4, R7 ;  /* 0x0000000700047202 */ /* 0x002fe40000000f00 */
[----:B------:R-:W-:Y:S01]  /*1480*/  MOV R5, R8 ;  /* 0x0000000800057202 */ /* 0x000fe20000000f00 */
[----:B------:R-:W-:Y:S06]  /*1490*/  @!P0 EXIT ;  /* 0x000000000000894d */ /* 0x000fec0003800000 */
[----:B------:R-:W-:Y:S04]  /*14a0*/  STG.E [R2.64], R17 ;  /* 0x0000001102007986 */ /* 0x000fe8000c101904 */
[----:B------:R-:W-:Y:S01]  /*14b0*/  STG.E [R4.64], R27 ;  /* 0x0000001b04007986 */ /* 0x000fe2000c101904 */
[----:B------:R-:W-:Y:S05]  /*14c0*/  EXIT ;  /* 0x000000000000794d */ /* 0x000fea0003800000 */
.L_x_176:
[----:B------:R-:W-:Y:S01]  /*14d0*/  HFMA2.MMA R65, -RZ, RZ, 0, 5.9604644775390625e-08 ;  /* 0x00000001ff417435 */ /* 0x000fe200000001ff */
[----:B------:R-:W-:Y:S01]  /*14e0*/  MOV R66, R38 ;  /* 0x0000002600427202 */ /* 0x000fe20000000f00 */
[----:B------:R-:W-:Y:S01]  /*14f0*/  IMAD.MOV.U32 R64, RZ, RZ, 0x1f ;  /* 0x0000001fff407424 */ /* 0x000fe200078e00ff */
[----:B------:R-:W-:-:S02]  /*1500*/  MOV R63, 0xffffffff ;  /* 0xffffffff003f7802 */ /* 0x000fc40000000f00 */
[----:B------:R-:W-:Y:S02]  /*1510*/  MOV R36, 0x1530 ;  /* 0x0000153000247802 */ /* 0x000fe40000000f00 */
[----:B0----5:R-:W-:Y:S05]  /*1520*/  CALL.REL.NOINC `($__internal_14_$__cuda_sm70_shflsync_bfly_p) ;  /* 0x0000046000007944 */ /* 0x021fea0003c00000 */
[----:B-1----:R-:W-:Y:S01]  /*1530*/  MOV R61, R64 ;  /* 0x00000040003d7202 */ /* 0x002fe20000000f00 */
[----:B0-----:R-:W-:Y:S05]  /*1540*/  BRA `(.L_x_181) ;  /* 0xfffff33000007947 */ /* 0x001fea000383ffff */
.L_x_177:
[----:B------:R-:W-:Y:S01]  /*1550*/  HFMA2.MMA R65, -RZ, RZ, 0, 5.9604644775390625e-08 ;  /* 0x00000001ff417435 */ /* 0x000fe200000001ff */
[----:B------:R-:W-:Y:S01]  /*1560*/  MOV R66, R39 ;  /* 0x0000002700427202 */ /* 0x000fe20000000f00 */
[----:B------:R-:W-:Y:S01]  /*1570*/  IMAD.MOV.U32 R64, RZ, RZ, 0x1f ;  /* 0x0000001fff407424 */ /* 0x000fe200078e00ff */
[----:B------:R-:W-:Y:S02]  /*1580*/  MOV R63, 0xffffffff ;  /* 0xffffffff003f7802 */ /* 0x000fe40000000f00 */
[----:B------:R-:W-:Y:S02]  /*1590*/  MOV R36, 0x15b0 ;  /* 0x000015b000247802 */ /* 0x000fe40000000f00 */
[----:B012--5:R-:W-:Y:S05]  /*15a0*/  CALL.REL.NOINC `($__internal_14_$__cuda_sm70_shflsync_bfly_p) ;  /* 0x000003e000007944 */ /* 0x027fea0003c00000 */
[----:B------:R-:W-:Y:S01]  /*15b0*/  FADD.FTZ R38, R61, R38 ;  /* 0x000000263d267221 */ /* 0x000fe20000010000 */
[----:B0-----:R-:W-:Y:S01]  /*15c0*/  HFMA2.MMA R65, -RZ, RZ, 0, 1.1920928955078125e-07 ;  /* 0x00000002ff417435 */ /* 0x001fe200000001ff */
[----:B-1----:R-:W-:Y:S01]  /*15d0*/  FADD.FTZ R39, R39, R64 ;  /* 0x0000004027277221 */ /* 0x002fe20000010000 */
[----:B------:R-:W-:Y:S01]  /*15e0*/  MOV R64, 0x1f ;  /* 0x0000001f00407802 */ /* 0x000fe20000000f00 */
[----:B------:R-:W-:Y:S01]  /*15f0*/  IMAD.MOV.U32 R66, RZ, RZ, R38 ;  /* 0x000000ffff427224 */ /* 0x000fe200078e0026 */
[----:B------:R-:W-:-:S02]  /*1600*/  MOV R63, 0xffffffff ;  /* 0xffffffff003f7802 */ /* 0x000fc40000000f00 */
[----:B------:R-:W-:Y:S02]  /*1610*/  MOV R36, 0x1630 ;  /* 0x0000163000247802 */ /* 0x000fe40000000f00 */
[----:B------:R-:W-:Y:S05]  /*1620*/  CALL.REL.NOINC `($__internal_14_$__cuda_sm70_shflsync_bfly_p) ;  /* 0x0000036000007944 */ /* 0x000fea0003c00000 */
[----:B0-----:R-:W-:Y:S01]  /*1630*/  HFMA2.MMA R65, -RZ, RZ, 0, 1.1920928955078125e-07 ;  /* 0x00000002ff417435 */ /* 0x001fe200000001ff */
[----:B-1----:R-:W-:Y:S01]  /*1640*/  MOV R61, R64 ;  /* 0x00000040003d7202 */ /* 0x002fe20000000f00 */
[----:B------:R-:W-:Y:S01]  /*1650*/  IMAD.MOV.U32 R63, RZ, RZ, -0x1 ;  /* 0xffffffffff3f7424 */ /* 0x000fe200078e00ff */
[----:B------:R-:W-:Y:S02]  /*1660*/  MOV R66, R39 ;  /* 0x0000002700427202 */ /* 0x000fe40000000f00 */
[----:B------:R-:W-:Y:S02]  /*1670*/  MOV R64, 0x1f ;  /* 0x0000001f00407802 */ /* 0x000fe40000000f00 */
[----:B------:R-:W-:Y:S02]  /*1680*/  MOV R36, 0x16a0 ;  /* 0x000016a000247802 */ /* 0x000fe40000000f00 */
[----:B------:R-:W-:Y:S05]  /*1690*/  CALL.REL.NOINC `($__internal_14_$__cuda_sm70_shflsync_bfly_p) ;  /* 0x000002f000007944 */ /* 0x000fea0003c00000 */
[----:B------:R-:W-:Y:S01]  /*16a0*/  FADD.FTZ R38, R61, R38 ;  /* 0x000000263d267221 */ /* 0x000fe20000010000 */
[----:B0-----:R-:W-:Y:S01]  /*16b0*/  HFMA2.MMA R65, -RZ, RZ, 0, 2.384185791015625e-07 ;  /* 0x00000004ff417435 */ /* 0x001fe200000001ff */
[----:B-1----:R-:W-:Y:S01]  /*16c0*/  FADD.FTZ R39, R39, R64 ;  /* 0x0000004027277221 */ /* 0x002fe20000010000 */
[----:B------:R-:W-:-:S02]  /*16d0*/  MOV R64, 0x1f ;  /* 0x0000001f00407802 */ /* 0x000fc40000000f00 */
[----:B------:R-:W-:Y:S02]  /*16e0*/  MOV R63, 0xffffffff ;  /* 0xffffffff003f7802 */ /* 0x000fe40000000f00 */
[----:B------:R-:W-:Y:S02]  /*16f0*/  MOV R66, R38 ;  /* 0x0000002600427202 */ /* 0x000fe40000000f00 */
[----:B------:R-:W-:Y:S02]  /*1700*/  MOV R36, 0x1720 ;  /* 0x0000172000247802 */ /* 0x000fe40000000f00 */
[----:B------:R-:W-:Y:S05]  /*1710*/  CALL.REL.NOINC `($__internal_14_$__cuda_sm70_shflsync_bfly_p) ;  /* 0x0000027000007944 */ /* 0x000fea0003c00000 */
[----:B0-----:R-:W-:Y:S01]  /*1720*/  HFMA2.MMA R65, -RZ, RZ, 0, 2.384185791015625e-07 ;  /* 0x00000004ff417435 */ /* 0x001fe200000001ff */
[----:B-1----:R-:W-:Y:S01]  /*1730*/  IMAD.MOV.U32 R61, RZ, RZ, R64 ;  /* 0x000000ffff3d7224 */ /* 0x002fe200078e0040 */
[----:B------:R-:W-:Y:S02]  /*1740*/  MOV R66, R39 ;  /* 0x0000002700427202 */ /* 0x000fe40000000f00 */
[----:B------:R-:W-:Y:S02]  /*1750*/  MOV R64, 0x1f ;  /* 0x0000001f00407802 */ /* 0x000fe40000000f00 */
[----:B------:R-:W-:-:S02]  /*1760*/  MOV R63, 0xffffffff ;  /* 0xffffffff003f7802 */ /* 0x000fc40000000f00 */
[----:B------:R-:W-:Y:S02]  /*1770*/  MOV R36, 0x1790 ;  /* 0x0000179000247802 */ /* 0x000fe40000000f00 */
[----:B------:R-:W-:Y:S05]  /*1780*/  CALL.REL.NOINC `($__internal_14_$__cuda_sm70_shflsync_bfly_p) ;  /* 0x0000020000007944 */ /* 0x000fea0003c00000 */
[----:B------:R-:W-:Y:S01]  /*1790*/  FADD.FTZ R38, R61, R38 ;  /* 0x000000263d267221 */ /* 0x000fe20000010000 */
[----:B0-----:R-:W-:Y:S01]  /*17a0*/  MOV R63, 0xffffffff ;  /* 0xffffffff003f7802 */ /* 0x001fe20000000f00 */
[----:B-1----:R-:W-:Y:S01]  /*17b0*/  FADD.FTZ R39, R39, R64 ;  /* 0x0000004027277221 */ /* 0x002fe20000010000 */
[----:B------:R-:W-:Y:S01]  /*17c0*/  HFMA2.MMA R64, -RZ, RZ, 0, 1.847743988037109375e-06 ;  /* 0x0000001fff407435 */ /* 0x000fe200000001ff */
[----:B------:R-:W-:Y:S01]  /*17d0*/  IMAD.MOV.U32 R65, RZ, RZ, 0x8 ;  /* 0x00000008ff417424 */ /* 0x000fe200078e00ff */
[----:B------:R-:W-:Y:S02]  /*17e0*/  MOV R66, R38 ;  /* 0x0000002600427202 */ /* 0x000fe40000000f00 */
[----:B------:R-:W-:Y:S02]  /*17f0*/  MOV R36, 0x1810 ;  /* 0x0000181000247802 */ /* 0x000fe40000000f00 */
[----:B------:R-:W-:Y:S05]  /*1800*/  CALL.REL.NOINC `($__internal_14_$__cuda_sm70_shflsync_bfly_p) ;  /* 0x0000018000007944 */ /* 0x000fea0003c00000 */
[----:B0-----:R-:W-:Y:S01]  /*1810*/  HFMA2.MMA R65, -RZ, RZ, 0, 4.76837158203125e-07 ;  /* 0x00000008ff417435 */ /* 0x001fe200000001ff */
[----:B-1----:R-:W-:Y:S01]  /*1820*/  MOV R61, R64 ;  /* 0x00000040003d7202 */ /* 0x002fe20000000f00 */
[----:B------:R-:W-:Y:S01]  /*1830*/  IMAD.MOV.U32 R66, RZ, RZ, R39 ;  /* 0x000000ffff427224 */ /* 0x000fe200078e0027 */
[----:B------:R-:W-:-:S02]  /*1840*/  MOV R64, 0x1f ;  /* 0x0000001f00407802 */ /* 0x000fc40000000f00 */
[----:B------:R-:W-:Y:S02]  /*1850*/  MOV R63, 0xffffffff ;  /* 0xffffffff003f7802 */ /* 0x000fe40000000f00 */
[----:B------:R-:W-:Y:S02]  /*1860*/  MOV R36, 0x1880 ;  /* 0x0000188000247802 */ /* 0x000fe40000000f00 */
[----:B------:R-:W-:Y:S05]  /*1870*/  CALL.REL.NOINC `($__internal_14_$__cuda_sm70_shflsync_bfly_p) ;  /* 0x0000011000007944 */ /* 0x000fea0003c00000 */
[----:B------:R-:W-:Y:S01]  /*1880*/  FADD.FTZ R38, R61, R38 ;  /* 0x000000263d267221 */ /* 0x000fe20000010000 */
[----:B0-----:R-:W-:Y:S01]  /*1890*/  HFMA2.MMA R65, -RZ, RZ, 0, 9.5367431640625e-07 ;  /* 0x00000010ff417435 */ /* 0x001fe200000001ff */
[----:B-1----:R-:W-:Y:S01]  /*18a0*/  FADD.FTZ R39, R39, R64 ;  /* 0x0000004027277221 */ /* 0x002fe20000010000 */
[----:B------:R-:W-:Y:S01]  /*18b0*/  MOV R63, 0xffffffff ;  /* 0xffffffff003f7802 */ /* 0x000fe20000000f00 */
[----:B------:R-:W-:Y:S01]  /*18c0*/  IMAD.MOV.U32 R64, RZ, RZ, 0x1f ;  /* 0x0000001fff407424 */ /* 0x000fe200078e00ff */
[----:B------:R-:W-:Y:S02]  /*18d0*/  MOV R66, R38 ;  /* 0x0000002600427202 */ /* 0x000fe40000000f00 */
[----:B------:R-:W-:Y:S02]  /*18e0*/  MOV R36, 0x1900 ;  /* 0x0000190000247802 */ /* 0x000fe40000000f00 */
[----:B------:R-:W-:Y:S05]  /*18f0*/  CALL.REL.NOINC `($__internal_14_$__cuda_sm70_shflsync_bfly_p) ;  /* 0x0000009000007944 */ /* 0x000fea0003c00000 */
[----:B-1----:R-:W-:Y:S01]  /*1900*/  MOV R61, R64 ;  /* 0x00000040003d7202 */ /* 0x002fe20000000f00 */
[----:B------:R-:W-:Y:S01]  /*1910*/  HFMA2.MMA R64, -RZ, RZ, 0, 1.847743988037109375e-06 ;  /* 0x0000001fff407435 */ /* 0x000fe200000001ff */
[----:B0-----:R-:W-:Y:S01]  /*1920*/  MOV R66, R39 ;  /* 0x0000002700427202 */ /* 0x001fe20000000f00 */
[----:B------:R-:W-:Y:S01]  /*1930*/  IMAD.MOV.U32 R65, RZ, RZ, 0x10 ;  /* 0x00000010ff417424 */ /* 0x000fe200078e00ff */
[----:B------:R-:W-:-:S02]  /*1940*/  MOV R63, 0xffffffff ;  /* 0xffffffff003f7802 */ /* 0x000fc40000000f00 */
[----:B------:R-:W-:Y:S02]  /*1950*/  MOV R36, 0x1970 ;  /* 0x0000197000247802 */ /* 0x000fe40000000f00 */
[----:B------:R-:W-:Y:S05]  /*1960*/  CALL.REL.NOINC `($__internal_14_$__cuda_sm70_shflsync_bfly_p) ;  /* 0x0000002000007944 */ /* 0x000fea0003c00000 */
[----:B-1----:R-:W-:Y:S01]  /*1970*/  MOV R36, R64 ;  /* 0x0000004000247202 */ /* 0x002fe20000000f00 */
[----:B0-----:R-:W-:Y:S05]  /*1980*/  BRA `(.L_x_182) ;  /* 0xfffff01000007947 */ /* 0x001fea000383ffff */
        .weak           $__internal_14_$__cuda_sm70_shflsync_bfly_p
        .type           $__internal_14_$__cuda_sm70_shflsync_bfly_p,@function
        .size           $__internal_14_$__cuda_sm70_shflsync_bfly_p,(.L_x_1549 - $__internal_14_$__cuda_sm70_shflsync_bfly_p)
$__internal_14_$__cuda_sm70_shflsync_bfly_p:
[----:B------:R-:W-:Y:S01]  /*1990*/  HFMA2.MMA R37, -RZ, RZ, 0, 0 ;  /* 0x00000000ff257435 */ /* 0x000fe200000001ff */
[----:B------:R-:W-:Y:S04]  /*19a0*/  WARPSYNC R63 ;  /* 0x0000003f00007348 */ /* 0x000fe80003800000 */
[----:B------:R0:W1:Y:S01]  /*19b0*/  SHFL.BFLY PT, R64, R66, R65, R64 ;  /* 0x0c00004142407389 */ /* 0x00006200000e0040 */
[----:B------:R-:W-:Y:S05]  /*19c0*/  RET.REL.NODEC R36 `(_ZN10layer_norm31ln_parallel_residual_bwd_kernelINS_13Kernel_traitsI6__halfS2_S2_S2_fjLj256ELj1ELj4ELj1ELj16ENS_18Kernel_traits_baseILj256ES2_S2_S2_S2_fjLj128EEEEELb0ELb1ELb0EEEvNS_9BwdParamsE) ;  /* 0xffffe63024007950 */ /* 0x000fea0003c3ffff */
.L_x_183:
        /* <DEDUP_REMOVED lines=11> */
.L_x_1549:


//--------------------- .text._ZN10layer_norm31ln_parallel_residual_bwd_kernelINS_13Kernel_traitsI6__halfS2_S2_S2_fjLj256ELj1ELj4ELj1ELj16ENS_18Kernel_traits_baseILj256ES2_S2_S2_S2_fjLj128EEEEELb0ELb1ELb1EEEvNS_9BwdParamsE --------------------------
	.section	.text._ZN10layer_norm31ln_parallel_residual_bwd_kernelINS_13Kernel_traitsI6__halfS2_S2_S2_fjLj256ELj1ELj4ELj1ELj16ENS_18Kernel_traits_baseILj256ES2_S2_S2_S2_fjLj128EEEEELb0ELb1ELb1EEEvNS_9BwdParamsE,"ax",@progbits
	.sectioninfo	@"SHI_REGISTERS=71"
	.align	128
        .global         _ZN10layer_norm31ln_parallel_residual_bwd_kernelINS_13Kernel_traitsI6__halfS2_S2_S2_fjLj256ELj1ELj4ELj1ELj16ENS_18Kernel_traits_baseILj256ES2_S2_S2_S2_fjLj128EEEEELb0ELb1ELb1EEEvNS_9BwdParamsE
        .type           _ZN10layer_norm31ln_parallel_residual_bwd_kernelINS_13Kernel_traitsI6__halfS2_S2_S2_fjLj256ELj1ELj4ELj1ELj16ENS_18Kernel_traits_baseILj256ES2_S2_S2_S2_fjLj128EEEEELb0ELb1ELb1EEEvNS_9BwdParamsE,@function
        .size           _ZN10layer_norm31ln_parallel_residual_bwd_kernelINS_13Kernel_traitsI6__halfS2_S2_S2_fjLj256ELj1ELj4ELj1ELj16ENS_18Kernel_traits_baseILj256ES2_S2_S2_S2_fjLj128EEEEELb0ELb1ELb1EEEvNS_9BwdParamsE,(.L_x_1550 - _ZN10layer_norm31ln_parallel_residual_bwd_kernelINS_13Kernel_traitsI6__halfS2_S2_S2_fjLj256ELj1ELj4ELj1ELj16ENS_18Kernel_traits_baseILj256ES2_S2_S2_S2_fjLj128EEEEELb0ELb1ELb1EEEvNS_9BwdParamsE)
        .other          _ZN10layer_norm31ln_parallel_residual_bwd_kernelINS_13Kernel_traitsI6__halfS2_S2_S2_fjLj256ELj1ELj4ELj1ELj16ENS_18Kernel_traits_baseILj256ES2_S2_S2_S2_fjLj128EEEEELb0ELb1ELb1EEEvNS_9BwdParamsE,@"STO_CUDA_ENTRY STV_DEFAULT"
_ZN10layer_norm31ln_parallel_residual_bwd_kernelINS_13Kernel_traitsI6__halfS2_S2_S2_fjLj256ELj1ELj4ELj1ELj16ENS_18Kernel_traits_baseILj256ES2_S2_S2_S2_fjLj128EEEEELb0ELb1ELb1EEEvNS_9BwdParamsE:
.text._ZN10layer_norm31ln_parallel_residual_bwd_kernelINS_13Kernel_traitsI6__halfS2_S2_S2_fjLj256ELj1ELj4ELj1ELj16ENS_18Kernel_traits_baseILj256ES2_S2_S2_S2_fjLj128EEEEELb0ELb1ELb1EEEvNS_9BwdParamsE:
        /* <DEDUP_REMOVED lines=17> */
.L_x_184:
[----:B------:R-:W-:-:S04]  /*0110*/  SHF.L.U32 R0, R9, 0x4, RZ ;  /* 0x0000000409007819 */ /* 0x000fc800000006ff */
[----:B------:R-:W-:-:S04]  /*0120*/  LOP3.LUT R0, R0, 0x1f0, RZ, 0xc0, !PT ;  /* 0x000001f000007812 */ /* 0x000fc800078ec0ff */
[----:B------:R-:W-:-:S04]  /*0130*/  IADD3 R2, P0, R0, c[0x0][0x1b0], RZ ;  /* 0x00006c0000027a10 */ /* 0x000fc80007f1e0ff */
[----:B------:R-:W-:-:S05]  /*0140*/  IADD3.X R3, RZ, c[0x0][0x1b4], RZ, P0, !PT ;  /* 0x00006d00ff037a10 */ /* 0x000fca00007fe4ff */
[----:B------:R0:W2:Y:S01]  /*0150*/  LDG.E.128 R4, [R2.64] ;  /* 0x0000000402047981 */ /* 0x0000a2000c1e1d00 */
[----:B------:R-:W1:Y:S01]  /*0160*/  LDC.U8 R48, c[0x0][0x1f0] ;  /* 0x00007c00ff307b82 */ /* 0x000e620000000000 */
[----:B------:R-:W-:Y:S01]  /*0170*/  HFMA2.MMA R36, -RZ, RZ, 0, 0 ;  /* 0x00000000ff247435 */ /* 0x000fe200000001ff */
[----:B------:R-:W-:Y:S01]  /*0180*/  IMAD.MOV.U32 R8, RZ, RZ, RZ ;  /* 0x000000ffff087224 */ /* 0x000fe200078e00ff */
[----:B------:R-:W-:Y:S01]  /*0190*/  HFMA2.MMA R39, -RZ, RZ, 0, 0 ;  /* 0x00000000ff277435 */ /* 0x000fe200000001ff */
[----:B------:R-:W-:Y:S01]  /*01a0*/  CS2R R32, SRZ ;  /* 0x0000000000207805 */ /* 0x000fe2000001ff00 */
[----:B------:R-:W-:Y:S01]  /*01b0*/  CS2R R10, SRZ ;  /* 0x00000000000a7805 */ /* 0x000fe2000001ff00 */
[----:B------:R-:W-:Y:S01]  /*01c0*/  CS2R R34, SRZ ;  /* 0x0000000000227805 */ /* 0x000fe2000001ff00 */
[----:B------:R-:W-:Y:S01]  /*01d0*/  MOV R0, RZ ;  /* 0x000000ff00007202 */ /* 0x000fe20000000f00 */
[----:B0-----:R-:W-:Y:S01]  /*01e0*/  CS2R R2, SRZ ;  /* 0x0000000000027805 */ /* 0x001fe2000001ff00 */
        /* <DEDUP_REMOVED lines=9> */
[----:B-1----:R-:W-:Y:S02]  /*0280*/  CS2R R6, SRZ ;  /* 0x0000000000067805 */ /* 0x002fe4000001ff00 */
.L_x_188:
        /* <DEDUP_REMOVED lines=24> */
[----:B--2---:R-:W-:Y:S01]  /*0410*/  FSEL R54, R54, RZ, !P1 ;  /* 0x000000ff36367208 */ /* 0x004fe20004800000 */
[----:B---3--:R-:W-:Y:S02]  /*0420*/  HADD2.F32 R55, -RZ, R24.H0_H0 ;  /* 0x20000018ff377230 */ /* 0x008fe40000004100 */
[--C-:B------:R-:W-:Y:S02]  /*0430*/  HADD2.F32 R57, -RZ, R25.reuse.H0_H0 ;  /* 0x20000019ff397230 */ /* 0x100fe40000004100 */
[----:B------:R-:W-:Y:S02]  /*0440*/  HADD2.F32 R25, -RZ, R25.H1_H1 ;  /* 0x30000019ff197230 */ /* 0x000fe40000004100 */
[----:B0-----:R-:W-:Y:S02]  /*0450*/  HADD2.F32 R51, -RZ, R26.H0_H0 ;  /* 0x2000001aff337230 */ /* 0x001fe40000004100 */
[----:B------:R-:W-:-:S02]  /*0460*/  HADD2.F32 R59, -RZ, R24.H1_H1 ;  /* 0x30000018ff3b7230 */ /* 0x000fc40000004100 */
[----:B------:R-:W-:Y:S02]  /*0470*/  HADD2.F32 R63, -RZ, R26.H1_H1 ;  /* 0x3000001aff3f7230 */ /* 0x000fe40000004100 */
[--C-:B------:R-:W-:Y:S02]  /*0480*/  HADD2.F32 R65, -RZ, R27.reuse.H0_H0 ;  /* 0x2000001bff417230 */ /* 0x100fe40000004100 */
[----:B------:R-:W-:Y:S01]  /*0490*/  HADD2.F32 R67, -RZ, R27.H1_H1 ;  /* 0x3000001bff437230 */ /* 0x000fe20000004100 */
[C---:B------:R-:W-:Y:S02]  /*04a0*/  FADD.FTZ R61, -R54.reuse, R55 ;  /* 0x00000037363d7221 */ /* 0x040fe40000010100 */
[C---:B-1----:R-:W-:Y:S02]  /*04b0*/  FADD.FTZ R53, -R54.reuse, R25 ;  /* 0x0000001936357221 */ /* 0x042fe40000010100 */
[C---:B------:R-:W-:Y:S02]  /*04c0*/  FADD.FTZ R55, -R54.reuse, R51 ;  /* 0x0000003336377221 */ /* 0x040fe40000010100 */
[----:B------:R-:W-:-:S02]  /*04d0*/  FADD.FTZ R59, -R54, R59 ;  /* 0x0000003b363b7221 */ /* 0x000fc40000010100 */
[C---:B------:R-:W-:Y:S02]  /*04e0*/  FADD.FTZ R57, -R54.reuse, R57 ;  /* 0x0000003936397221 */ /* 0x040fe40000010100 */
[C---:B------:R-:W-:Y:S02]  /*04f0*/  FADD.FTZ R51, -R54.reuse, R63 ;  /* 0x0000003f36337221 */ /* 0x040fe40000010100 */
[C---:B------:R-:W-:Y:S02]  /*0500*/  FADD.FTZ R27, -R54.reuse, R65 ;  /* 0x00000041361b7221 */ /* 0x040fe40000010100 */
[----:B------:R-:W-:Y:S01]  /*0510*/  FADD.FTZ R25, -R54, R67 ;  /* 0x0000004336197221 */ /* 0x000fe20000010100 */
[--C-:B----4-:R-:W-:Y:S01]  /*0520*/  HADD2.F32 R54, -RZ, R28.reuse.H0_H0 ;  /* 0x2000001cff367230 */ /* 0x110fe20000004100 */
[C---:B------:R-:W-:Y:S01]  /*0530*/  FMUL.FTZ R26, R50.reuse, R61 ;  /* 0x0000003d321a7220 */ /* 0x040fe20000410000 */
[----:B------:R-:W-:Y:S01]  /*0540*/  HADD2.F32 R63, -RZ, R28.H1_H1 ;  /* 0x3000001cff3f7230 */ /* 0x000fe20000004100 */
[C---:B------:R-:W-:Y:S01]  /*0550*/  FMUL.FTZ R60, R50.reuse, R59 ;  /* 0x0000003b323c7220 */ /* 0x040fe20000410000 */
[----:B------:R-:W-:Y:S01]  /*0560*/  HADD2.F32 R28, -RZ, R29.H0_H0 ;  /* 0x2000001dff1c7230 */ /* 0x000fe20000004100 */
[----:B------:R-:W-:-:S02]  /*0570*/  FMUL.FTZ R58, R50, R57 ;  /* 0x00000039323a7220 */ /* 0x000fc40000410000 */
[-C--:B------:R-:W-:Y:S01]  /*0580*/  FMUL.FTZ R59, R47, R54.reuse ;  /* 0x000000362f3b7220 */ /* 0x080fe20000410000 */
[----:B------:R-:W-:Y:S01]  /*0590*/  HADD2.F32 R65, -RZ, R29.H1_H1 ;  /* 0x3000001dff417230 */ /* 0x000fe20000004100 */
[----:B------:R-:W-:Y:S02]  /*05a0*/  FADD.FTZ R36, R54, R36 ;  /* 0x0000002436247221 */ /* 0x000fe40000010000 */
[----:B------:R-:W-:Y:S01]  /*05b0*/  FFMA.FTZ R39, R26, R54, R39 ;  /* 0x000000361a277223 */ /* 0x000fe20000010027 */
[--C-:B------:R-:W-:Y:S01]  /*05c0*/  HADD2.F32 R29, -RZ, R31.reuse.H0_H0 ;  /* 0x2000001fff1d7230 */ /* 0x100fe20000004100 */
[----:B------:R-:W-:Y:S01]  /*05d0*/  FADD.FTZ R32, R28, R32 ;  /* 0x000000201c207221 */ /* 0x000fe20000010000 */
[----:B------:R-:W-:Y:S01]  /*05e0*/  HADD2.F32 R24, -RZ, R31.H1_H1 ;  /* 0x3000001fff187230 */ /* 0x000fe20000004100 */
[-C--:B------:R-:W-:Y:S02]  /*05f0*/  FFMA.FTZ R33, R58, R28.reuse, R33 ;  /* 0x0000001c3a217223 */ /* 0x080fe40000010021 */
[----:B------:R-:W-:-:S02]  /*0600*/  FMUL.FTZ R54, R45, R28 ;  /* 0x0000001c2d367220 */ /* 0x000fc40000410000 */
[----:B------:R-:W-:Y:S02]  /*0610*/  FMUL.FTZ R57, R46, R63 ;  /* 0x0000003f2e397220 */ /* 0x000fe40000410000 */
[----:B------:R-:W-:Y:S02]  /*0620*/  FADD.FTZ R28, RZ, R59 ;  /* 0x0000003bff1c7221 */ /* 0x000fe40000010000 */
[----:B------:R-:W-:Y:S02]  /*0630*/  FFMA.FTZ R31, R26, R59, RZ ;  /* 0x0000003b1a1f7223 */ /* 0x000fe400000100ff */
[----:B------:R-:W-:Y:S02]  /*0640*/  FADD.FTZ R61, R28, R57 ;  /* 0x000000391c3d7221 */ /* 0x000fe40000010000 */
[----:B------:R-:W-:Y:S01]  /*0650*/  FFMA.FTZ R31, R60, R57, R31 ;  /* 0x000000393c1f7223 */ /* 0x000fe2000001001f */
[----:B------:R-:W-:Y:S01]  /*0660*/  HADD2.F32 R52, -RZ, R30.H0_H0 ;  /* 0x2000001eff347230 */ /* 0x000fe20000004100 */
[----:B------:R-:W-:-:S02]  /*0670*/  FMUL.FTZ R56, R50, R53 ;  /* 0x0000003532387220 */ /* 0x000fc40000410000 */
[----:B------:R-:W-:Y:S02]  /*0680*/  FMUL.FTZ R55, R50, R55 ;  /* 0x0000003732377220 */ /* 0x000fe40000410000 */
[----:B------:R-:W-:Y:S01]  /*0690*/  FADD.FTZ R28, R61, R54 ;  /* 0x000000363d1c7221 */ /* 0x000fe20000010000 */
[----:B------:R-:W-:Y:S01]  /*06a0*/  HADD2.F32 R30, -RZ, R30.H1_H1 ;  /* 0x3000001eff1e7230 */ /* 0x000fe20000004100 */
[----:B------:R-:W-:Y:S02]  /*06b0*/  FMUL.FTZ R53, R44, R65 ;  /* 0x000000412c357220 */ /* 0x000fe40000410000 */
[----:B------:R-:W-:Y:S02]  /*06c0*/  FFMA.FTZ R61, R58, R54, R31 ;  /* 0x000000363a3d7223 */ /* 0x000fe4000001001f */
[----:B------:R-:W-:Y:S02]  /*06d0*/  FMUL.FTZ R51, R50, R51 ;  /* 0x0000003332337220 */ /* 0x000fe40000410000 */
[----:B------:R-:W-:-:S02]  /*06e0*/  FADD.FTZ R34, R63, R34 ;  /* 0x000000223f227221 */ /* 0x000fc40000010000 */
[----:B------:R-:W-:Y:S02]  /*06f0*/  FFMA.FTZ R35, R60, R63, R35 ;  /* 0x0000003f3c237223 */ /* 0x000fe40000010023 */
[----:B------:R-:W-:Y:S02]  /*0700*/  FADD.FTZ R6, R52, R6 ;  /* 0x0000000634067221 */ /* 0x000fe40000010000 */
[-C--:B------:R-:W-:Y:S02]  /*0710*/  FFMA.FTZ R2, R55, R52.reuse, R2 ;  /* 0x0000003437027223 */ /* 0x080fe40000010002 */
        /* <DEDUP_REMOVED lines=12> */
[----:B------:R-:W-:Y:S02]  /*07e0*/  FADD.FTZ R64, R28, R31 ;  /* 0x0000001f1c407221 */ /* 0x000fe40000010000 */
[----:B------:R-:W-:Y:S02]  /*07f0*/  FFMA.FTZ R62, R51, R31, R62 ;  /* 0x0000001f333e7223 */ /* 0x000fe4000001003e */
[----:B------:R-:W-:-:S02]  /*0800*/  FMUL.FTZ R28, R50, R25 ;  /* 0x00000019321c7220 */ /* 0x000fc40000410000 */
[----:B------:R-:W-:Y:S02]  /*0810*/  FADD.FTZ R64, R64, R29 ;  /* 0x0000001d40407221 */ /* 0x000fe40000010000 */
[----:B------:R-:W-:Y:S02]  /*0820*/  FMUL.FTZ R27, R40, R24 ;  /* 0x00000018281b7220 */ /* 0x000fe40000410000 */
[----:B------:R-:W-:Y:S02]  /*0830*/  FFMA.FTZ R61, R30, R29, R62 ;  /* 0x0000001d1e3d7223 */ /* 0x000fe4000001003e */
[----:B------:R-:W-:Y:S02]  /*0840*/  FADD.FTZ R10, R65, R10 ;  /* 0x0000000a410a7221 */ /* 0x000fe40000010000 */
[----:B------:R-:W-:Y:S02]  /*0850*/  FFMA.FTZ R11, R56, R65, R11 ;  /* 0x00000041380b7223 */ /* 0x000fe4000001000b */
[----:B------:R-:W-:-:S02]  /*0860*/  FADD.FTZ R7, R24, R7 ;  /* 0x0000000718077221 */ /* 0x000fc40000010000 */
[----:B------:R-:W-:Y:S02]  /*0870*/  FFMA.FTZ R3, R28, R24, R3 ;  /* 0x000000181c037223 */ /* 0x000fe40000010003 */
[----:B------:R-:W-:Y:S02]  /*0880*/  FADD.FTZ R62, R64, R27 ;  /* 0x0000001b403e7221 */ /* 0x000fe40000010000 */
[----:B------:R-:W-:Y:S01]  /*0890*/  FFMA.FTZ R61, R28, R27, R61 ;  /* 0x0000001b1c3d7223 */ /* 0x000fe2000001003d */
[----:B------:R-:W-:Y:S05]  /*08a0*/  BRA.DIV ~URZ, `(.L_x_186) ;  /* 0x00000bd27f007947 */ /* 0x000fea000b800000 */
[----:B------:R0:W1:Y:S02]  /*08b0*/  SHFL.BFLY PT, R63, R62, 0x1, 0x1f ;  /* 0x0c201f003e3f7f89 */ /* 0x00006400000e0000 */
.L_x_189:
        /* <DEDUP_REMOVED lines=18> */
.L_x_190:
        /* <DEDUP_REMOVED lines=13> */
[-CC-:B------:R-:W-:Y:S02]  /*0ab0*/  FFMA.FTZ R28, R28, R61.reuse, R62.reuse ;  /* 0x0000003d1c1c7223 */ /* 0x180fe4000001003e */
[----:B------:R-:W-:-:S02]  /*0ac0*/  FFMA.FTZ R56, R56, R61, R62 ;  /* 0x0000003d38387223 */ /* 0x000fc4000001003e */
[-C--:B------:R-:W-:Y:S02]  /*0ad0*/  FFMA.FTZ R55, R55, R61.reuse, R62 ;  /* 0x0000003d37377223 */ /* 0x080fe4000001003e */
[----:B------:R-:W-:Y:S01]  /*0ae0*/  FADD.FTZ R51, R29, -R30 ;  /* 0x8000001e1d337221 */ /* 0x000fe20000010000 */
[----:B-----5:R-:W-:Y:S01]  /*0af0*/  @P0 HADD2.F32 R30, -RZ, R12.H1_H1 ;  /* 0x3000000cff1e0230 */ /* 0x020fe20000004100 */
[----:B------:R-:W-:Y:S02]  /*0b00*/  FFMA.FTZ R60, R60, R61, R62 ;  /* 0x0000003d3c3c7223 */ /* 0x000fe4000001003e */
[----:B------:R-:W-:Y:S02]  /*0b10*/  FADD.FTZ R59, R59, -R26 ;  /* 0x8000001a3b3b7221 */ /* 0x000fe40000010000 */
[----:B------:R-:W-:Y:S02]  /*0b20*/  FADD.FTZ R25, R54, -R25 ;  /* 0x8000001936197221 */ /* 0x000fe40000010000 */
[----:B------:R-:W-:-:S02]  /*0b30*/  FADD.FTZ R61, R27, -R28 ;  /* 0x8000001c1b3d7221 */ /* 0x000fc40000010000 */
[----:B------:R-:W-:Y:S02]  /*0b40*/  FADD.FTZ R53, R53, -R56 ;  /* 0x8000003835357221 */ /* 0x000fe40000010000 */
[----:B------:R-:W-:Y:S01]  /*0b50*/  FADD.FTZ R55, R52, -R55 ;  /* 0x8000003734377221 */ /* 0x000fe20000010000 */
[----:B------:R-:W-:Y:S01]  /*0b60*/  @P0 HADD2.F32 R52, -RZ, R13.H0_H0 ;  /* 0x2000000dff340230 */ /* 0x000fe20000004100 */
[C---:B------:R-:W-:Y:S01]  /*0b70*/  FMUL.FTZ R27, R50.reuse, R51 ;  /* 0x00000033321b7220 */ /* 0x040fe20000410000 */
[----:B------:R-:W-:Y:S01]  /*0b80*/  @P0 HADD2.F32 R51, -RZ, R12.H0_H0 ;  /* 0x2000000cff330230 */ /* 0x000fe20000004100 */
[----:B------:R-:W-:Y:S02]  /*0b90*/  FADD.FTZ R57, R57, -R60 ;  /* 0x8000003c39397221 */ /* 0x000fe40000010000 */
[----:B------:R-:W-:Y:S02]  /*0ba0*/  FADD.FTZ R31, R31, -R24 ;  /* 0x800000181f1f7221 */ /* 0x000fe40000010000 */
[----:B------:R-:W-:-:S02]  /*0bb0*/  FMUL.FTZ R24, R50, R59 ;  /* 0x0000003b32187220 */ /* 0x000fc40000410000 */
[C---:B------:R-:W-:Y:S02]  /*0bc0*/  FMUL.FTZ R25, R50.reuse, R25 ;  /* 0x0000001932197220 */ /* 0x040fe40000410000 */
[C---:B------:R-:W-:Y:S01]  /*0bd0*/  FMUL.FTZ R28, R50.reuse, R53 ;  /* 0x00000035321c7220 */ /* 0x040fe20000410000 */
[----:B------:R-:W-:Y:S01]  /*0be0*/  @P0 HADD2.F32 R53, -RZ, R13.H1_H1 ;  /* 0x3000000dff350230 */ /* 0x000fe20000004100 */
[----:B------:R-:W-:Y:S02]  /*0bf0*/  FMUL.FTZ R29, R50, R57 ;  /* 0x00000039321d7220 */ /* 0x000fe40000410000 */
[----:B------:R-:W-:Y:S01]  /*0c00*/  @P0 FADD.FTZ R24, R24, R51 ;  /* 0x0000003318180221 */ /* 0x000fe20000010000 */
[----:B------:R-:W-:Y:S01]  /*0c10*/  @P0 HADD2.F32 R51, -RZ, R14.H0_H0 ;  /* 0x2000000eff330230 */ /* 0x000fe20000004100 */
[----:B------:R-:W-:Y:S01]  /*0c20*/  @P0 FADD.FTZ R25, R25, R52 ;  /* 0x0000003419190221 */ /* 0x000fe20000010000 */
[----:B------:R-:W-:Y:S01]  /*0c30*/  @P0 HADD2.F32 R52, -RZ, R15.H0_H0 ;  /* 0x2000000fff340230 */ /* 0x000fe20000004100 */
[----:B------:R-:W-:-:S02]  /*0c40*/  FMUL.FTZ R26, R50, R55 ;  /* 0x00000037321a7220 */ /* 0x000fc40000410000 */
[----:B------:R-:W-:Y:S01]  /*0c50*/  @P0 FADD.FTZ R29, R29, R30 ;  /* 0x0000001e1d1d0221 */ /* 0x000fe20000010000 */
[----:B------:R-:W-:Y:S01]  /*0c60*/  @P0 HADD2.F32 R30, -RZ, R14.H1_H1 ;  /* 0x3000000eff1e0230 */ /* 0x000fe20000004100 */
[----:B------:R-:W-:Y:S01]  /*0c70*/  @P0 FADD.FTZ R28, R28, R53 ;  /* 0x000000351c1c0221 */ /* 0x000fe20000010000 */
[----:B------:R-:W-:Y:S01]  /*0c80*/  @P0 HADD2.F32 R53, -RZ, R15.H1_H1 ;  /* 0x3000000fff350230 */ /* 0x000fe20000004100 */
[C---:B------:R-:W-:Y:S01]  /*0c90*/  FMUL.FTZ R31, R50.reuse, R31 ;  /* 0x0000001f321f7220 */ /* 0x040fe20000410000 */
[----:B------:R-:W-:Y:S01]  /*0ca0*/  @P1 F2FP.PACK_AB R55, RZ, R25 ;  /* 0x00000019ff37123e */ /* 0x000fe200000000ff */
[----:B------:R-:W-:Y:S01]  /*0cb0*/  FMUL.FTZ R50, R50, R61 ;  /* 0x0000003d32327220 */ /* 0x000fe20000410000 */
[----:B------:R-:W-:Y:S01]  /*0cc0*/  @P2 F2FP.PACK_AB R62, RZ, R25 ;  /* 0x00000019ff3e223e */ /* 0x000fe200000000ff */
[----:B------:R-:W-:Y:S01]  /*0cd0*/  @P0 FADD.FTZ R26, R26, R51 ;  /* 0x000000331a1a0221 */ /* 0x000fe20000010000 */
[-C--:B------:R-:W-:Y:S01]  /*0ce0*/  @P2 F2FP.PACK_AB R61, RZ, R24.reuse ;  /* 0x00000018ff3d223e */ /* 0x080fe200000000ff */
[----:B------:R-:W-:Y:S01]  /*0cf0*/  @P0 FADD.FTZ R27, R27, R52 ;  /* 0x000000341b1b0221 */ /* 0x000fe20000010000 */
[----:B------:R-:W-:Y:S01]  /*0d00*/  @P1 F2FP.PACK_AB R54, RZ, R29 ;  /* 0x0000001dff36123e */ /* 0x000fe200000000ff */
[----:B------:R-:W-:Y:S01]  /*0d10*/  @P0 FADD.FTZ R31, R31, R30 ;  /* 0x0000001e1f1f0221 */ /* 0x000fe20000010000 */
[----:B------:R-:W-:Y:S01]  /*0d20*/  @P1 F2FP.PACK_AB R30, RZ, R24 ;  /* 0x00000018ff1e123e */ /* 0x000fe200000000ff */
[----:B------:R-:W-:Y:S01]  /*0d30*/  @P0 FADD.FTZ R50, R50, R53 ;  /* 0x0000003532320221 */ /* 0x000fe20000010000 */
[----:B------:R-:W-:-:S02]  /*0d40*/  @P1 F2FP.PACK_AB R57, RZ, R26 ;  /* 0x0000001aff39123e */ /* 0x000fc400000000ff */
[-C--:B------:R-:W-:Y:S02]  /*0d50*/  @P1 F2FP.PACK_AB R59, RZ, R27.reuse ;  /* 0x0000001bff3b123e */ /* 0x080fe400000000ff */
[----:B------:R-:W-:Y:S02]  /*0d60*/  @P2 F2FP.PACK_AB R64, RZ, R27 ;  /* 0x0000001bff40223e */ /* 0x000fe400000000ff */
[----:B------:R-:W-:Y:S02]  /*0d70*/  @P2 F2FP.PACK_AB R63, RZ, R26 ;  /* 0x0000001aff3f223e */ /* 0x000fe400000000ff */
[----:B------:R-:W-:Y:S02]  /*0d80*/  @P1 PRMT R16, R30, 0x7610, R16 ;  /* 0x000076101e101816 */ /* 0x000fe40000000010 */
[----:B------:R-:W-:Y:S02]  /*0d90*/  @P1 F2FP.PACK_AB R56, RZ, R28 ;  /* 0x0000001cff38123e */ /* 0x000fe400000000ff */
[----:B------:R-:W-:-:S02]  /*0da0*/  @P1 F2FP.PACK_AB R58, RZ, R31 ;  /* 0x0000001fff3a123e */ /* 0x000fc400000000ff */
[----:B------:R-:W-:Y:S02]  /*0db0*/  @P1 F2FP.PACK_AB R60, RZ, R50 ;  /* 0x00000032ff3c123e */ /* 0x000fe400000000ff */
[----:B------:R-:W-:Y:S02]  /*0dc0*/  @P2 F2FP.PACK_AB R51, RZ, R28 ;  /* 0x0000001cff33223e */ /* 0x000fe400000000ff */
[----:B------:R-:W-:Y:S02]  /*0dd0*/  F2FP.PACK_AB R25, R28, R25 ;  /* 0x000000191c19723e */ /* 0x000fe400000000ff */
[----:B------:R-:W-:Y:S02]  /*0de0*/  @P1 PRMT R17, R55, 0x7610, R17 ;  /* 0x0000761037111816 */ /* 0x000fe40000000011 */
[----:B------:R-:W-:Y:S02]  /*0df0*/  @P1 PRMT R18, R57, 0x7610, R18 ;  /* 0x0000761039121816 */ /* 0x000fe40000000012 */
[----:B------:R-:W-:-:S02]  /*0e00*/  @P1 PRMT R19, R59, 0x7610, R19 ;  /* 0x000076103b131816 */ /* 0x000fc40000000013 */
[----:B------:R-:W-:Y:S02]  /*0e10*/  @P1 IADD3 R30, P0, R38, c[0x0][0x258], RZ ;  /* 0x00009600261e1a10 */ /* 0x000fe40007f1e0ff */
[----:B------:R-:W-:Y:S02]  /*0e20*/  @P2 F2FP.PACK_AB R65, RZ, R50 ;  /* 0x00000032ff41223e */ /* 0x000fe400000000ff */
[----:B------:R-:W-:Y:S02]  /*0e30*/  F2FP.PACK_AB R27, R50, R27 ;  /* 0x0000001b321b723e */ /* 0x000fe400000000ff */
[----:B------:R-:W-:Y:S02]  /*0e40*/  @P2 PRMT R21, R62, 0x7610, R21 ;  /* 0x000076103e152816 */ /* 0x000fe40000000015 */
[----:B------:R-:W-:Y:S02]  /*0e50*/  IADD3 R28, P3, R38, c[0x0][0x248], RZ ;  /* 0x00009200261c7a10 */ /* 0x000fe40007f7e0ff */
[----:B------:R-:W-:-:S02]  /*0e60*/  @P2 F2FP.PACK_AB R53, RZ, R31 ;  /* 0x0000001fff35223e */ /* 0x000fc400000000ff */
[----:B------:R-:W-:Y:S02]  /*0e70*/  @P2 F2FP.PACK_AB R52, RZ, R29 ;  /* 0x0000001dff34223e */ /* 0x000fe400000000ff */
[----:B------:R-:W-:Y:S02]  /*0e80*/  @P2 PRMT R23, R64, 0x7610, R23 ;  /* 0x0000761040172816 */ /* 0x000fe40000000017 */
        /* <DEDUP_REMOVED lines=10> */
[----:B------:R-:W-:Y:S02]  /*0f30*/  @P2 PRMT R21, R21, 0x5410, R51 ;  /* 0x0000541015152816 */ /* 0x000fe40000000033 */
[----:B------:R-:W-:Y:S01]  /*0f40*/  IADD3.X R29, R37, c[0x0][0x24c], RZ, P3, !PT ;  /* 0x00009300251d7a10 */ /* 0x000fe20001ffe4ff */
[----:B------:R0:W-:Y:S01]  /*0f50*/  @P1 STG.E.128 [R30.64], R16 ;  /* 0x000000101e001986 */ /* 0x0001e2000c101d04 */
[----:B------:R-:W-:Y:S02]  /*0f60*/  @P2 PRMT R23, R23, 0x5410, R65 ;  /* 0x0000541017172816 */ /* 0x000fe40000000041 */
[----:B------:R-:W-:Y:S01]  /*0f70*/  @P2 PRMT R22, R22, 0x5410, R53 ;  /* 0x0000541016162816 */ /* 0x000fe20000000035 */
[----:B------:R0:W-:Y:S01]  /*0f80*/  STG.E.128 [R28.64], R24 ;  /* 0x000000181c007986 */ /* 0x0001e2000c101d04 */
[----:B------:R-:W-:Y:S02]  /*0f90*/  @P2 PRMT R20, R20, 0x5410, R52 ;  /* 0x0000541014142816 */ /* 0x000fe40000000034 */
[----:B------:R-:W-:-:S02]  /*0fa0*/  @P2 IADD3.X R51, R37, c[0x0][0x254], RZ, P4, !PT ;  /* 0x0000950025332a10 */ /* 0x000fc400027fe4ff */
[----:B------:R-:W-:-:S03]  /*0fb0*/  MOV R38, c[0x0][0x160] ;  /* 0x0000580000267a02 */ /* 0x000fc60000000f00 */
[----:B------:R0:W-:Y:S01]  /*0fc0*/  @P2 STG.E.128 [R50.64], R20 ;  /* 0x0000001432002986 */ /* 0x0001e2000c101d04 */
[----:B------:R-:W-:-:S04]  /*0fd0*/  LEA R49, R38, R49, 0x2 ;  /* 0x0000003126317211 */ /* 0x000fc800078e10ff */
[----:B------:R-:W-:-:S13]  /*0fe0*/  ISETP.GE.AND P0, PT, R49, c[0x0][0x164], PT ;  /* 0x0000590031007a0c */ /* 0x000fda0003f06270 */
[----:B0-----:R-:W-:Y:S05]  /*0ff0*/  @!P0 BRA `(.L_x_188) ;  /* 0xfffff29000008947 */ /* 0x001fea000383ffff */
[----:B------:R-:W-:Y:S01]  /*1000*/  MOV R12, R39 ;  /* 0x00000027000c7202 */ /* 0x000fe20000000f00 */
[----:B------:R-:W-:Y:S01]  /*1010*/  IMAD.MOV.U32 R16, RZ, RZ, R36 ;  /* 0x000000ffff107224 */ /* 0x000fe200078e0024 */
[----:B------:R-:W-:Y:S01]  /*1020*/  MOV R13, R35 ;  /* 0x00000023000d7202 */ /* 0x000fe20000000f00 */
[----:B------:R-:W-:Y:S01]  /*1030*/  IMAD.MOV.U32 R15, RZ, RZ, R11 ;  /* 0x000000ffff0f7224 */ /* 0x000fe200078e000b */
[----:B------:R-:W-:Y:S01]  /*1040*/  MOV R17, R34 ;  /* 0x0000002200117202 */ /* 0x000fe20000000f00 */
[----:B------:R-:W-:Y:S01]  /*1050*/  IMAD.MOV.U32 R25, RZ, RZ, R5 ;  /* 0x000000ffff197224 */ /* 0x000fe200078e0005 */
        /* <DEDUP_REMOVED lines=10> */
.L_x_185:
        /* <DEDUP_REMOVED lines=28> */
[----:B------:R-:W-:Y:S02]  /*12c0*/  IADD3.X R5, RZ, RZ, RZ, P0, !PT ;  /* 0x000000ffff057210 */ /* 0x000fe400007fe4ff */
[C---:B------:R-:W-:Y:S02]  /*12d0*/  SHF.L.U32 R4, R12.reuse, 0x2, RZ ;  /* 0x000000020c047819 */ /* 0x040fe400000006ff */
        /* <DEDUP_REMOVED lines=26> */
.L_x_186:
[----:B------:R-:W-:Y:S01]  /*1480*/  HFMA2.MMA R66, -RZ, RZ, 0, 5.9604644775390625e-08 ;  /* 0x00000001ff427435 */ /* 0x000fe200000001ff */
[----:B------:R-:W-:Y:S01]  /*1490*/  MOV R67, R62 ;  /* 0x0000003e00437202 */ /* 0x000fe20000000f00 */
[----:B------:R-:W-:Y:S01]  /*14a0*/  IMAD.MOV.U32 R65, RZ, RZ, 0x1f ;  /* 0x0000001fff417424 */ /* 0x000fe200078e00ff */
[----:B------:R-:W-:-:S02]  /*14b0*/  MOV R64, 0xffffffff ;  /* 0xffffffff00407802 */ /* 0x000fc40000000f00 */
[----:B------:R-:W-:Y:S02]  /*14c0*/  MOV R24, 0x14e0 ;  /* 0x000014e000187802 */ /* 0x000fe40000000f00 */
[----:B-----5:R-:W-:Y:S05]  /*14d0*/  CALL.REL.NOINC `($__internal_15_$__cuda_sm70_shflsync_bfly_p) ;  /* 0x0000046000007944 */ /* 0x020fea0003c00000 */
[----:B-1----:R-:W-:Y:S01]  /*14e0*/  MOV R63, R66 ;  /* 0x00000042003f7202 */ /* 0x002fe20000000f00 */
[----:B0-----:R-:W-:Y:S05]  /*14f0*/  BRA `(.L_x_189) ;  /* 0xfffff3c000007947 */ /* 0x001fea000383ffff */
.L_x_187:
[----:B------:R-:W-:Y:S01]  /*1500*/  HFMA2.MMA R66, -RZ, RZ, 0, 5.9604644775390625e-08 ;  /* 0x00000001ff427435 */ /* 0x000fe200000001ff */
[----:B------:R-:W-:Y:S01]  /*1510*/  MOV R67, R61 ;  /* 0x0000003d00437202 */ /* 0x000fe20000000f00 */
[----:B------:R-:W-:Y:S01]  /*1520*/  IMAD.MOV.U32 R65, RZ, RZ, 0x1f ;  /* 0x0000001fff417424 */ /* 0x000fe200078e00ff */
[----:B------:R-:W-:Y:S02]  /*1530*/  MOV R64, 0xffffffff ;  /* 0xffffffff00407802 */ /* 0x000fe40000000f00 */
[----:B------:R-:W-:Y:S02]  /*1540*/  MOV R24, 0x1560 ;  /* 0x0000156000187802 */ /* 0x000fe40000000f00 */
[----:B01---5:R-:W-:Y:S05]  /*1550*/  CALL.REL.NOINC `($__internal_15_$__cuda_sm70_shflsync_bfly_p) ;  /* 0x000003e000007944 */ /* 0x023fea0003c00000 */
[----:B------:R-:W-:Y:S01]  /*1560*/  FADD.FTZ R62, R62, R63 ;  /* 0x0000003f3e3e7221 */ /* 0x000fe20000010000 */
[----:B0-----:R-:W-:Y:S01]  /*1570*/  MOV R65, 0x1f ;  /* 0x0000001f00417802 */ /* 0x001fe20000000f00 */
[----:B-1----:R-:W-:Y:S01]  /*1580*/  FADD.FTZ R61, R61, R66 ;  /* 0x000000423d3d7221 */ /* 0x002fe20000010000 */
[----:B------:R-:W-:Y:S01]  /*1590*/  HFMA2.MMA R66, -RZ, RZ, 0, 1.1920928955078125e-07 ;  /* 0x00000002ff427435 */ /* 0x000fe200000001ff */
[----:B------:R-:W-:Y:S01]  /*15a0*/  MOV R64, 0xffffffff ;  /* 0xffffffff00407802 */ /* 0x000fe20000000f00 */
[----:B------:R-:W-:Y:S01]  /*15b0*/  IMAD.MOV.U32 R67, RZ, RZ, R62 ;  /* 0x000000ffff437224 */ /* 0x000fe200078e003e */
[----:B------:R-:W-:-:S03]  /*15c0*/  MOV R24, 0x15e0 ;  /* 0x000015e000187802 */ /* 0x000fc60000000f00 */
[----:B------:R-:W-:Y:S05]  /*15d0*/  CALL.REL.NOINC `($__internal_15_$__cuda_sm70_shflsync_bfly_p) ;  /* 0x0000036000007944 */ /* 0x000fea0003c00000 */
[----:B-1----:R-:W-:Y:S01]  /*15e0*/  MOV R63, R66 ;  /* 0x00000042003f7202 */ /* 0x002fe20000000f00 */
[----:B------:R-:W-:Y:S01]  /*15f0*/  HFMA2.MMA R66, -RZ, RZ, 0, 1.1920928955078125e-07 ;  /* 0x00000002ff427435 */ /* 0x000fe200000001ff */
[----:B0-----:R-:W-:Y:S01]  /*1600*/  MOV R67, R61 ;  /* 0x0000003d00437202 */ /* 0x001fe20000000f00 */
[----:B------:R-:W-:Y:S01]  /*1610*/  IMAD.MOV.U32 R64, RZ, RZ, -0x1 ;  /* 0xffffffffff407424 */ /* 0x000fe200078e00ff */
[----:B------:R-:W-:-:S02]  /*1620*/  MOV R65, 0x1f ;  /* 0x0000001f00417802 */ /* 0x000fc40000000f00 */
[----:B------:R-:W-:Y:S02]  /*1630*/  MOV R24, 0x1650 ;  /* 0x0000165000187802 */ /* 0x000fe40000000f00 */
[----:B------:R-:W-:Y:S05]  /*1640*/  CALL.REL.NOINC `($__internal_15_$__cuda_sm70_shflsync_bfly_p) ;  /* 0x000002f000007944 */ /* 0x000fea0003c00000 */
[----:B------:R-:W-:Y:S01]  /*1650*/  FADD.FTZ R62, R63, R62 ;  /* 0x0000003e3f3e7221 */ /* 0x000fe20000010000 */
[----:B0-----:R-:W-:Y:S01]  /*1660*/  MOV R65, 0x1f ;  /* 0x0000001f00417802 */ /* 0x001fe20000000f00 */
[----:B-1----:R-:W-:Y:S01]  /*1670*/  FADD.FTZ R61, R61, R66 ;  /* 0x000000423d3d7221 */ /* 0x002fe20000010000 */
[----:B------:R-:W-:Y:S01]  /*1680*/  HFMA2.MMA R66, -RZ, RZ, 0, 2.384185791015625e-07 ;  /* 0x00000004ff427435 */ /* 0x000fe200000001ff */
[----:B------:R-:W-:Y:S02]  /*1690*/  MOV R64, 0xffffffff ;  /* 0xffffffff00407802 */ /* 0x000fe40000000f00 */
[----:B------:R-:W-:Y:S02]  /*16a0*/  MOV R67, R62 ;  /* 0x0000003e00437202 */ /* 0x000fe40000000f00 */
[----:B------:R-:W-:Y:S02]  /*16b0*/  MOV R24, 0x16d0 ;  /* 0x000016d000187802 */ /* 0x000fe40000000f00 */
[----:B------:R-:W-:Y:S05]  /*16c0*/  CALL.REL.NOINC `($__internal_15_$__cuda_sm70_shflsync_bfly_p) ;  /* 0x0000027000007944 */ /* 0x000fea0003c00000 */
[----:B-1----:R-:W-:Y:S01]  /*16d0*/  IMAD.MOV.U32 R63, RZ, RZ, R66 ;  /* 0x000000ffff3f7224 */ /* 0x002fe200078e0042 */
[----:B------:R-:W-:Y:S01]  /*16e0*/  HFMA2.MMA R66, -RZ, RZ, 0, 2.384185791015625e-07 ;  /* 0x00000004ff427435 */ /* 0x000fe200000001ff */
[----:B0-----:R-:W-:-:S02]  /*16f0*/  MOV R67, R61 ;  /* 0x0000003d00437202 */ /* 0x001fc40000000f00 */
[----:B------:R-:W-:Y:S02]  /*1700*/  MOV R65, 0x1f ;  /* 0x0000001f00417802 */ /* 0x000fe40000000f00 */
[----:B------:R-:W-:Y:S02]  /*1710*/  MOV R64, 0xffffffff ;  /* 0xffffffff00407802 */ /* 0x000fe40000000f00 */
[----:B------:R-:W-:Y:S02]  /*1720*/  MOV R24, 0x1740 ;  /* 0x0000174000187802 */ /* 0x000fe40000000f00 */
[----:B------:R-:W-:Y:S05]  /*1730*/  CALL.REL.NOINC `($__internal_15_$__cuda_sm70_shflsync_bfly_p) ;  /* 0x0000020000007944 */ /* 0x000fea0003c00000 */
[----:B------:R-:W-:Y:S01]  /*1740*/  FADD.FTZ R62, R63, R62 ;  /* 0x0000003e3f3e7221 */ /* 0x000fe20000010000 */
[----:B0-----:R-:W-:Y:S01]  /*1750*/  HFMA2.MMA R65, -RZ, RZ, 0, 1.847743988037109375e-06 ;  /* 0x0000001fff417435 */ /* 0x001fe200000001ff */
[----:B-1----:R-:W-:Y:S01]  /*1760*/  FADD.FTZ R61, R61, R66 ;  /* 0x000000423d3d7221 */ /* 0x002fe20000010000 */
[----:B------:R-:W-:Y:S01]  /*1770*/  MOV R64, 0xffffffff ;  /* 0xffffffff00407802 */ /* 0x000fe20000000f00 */
[----:B------:R-:W-:Y:S01]  /*1780*/  IMAD.MOV.U32 R66, RZ, RZ, 0x8 ;  /* 0x00000008ff427424 */ /* 0x000fe200078e00ff */
[----:B------:R-:W-:Y:S02]  /*1790*/  MOV R67, R62 ;  /* 0x0000003e00437202 */ /* 0x000fe40000000f00 */
[----:B------:R-:W-:-:S02]  /*17a0*/  MOV R24, 0x17c0 ;  /* 0x000017c000187802 */ /* 0x000fc40000000f00 */
[----:B------:R-:W-:Y:S05]  /*17b0*/  CALL.REL.NOINC `($__internal_15_$__cuda_sm70_shflsync_bfly_p) ;  /* 0x0000018000007944 */ /* 0x000fea0003c00000 */
[----:B-1----:R-:W-:Y:S01]  /*17c0*/  MOV R63, R66 ;  /* 0x00000042003f7202 */ /* 0x002fe20000000f00 */
[----:B------:R-:W-:Y:S01]  /*17d0*/  HFMA2.MMA R66, -RZ, RZ, 0, 4.76837158203125e-07 ;  /* 0x00000008ff427435 */ /* 0x000fe200000001ff */
[----:B0-----:R-:W-:Y:S01]  /*17e0*/  IMAD.MOV.U32 R67, RZ, RZ, R61 ;  /* 0x000000ffff437224 */ /* 0x001fe200078e003d */
[----:B------:R-:W-:-:S02]  /*17f0*/  MOV R65, 0x1f ;  /* 0x0000001f00417802 */ /* 0x000fc40000000f00 */
[----:B------:R-:W-:Y:S02]  /*1800*/  MOV R64, 0xffffffff ;  /* 0xffffffff00407802 */ /* 0x000fe40000000f00 */
[----:B------:R-:W-:Y:S02]  /*1810*/  MOV R24, 0x1830 ;  /* 0x0000183000187802 */ /* 0x000fe40000000f00 */
[----:B------:R-:W-:Y:S05]  /*1820*/  CALL.REL.NOINC `($__internal_15_$__cuda_sm70_shflsync_bfly_p) ;  /* 0x0000011000007944 */ /* 0x000fea0003c00000 */
[----:B------:R-:W-:Y:S01]  /*1830*/  FADD.FTZ R62, R63, R62 ;  /* 0x0000003e3f3e7221 */ /* 0x000fe20000010000 */
[----:B0-----:R-:W-:Y:S01]  /*1840*/  MOV R64, 0xffffffff ;  /* 0xffffffff00407802 */ /* 0x001fe20000000f00 */
[----:B-1----:R-:W-:Y:S01]  /*1850*/  FADD.FTZ R61, R61, R66 ;  /* 0x000000423d3d7221 */ /* 0x002fe20000010000 */
[----:B------:R-:W-:Y:S01]  /*1860*/  HFMA2.MMA R66, -RZ, RZ, 0, 9.5367431640625e-07 ;  /* 0x00000010ff427435 */ /* 0x000fe200000001ff */
[----:B------:R-:W-:Y:S01]  /*1870*/  IMAD.MOV.U32 R65, RZ, RZ, 0x1f ;  /* 0x0000001fff417424 */ /* 0x000fe200078e00ff */
[----:B------:R-:W-:Y:S02]  /*1880*/  MOV R67, R62 ;  /* 0x0000003e00437202 */ /* 0x000fe40000000f00 */
[----:B------:R-:W-:Y:S02]  /*1890*/  MOV R24, 0x18b0 ;  /* 0x000018b000187802 */ /* 0x000fe40000000f00 */
[----:B------:R-:W-:Y:S05]  /*18a0*/  CALL.REL.NOINC `($__internal_15_$__cuda_sm70_shflsync_bfly_p) ;  /* 0x0000009000007944 */ /* 0x000fea0003c00000 */
[----:B0-----:R-:W-:Y:S01]  /*18b0*/  HFMA2.MMA R65, -RZ, RZ, 0, 1.847743988037109375e-06 ;  /* 0x0000001fff417435 */ /* 0x001fe200000001ff */
[----:B-1----:R-:W-:Y:S01]  /*18c0*/  MOV R63, R66 ;  /* 0x00000042003f7202 */ /* 0x002fe20000000f00 */
[----:B------:R-:W-:Y:S01]  /*18d0*/  IMAD.MOV.U32 R66, RZ, RZ, 0x10 ;  /* 0x00000010ff427424 */ /* 0x000fe200078e00ff */
[----:B------:R-:W-:-:S02]  /*18e0*/  MOV R67, R61 ;  /* 0x0000003d00437202 */ /* 0x000fc40000000f00 */
[----:B------:R-:W-:Y:S02]  /*18f0*/  MOV R64, 0xffffffff ;  /* 0xffffffff00407802 */ /* 0x000fe40000000f00 */
[----:B------:R-:W-:Y:S02]  /*1900*/  MOV R24, 0x1920 ;  /* 0x0000192000187802 */ /* 0x000fe40000000f00 */
[----:B------:R-:W-:Y:S05]  /*1910*/  CALL.REL.NOINC `($__internal_15_$__cuda_sm70_shflsync_bfly_p) ;  /* 0x0000002000007944 */ /* 0x000fea0003c00000 */
[----:B-1----:R-:W-:Y:S01]  /*1920*/  MOV R24, R66 ;  /* 0x0000004200187202 */ /* 0x002fe20000000f00 */
[----:B0-----:R-:W-:Y:S05]  /*1930*/  BRA `(.L_x_190) ;  /* 0xfffff0a000007947 */ /* 0x001fea000383ffff */
        .weak           $__internal_15_$__cuda_sm70_shflsync_bfly_p
        .type           $__internal_15_$__cuda_sm70_shflsync_bfly_p,@function
        .size           $__internal_15_$__cuda_sm70_shflsync_bfly_p,(.L_x_1550 - $__internal_15_$__cuda_sm70_shflsync_bfly_p)
$__internal_15_$__cuda_sm70_shflsync_bfly_p:
[----:B------:R-:W-:Y:S01]  /*1940*/  HFMA2.MMA R25, -RZ, RZ, 0, 0 ;  /* 0x00000000ff197435 */ /* 0x000fe200000001ff */
[----:B------:R-:W-:Y:S04]  /*1950*/  WARPSYNC R64 ;  /* 0x0000004000007348 */ /* 0x000fe80003800000 */
[----:B------:R0:W1:Y:S01]  /*1960*/  SHFL.BFLY PT, R66, R67, R66, R65 ;  /* 0x0c00004243427389 */ /* 0x00006200000e0041 */
[----:B------:R-:W-:Y:S05]  /*1970*/  RET.REL.NODEC R24 `(_ZN10layer_norm31ln_parallel_residual_bwd_kernelINS_13Kernel_traitsI6__halfS2_S2_S2_fjLj256ELj1ELj4ELj1ELj16ENS_18Kernel_traits_baseILj256ES2_S2_S2_S2_fjLj128EEEEELb0ELb1ELb1EEEvNS_9BwdParamsE) ;  /* 0xffffe68018007950 */ /* 0x000fea0003c3ffff */
.L_x_191:
        /* <DEDUP_REMOVED lines=16> */
.L_x_1550:


//--------------------- .text._ZN10layer_norm31ln_parallel_residual_bwd_kernelINS_13Kernel_traitsI6__halfS2_S2_S2_fjLj256ELj1ELj4ELj1ELj16ENS_18Kernel_traits_baseILj256ES2_S2_S2_S2_fjLj128EEEEELb1ELb0ELb0EEEvNS_9BwdParamsE --------------------------
	.section	.text._ZN10layer_norm31ln_parallel_residual_bwd_kernelINS_13Kernel_traitsI6__halfS2_S2_S2_fjLj256ELj1ELj4ELj1ELj16ENS_18Kernel_traits_baseILj256ES2_S2_S2_S2_fjLj128EEEEELb1ELb0ELb0EEEvNS_9BwdParamsE,"ax",@progbits
	.sectioninfo	@"SHI_REGISTERS=123"
	.align	128
        .global         _ZN10layer_norm31ln_parallel_residual_bwd_kernelINS_13Kernel_traitsI6__halfS2_S2_S2_fjLj256ELj1ELj4ELj1ELj16ENS_18Kernel_traits_baseILj256ES2_S2_S2_S2_fjLj128EEEEELb1ELb0ELb0EEEvNS_9BwdParamsE
        .type           _ZN10layer_norm31ln_parallel_residual_bwd_kernelINS_13Kernel_traitsI6__halfS2_S2_S2_fjLj256ELj1ELj4ELj1ELj16ENS_18Kernel_traits_baseILj256ES2_S2_S2_S2_fjLj128EEEEELb1ELb0ELb0EEEvNS_9BwdParamsE,@function
        .size           _ZN10layer_norm31ln_parallel_residual_bwd_kernelINS_13Kernel_traitsI6__halfS2_S2_S2_fjLj256ELj1ELj4ELj1ELj16ENS_18Kernel_traits_baseILj256ES2_S2_S2_S2_fjLj128EEEEELb1ELb0ELb0EEEvNS_9BwdParamsE,(.L_x_1551 - _ZN10layer_norm31ln_parallel_residual_bwd_kernelINS_13Kernel_traitsI6__halfS2_S2_S2_fjLj256ELj1ELj4ELj1ELj16ENS_18Kernel_traits_baseILj256ES2_S2_S2_S2_fjLj128EEEEELb1ELb0ELb0EEEvNS_9BwdParamsE)
        .other          _ZN10layer_norm31ln_parallel_residual_bwd_kernelINS_13Kernel_traitsI6__halfS2_S2_S2_fjLj256ELj1ELj4ELj1ELj16ENS_18Kernel_traits_baseILj256ES2_S2_S2_S2_fjLj128EEEEELb1ELb0ELb0EEEvNS_9BwdParamsE,@"STO_CUDA_ENTRY STV_DEFAULT"
_ZN10layer_norm31ln_parallel_residual_bwd_kernelINS_13Kernel_traitsI6__halfS2_S2_S2_fjLj256ELj1ELj4ELj1ELj16ENS_18Kernel_traits_baseILj256ES2_S2_S2_S2_fjLj128EEEEELb1ELb0ELb0EEEvNS_9BwdParamsE:
.text._ZN10layer_norm31ln_parallel_residual_bwd_kernelINS_13Kernel_traitsI6__halfS2_S2_S2_fjLj256ELj1ELj4ELj1ELj16ENS_18Kernel_traits_baseILj256ES2_S2_S2_S2_fjLj128EEEEELb1ELb0ELb0EEEvNS_9BwdParamsE:
[----:B------:R-:W-:Y:S02]  /*0000*/  MOV R1, c[0x0][0x28] ;  /* 0x00000a0000017a02 */ /* 0x000fe40000000f00 */
        /* <DEDUP_REMOVED lines=53> */
.L_x_199:
[----:B------:R-:W-:-:S04]  /*0360*/  IMAD.MOV.U32 R51, RZ, RZ, 0x4 ;  /* 0x00000004ff337424 */ /* 0x000fc800078e00ff */
[----:B------:R-:W-:-:S05]  /*0370*/  IMAD.WIDE R2, R62, R51, c[0x0][0x1a8] ;  /* 0x00006a003e027625 */ /* 0x000fca00078e0233 */
[----:B------:R0:W5:Y:S01]  /*0380*/  LDG.E R80, [R2.64] ;  /* 0x0000000402507981 */ /* 0x000162000c1e1900 */
[----:B------:R-:W-:Y:S01]  /*0390*/  IMAD R48, R62, c[0x0][0x168], RZ ;  /* 0x00005a003e307a24 */ /* 0x000fe200078e02ff */
[----:B------:R-:W-:Y:S01]  /*03a0*/  BSSY B0, `(.L_x_193) ;  /* 0x00000a6000007945 */ /* 0x000fe20003800000 */
[----:B------:R-:W-:-:S03]  /*03b0*/  IMAD.MOV.U32 R50, RZ, RZ, RZ ;  /* 0x000000ffff327224 */ /* 0x000fc600078e00ff */
[----:B------:R-:W-:-:S04]  /*03c0*/  SHF.R.S32.HI R49, RZ, 0x1f, R48 ;  /* 0x0000001fff317819 */ /* 0x000fc80000011430 */
[----:B------:R-:W-:Y:S02]  /*03d0*/  LEA.HI R49, R49, R48, RZ, 0x3 ;  /* 0x0000003031317211 */ /* 0x000fe400078f18ff */
[----:B------:R-:W-:Y:S02]  /*03e0*/  MOV R48, RZ ;  /* 0x000000ff00307202 */ /* 0x000fe40000000f00 */
        /* <DEDUP_REMOVED lines=32> */
[C---:B------:R-:W-:Y:S01]  /*05f0*/  FADD.FTZ R111, -R84.reuse, R111 ;  /* 0x0000006f546f7221 */ /* 0x040fe20000010100 */
[----:B------:R-:W-:Y:S01]  /*0600*/  HADD2.F32 R113, -RZ, R48.H1_H1 ;  /* 0x30000030ff717230 */ /* 0x000fe20000004100 */
[C---:B------:R-:W-:Y:S01]  /*0610*/  FADD.FTZ R109, -R84.reuse, R109 ;  /* 0x0000006d546d7221 */ /* 0x040fe20000010100 */
[--C-:B------:R-:W-:Y:S01]  /*0620*/  HADD2.F32 R89, -RZ, R50.reuse.H0_H0 ;  /* 0x20000032ff597230 */ /* 0x100fe20000004100 */
[----:B------:R-:W-:Y:S01]  /*0630*/  FADD.FTZ R81, R81, -R84 ;  /* 0x8000005451517221 */ /* 0x000fe20000010000 */
[----:B------:R-:W-:Y:S01]  /*0640*/  HADD2.F32 R49, -RZ, R50.H1_H1 ;  /* 0x30000032ff317230 */ /* 0x000fe20000004100 */
[C---:B------:R-:W-:Y:S01]  /*0650*/  FADD.FTZ R113, -R84.reuse, R113 ;  /* 0x0000007154717221 */ /* 0x040fe20000010100 */
[--C-:B----4-:R-:W-:Y:S01]  /*0660*/  HADD2.F32 R48, -RZ, R55.reuse.H0_H0 ;  /* 0x20000037ff307230 */ /* 0x110fe20000004100 */
[C---:B------:R-:W-:Y:S01]  /*0670*/  FADD.FTZ R89, -R84.reuse, R89 ;  /* 0x0000005954597221 */ /* 0x040fe20000010100 */
[----:B------:R-:W-:Y:S01]  /*0680*/  HADD2.F32 R50, -RZ, R55.H1_H1 ;  /* 0x30000037ff327230 */ /* 0x000fe20000004100 */
[----:B0-----:R-:W-:Y:S01]  /*0690*/  FADD.FTZ R83, -R84, R49 ;  /* 0x0000003154537221 */ /* 0x001fe20000010100 */
[--C-:B------:R-:W-:Y:S01]  /*06a0*/  HADD2.F32 R85, -RZ, R54.reuse.H0_H0 ;  /* 0x20000036ff557230 */ /* 0x100fe20000004100 */
[C---:B-----5:R-:W-:Y:S01]  /*06b0*/  FMUL.FTZ R81, R80.reuse, R81 ;  /* 0x0000005150517220 */ /* 0x060fe20000410000 */
[----:B------:R-:W-:Y:S01]  /*06c0*/  HADD2.F32 R86, -RZ, R54.H1_H1 ;  /* 0x30000036ff567230 */ /* 0x000fe20000004100 */
[----:B------:R-:W-:Y:S01]  /*06d0*/  FMUL.FTZ R82, R80, R113 ;  /* 0x0000007150527220 */ /* 0x000fe20000410000 */
[--C-:B------:R-:W-:Y:S01]  /*06e0*/  HADD2.F32 R112, -RZ, R52.reuse.H0_H0 ;  /* 0x20000034ff707230 */ /* 0x100fe20000004100 */
[C-C-:B------:R-:W-:Y:S01]  /*06f0*/  @P0 SHF.R.U64 R55, R2.reuse, 0x10, R3.reuse ;  /* 0x0000001002370819 */ /* 0x140fe20000001203 */
[----:B------:R-:W-:Y:S01]  /*0700*/  HADD2.F32 R114, -RZ, R52.H1_H1 ;  /* 0x30000034ff727230 */ /* 0x000fe20000004100 */
[----:B------:R-:W-:Y:S01]  /*0710*/  @P0 SHF.R.U64 R54, R2, 0x8, R3 ;  /* 0x0000000802360819 */ /* 0x000fe20000001203 */
[--C-:B------:R-:W-:Y:S01]  /*0720*/  HADD2.F32 R52, -RZ, R56.reuse.H1_H1 ;  /* 0x30000038ff347230 */ /* 0x100fe20000004100 */
[----:B------:R-:W-:Y:S01]  /*0730*/  @P0 PRMT R95, R55, 0x7610, R95 ;  /* 0x00007610375f0816 */ /* 0x000fe2000000005f */
[--C-:B------:R-:W-:Y:S01]  /*0740*/  HADD2.F32 R87, -RZ, R51.reuse.H0_H0 ;  /* 0x20000033ff577230 */ /* 0x100fe20000004100 */
[----:B------:R-:W-:Y:S01]  /*0750*/  @P0 SHF.R.U32.HI R55, RZ, 0x10, R3 ;  /* 0x00000010ff370819 */ /* 0x000fe20000011603 */
[----:B------:R-:W-:Y:S01]  /*0760*/  HADD2.F32 R51, -RZ, R51.H1_H1 ;  /* 0x30000033ff337230 */ /* 0x000fe20000004100 */
[----:B------:R-:W-:Y:S01]  /*0770*/  @P0 PRMT R96, R54, 0x7610, R96 ;  /* 0x0000761036600816 */ /* 0x000fe20000000060 */
[----:B------:R-:W-:Y:S01]  /*0780*/  HADD2.F32 R99, -RZ, R57.H1_H1 ;  /* 0x30000039ff637230 */ /* 0x000fe20000004100 */
[----:B------:R-:W-:Y:S01]  /*0790*/  @P0 PRMT R94, R2, 0x7610, R94 ;  /* 0x00007610025e0816 */ /* 0x000fe2000000005e */
[----:B------:R-:W-:Y:S01]  /*07a0*/  FADD.FTZ R87, -R84, R87 ;  /* 0x0000005754577221 */ /* 0x000fe20000010100 */
[----:B------:R-:W-:Y:S01]  /*07b0*/  @P0 SHF.R.U64 R2, R2, 0x18, R3 ;  /* 0x0000001802020819 */ /* 0x000fe20000001203 */
[----:B------:R-:W-:Y:S01]  /*07c0*/  FADD.FTZ R49, -R84, R51 ;  /* 0x0000003354317221 */ /* 0x000fe20000010100 */
[----:B------:R-:W-:Y:S01]  /*07d0*/  @P0 PRMT R93, R3, 0x7610, R93 ;  /* 0x00007610035d0816 */ /* 0x000fe2000000005d */
[----:B------:R-:W-:Y:S01]  /*07e0*/  HADD2.F32 R51, -RZ, R56.H0_H0 ;  /* 0x20000038ff337230 */ /* 0x000fe20000004100 */
[--C-:B------:R-:W-:Y:S01]  /*07f0*/  @P0 SHF.R.U32.HI R54, RZ, 0x8, R3.reuse ;  /* 0x00000008ff360819 */ /* 0x100fe20000011603 */
[----:B------:R-:W-:Y:S01]  /*0800*/  IMAD.MOV.U32 R98, RZ, RZ, R60 ;  /* 0x000000ffff627224 */ /* 0x000fe200078e003c */
[----:B------:R-:W-:Y:S01]  /*0810*/  @P0 SHF.R.U32.HI R3, RZ, 0x18, R3 ;  /* 0x00000018ff030819 */ /* 0x000fe20000011603 */
[--C-:B------:R-:W-:Y:S01]  /*0820*/  HADD2.F32 R84, -RZ, R53.reuse.H1_H1 ;  /* 0x30000035ff547230 */ /* 0x100fe20000004100 */
[----:B------:R-:W-:Y:S01]  /*0830*/  @P0 PRMT R90, R55, 0x7610, R90 ;  /* 0x00007610375a0816 */ /* 0x000fe2000000005a */
[----:B------:R-:W-:Y:S01]  /*0840*/  FMUL.FTZ R55, R72, R52 ;  /* 0x0000003448377220 */ /* 0x000fe20000410000 */
[----:B------:R-:W-:Y:S01]  /*0850*/  @P0 PRMT R92, R2, 0x7610, R92 ;  /* 0x00007610025c0816 */ /* 0x000fe2000000005c */
[--C-:B------:R-:W-:Y:S01]  /*0860*/  HADD2.F32 R100, -RZ, R58.reuse.H0_H0 ;  /* 0x2000003aff647230 */ /* 0x100fe20000004100 */
[----:B------:R-:W-:Y:S01]  /*0870*/  @P0 PRMT R88, R3, 0x7610, R88 ;  /* 0x0000761003580816 */ /* 0x000fe20000000058 */
[----:B------:R-:W-:Y:S01]  /*0880*/  HADD2.F32 R101, -RZ, R58.H1_H1 ;  /* 0x3000003aff657230 */ /* 0x000fe20000004100 */
[--C-:B------:R-:W-:Y:S01]  /*0890*/  SHF.R.U64 R103, R60, 0x18, R61.reuse ;  /* 0x000000183c677819 */ /* 0x100fe2000000123d */
[----:B------:R-:W-:Y:S01]  /*08a0*/  FMUL.FTZ R58, R80, R109 ;  /* 0x0000006d503a7220 */ /* 0x000fe20000410000 */
[C-C-:B------:R-:W-:Y:S01]  /*08b0*/  SHF.R.U64 R3, R60.reuse, 0x10, R61.reuse ;  /* 0x000000103c037819 */ /* 0x140fe2000000123d */
[----:B------:R-:W-:Y:S01]  /*08c0*/  FADD.FTZ R15, R15, R84 ;  /* 0x000000540f0f7221 */ /* 0x000fe20000010000 */
[----:B------:R-:W-:Y:S01]  /*08d0*/  SHF.R.U64 R2, R60, 0x8, R61 ;  /* 0x000000083c027819 */ /* 0x000fe2000000123d */
[----:B------:R-:W-:Y:S01]  /*08e0*/  FFMA.FTZ R60, R64, R114, R55 ;  /* 0x00000072403c7223 */ /* 0x000fe20000010037 */
[--C-:B------:R-:W-:Y:S01]  /*08f0*/  SHF.R.U32.HI R108, RZ, 0x18, R61.reuse ;  /* 0x00000018ff6c7819 */ /* 0x100fe2000001163d */
[----:B------:R-:W-:Y:S01]  /*0900*/  FMUL.FTZ R55, R74, R99 ;  /* 0x000000634a377220 */ /* 0x000fe20000410000 */
[----:B------:R-:W-:Y:S01]  /*0910*/  SHF.R.U32.HI R107, RZ, 0x10, R61 ;  /* 0x00000010ff6b7819 */ /* 0x000fe2000001163d */
[-C--:B------:R-:W-:Y:S01]  /*0920*/  FFMA.FTZ R7, R58, R84.reuse, R7 ;  /* 0x000000543a077223 */ /* 0x080fe20000010007 */
[----:B------:R-:W-:Y:S01]  /*0930*/  SHF.R.U32.HI R105, RZ, 0x8, R61 ;  /* 0x00000008ff697819 */ /* 0x000fe2000001163d */
[----:B------:R-:W-:Y:S01]  /*0940*/  FFMA.FTZ R56, R66, R84, R55 ;  /* 0x0000005442387223 */ /* 0x000fe20000010037 */
[----:B------:R-:W-:Y:S01]  /*0950*/  MOV R104, R61 ;  /* 0x0000003d00687202 */ /* 0x000fe20000000f00 */
[----:B------:R-:W-:Y:S01]  /*0960*/  FMUL.FTZ R61, R71, R51 ;  /* 0x00000033473d7220 */ /* 0x000fe20000410000 */
[----:B------:R-:W-:Y:S01]  /*0970*/  @P0 PRMT R91, R54, 0x7610, R91 ;  /* 0x00007610365b0816 */ /* 0x000fe2000000005b */
[----:B------:R-:W-:Y:S01]  /*0980*/  HADD2.F32 R110, -RZ, R53.H0_H0 ;  /* 0x20000035ff6e7230 */ /* 0x000fe20000004100 */
[----:B------:R-:W-:Y:S01]  /*0990*/  FMUL.FTZ R54, R75, R100 ;  /* 0x000000644b367220 */ /* 0x000fe20000410000 */
[--C-:B------:R-:W-:Y:S01]  /*09a0*/  HADD2.F32 R102, -RZ, R59.reuse.H0_H0 ;  /* 0x2000003bff667230 */ /* 0x100fe20000004100 */
[----:B------:R-:W-:Y:S01]  /*09b0*/  FMUL.FTZ R109, R76, R101 ;  /* 0x000000654c6d7220 */ /* 0x000fe20000410000 */
[----:B------:R-:W-:Y:S01]  /*09c0*/  HADD2.F32 R106, -RZ, R59.H1_H1 ;  /* 0x3000003bff6a7230 */ /* 0x000fe20000004100 */
[C---:B------:R-:W-:Y:S01]  /*09d0*/  FMUL.FTZ R55, R80.reuse, R89 ;  /* 0x0000005950377220 */ /* 0x040fe20000410000 */
[----:B------:R-:W-:Y:S01]  /*09e0*/  HADD2.F32 R53, -RZ, R57.H0_H0 ;  /* 0x20000039ff357230 */ /* 0x000fe20000004100 */
[----:B------:R-:W-:-:S02]  /*09f0*/  FMUL.FTZ R84, R80, R83 ;  /* 0x0000005350547220 */ /* 0x000fc40000410000 */
[----:B------:R-:W-:Y:S02]  /*0a00*/  FFMA.FTZ R61, R63, R112, R61 ;  /* 0x000000703f3d7223 */ /* 0x000fe4000001003d */
[----:B------:R-:W-:Y:S02]  /*0a10*/  FADD.FTZ R32, R32, R85 ;  /* 0x0000005520207221 */ /* 0x000fe40000010000 */
[-C--:B------:R-:W-:Y:S02]  /*0a20*/  FFMA.FTZ R54, R67, R85.reuse, R54 ;  /* 0x0000005543367223 */ /* 0x080fe40000010036 */
[----:B------:R-:W-:Y:S02]  /*0a30*/  FFMA.FTZ R8, R55, R85, R8 ;  /* 0x0000005537087223 */ /* 0x000fe40000010008 */
[----:B------:R-:W-:Y:S02]  /*0a40*/  FADD.FTZ R33, R33, R86 ;  /* 0x0000005621217221 */ /* 0x000fe40000010000 */
[----:B------:R-:W-:-:S02]  /*0a50*/  FFMA.FTZ R83, R68, R86, R109 ;  /* 0x0000005644537223 */ /* 0x000fc4000001006d */
[----:B------:R-:W-:Y:S02]  /*0a60*/  FFMA.FTZ R9, R84, R86, R9 ;  /* 0x0000005654097223 */ /* 0x000fe40000010009 */
[----:B------:R-:W-:Y:S02]  /*0a70*/  FMUL.FTZ R85, R77, R102 ;  /* 0x000000664d557220 */ /* 0x000fe40000410000 */
[----:B------:R-:W-:Y:S02]  /*0a80*/  FMUL.FTZ R89, R78, R106 ;  /* 0x0000006a4e597220 */ /* 0x000fe40000410000 */
[C---:B------:R-:W-:Y:S02]  /*0a90*/  FMUL.FTZ R87, R80.reuse, R87 ;  /* 0x0000005750577220 */ /* 0x040fe40000410000 */
[----:B------:R-:W-:Y:S02]  /*0aa0*/  FMUL.FTZ R86, R80, R49 ;  /* 0x0000003150567220 */ /* 0x000fe40000410000 */
[----:B------:R-:W-:-:S02]  /*0ab0*/  FADD.FTZ R20, R20, R51 ;  /* 0x0000003314147221 */ /* 0x000fc40000010000 */
[----:B------:R-:W-:Y:S02]  /*0ac0*/  FFMA.FTZ R28, R81, R51, R28 ;  /* 0x00000033511c7223 */ /* 0x000fe4000001001c */
[----:B------:R-:W-:Y:S02]  /*0ad0*/  FMUL.FTZ R57, R73, R53 ;  /* 0x0000003549397220 */ /* 0x000fe40000410000 */
[----:B------:R-:W-:Y:S02]  /*0ae0*/  FADD.FTZ R49, RZ, R61 ;  /* 0x0000003dff317221 */ /* 0x000fe40000010000 */
[----:B------:R-:W-:Y:S02]  /*0af0*/  FFMA.FTZ R51, R81, R61, RZ ;  /* 0x0000003d51337223 */ /* 0x000fe400000100ff */
[----:B------:R-:W-:Y:S02]  /*0b00*/  FADD.FTZ R34, R34, R48 ;  /* 0x0000003022227221 */ /* 0x000fe40000010000 */
[----:B------:R-:W-:-:S02]  /*0b10*/  FFMA.FTZ R85, R69, R48, R85 ;  /* 0x0000003045557223 */ /* 0x000fc40000010055 */
[----:B------:R-:W-:Y:S02]  /*0b20*/  FFMA.FTZ R10, R87, R48, R10 ;  /* 0x00000030570a7223 */ /* 0x000fe4000001000a */
[----:B------:R-:W-:Y:S02]  /*0b30*/  FADD.FTZ R35, R35, R50 ;  /* 0x0000003223237221 */ /* 0x000fe40000010000 */
[-C--:B------:R-:W-:Y:S02]  /*0b40*/  FFMA.FTZ R89, R70, R50.reuse, R89 ;  /* 0x0000003246597223 */ /* 0x080fe40000010059 */
[----:B------:R-:W-:Y:S02]  /*0b50*/  FFMA.FTZ R11, R86, R50, R11 ;  /* 0x00000032560b7223 */ /* 0x000fe4000001000b */
[----:B------:R-:W-:Y:S02]  /*0b60*/  FMUL.FTZ R59, R80, R111 ;  /* 0x0000006f503b7220 */ /* 0x000fe40000410000 */
        /* <DEDUP_REMOVED lines=25> */
[----:B------:R-:W-:Y:S01]  /*0d00*/  FFMA.FTZ R24, R55, R100, R24 ;  /* 0x0000006437187223 */ /* 0x000fe20000010018 */
[----:B------:R-:W-:Y:S01]  /*0d10*/  PRMT R100, R107, 0x7610, R100 ;  /* 0x000076106b647816 */ /* 0x000fe20000000064 */
        /* <DEDUP_REMOVED lines=14> */
.L_x_194:
[----:B0-----:R-:W-:Y:S05]  /*0e00*/  BSYNC B0 ;  /* 0x0000000000007941 */ /* 0x001fea0003800000 */
.L_x_193:
[----:B------:R-:W-:Y:S05]  /*0e10*/  BRA.DIV ~URZ, `(.L_x_195) ;  /* 0x000012e27f007947 */ /* 0x000fea000b800000 */
[----:B------:R0:W1:Y:S02]  /*0e20*/  SHFL.BFLY PT, R49, R48, 0x1, 0x1f ;  /* 0x0c201f0030317f89 */ /* 0x00006400000e0000 */
.L_x_202:
        /* <DEDUP_REMOVED lines=18> */
.L_x_203:
[----:B------:R-:W-:Y:S01]  /*0f50*/  BSSY B0, `(.L_x_197) ;  /* 0x000008c000007945 */ /* 0x000fe20003800000 */
[----:B------:R-:W-:Y:S05]  /*0f60*/  @!P3 BRA `(.L_x_198) ;  /* 0x000008a00000b947 */ /* 0x000fea0003800000 */
[----:B--2---:R-:W-:Y:S01]  /*0f70*/  FADD.FTZ R53, R53, R50 ;  /* 0x0000003235357221 */ /* 0x004fe20000010000 */
[----:B------:R-:W-:Y:S01]  /*0f80*/  ISETP.NE.AND P1, PT, R97, RZ, PT ;  /* 0x000000ff6100720c */ /* 0x000fe20003f25270 */
[----:B0-----:R-:W-:Y:S01]  /*0f90*/  FADD.FTZ R3, R3, R52 ;  /* 0x0000003403037221 */ /* 0x001fe20000010000 */
[----:B------:R-:W-:Y:S01]  /*0fa0*/  ISETP.NE.U32.AND P0, PT, RZ, c[0x0][0x218], PT ;  /* 0x00008600ff007a0c */ /* 0x000fe20003f05070 */
[----:B------:R-:W-:Y:S01]  /*0fb0*/  FMUL.FTZ R53, R53, c[0x0][0x1e0] ;  /* 0x0000780035357a20 */ /* 0x000fe20000410000 */
[----:B------:R-:W-:Y:S01]  /*0fc0*/  LOP3.LUT P2, RZ, R101, 0xff, RZ, 0xc0, !PT ;  /* 0x000000ff65ff7812 */ /* 0x000fe2000784c0ff */
[----:B------:R-:W-:Y:S01]  /*0fd0*/  FMUL.FTZ R3, R3, c[0x0][0x1e0] ;  /* 0x0000780003037a20 */ /* 0x000fe20000410000 */
[----:B------:R-:W-:Y:S01]  /*0fe0*/  HFMA2.MMA R120, -RZ, RZ, 0, 9.5367431640625e-07 ;  /* 0x00000010ff787435 */ /* 0x000fe200000001ff */
[----:B------:R-:W-:Y:S02]  /*0ff0*/  LOP3.LUT P6, RZ, R105, 0xff, RZ, 0xc0, !PT ;  /* 0x000000ff69ff7812 */ /* 0x000fe400078cc0ff */
[----:B------:R-:W-:-:S02]  /*1000*/  FSEL R110, R53, RZ, !P1 ;  /* 0x000000ff356e7208 */ /* 0x000fc40004800000 */
[----:B------:R-:W-:Y:S02]  /*1010*/  ISETP.NE.AND.EX P1, PT, RZ, c[0x0][0x21c], PT, P0 ;  /* 0x00008700ff007a0c */ /* 0x000fe40003f25300 */
[----:B------:R-:W-:Y:S01]  /*1020*/  ISETP.NE.U32.AND P0, PT, RZ, c[0x0][0x258], PT ;  /* 0x00009600ff007a0c */ /* 0x000fe20003f05070 */
[-CC-:B------:R-:W-:Y:S01]  /*1030*/  FFMA.FTZ R48, R59, R3.reuse, R110.reuse ;  /* 0x000000033b307223 */ /* 0x180fe2000001006e */
[----:B------:R-:W-:Y:S01]  /*1040*/  LOP3.LUT P5, RZ, R104, 0xff, RZ, 0xc0, !PT ;  /* 0x000000ff68ff7812 */ /* 0x000fe200078ac0ff */
[-C--:B------:R-:W-:Y:S01]  /*1050*/  FFMA.FTZ R106, R84, R3.reuse, R110 ;  /* 0x00000003546a7223 */ /* 0x080fe2000001006e */
[----:B------:R-:W-:Y:S01]  /*1060*/  ISETP.NE.AND.EX P0, PT, RZ, c[0x0][0x25c], PT, P0 ;  /* 0x00009700ff007a0c */ /* 0x000fe20003f05300 */
[----:B------:R-:W-:Y:S01]  /*1070*/  FADD.FTZ R51, R57, -R48 ;  /* 0x8000003039337221 */ /* 0x000fe20000010000 */
[----:B------:R-:W-:Y:S01]  /*1080*/  LOP3.LUT P4, RZ, R103, 0xff, RZ, 0xc0, !PT ;  /* 0x000000ff67ff7812 */ /* 0x000fe2000788c0ff */
[----:B------:R-:W-:Y:S02]  /*1090*/  FFMA.FTZ R2, R81, R3, R110 ;  /* 0x0000000351027223 */ /* 0x000fe4000001006e */
[----:B-----5:R-:W-:-:S02]  /*10a0*/  FMUL.FTZ R48, R80, R51 ;  /* 0x0000003350307220 */ /* 0x020fc40000410000 */
[--C-:B------:R-:W-:Y:S01]  /*10b0*/  @P1 HADD2.F32 R53, -RZ, R37.reuse.H0_H0 ;  /* 0x20000025ff351230 */ /* 0x100fe20000004100 */
[----:B------:R-:W-:Y:S01]  /*10c0*/  FADD.FTZ R111, R83, -R106 ;  /* 0x8000006a536f7221 */ /* 0x000fe20000010000 */
[--C-:B-1----:R-:W-:Y:S01]  /*10d0*/  @P1 HADD2.F32 R50, -RZ, R36.reuse.H0_H0 ;  /* 0x20000024ff321230 */ /* 0x102fe20000004100 */
[-CC-:B------:R-:W-:Y:S01]  /*10e0*/  FFMA.FTZ R49, R82, R3.reuse, R110.reuse ;  /* 0x0000000352317223 */ /* 0x180fe2000001006e */
[----:B------:R-:W-:Y:S01]  /*10f0*/  @P1 HADD2.F32 R52, -RZ, R36.H1_H1 ;  /* 0x30000024ff341230 */ /* 0x000fe20000004100 */
[-CC-:B------:R-:W-:Y:S01]  /*1100*/  FFMA.FTZ R107, R58, R3.reuse, R110.reuse ;  /* 0x000000033a6b7223 */ /* 0x180fe2000001006e */
[----:B------:R-:W-:Y:S01]  /*1110*/  @P1 HADD2.F32 R51, -RZ, R37.H1_H1 ;  /* 0x30000025ff331230 */ /* 0x000fe20000004100 */
[-CC-:B------:R-:W-:Y:S02]  /*1120*/  FFMA.FTZ R109, R55, R3.reuse, R110.reuse ;  /* 0x00000003376d7223 */ /* 0x180fe4000001006e */
[-CC-:B------:R-:W-:Y:S02]  /*1130*/  FFMA.FTZ R108, R87, R3.reuse, R110.reuse ;  /* 0x00000003576c7223 */ /* 0x180fe4000001006e */
[----:B------:R-:W-:-:S02]  /*1140*/  FFMA.FTZ R110, R86, R3, R110 ;  /* 0x00000003566e7223 */ /* 0x000fc4000001006e */
[----:B------:R-:W-:Y:S01]  /*1150*/  @P1 FADD.FTZ R48, R48, R53 ;  /* 0x0000003530301221 */ /* 0x000fe20000010000 */
[----:B------:R-:W-:Y:S01]  /*1160*/  @P1 HADD2.F32 R53, -RZ, R38.H1_H1 ;  /* 0x30000026ff351230 */ /* 0x000fe20000004100 */
[----:B------:R-:W-:Y:S02]  /*1170*/  FADD.FTZ R3, R61, -R2 ;  /* 0x800000023d037221 */ /* 0x000fe40000010000 */
[----:B------:R-:W-:Y:S01]  /*1180*/  FMUL.FTZ R106, R80, R111 ;  /* 0x0000006f506a7220 */ /* 0x000fe20000410000 */
[----:B------:R-:W-:Y:S01]  /*1190*/  @P1 HADD2.F32 R111, -RZ, R39.H1_H1 ;  /* 0x30000027ff6f1230 */ /* 0x000fe20000004100 */
[----:B------:R-:W-:Y:S02]  /*11a0*/  FADD.FTZ R49, R60, -R49 ;  /* 0x800000313c317221 */ /* 0x000fe40000010000 */
[----:B------:R-:W-:Y:S02]  /*11b0*/  FMUL.FTZ R3, R80, R3 ;  /* 0x0000000350037220 */ /* 0x000fe40000410000 */
[----:B------:R-:W-:-:S02]  /*11c0*/  @P1 FADD.FTZ R106, R106, R53 ;  /* 0x000000356a6a1221 */ /* 0x000fc40000010000 */
[----:B------:R-:W-:Y:S02]  /*11d0*/  FADD.FTZ R109, R54, -R109 ;  /* 0x8000006d366d7221 */ /* 0x000fe40000010000 */
[----:B------:R-:W-:Y:S01]  /*11e0*/  FMUL.FTZ R49, R80, R49 ;  /* 0x0000003150317220 */ /* 0x000fe20000410000 */
[----:B------:R-:W-:Y:S01]  /*11f0*/  @P0 F2FP.PACK_AB R53, RZ, R106 ;  /* 0x0000006aff35023e */ /* 0x000fe200000000ff */
[----:B------:R-:W-:Y:S01]  /*1200*/  @P1 FADD.FTZ R3, R3, R50 ;  /* 0x0000003203031221 */ /* 0x000fe20000010000 */
[----:B------:R-:W-:Y:S01]  /*1210*/  @P1 HADD2.F32 R50, -RZ, R38.H0_H0 ;  /* 0x20000026ff321230 */ /* 0x000fe20000004100 */
[----:B------:R-:W-:Y:S02]  /*1220*/  FADD.FTZ R107, R56, -R107 ;  /* 0x8000006b386b7221 */ /* 0x000fe40000010000 */
[----:B------:R-:W-:Y:S02]  /*1230*/  FADD.FTZ R113, R85, -R108 ;  /* 0x8000006c55717221 */ /* 0x000fe40000010000 */
[----:B------:R-:W-:-:S02]  /*1240*/  FADD.FTZ R115, R89, -R110 ;  /* 0x8000006e59737221 */ /* 0x000fc40000010000 */
[----:B------:R-:W-:Y:S02]  /*1250*/  FMUL.FTZ R109, R80, R109 ;  /* 0x0000006d506d7220 */ /* 0x000fe40000410000 */
[----:B------:R-:W-:Y:S02]  /*1260*/  FMUL.FTZ R106, R106, c[0x0][0x1e8] ;  /* 0x00007a006a6a7a20 */ /* 0x000fe40000410000 */
[----:B------:R-:W-:Y:S01]  /*1270*/  @P1 FADD.FTZ R49, R49, R52 ;  /* 0x0000003431311221 */ /* 0x000fe20000010000 */
[----:B------:R-:W-:Y:S01]  /*1280*/  @P1 HADD2.F32 R52, -RZ, R39.H0_H0 ;  /* 0x20000027ff341230 */ /* 0x000fe20000004100 */
[C---:B------:R-:W-:Y:S02]  /*1290*/  FMUL.FTZ R2, R80.reuse, R107 ;  /* 0x0000006b50027220 */ /* 0x040fe40000410000 */
[----:B------:R-:W-:Y:S01]  /*12a0*/  FMUL.FTZ R107, R80, R113 ;  /* 0x00000071506b7220 */ /* 0x000fe20000410000 */
[----:B------:R-:W-:Y:S01]  /*12b0*/  FSEL R113, R106, RZ, P2 ;  /* 0x000000ff6a717208 */ /* 0x000fe20001000000 */
[----:B------:R-:W-:Y:S01]  /*12c0*/  FMUL.FTZ R108, R80, R115 ;  /* 0x00000073506c7220 */ /* 0x000fe20000410000 */
[----:B------:R-:W-:Y:S01]  /*12d0*/  LOP3.LUT P2, RZ, R98, 0xff, RZ, 0xc0, !PT ;  /* 0x000000ff62ff7812 */ /* 0x000fe2000784c0ff */
[----:B------:R-:W-:Y:S01]  /*12e0*/  @P1 FADD.FTZ R109, R109, R50 ;  /* 0x000000326d6d1221 */ /* 0x000fe20000010000 */
[----:B------:R-:W-:Y:S01]  /*12f0*/  @P0 F2FP.PACK_AB R50, RZ, R3 ;  /* 0x00000003ff32023e */ /* 0x000fe200000000ff */
[----:B------:R-:W-:Y:S01]  /*1300*/  FMUL.FTZ R114, R3, c[0x0][0x1e8] ;  /* 0x00007a0003727a20 */ /* 0x000fe20000410000 */
[----:B------:R-:W-:Y:S01]  /*1310*/  @P0 F2FP.PACK_AB R110, RZ, R49 ;  /* 0x00000031ff6e023e */ /* 0x000fe200000000ff */
[----:B------:R-:W-:Y:S01]  /*1320*/  @P1 FADD.FTZ R2, R2, R51 ;  /* 0x0000003302021221 */ /* 0x000fe20000010000 */
[----:B------:R-:W-:Y:S01]  /*1330*/  @P0 PRMT R40, R50, 0x7610, R40 ;  /* 0x0000761032280816 */ /* 0x000fe20000000028 */
[----:B------:R-:W-:Y:S01]  /*1340*/  @P1 FADD.FTZ R107, R107, R52 ;  /* 0x000000346b6b1221 */ /* 0x000fe20000010000 */
[----:B------:R-:W-:Y:S01]  /*1350*/  FSEL R3, R114, RZ, P2 ;  /* 0x000000ff72037208 */ /* 0x000fe20001000000 */
[----:B------:R-:W-:Y:S01]  /*1360*/  @P1 FADD.FTZ R108, R108, R111 ;  /* 0x0000006f6c6c1221 */ /* 0x000fe20000010000 */
[----:B------:R-:W-:Y:S01]  /*1370*/  LOP3.LUT P1, RZ, R102, 0xff, RZ, 0xc0, !PT ;  /* 0x000000ff66ff7812 */ /* 0x000fe2000782c0ff */
[----:B------:R-:W-:Y:S01]  /*1380*/  FMUL.FTZ R80, R109, c[0x0][0x1e8] ;  /* 0x00007a006d507a20 */ /* 0x000fe20000410000 */
[----:B------:R-:W-:-:S02]  /*1390*/  ISETP.NE.U32.AND P2, PT, RZ, c[0x0][0x258], PT ;  /* 0x00009600ff007a0c */ /* 0x000fc40003f45070 */
[----:B------:R-:W-:Y:S02]  /*13a0*/  @P0 F2FP.PACK_AB R111, RZ, R109 ;  /* 0x0000006dff6f023e */ /* 0x000fe400000000ff */
[----:B------:R-:W-:Y:S02]  /*13b0*/  FSEL R50, R80, RZ, P1 ;  /* 0x000000ff50327208 */ /* 0x000fe40000800000 */
[----:B------:R-:W-:Y:S01]  /*13c0*/  @P0 F2FP.PACK_AB R112, RZ, R107 ;  /* 0x0000006bff70023e */ /* 0x000fe200000000ff */
[----:B------:R-:W-:Y:S01]  /*13d0*/  FMUL.FTZ R107, R107, c[0x0][0x1e8] ;  /* 0x00007a006b6b7a20 */ /* 0x000fe20000410000 */
[----:B------:R-:W-:Y:S02]  /*13e0*/  ISETP.NE.U32.AND P1, PT, RZ, c[0x0][0x250], PT ;  /* 0x00009400ff007a0c */ /* 0x000fe40003f25070 */
[----:B------:R-:W-:Y:S02]  /*13f0*/  ISETP.NE.AND.EX P2, PT, RZ, c[0x0][0x25c], PT, P2 ;  /* 0x00009700ff007a0c */ /* 0x000fe40003f45320 */
[----:B------:R-:W-:Y:S01]  /*1400*/  @P0 PRMT R42, R111, 0x7610, R42 ;  /* 0x000076106f2a0816 */ /* 0x000fe2000000002a */
[----:B------:R-:W-:Y:S01]  /*1410*/  FMUL.FTZ R111, R49, c[0x0][0x1e8] ;  /* 0x00007a00316f7a20 */ /* 0x000fe20000410000 */
[----:B------:R-:W-:Y:S01]  /*1420*/  @P0 PRMT R43, R112, 0x7610, R43 ;  /* 0x00007610702b0816 */ /* 0x000fe2000000002b */
[----:B------:R-:W-:Y:S01]  /*1430*/  FMUL.FTZ R112, R48, c[0x0][0x1e8] ;  /* 0x00007a0030707a20 */ /* 0x000fe20000410000 */
[----:B------:R-:W-:Y:S01]  /*1440*/  F2FP.PACK_AB R50, R113, R50 ;  /* 0x000000327132723e */ /* 0x000fe200000000ff */
[----:B------:R-:W-:Y:S01]  /*1450*/  FMUL.FTZ R113, R2, c[0x0][0x1e8] ;  /* 0x00007a0002717a20 */ /* 0x000fe20000410000 */
[----:B------:R-:W-:-:S02]  /*1460*/  ISETP.NE.AND.EX P1, PT, RZ, c[0x0][0x254], PT, P1 ;  /* 0x00009500ff007a0c */ /* 0x000fc40003f25310 */
[----:B------:R-:W-:Y:S02]  /*1470*/  @P0 F2FP.PACK_AB R51, RZ, R48 ;  /* 0x00000030ff33023e */ /* 0x000fe400000000ff */
[----:B------:R-:W-:Y:S02]  /*1480*/  @P0 F2FP.PACK_AB R52, RZ, R2 ;  /* 0x00000002ff34023e */ /* 0x000fe400000000ff */
[----:B------:R-:W-:Y:S02]  /*1490*/  FSEL R116, R111, RZ, P6 ;  /* 0x000000ff6f747208 */ /* 0x000fe40003000000 */
[----:B------:R-:W-:Y:S02]  /*14a0*/  FSEL R49, R112, RZ, P5 ;  /* 0x000000ff70317208 */ /* 0x000fe40002800000 */
[----:B------:R-:W-:Y:S02]  /*14b0*/  FSEL R2, R113, RZ, P4 ;  /* 0x000000ff71027208 */ /* 0x000fe40002000000 */
[----:B------:R-:W-:Y:S01]  /*14c0*/  @P0 F2FP.PACK_AB R109, RZ, R108 ;  /* 0x0000006cff6d023e */ /* 0x000fe200000000ff */
[----:B------:R-:W-:Y:S01]  /*14d0*/  FMUL.FTZ R108, R108, c[0x0][0x1e8] ;  /* 0x00007a006c6c7a20 */ /* 0x000fe20000410000 */
[----:B------:R-:W-:-:S02]  /*14e0*/  @P0 PRMT R41, R51, 0x7610, R41 ;  /* 0x0000761033290816 */ /* 0x000fc40000000029 */
[----:B------:R-:W-:Y:S02]  /*14f0*/  F2FP.PACK_AB R49, R2, R49 ;  /* 0x000000310231723e */ /* 0x000fe400000000ff */
[----:B------:R-:W-:Y:S01]  /*1500*/  F2FP.PACK_AB R48, R116, R3 ;  /* 0x000000037430723e */ /* 0x000fe200000000ff */
[-C--:B------:R-:W-:Y:S01]  /*1510*/  @P2 IMAD.WIDE.U32 R2, R79, R120.reuse, c[0x0][0x258] ;  /* 0x000096004f022625 */ /* 0x080fe200078e0078 */
[----:B------:R-:W-:Y:S02]  /*1520*/  @P0 PRMT R40, R40, 0x5410, R110 ;  /* 0x0000541028280816 */ /* 0x000fe4000000006e */
[----:B------:R-:W-:Y:S02]  /*1530*/  @P0 PRMT R41, R41, 0x5410, R52 ;  /* 0x0000541029290816 */ /* 0x000fe40000000034 */
[----:B------:R-:W-:Y:S01]  /*1540*/  @P0 PRMT R42, R42, 0x5410, R53 ;  /* 0x000054102a2a0816 */ /* 0x000fe20000000035 */
[----:B------:R-:W-:Y:S01]  /*1550*/  IMAD.WIDE.U32 R52, R79, R120, c[0x0][0x248] ;  /* 0x000092004f347625 */ /* 0x000fe200078e0078 */
[----:B------:R-:W-:-:S02]  /*1560*/  @P0 PRMT R43, R43, 0x5410, R109 ;  /* 0x000054102b2b0816 */ /* 0x000fc4000000006d */
[----:B------:R-:W-:Y:S02]  /*1570*/  LOP3.LUT P5, RZ, R99, 0xff, RZ, 0xc0, !PT ;  /* 0x000000ff63ff7812 */ /* 0x000fe400078ac0ff */
[----:B------:R-:W-:Y:S01]  /*1580*/  @P1 LOP3.LUT P0, RZ, R94, 0xff, RZ, 0xc0, !PT ;  /* 0x000000ff5eff1812 */ /* 0x000fe2000780c0ff */
[----:B------:R0:W-:Y:S01]  /*1590*/  @P2 STG.E.128 [R2.64], R40 ;  /* 0x0000002802002986 */ /* 0x0001e2000c101d04 */
[----:B------:R-:W-:Y:S02]  /*15a0*/  @P1 LOP3.LUT P4, RZ, R95, 0xff, RZ, 0xc0, !PT ;  /* 0x000000ff5fff1812 */ /* 0x000fe4000788c0ff */
[----:B------:R-:W-:Y:S02]  /*15b0*/  FSEL R118, R108, RZ, P5 ;  /* 0x000000ff6c767208 */ /* 0x000fe40002800000 */
[----:B------:R-:W-:Y:S02]  /*15c0*/  LOP3.LUT P6, RZ, R100, 0xff, RZ, 0xc0, !PT ;  /* 0x000000ff64ff7812 */ /* 0x000fe400078cc0ff */
[----:B------:R-:W-:-:S02]  /*15d0*/  @P1 LOP3.LUT P2, RZ, R96, 0xff, RZ, 0xc0, !PT ;  /* 0x000000ff60ff1812 */ /* 0x000fc4000784c0ff */
[----:B------:R-:W-:Y:S02]  /*15e0*/  @P1 LOP3.LUT P5, RZ, R92, 0xff, RZ, 0xc0, !PT ;  /* 0x000000ff5cff1812 */ /* 0x000fe400078ac0ff */
[----:B------:R-:W-:Y:S02]  /*15f0*/  @P1 FSEL R114, R114, RZ, P0 ;  /* 0x000000ff72721208 */ /* 0x000fe40000000000 */
[----:B------:R-:W-:Y:S02]  /*1600*/  @P1 FSEL R112, R112, RZ, P4 ;  /* 0x000000ff70701208 */ /* 0x000fe40002000000 */
[----:B------:R-:W-:Y:S02]  /*1610*/  @P1 LOP3.LUT P0, RZ, R93, 0xff, RZ, 0xc0, !PT ;  /* 0x000000ff5dff1812 */ /* 0x000fe4000780c0ff */
[----:B------:R-:W-:Y:S02]  /*1620*/  @P1 LOP3.LUT P4, RZ, R90, 0xff, RZ, 0xc0, !PT ;  /* 0x000000ff5aff1812 */ /* 0x000fe4000788c0ff */
[----:B------:R-:W-:-:S02]  /*1630*/  FSEL R51, R107, RZ, P6 ;  /* 0x000000ff6b337208 */ /* 0x000fc40003000000 */
[----:B------:R-:W-:Y:S02]  /*1640*/  @P1 FSEL R111, R111, RZ, P2 ;  /* 0x000000ff6f6f1208 */ /* 0x000fe40001000000 */
[----:B------:R-:W-:Y:S02]  /*1650*/  @P1 FSEL R113, R113, RZ, P5 ;  /* 0x000000ff71711208 */ /* 0x000fe40002800000 */
[----:B------:R-:W-:Y:S02]  /*1660*/  @P1 LOP3.LUT P2, RZ, R91, 0xff, RZ, 0xc0, !PT ;  /* 0x000000ff5bff1812 */ /* 0x000fe4000784c0ff */
[----:B------:R-:W-:Y:S02]  /*1670*/  @P1 LOP3.LUT P5, RZ, R88, 0xff, RZ, 0xc0, !PT ;  /* 0x000000ff58ff1812 */ /* 0x000fe400078ac0ff */
[----:B------:R-:W-:Y:S02]  /*1680*/  @P1 FSEL R80, R80, RZ, P0 ;  /* 0x000000ff50501208 */ /* 0x000fe40000000000 */
[----:B------:R-:W-:-:S02]  /*1690*/  @P1 FSEL R107, R107, RZ, P4 ;  /* 0x000000ff6b6b1208 */ /* 0x000fc40002000000 */
[----:B------:R-:W-:Y:S02]  /*16a0*/  @P1 F2FP.PACK_AB R114, RZ, R114 ;  /* 0x00000072ff72123e */ /* 0x000fe400000000ff */
[----:B------:R-:W-:Y:S02]  /*16b0*/  @P1 F2FP.PACK_AB R112, RZ, R112 ;  /* 0x00000070ff70123e */ /* 0x000fe400000000ff */
[----:B------:R-:W-:Y:S02]  /*16c0*/  @P1 FSEL R106, R106, RZ, P2 ;  /* 0x000000ff6a6a1208 */ /* 0x000fe40001000000 */
[----:B------:R-:W-:Y:S02]  /*16d0*/  @P1 FSEL R108, R108, RZ, P5 ;  /* 0x000000ff6c6c1208 */ /* 0x000fe40002800000 */
[----:B------:R-:W-:Y:S02]  /*16e0*/  @P1 F2FP.PACK_AB R80, RZ, R80 ;  /* 0x00000050ff50123e */ /* 0x000fe400000000ff */
[----:B------:R-:W-:-:S02]  /*16f0*/  @P1 F2FP.PACK_AB R107, RZ, R107 ;  /* 0x0000006bff6b123e */ /* 0x000fc400000000ff */
[----:B------:R-:W-:Y:S02]  /*1700*/  @P1 F2FP.PACK_AB R111, RZ, R111 ;  /* 0x0000006fff6f123e */ /* 0x000fe400000000ff */
[----:B------:R-:W-:Y:S02]  /*1710*/  @P1 F2FP.PACK_AB R113, RZ, R113 ;  /* 0x00000071ff71123e */ /* 0x000fe400000000ff */
[----:B------:R-:W-:Y:S02]  /*1720*/  @P1 F2FP.PACK_AB R106, RZ, R106 ;  /* 0x0000006aff6a123e */ /* 0x000fe400000000ff */
[----:B------:R-:W-:Y:S02]  /*1730*/  @P1 F2FP.PACK_AB R108, RZ, R108 ;  /* 0x0000006cff6c123e */ /* 0x000fe400000000ff */
[----:B------:R-:W-:Y:S02]  /*1740*/  @P1 PRMT R44, R114, 0x7610, R44 ;  /* 0x00007610722c1816 */ /* 0x000fe4000000002c */
[----:B0-----:R-:W-:-:S02]  /*1750*/  @P1 LEA R2, P0, R79, c[0x0][0x250], 0x4 ;  /* 0x000094004f021a11 */ /* 0x001fc400078020ff */
[----:B------:R-:W-:Y:S02]  /*1760*/  @P1 PRMT R45, R112, 0x7610, R45 ;  /* 0x00007610702d1816 */ /* 0x000fe4000000002d */
[----:B------:R-:W-:Y:S02]  /*1770*/  @P1 PRMT R46, R80, 0x7610, R46 ;  /* 0x00007610502e1816 */ /* 0x000fe4000000002e */
[----:B------:R-:W-:Y:S02]  /*1780*/  @P1 PRMT R47, R107, 0x7610, R47 ;  /* 0x000076106b2f1816 */ /* 0x000fe4000000002f */
[----:B------:R-:W-:Y:S02]  /*1790*/  F2FP.PACK_AB R51, R118, R51 ;  /* 0x000000337633723e */ /* 0x000fe400000000ff */
[----:B------:R-:W-:Y:S02]  /*17a0*/  @P1 LEA.HI.X R3, R79, c[0x0][0x254], RZ, 0x4, P0 ;  /* 0x000095004f031a11 */ /* 0x000fe400000f24ff */
[----:B------:R-:W-:Y:S01]  /*17b0*/  @P1 PRMT R44, R44, 0x5410, R111 ;  /* 0x000054102c2c1816 */ /* 0x000fe2000000006f */
[----:B------:R0:W-:Y:S01]  /*17c0*/  STG.E.128 [R52.64], R48 ;  /* 0x0000003034007986 */ /* 0x0001e2000c101d04 */
[----:B------:R-:W-:-:S02]  /*17d0*/  @P1 PRMT R45, R45, 0x5410, R113 ;  /* 0x000054102d2d1816 */ /* 0x000fc40000000071 */
[----:B------:R-:W-:Y:S02]  /*17e0*/  @P1 PRMT R46, R46, 0x5410, R106 ;  /* 0x000054102e2e1816 */ /* 0x000fe4000000006a */
[----:B------:R-:W-:-:S05]  /*17f0*/  @P1 PRMT R47, R47, 0x5410, R108 ;  /* 0x000054102f2f1816 */ /* 0x000fca000000006c */
[----:B------:R0:W-:Y:S02]  /*1800*/  @P1 STG.E.128 [R2.64], R44 ;  /* 0x0000002c02001986 */ /* 0x0001e4000c101d04 */
.L_x_198:
[----:B------:R-:W-:Y:S05]  /*1810*/  BSYNC B0 ;  /* 0x0000000000007941 */ /* 0x000fea0003800000 */
.L_x_197:
[----:B0-----:R-:W-:-:S05]  /*1820*/  IMAD.MOV.U32 R3, RZ, RZ, c[0x0][0x160] ;  /* 0x00005800ff037624 */ /* 0x001fca00078e00ff */
[----:B------:R-:W-:-:S04]  /*1830*/  LEA R62, R3, R62, 0x2 ;  /* 0x0000003e033e7211 */ /* 0x000fc800078e10ff */
[----:B------:R-:W-:-:S13]  /*1840*/  ISETP.GE.AND P0, PT, R62, c[0x0][0x164], PT ;  /* 0x000059003e007a0c */ /* 0x000fda0003f06270 */
[----:B-12--5:R-:W-:Y:S01]  /*1850*/  @P0 CALL.REL.NOINC `(.L_x_192) ;  /* 0x0000001000000944 */ /* 0x026fe20003c00000 */
[----:B------:R-:W-:Y:S05]  /*1860*/  BRA `(.L_x_199) ;  /* 0xffffeaf000007947 */ /* 0x000fea000383ffff */
.L_x_192:
        /* <DEDUP_REMOVED lines=74> */
[----:B------:R-:W-:Y:S01]  /*1d10*/  IADD3.X R15, RZ, RZ, RZ, P2, !PT ;  /* 0x000000ffff0f7210 */ /* 0x000fe200017fe4ff */
[C---:B------:R-:W-:Y:S01]  /*1d20*/  IMAD.SHL.U32 R8, R22.reuse, 0x4, RZ ;  /* 0x0000000416087824 */ /* 0x040fe200078e00ff */
[----:B------:R-:W0:Y:S02]  /*1d30*/  LDS R16, [R44.X4] ;  /* 0x000000002c107984 */ /* 0x000e240000004800 */
[----:B------:R-:W-:Y:S02]  /*1d40*/  SHF.L.U64.HI R15, R22, 0x2, R15 ;  /* 0x00000002160f7819 */ /* 0x000fe4000001020f */
[C---:B------:R-:W-:Y:S01]  /*1d50*/  IADD3 R14, P2, R8.reuse, c[0x0][0x228], RZ ;  /* 0x00008a00080e7a10 */ /* 0x040fe20007f5e0ff */
        /* <DEDUP_REMOVED lines=22> */
[----:B------:R-:W-:Y:S01]  /*1ec0*/  MOV R2, R14 ;  /* 0x0000000e00027202 */ /* 0x000fe20000000f00 */
[----:B------:R-:W-:Y:S01]  /*1ed0*/  IMAD.MOV.U32 R3, RZ, RZ, R25 ;  /* 0x000000ffff037224 */ /* 0x000fe200078e0019 */
[----:B------:R-:W-:Y:S01]  /*1ee0*/  MOV R4, R12 ;  /* 0x0000000c00047202 */ /* 0x000fe20000000f00 */
[----:B------:R-:W-:Y:S01]  /*1ef0*/  IMAD.MOV.U32 R5, RZ, RZ, R21 ;  /* 0x000000ffff057224 */ /* 0x000fe200078e0015 */
[----:B------:R-:W-:Y:S01]  /*1f00*/  MOV R6, R10 ;  /* 0x0000000a00067202 */ /* 0x000fe20000000f00 */
[--C-:B------:R-:W-:Y:S01]  /*1f10*/  IMAD.MOV.U32 R7, RZ, RZ, R19.reuse ;  /* 0x000000ffff077224 */ /* 0x100fe200078e0013 */
        /* <DEDUP_REMOVED lines=14> */
.L_x_201:
[----:B------:R-:W-:Y:S05]  /*2000*/  BSYNC B0 ;  /* 0x0000000000007941 */ /* 0x000fea0003800000 */
.L_x_200:
        /* <DEDUP_REMOVED lines=15> */
.L_x_195:
[----:B------:R-:W-:Y:S01]  /*2100*/  HFMA2.MMA R106, -RZ, RZ, 0, 5.9604644775390625e-08 ;  /* 0x00000001ff6a7435 */ /* 0x000fe200000001ff */
[----:B------:R-:W-:Y:S01]  /*2110*/  MOV R51, R48 ;  /* 0x0000003000337202 */ /* 0x000fe20000000f00 */
[----:B------:R-:W-:Y:S01]  /*2120*/  IMAD.MOV.U32 R107, RZ, RZ, 0x1f ;  /* 0x0000001fff6b7424 */ /* 0x000fe200078e00ff */
[----:B------:R-:W-:Y:S02]  /*2130*/  MOV R108, 0xffffffff ;  /* 0xffffffff006c7802 */ /* 0x000fe40000000f00 */
[----:B------:R-:W-:-:S02]  /*2140*/  MOV R2, 0x2160 ;  /* 0x0000216000027802 */ /* 0x000fc40000000f00 */
[----:B-----5:R-:W-:Y:S05]  /*2150*/  CALL.REL.NOINC `($__internal_16_$__cuda_sm70_shflsync_bfly_p) ;  /* 0x0000046000007944 */ /* 0x020fea0003c00000 */
[----:B-1----:R-:W-:Y:S01]  /*2160*/  MOV R49, R51 ;  /* 0x0000003300317202 */ /* 0x002fe20000000f00 */
[----:B0-----:R-:W-:Y:S05]  /*2170*/  BRA `(.L_x_202) ;  /* 0xffffecb000007947 */ /* 0x001fea000383ffff */
.L_x_196:
[----:B------:R-:W-:Y:S01]  /*2180*/  HFMA2.MMA R106, -RZ, RZ, 0, 5.9604644775390625e-08 ;  /* 0x00000001ff6a7435 */ /* 0x000fe200000001ff */
[----:B------:R-:W-:Y:S01]  /*2190*/  IMAD.MOV.U32 R51, RZ, RZ, R50 ;  /* 0x000000ffff337224 */ /* 0x000fe200078e0032 */
[----:B------:R-:W-:Y:S01]  /*21a0*/  MOV R107, 0x1f ;  /* 0x0000001f006b7802 */ /* 0x000fe20000000f00 */
[----:B------:R-:W-:Y:S01]  /*21b0*/  IMAD.MOV.U32 R108, RZ, RZ, -0x1 ;  /* 0xffffffffff6c7424 */ /* 0x000fe200078e00ff */
[----:B------:R-:W-:-:S02]  /*21c0*/  MOV R2, 0x21e0 ;  /* 0x000021e000027802 */ /* 0x000fc40000000f00 */
[----:B01---5:R-:W-:Y:S05]  /*21d0*/  CALL.REL.NOINC `($__internal_16_$__cuda_sm70_shflsync_bfly_p) ;  /* 0x000003e000007944 */ /* 0x023fea0003c00000 */
[----:B------:R-:W-:Y:S01]  /*21e0*/  FADD.FTZ R49, R49, R48 ;  /* 0x0000003031317221 */ /* 0x000fe20000010000 */
[----:B0-----:R-:W-:Y:S01]  /*21f0*/  HFMA2.MMA R106, -RZ, RZ, 0, 1.1920928955078125e-07 ;  /* 0x00000002ff6a7435 */ /* 0x001fe200000001ff */
[----:B-1----:R-:W-:Y:S01]  /*2200*/  FADD.FTZ R50, R50, R51 ;  /* 0x0000003332327221 */ /* 0x002fe20000010000 */
[----:B------:R-:W-:Y:S01]  /*2210*/  MOV R107, 0x1f ;  /* 0x0000001f006b7802 */ /* 0x000fe20000000f00 */
[----:B------:R-:W-:Y:S01]  /*2220*/  IMAD.MOV.U32 R108, RZ, RZ, -0x1 ;  /* 0xffffffffff6c7424 */ /* 0x000fe200078e00ff */
[----:B------:R-:W-:-:S02]  /*2230*/  MOV R51, R49 ;  /* 0x0000003100337202 */ /* 0x000fc40000000f00 */
[----:B------:R-:W-:Y:S02]  /*2240*/  MOV R2, 0x2260 ;  /* 0x0000226000027802 */ /* 0x000fe40000000f00 */
[----:B------:R-:W-:Y:S05]  /*2250*/  CALL.REL.NOINC `($__internal_16_$__cuda_sm70_shflsync_bfly_p) ;  /* 0x0000036000007944 */ /* 0x000fea0003c00000 */
[----:B0-----:R-:W-:Y:S01]  /*2260*/  HFMA2.MMA R106, -RZ, RZ, 0, 1.1920928955078125e-07 ;  /* 0x00000002ff6a7435 */ /* 0x001fe200000001ff */
[----:B-1----:R-:W-:Y:S01]  /*2270*/  MOV R48, R51 ;  /* 0x0000003300307202 */ /* 0x002fe20000000f00 */
[----:B------:R-:W-:Y:S01]  /*2280*/  IMAD.MOV.U32 R51, RZ, RZ, R50 ;  /* 0x000000ffff337224 */ /* 0x000fe200078e0032 */
[----:B------:R-:W-:Y:S01]  /*2290*/  MOV R107, 0x1f ;  /* 0x0000001f006b7802 */ /* 0x000fe20000000f00 */
[----:B------:R-:W-:Y:S01]  /*22a0*/  IMAD.MOV.U32 R108, RZ, RZ, -0x1 ;  /* 0xffffffffff6c7424 */ /* 0x000fe200078e00ff */
[----:B------:R-:W-:Y:S02]  /*22b0*/  MOV R2, 0x22d0 ;  /* 0x000022d000027802 */ /* 0x000fe40000000f00 */
[----:B------:R-:W-:Y:S05]  /*22c0*/  CALL.REL.NOINC `($__internal_16_$__cuda_sm70_shflsync_bfly_p) ;  /* 0x000002f000007944 */ /* 0x000fea0003c00000 */
[----:B------:R-:W-:Y:S01]  /*22d0*/  FADD.FTZ R49, R48, R49 ;  /* 0x0000003130317221 */ /* 0x000fe20000010000 */
[----:B0-----:R-:W-:Y:S01]  /*22e0*/  HFMA2.MMA R106, -RZ, RZ, 0, 2.384185791015625e-07 ;  /* 0x00000004ff6a7435 */ /* 0x001fe200000001ff */
[----:B-1----:R-:W-:Y:S01]  /*22f0*/  FADD.FTZ R50, R50, R51 ;  /* 0x0000003332327221 */ /* 0x002fe20000010000 */
[----:B------:R-:W-:Y:S01]  /*2300*/  MOV R107, 0x1f ;  /* 0x0000001f006b7802 */ /* 0x000fe20000000f00 */
[----:B------:R-:W-:Y:S01]  /*2310*/  IMAD.MOV.U32 R108, RZ, RZ, -0x1 ;  /* 0xffffffffff6c7424 */ /* 0x000fe200078e00ff */
[----:B------:R-:W-:-:S02]  /*2320*/  MOV R51, R49 ;  /* 0x0000003100337202 */ /* 0x000fc40000000f00 */
[----:B------:R-:W-:Y:S02]  /*2330*/  MOV R2, 0x2350 ;  /* 0x0000235000027802 */ /* 0x000fe40000000f00 */
[----:B------:R-:W-:Y:S05]  /*2340*/  CALL.REL.NOINC `($__internal_16_$__cuda_sm70_shflsync_bfly_p) ;  /* 0x0000027000007944 */ /* 0x000fea0003c00000 */
[----:B0-----:R-:W-:Y:S01]  /*2350*/  HFMA2.MMA R106, -RZ, RZ, 0, 2.384185791015625e-07 ;  /* 0x00000004ff6a7435 */ /* 0x001fe200000001ff */
[----:B-1----:R-:W-:Y:S01]  /*2360*/  MOV R48, R51 ;  /* 0x0000003300307202 */ /* 0x002fe20000000f00 */
[----:B------:R-:W-:Y:S01]  /*2370*/  IMAD.MOV.U32 R51, RZ, RZ, R50 ;  /* 0x000000ffff337224 */ /* 0x000fe200078e0032 */
[----:B------:R-:W-:Y:S01]  /*2380*/  MOV R107, 0x1f ;  /* 0x0000001f006b7802 */ /* 0x000fe20000000f00 */
[----:B------:R-:W-:Y:S01]  /*2390*/  IMAD.MOV.U32 R108, RZ, RZ, -0x1 ;  /* 0xffffffffff6c7424 */ /* 0x000fe200078e00ff */
[----:B------:R-:W-:Y:S02]  /*23a0*/  MOV R2, 0x23c0 ;  /* 0x000023c000027802 */ /* 0x000fe40000000f00 */
[----:B------:R-:W-:Y:S05]  /*23b0*/  CALL.REL.NOINC `($__internal_16_$__cuda_sm70_shflsync_bfly_p) ;  /* 0x0000020000007944 */ /* 0x000fea0003c00000 */
[----:B------:R-:W-:Y:S01]  /*23c0*/  FADD.FTZ R49, R48, R49 ;  /* 0x0000003130317221 */ /* 0x000fe20000010000 */
[----:B0-----:R-:W-:Y:S01]  /*23d0*/  HFMA2.MMA R106, -RZ, RZ, 0, 4.76837158203125e-07 ;  /* 0x00000008ff6a7435 */ /* 0x001fe200000001ff */
[----:B-1----:R-:W-:Y:S01]  /*23e0*/  FADD.FTZ R52, R50, R51 ;  /* 0x0000003332347221 */ /* 0x002fe20000010000 */
[----:B------:R-:W-:Y:S01]  /*23f0*/  MOV R107, 0x1f ;  /* 0x0000001f006b7802 */ /* 0x000fe20000000f00 */
[----:B------:R-:W-:Y:S01]  /*2400*/  IMAD.MOV.U32 R108, RZ, RZ, -0x1 ;  /* 0xffffffffff6c7424 */ /* 0x000fe200078e00ff */
[----:B------:R-:W-:-:S02]  /*2410*/  MOV R51, R49 ;  /* 0x0000003100337202 */ /* 0x000fc40000000f00 */
[----:B------:R-:W-:Y:S02]  /*2420*/  MOV R2, 0x2440 ;  /* 0x0000244000027802 */ /* 0x000fe40000000f00 */
[----:B------:R-:W-:Y:S05]  /*2430*/  CALL.REL.NOINC `($__internal_16_$__cuda_sm70_shflsync_bfly_p) ;  /* 0x0000018000007944 */ /* 0x000fea0003c00000 */
[----:B0-----:R-:W-:Y:S01]  /*2440*/  HFMA2.MMA R106, -RZ, RZ, 0, 4.76837158203125e-07 ;  /* 0x00000008ff6a7435 */ /* 0x001fe200000001ff */
[----:B-1----:R-:W-:Y:S01]  /*2450*/  MOV R48, R51 ;  /* 0x0000003300307202 */ /* 0x002fe20000000f00 */
[----:B------:R-:W-:Y:S01]  /*2460*/  IMAD.MOV.U32 R51, RZ, RZ, R52 ;  /* 0x000000ffff337224 */ /* 0x000fe200078e0034 */
[----:B------:R-:W-:Y:S01]  /*2470*/  MOV R107, 0x1f ;  /* 0x0000001f006b7802 */ /* 0x000fe20000000f00 */
[----:B------:R-:W-:Y:S01]  /*2480*/  IMAD.MOV.U32 R108, RZ, RZ, -0x1 ;  /* 0xffffffffff6c7424 */ /* 0x000fe200078e00ff */
[----:B------:R-:W-:Y:S02]  /*2490*/  MOV R2, 0x24b0 ;  /* 0x000024b000027802 */ /* 0x000fe40000000f00 */
[----:B------:R-:W-:Y:S05]  /*24a0*/  CALL.REL.NOINC `($__internal_16_$__cuda_sm70_shflsync_bfly_p) ;  /* 0x0000011000007944 */ /* 0x000fea0003c00000 */
[----:B------:R-:W-:Y:S01]  /*24b0*/  FADD.FTZ R50, R48, R49 ;  /* 0x0000003130327221 */ /* 0x000fe20000010000 */
[----:B0-----:R-:W-:Y:S01]  /*24c0*/  HFMA2.MMA R106, -RZ, RZ, 0, 9.5367431640625e-07 ;  /* 0x00000010ff6a7435 */ /* 0x001fe200000001ff */
[----:B-1----:R-:W-:Y:S01]  /*24d0*/  FADD.FTZ R52, R52, R51 ;  /* 0x0000003334347221 */ /* 0x002fe20000010000 */
[----:B------:R-:W-:Y:S01]  /*24e0*/  MOV R107, 0x1f ;  /* 0x0000001f006b7802 */ /* 0x000fe20000000f00 */
[----:B------:R-:W-:Y:S01]  /*24f0*/  IMAD.MOV.U32 R108, RZ, RZ, -0x1 ;  /* 0xffffffffff6c7424 */ /* 0x000fe200078e00ff */
[----:B------:R-:W-:-:S02]  /*2500*/  MOV R51, R50 ;  /* 0x0000003200337202 */ /* 0x000fc40000000f00 */
[----:B------:R-:W-:Y:S02]  /*2510*/  MOV R2, 0x2530 ;  /* 0x0000253000027802 */ /* 0x000fe40000000f00 */
[----:B------:R-:W-:Y:S05]  /*2520*/  CALL.REL.NOINC `($__internal_16_$__cuda_sm70_shflsync_bfly_p) ;  /* 0x0000009000007944 */ /* 0x000fea0003c00000 */
[----:B0-----:R-:W-:Y:S01]  /*2530*/  HFMA2.MMA R106, -RZ, RZ, 0, 9.5367431640625e-07 ;  /* 0x00000010ff6a7435 */ /* 0x001fe200000001ff */
[----:B-1----:R-:W-:Y:S01]  /*2540*/  MOV R53, R51 ;  /* 0x0000003300357202 */ /* 0x002fe20000000f00 */
[----:B------:R-:W-:Y:S01]  /*2550*/  IMAD.MOV.U32 R51, RZ, RZ, R52 ;  /* 0x000000ffff337224 */ /* 0x000fe200078e0034 */
[----:B------:R-:W-:Y:S01]  /*2560*/  MOV R107, 0x1f ;  /* 0x0000001f006b7802 */ /* 0x000fe20000000f00 */
[----:B------:R-:W-:Y:S01]  /*2570*/  IMAD.MOV.U32 R108, RZ, RZ, -0x1 ;  /* 0xffffffffff6c7424 */ /* 0x000fe200078e00ff */
[----:B------:R-:W-:Y:S02]  /*2580*/  MOV R2, 0x25a0 ;  /* 0x000025a000027802 */ /* 0x000fe40000000f00 */
[----:B------:R-:W-:Y:S05]  /*2590*/  CALL.REL.NOINC `($__internal_16_$__cuda_sm70_shflsync_bfly_p) ;  /* 0x0000002000007944 */ /* 0x000fea0003c00000 */
[----:B-1----:R-:W-:Y:S01]  /*25a0*/  MOV R3, R51 ;  /* 0x0000003300037202 */ /* 0x002fe20000000f00 */
[----:B0-----:R-:W-:Y:S05]  /*25b0*/  BRA `(.L_x_203) ;  /* 0xffffe99000007947 */ /* 0x001fea000383ffff */
        .weak           $__internal_16_$__cuda_sm70_shflsync_bfly_p
        .type           $__internal_16_$__cuda_sm70_shflsync_bfly_p,@function
        .size           $__internal_16_$__cuda_sm70_shflsync_bfly_p,(.L_x_1551 - $__internal_16_$__cuda_sm70_shflsync_bfly_p)
$__internal_16_$__cuda_sm70_shflsync_bfly_p:
[----:B------:R-:W-:Y:S01]  /*25c0*/  HFMA2.MMA R3, -RZ, RZ, 0, 0 ;  /* 0x00000000ff037435 */ /* 0x000fe200000001ff */
[----:B------:R-:W-:Y:S04]  /*25d0*/  WARPSYNC R108 ;  /* 0x0000006c00007348 */ /* 0x000fe80003800000 */
[----:B------:R0:W1:Y:S01]  /*25e0*/  SHFL.BFLY PT, R51, R51, R106, R107 ;  /* 0x0c00006a33337389 */ /* 0x00006200000e006b */
[----:B------:R-:W-:Y:S05]  /*25f0*/  RET.REL.NODEC R2 `(_ZN10layer_norm31ln_parallel_residual_bwd_kernelINS_13Kernel_traitsI6__halfS2_S2_S2_fjLj256ELj1ELj4ELj1ELj16ENS_18Kernel_traits_baseILj256ES2_S2_S2_S2_fjLj128EEEEELb1ELb0ELb0EEEvNS_9BwdParamsE) ;  /* 0xffffda0002007950 */ /* 0x000fea0003c3ffff */
.L_x_204:
        /* <DEDUP_REMOVED lines=16> */
.L_x_1551:


//--------------------- .text._ZN10layer_norm31ln_parallel_residual_bwd_kernelINS_13Kernel_traitsI6__halfS2_S2_S2_fjLj256ELj1ELj4ELj1ELj16ENS_18Kernel_traits_baseILj256ES2_S2_S2_S2_fjLj128EEEEELb1ELb0ELb1EEEvNS_9BwdParamsE --------------------------
	.section	.text._ZN10layer_norm31ln_parallel_residual_bwd_kernelINS_13Kernel_traitsI6__halfS2_S2_S2_fjLj256ELj1ELj4ELj1ELj16ENS_18Kernel_traits_baseILj256ES2_S2_S2_S2_fjLj128EEEEELb1ELb0ELb1EEEvNS_9BwdParamsE,"ax",@progbits
	.sectioninfo	@"SHI_REGISTERS=120"
	.align	128
        .global         _ZN10layer_norm31ln_parallel_residual_bwd_kernelINS_13Kernel_traitsI6__halfS2_S2_S2_fjLj256ELj1ELj4ELj1ELj16ENS_18Kernel_traits_baseILj256ES2_S2_S2_S2_fjLj128EEEEELb1ELb0ELb1EEEvNS_9BwdParamsE
        .type           _ZN10layer_norm31ln_parallel_residual_bwd_kernelINS_13Kernel_traitsI6__halfS2_S2_S2_fjLj256ELj1ELj4ELj1ELj16ENS_18Kernel_traits_baseILj256ES2_S2_S2_S2_fjLj128EEEEELb1ELb0ELb1EEEvNS_9BwdParamsE,@function
        .size           _ZN10layer_norm31ln_parallel_residual_bwd_kernelINS_13Kernel_traitsI6__halfS2_S2_S2_fjLj256ELj1ELj4ELj1ELj16ENS_18Kernel_traits_baseILj256ES2_S2_S2_S2_fjLj128EEEEELb1ELb0ELb1EEEvNS_9BwdParamsE,(.L_x_1552 - _ZN10layer_norm31ln_parallel_residual_bwd_kernelINS_13Kernel_traitsI6__halfS2_S2_S2_fjLj256ELj1ELj4ELj1ELj16ENS_18Kernel_traits_baseILj256ES2_S2_S2_S2_fjLj128EEEEELb1ELb0ELb1EEEvNS_9BwdParamsE)
        .other          _ZN10layer_norm31ln_parallel_residual_bwd_kernelINS_13Kernel_traitsI6__halfS2_S2_S2_fjLj256ELj1ELj4ELj1ELj16ENS_18Kernel_traits_baseILj256ES2_S2_S2_S2_fjLj128EEEEELb1ELb0ELb1EEEvNS_9BwdParamsE,@"STO_CUDA_ENTRY STV_DEFAULT"
_ZN10layer_norm31ln_parallel_residual_bwd_kernelINS_13Kernel_traitsI6__halfS2_S2_S2_fjLj256ELj1ELj4ELj1ELj16ENS_18Kernel_traits_baseILj256ES2_S2_S2_S2_fjLj128EEEEELb1ELb0ELb1EEEvNS_9BwdParamsE:
.text._ZN10layer_norm31ln_parallel_residual_bwd_kernelINS_13Kernel_traitsI6__halfS2_S2_S2_fjLj256ELj1ELj4ELj1ELj16ENS_18Kernel_traits_baseILj256ES2_S2_S2_S2_fjLj128EEEEELb1ELb0ELb1EEEvNS_9BwdParamsE:
        /* <DEDUP_REMOVED lines=25> */
.L_x_205:
[----:B------:R-:W-:-:S05]  /*0190*/  IMAD.SHL.U32 R0, R47, 0x10, RZ ;  /* 0x000000102f007824 */ /* 0x000fca00078e00ff */
[----:B------:R-:W-:-:S04]  /*01a0*/  LOP3.LUT R0, R0, 0x1f0, RZ, 0xc0, !PT ;  /* 0x000001f000007812 */ /* 0x000fc800078ec0ff */
[----:B------:R-:W-:-:S04]  /*01b0*/  IADD3 R2, P0, R0, c[0x0][0x1b0], RZ ;  /* 0x00006c0000027a10 */ /* 0x000fc80007f1e0ff */
[----:B------:R-:W-:Y:S02]  /*01c0*/  IADD3.X R3, RZ, c[0x0][0x1b4], RZ, P0, !PT ;  /* 0x00006d00ff037a10 */ /* 0x000fe400007fe4ff */
[----:B------:R-:W-:-:S03]  /*01d0*/  IADD3 R4, P0, R0, c[0x0][0x1b8], RZ ;  /* 0x00006e0000047a10 */ /* 0x000fc60007f1e0ff */
[----:B------:R-:W2:Y:S01]  /*01e0*/  LDG.E.128 R8, [R2.64] ;  /* 0x0000000402087981 */ /* 0x000ea2000c1e1d00 */
[----:B------:R-:W-:-:S06]  /*01f0*/  IADD3.X R5, RZ, c[0x0][0x1bc], RZ, P0, !PT ;  /* 0x00006f00ff057a10 */ /* 0x000fcc00007fe4ff */
[----:B------:R-:W3:Y:S01]  /*0200*/  LDG.E.128 R4, [R4.64] ;  /* 0x0000000404047981 */ /* 0x000ee2000c1e1d00 */
        /* <DEDUP_REMOVED lines=18> */
[----:B--2---:R-:W-:-:S02]  /*0330*/  HADD2.F32 R65, -RZ, R8.H0_H0 ;  /* 0x20000008ff417230 */ /* 0x004fc40000004100 */
[----:B------:R-:W-:Y:S02]  /*0340*/  HADD2.F32 R66, -RZ, R8.H1_H1 ;  /* 0x30000008ff427230 */ /* 0x000fe40000004100 */
[--C-:B------:R-:W-:Y:S02]  /*0350*/  HADD2.F32 R67, -RZ, R9.reuse.H0_H0 ;  /* 0x20000009ff437230 */ /* 0x100fe40000004100 */
[----:B------:R-:W-:Y:S02]  /*0360*/  HADD2.F32 R68, -RZ, R9.H1_H1 ;  /* 0x30000009ff447230 */ /* 0x000fe40000004100 */
[--C-:B------:R-:W-:Y:S02]  /*0370*/  HADD2.F32 R69, -RZ, R10.reuse.H0_H0 ;  /* 0x2000000aff457230 */ /* 0x100fe40000004100 */
[----:B------:R-:W-:Y:S02]  /*0380*/  HADD2.F32 R70, -RZ, R10.H1_H1 ;  /* 0x3000000aff467230 */ /* 0x000fe40000004100 */
[----:B------:R-:W-:-:S02]  /*0390*/  HADD2.F32 R71, -RZ, R11.H0_H0 ;  /* 0x2000000bff477230 */ /* 0x000fc40000004100 */
[----:B------:R-:W-:Y:S02]  /*03a0*/  HADD2.F32 R72, -RZ, R11.H1_H1 ;  /* 0x3000000bff487230 */ /* 0x000fe40000004100 */
[--C-:B---3--:R-:W-:Y:S02]  /*03b0*/  HADD2.F32 R73, -RZ, R4.reuse.H0_H0 ;  /* 0x20000004ff497230 */ /* 0x108fe40000004100 */
[----:B------:R-:W-:Y:S02]  /*03c0*/  HADD2.F32 R74, -RZ, R4.H1_H1 ;  /* 0x30000004ff4a7230 */ /* 0x000fe40000004100 */
[--C-:B------:R-:W-:Y:S02]  /*03d0*/  HADD2.F32 R75, -RZ, R5.reuse.H0_H0 ;  /* 0x20000005ff4b7230 */ /* 0x100fe40000004100 */
[----:B------:R-:W-:Y:S02]  /*03e0*/  HADD2.F32 R76, -RZ, R5.H1_H1 ;  /* 0x30000005ff4c7230 */ /* 0x000fe40000004100 */
[----:B------:R-:W-:-:S02]  /*03f0*/  HADD2.F32 R77, -RZ, R6.H0_H0 ;  /* 0x20000006ff4d7230 */ /* 0x000fc40000004100 */
[----:B------:R-:W-:Y:S02]  /*0400*/  HADD2.F32 R78, -RZ, R6.H1_H1 ;  /* 0x30000006ff4e7230 */ /* 0x000fe40000004100 */
[--C-:B------:R-:W-:Y:S02]  /*0410*/  HADD2.F32 R79, -RZ, R7.reuse.H0_H0 ;  /* 0x20000007ff4f7230 */ /* 0x100fe40000004100 */
[----:B0-----:R-:W-:Y:S02]  /*0420*/  HADD2.F32 R80, -RZ, R7.H1_H1 ;  /* 0x30000007ff507230 */ /* 0x001fe40000004100 */
.L_x_210:
[----:B------:R-:W-:Y:S01]  /*0430*/  IMAD R2, R64, c[0x0][0x168], RZ ;  /* 0x00005a0040027a24 */ /* 0x000fe200078e02ff */
[----:B------:R-:W-:Y:S01]  /*0440*/  LOP3.LUT R16, R47, 0x1f, RZ, 0xc0, !PT ;  /* 0x0000001f2f107812 */ /* 0x000fe200078ec0ff */
[----:B------:R-:W-:-:S03]  /*0450*/  IMAD.MOV.U32 R29, RZ, RZ, 0x4 ;  /* 0x00000004ff1d7424 */ /* 0x000fc600078e00ff */
[----:B------:R-:W-:-:S04]  /*0460*/  SHF.R.S32.HI R3, RZ, 0x1f, R2 ;  /* 0x0000001fff037819 */ /* 0x000fc80000011402 */
[----:B------:R-:W-:-:S04]  /*0470*/  LEA.HI R3, R3, R2, RZ, 0x3 ;  /* 0x0000000203037211 */ /* 0x000fc800078f18ff */
[----:B------:R-:W-:Y:S01]  /*0480*/  LEA.HI.SX32 R31, R3, R16, 0x1d ;  /* 0x00000010031f7211 */ /* 0x000fe200078feaff */
[----:B------:R-:W-:-:S03]  /*0490*/  IMAD.WIDE R2, R64, R29, c[0x0][0x1a0] ;  /* 0x0000680040027625 */ /* 0x000fc600078e021d */
[----:B------:R-:W-:Y:S02]  /*04a0*/  SHF.L.U32 R81, R31, 0x4, RZ ;  /* 0x000000041f517819 */ /* 0x000fe400000006ff */
[----:B------:R-:W-:Y:S01]  /*04b0*/  SHF.R.U32.HI R84, RZ, 0x1c, R31 ;  /* 0x0000001cff547819 */ /* 0x000fe2000001161f */
[----:B------:R0:W2:Y:S01]  /*04c0*/  LDG.E R94, [R2.64] ;  /* 0x00000004025e7981 */ /* 0x0000a2000c1e1900 */
[----:B------:R-:W-:Y:S02]  /*04d0*/  IADD3 R16, P0, R81, c[0x0][0x188], RZ ;  /* 0x0000620051107a10 */ /* 0x000fe40007f1e0ff */
[----:B------:R-:W-:Y:S02]  /*04e0*/  MOV R24, 0x10 ;  /* 0x0000001000187802 */ /* 0x000fe40000000f00 */
[----:B------:R-:W-:-:S03]  /*04f0*/  IADD3.X R17, R84, c[0x0][0x18c], RZ, P0, !PT ;  /* 0x0000630054117a10 */ /* 0x000fc600007fe4ff */
[----:B------:R-:W-:-:S03]  /*0500*/  IMAD.WIDE.U32 R20, R31, R24, c[0x0][0x208] ;  /* 0x000082001f147625 */ /* 0x000fc600078e0018 */
[----:B------:R-:W3:Y:S01]  /*0510*/  LDG.E.128 R16, [R16.64] ;  /* 0x0000000410107981 */ /* 0x000ee2000c1e1d00 */
[----:B------:R-:W-:Y:S01]  /*0520*/  IMAD.WIDE.U32 R24, R31, R24, c[0x0][0x210] ;  /* 0x000084001f187625 */ /* 0x000fe200078e0018 */
[----:B------:R-:W-:Y:S02]  /*0530*/  ISETP.NE.U32.AND P0, PT, RZ, c[0x0][0x250], PT ;  /* 0x00009400ff007a0c */ /* 0x000fe40003f05070 */
[----:B------:R-:W4:Y:S01]  /*0540*/  LDG.E.128 R20, [R20.64] ;  /* 0x0000000414147981 */ /* 0x000f22000c1e1d00 */
[----:B------:R-:W-:-:S03]  /*0550*/  IMAD.WIDE R28, R64, R29, c[0x0][0x1a8] ;  /* 0x00006a00401c7625 */ /* 0x000fc600078e021d */
[----:B------:R-:W4:Y:S01]  /*0560*/  LDG.E.128 R24, [R24.64] ;  /* 0x0000000418187981 */ /* 0x000f22000c1e1d00 */
[----:B------:R-:W-:-:S03]  /*0570*/  ISETP.NE.AND.EX P0, PT, RZ, c[0x0][0x254], PT, P0 ;  /* 0x00009500ff007a0c */ /* 0x000fc60003f05300 */
[----:B------:R1:W4:Y:S01]  /*0580*/  LDG.E R82, [R28.64] ;  /* 0x000000041c527981 */ /* 0x000322000c1e1900 */
[----:B------:R-:W-:Y:S02]  /*0590*/  SHF.L.U32 R93, R31, 0x3, RZ ;  /* 0x000000031f5d7819 */ /* 0x000fe400000006ff */
[----:B------:R-:W-:-:S07]  /*05a0*/  SHF.R.U32.HI R95, RZ, 0x1d, R31 ;  /* 0x0000001dff5f7819 */ /* 0x000fce000001161f */
        /* <DEDUP_REMOVED lines=12> */
[----:B--2---:R-:W-:Y:S01]  /*0670*/  FSEL R94, R94, RZ, !P2 ;  /* 0x000000ff5e5e7208 */ /* 0x004fe20005000000 */
[--C-:B---3--:R-:W-:Y:S02]  /*0680*/  HADD2.F32 R93, -RZ, R16.reuse.H0_H0 ;  /* 0x20000010ff5d7230 */ /* 0x108fe40000004100 */
[----:B------:R-:W-:Y:S02]  /*0690*/  HADD2.F32 R101, -RZ, R19.H0_H0 ;  /* 0x20000013ff657230 */ /* 0x000fe40000004100 */
[----:B------:R-:W-:Y:S02]  /*06a0*/  HADD2.F32 R95, -RZ, R16.H1_H1 ;  /* 0x30000010ff5f7230 */ /* 0x000fe40000004100 */
[--C-:B------:R-:W-:Y:S02]  /*06b0*/  HADD2.F32 R97, -RZ, R17.reuse.H0_H0 ;  /* 0x20000011ff617230 */ /* 0x100fe40000004100 */
[----:B------:R-:W-:-:S02]  /*06c0*/  HADD2.F32 R99, -RZ, R17.H1_H1 ;  /* 0x30000011ff637230 */ /* 0x000fc40000004100 */
[--C-:B------:R-:W-:Y:S02]  /*06d0*/  HADD2.F32 R107, -RZ, R18.reuse.H0_H0 ;  /* 0x20000012ff6b7230 */ /* 0x100fe40000004100 */
[----:B------:R-:W-:Y:S02]  /*06e0*/  HADD2.F32 R103, -RZ, R18.H1_H1 ;  /* 0x30000012ff677230 */ /* 0x000fe40000004100 */
[----:B------:R-:W-:Y:S01]  /*06f0*/  HADD2.F32 R19, -RZ, R19.H1_H1 ;  /* 0x30000013ff137230 */ /* 0x000fe20000004100 */
[----:B------:R-:W-:Y:S01]  /*0700*/  FADD.FTZ R17, R93, -R94 ;  /* 0x8000005e5d117221 */ /* 0x000fe20000010000 */
[----:B----4-:R-:W-:Y:S01]  /*0710*/  HADD2.F32 R117, -RZ, R21.H1_H1 ;  /* 0x30000015ff757230 */ /* 0x010fe20000004100 */
[C---:B------:R-:W-:Y:S02]  /*0720*/  FADD.FTZ R109, -R94.reuse, R95 ;  /* 0x0000005f5e6d7221 */ /* 0x040fe40000010100 */
[C---:B------:R-:W-:Y:S02]  /*0730*/  FADD.FTZ R113, -R94.reuse, R97 ;  /* 0x000000615e717221 */ /* 0x040fe40000010100 */
[----:B------:R-:W-:-:S02]  /*0740*/  FADD.FTZ R115, -R94, R99 ;  /* 0x000000635e737221 */ /* 0x000fc40000010100 */
[C---:B------:R-:W-:Y:S02]  /*0750*/  FADD.FTZ R107, -R94.reuse, R107 ;  /* 0x0000006b5e6b7221 */ /* 0x040fe40000010100 */
[C---:B------:R-:W-:Y:S02]  /*0760*/  FADD.FTZ R103, -R94.reuse, R103 ;  /* 0x000000675e677221 */ /* 0x040fe40000010100 */
[C---:B0-----:R-:W-:Y:S02]  /*0770*/  FADD.FTZ R31, -R94.reuse, R101 ;  /* 0x000000655e1f7221 */ /* 0x041fe40000010100 */
[----:B------:R-:W-:Y:S01]  /*0780*/  FADD.FTZ R93, -R94, R19 ;  /* 0x000000135e5d7221 */ /* 0x000fe20000010100 */
[----:B------:R-:W-:Y:S02]  /*0790*/  HADD2.F32 R94, -RZ, R21.H0_H0 ;  /* 0x20000015ff5e7230 */ /* 0x000fe40000004100 */
[----:B------:R-:W-:Y:S02]  /*07a0*/  HADD2.F32 R21, -RZ, R24.H0_H0 ;  /* 0x20000018ff157230 */ /* 0x000fe40000004100 */
[----:B------:R-:W-:-:S02]  /*07b0*/  HADD2.F32 R19, -RZ, R20.H0_H0 ;  /* 0x20000014ff137230 */ /* 0x000fc40000004100 */
[----:B------:R-:W-:Y:S01]  /*07c0*/  HADD2.F32 R111, -RZ, R20.H1_H1 ;  /* 0x30000014ff6f7230 */ /* 0x000fe20000004100 */
[----:B------:R-:W-:Y:S01]  /*07d0*/  FMUL.FTZ R20, R73, R21 ;  /* 0x0000001549147220 */ /* 0x000fe20000410000 */
[----:B------:R-:W-:Y:S02]  /*07e0*/  HADD2.F32 R97, -RZ, R24.H1_H1 ;  /* 0x30000018ff617230 */ /* 0x000fe40000004100 */
[----:B------:R-:W-:Y:S01]  /*07f0*/  HADD2.F32 R24, -RZ, R25.H0_H0 ;  /* 0x20000019ff187230 */ /* 0x000fe20000004100 */
[C---:B------:R-:W-:Y:S01]  /*0800*/  FMUL.FTZ R16, R82.reuse, R17 ;  /* 0x0000001152107220 */ /* 0x040fe20000410000 */
[--C-:B------:R-:W-:Y:S01]  /*0810*/  HADD2.F32 R95, -RZ, R23.reuse.H0_H0 ;  /* 0x20000017ff5f7230 */ /* 0x100fe20000004100 */
[----:B------:R-:W-:Y:S01]  /*0820*/  FFMA.FTZ R17, R65, R19, R20 ;  /* 0x0000001341117223 */ /* 0x000fe20000010014 */
[----:B------:R-:W-:Y:S01]  /*0830*/  HADD2.F32 R30, -RZ, R23.H1_H1 ;  /* 0x30000017ff1e7230 */ /* 0x000fe20000004100 */
[----:B------:R-:W-:Y:S01]  /*0840*/  FMUL.FTZ R20, R82, R113 ;  /* 0x0000007152147220 */ /* 0x000fe20000410000 */
[--C-:B------:R-:W-:Y:S01]  /*0850*/  HADD2.F32 R99, -RZ, R26.reuse.H0_H0 ;  /* 0x2000001aff637230 */ /* 0x100fe20000004100 */
[----:B------:R-:W-:Y:S01]  /*0860*/  FMUL.FTZ R23, R75, R24 ;  /* 0x000000184b177220 */ /* 0x000fe20000410000 */
[----:B------:R-:W-:Y:S01]  /*0870*/  HADD2.F32 R26, -RZ, R26.H1_H1 ;  /* 0x3000001aff1a7230 */ /* 0x000fe20000004100 */
[----:B------:R-:W-:Y:S01]  /*0880*/  FADD.FTZ R54, R94, R54 ;  /* 0x000000365e367221 */ /* 0x000fe20000010000 */
[--C-:B------:R-:W-:Y:S01]  /*0890*/  HADD2.F32 R96, -RZ, R22.reuse.H0_H0 ;  /* 0x20000016ff607230 */ /* 0x100fe20000004100 */
[-C--:B------:R-:W-:Y:S01]  /*08a0*/  FFMA.FTZ R55, R20, R94.reuse, R55 ;  /* 0x0000005e14377223 */ /* 0x080fe20000010037 */
[----:B------:R-:W-:Y:S01]  /*08b0*/  HADD2.F32 R100, -RZ, R22.H1_H1 ;  /* 0x30000016ff647230 */ /* 0x000fe20000004100 */
[----:B------:R-:W-:Y:S01]  /*08c0*/  FFMA.FTZ R23, R67, R94, R23 ;  /* 0x0000005e43177223 */ /* 0x000fe20000010017 */
[--C-:B------:R-:W-:Y:S01]  /*08d0*/  HADD2.F32 R105, -RZ, R27.reuse.H0_H0 ;  /* 0x2000001bff697230 */ /* 0x100fe20000004100 */
[----:B------:R-:W-:Y:S01]  /*08e0*/  FMUL.FTZ R22, R74, R97 ;  /* 0x000000614a167220 */ /* 0x000fe20000410000 */
[----:B------:R-:W-:Y:S01]  /*08f0*/  HADD2.F32 R98, -RZ, R27.H1_H1 ;  /* 0x3000001bff627230 */ /* 0x000fe20000004100 */
[----:B------:R-:W-:-:S02]  /*0900*/  FMUL.FTZ R27, R82, R107 ;  /* 0x0000006b521b7220 */ /* 0x000fc40000410000 */
[----:B------:R-:W-:Y:S02]  /*0910*/  FMUL.FTZ R94, R77, R99 ;  /* 0x000000634d5e7220 */ /* 0x000fe40000410000 */
[----:B------:R-:W-:Y:S02]  /*0920*/  FMUL.FTZ R107, R78, R26 ;  /* 0x0000001a4e6b7220 */ /* 0x000fe40000410000 */
[----:B------:R-:W-:Y:S01]  /*0930*/  FMUL.FTZ R103, R82, R103 ;  /* 0x0000006752677220 */ /* 0x000fe20000410000 */
[----:B------:R-:W-:Y:S01]  /*0940*/  HADD2.F32 R101, -RZ, R25.H1_H1 ;  /* 0x30000019ff657230 */ /* 0x000fe20000004100 */
[----:B------:R-:W-:Y:S02]  /*0950*/  FADD.FTZ R62, R19, R62 ;  /* 0x0000003e133e7221 */ /* 0x000fe40000010000 */
[----:B------:R-:W-:Y:S02]  /*0960*/  FFMA.FTZ R63, R16, R19, R63 ;  /* 0x00000013103f7223 */ /* 0x000fe4000001003f */
[----:B------:R-:W-:-:S02]  /*0970*/  FADD.FTZ R52, R24, R52 ;  /* 0x0000003418347221 */ /* 0x000fc40000010000 */
[----:B------:R-:W-:Y:S02]  /*0980*/  FFMA.FTZ R53, R20, R24, R53 ;  /* 0x0000001814357223 */ /* 0x000fe40000010035 */
[----:B------:R-:W-:Y:S02]  /*0990*/  FFMA.FTZ R19, R66, R111, R22 ;  /* 0x0000006f42137223 */ /* 0x000fe40000010016 */
[----:B------:R-:W-:Y:S02]  /*09a0*/  FADD.FTZ R36, R96, R36 ;  /* 0x0000002460247221 */ /* 0x000fe40000010000 */
[-C--:B------:R-:W-:Y:S02]  /*09b0*/  FFMA.FTZ R32, R27, R96.reuse, R32 ;  /* 0x000000601b207223 */ /* 0x080fe40000010020 */
[----:B------:R-:W-:Y:S02]  /*09c0*/  FFMA.FTZ R94, R69, R96, R94 ;  /* 0x00000060455e7223 */ /* 0x000fe4000001005e */
[----:B------:R-:W-:-:S02]  /*09d0*/  FADD.FTZ R60, R21, R60 ;  /* 0x0000003c153c7221 */ /* 0x000fc40000010000 */
[----:B------:R-:W-:Y:S02]  /*09e0*/  FFMA.FTZ R61, R16, R21, R61 ;  /* 0x00000015103d7223 */ /* 0x000fe4000001003d */
[----:B------:R-:W-:Y:S02]  /*09f0*/  FADD.FTZ R24, RZ, R17 ;  /* 0x00000011ff187221 */ /* 0x000fe40000010000 */
[----:B------:R-:W-:Y:S02]  /*0a00*/  FMUL.FTZ R18, R82, R109 ;  /* 0x0000006d52127220 */ /* 0x000fe40000410000 */
[----:B------:R-:W-:Y:S02]  /*0a10*/  FADD.FTZ R35, R100, R35 ;  /* 0x0000002364237221 */ /* 0x000fe40000010000 */
[-C--:B------:R-:W-:Y:S02]  /*0a20*/  FFMA.FTZ R0, R103, R100.reuse, R0 ;  /* 0x0000006467007223 */ /* 0x080fe40000010000 */
[----:B------:R-:W-:-:S02]  /*0a30*/  FFMA.FTZ R96, R70, R100, R107 ;  /* 0x0000006446607223 */ /* 0x000fc4000001006b */
[----:B------:R-:W-:Y:S02]  /*0a40*/  FFMA.FTZ R21, R16, R17, RZ ;  /* 0x0000001110157223 */ /* 0x000fe400000100ff */
[----:B------:R-:W-:Y:S02]  /*0a50*/  FMUL.FTZ R31, R82, R31 ;  /* 0x0000001f521f7220 */ /* 0x000fe40000410000 */
[----:B------:R-:W-:Y:S02]  /*0a60*/  FMUL.FTZ R100, R79, R105 ;  /* 0x000000694f647220 */ /* 0x000fe40000410000 */
[----:B------:R-:W-:Y:S02]  /*0a70*/  FMUL.FTZ R25, R76, R101 ;  /* 0x000000654c197220 */ /* 0x000fe40000410000 */
[----:B------:R-:W-:Y:S02]  /*0a80*/  FADD.FTZ R24, R24, R19 ;  /* 0x0000001318187221 */ /* 0x000fe40000010000 */
[----:B------:R-:W-:-:S02]  /*0a90*/  FFMA.FTZ R21, R18, R19, R21 ;  /* 0x0000001312157223 */ /* 0x000fc40000010015 */
[----:B------:R-:W-:Y:S02]  /*0aa0*/  FADD.FTZ R38, R95, R38 ;  /* 0x000000265f267221 */ /* 0x000fe40000010000 */
[-C--:B------:R-:W-:Y:S02]  /*0ab0*/  FFMA.FTZ R34, R31, R95.reuse, R34 ;  /* 0x0000005f1f227223 */ /* 0x080fe40000010022 */
[----:B------:R-:W-:Y:S01]  /*0ac0*/  FFMA.FTZ R100, R71, R95, R100 ;  /* 0x0000005f47647223 */ /* 0x000fe20000010064 */
[----:B------:R-:W-:Y:S01]  /*0ad0*/  @P0 SHF.R.U64 R95, R2, 0x10, R3 ;  /* 0x00000010025f0819 */ /* 0x000fe20000001203 */
[----:B------:R-:W-:Y:S02]  /*0ae0*/  FFMA.FTZ R25, R68, R117, R25 ;  /* 0x0000007544197223 */ /* 0x000fe40000010019 */
[----:B------:R-:W-:Y:S02]  /*0af0*/  FADD.FTZ R24, R24, R23 ;  /* 0x0000001718187221 */ /* 0x000fe40000010000 */
[----:B------:R-:W-:-:S02]  /*0b00*/  FMUL.FTZ R22, R82, R115 ;  /* 0x0000007352167220 */ /* 0x000fc40000410000 */
[----:B------:R-:W-:Y:S01]  /*0b10*/  FFMA.FTZ R21, R20, R23, R21 ;  /* 0x0000001714157223 */ /* 0x000fe20000010015 */
[----:B------:R-:W-:Y:S01]  /*0b20*/  @P0 PRMT R86, R95, 0x7610, R86 ;  /* 0x000076105f560816 */ /* 0x000fe20000000056 */
[----:B------:R-:W-:Y:S02]  /*0b30*/  FADD.FTZ R95, R24, R25 ;  /* 0x00000019185f7221 */ /* 0x000fe40000010000 */
[----:B------:R-:W-:Y:S02]  /*0b40*/  FFMA.FTZ R21, R22, R25, R21 ;  /* 0x0000001916157223 */ /* 0x000fe40000010015 */
[----:B------:R-:W-:Y:S01]  /*0b50*/  FADD.FTZ R95, R95, R94 ;  /* 0x0000005e5f5f7221 */ /* 0x000fe20000010000 */
[----:B------:R-:W-:Y:S01]  /*0b60*/  @P0 PRMT R87, R2, 0x7610, R87 ;  /* 0x0000761002570816 */ /* 0x000fe20000000057 */
[----:B------:R-:W-:Y:S02]  /*0b70*/  FADD.FTZ R43, R26, R43 ;  /* 0x0000002b1a2b7221 */ /* 0x000fe40000010000 */
[----:B------:R-:W-:Y:S01]  /*0b80*/  FFMA.FTZ R39, R103, R26, R39 ;  /* 0x0000001a67277223 */ /* 0x000fe20000010027 */
[C---:B------:R-:W-:Y:S01]  /*0b90*/  @P0 SHF.R.U64 R26, R2.reuse, 0x8, R3 ;  /* 0x00000008021a0819 */ /* 0x040fe20000001203 */
[----:B------:R-:W-:Y:S01]  /*0ba0*/  FFMA.FTZ R21, R27, R94, R21 ;  /* 0x0000005e1b157223 */ /* 0x000fe20000010015 */
[----:B------:R-:W-:Y:S01]  /*0bb0*/  @P0 SHF.R.U64 R2, R2, 0x18, R3 ;  /* 0x0000001802020819 */ /* 0x000fe20000001203 */
[----:B------:R-:W-:-:S02]  /*0bc0*/  FMUL.FTZ R93, R82, R93 ;  /* 0x0000005d525d7220 */ /* 0x000fc40000410000 */
[----:B------:R-:W-:Y:S02]  /*0bd0*/  FMUL.FTZ R107, R80, R98 ;  /* 0x00000062506b7220 */ /* 0x000fe40000410000 */
[----:B------:R-:W-:Y:S02]  /*0be0*/  FADD.FTZ R95, R95, R96 ;  /* 0x000000605f5f7221 */ /* 0x000fe40000010000 */
[----:B------:R-:W-:Y:S01]  /*0bf0*/  FFMA.FTZ R21, R103, R96, R21 ;  /* 0x0000006067157223 */ /* 0x000fe20000010015 */
[----:B------:R-:W-:Y:S01]  /*0c00*/  @P0 PRMT R88, R2, 0x7610, R88 ;  /* 0x0000761002580816 */ /* 0x000fe20000000058 */
[----:B------:R-:W-:Y:S01]  /*0c10*/  FADD.FTZ R37, R30, R37 ;  /* 0x000000251e257221 */ /* 0x000fe20000010000 */
[----:B------:R-:W-:Y:S01]  /*0c20*/  @P0 SHF.R.U32.HI R24, RZ, 0x8, R3 ;  /* 0x00000008ff180819 */ /* 0x000fe20000011603 */
[-C--:B------:R-:W-:Y:S01]  /*0c30*/  FFMA.FTZ R33, R93, R30.reuse, R33 ;  /* 0x0000001e5d217223 */ /* 0x080fe20000010021 */
[----:B------:R-:W-:Y:S01]  /*0c40*/  @P0 PRMT R90, R3, 0x7610, R90 ;  /* 0x00007610035a0816 */ /* 0x000fe2000000005a */
[----:B------:R-:W-:Y:S01]  /*0c50*/  FFMA.FTZ R30, R72, R30, R107 ;  /* 0x0000001e481e7223 */ /* 0x000fe2000001006b */
[--C-:B------:R-:W-:Y:S01]  /*0c60*/  @P0 SHF.R.U32.HI R2, RZ, 0x10, R3.reuse ;  /* 0x00000010ff020819 */ /* 0x100fe20000011603 */
[----:B------:R-:W-:Y:S01]  /*0c70*/  FADD.FTZ R95, R95, R100 ;  /* 0x000000645f5f7221 */ /* 0x000fe20000010000 */
[----:B------:R-:W-:Y:S01]  /*0c80*/  @P0 SHF.R.U32.HI R3, RZ, 0x18, R3 ;  /* 0x00000018ff030819 */ /* 0x000fe20000011603 */
[----:B------:R-:W-:-:S02]  /*0c90*/  FFMA.FTZ R21, R31, R100, R21 ;  /* 0x000000641f157223 */ /* 0x000fc40000010015 */
[----:B------:R-:W-:Y:S02]  /*0ca0*/  FADD.FTZ R45, R98, R45 ;  /* 0x0000002d622d7221 */ /* 0x000fe40000010000 */
[----:B------:R-:W-:Y:S01]  /*0cb0*/  FFMA.FTZ R41, R93, R98, R41 ;  /* 0x000000625d297223 */ /* 0x000fe20000010029 */
[----:B------:R-:W-:Y:S01]  /*0cc0*/  @P0 PRMT R85, R26, 0x7610, R85 ;  /* 0x000076101a550816 */ /* 0x000fe20000000055 */
[----:B------:R-:W-:Y:S01]  /*0cd0*/  FADD.FTZ R98, R95, R30 ;  /* 0x0000001e5f627221 */ /* 0x000fe20000010000 */
        /* <DEDUP_REMOVED lines=15> */
[----:B------:R-:W-:Y:S01]  /*0dd0*/  FFMA.FTZ R95, R93, R30, R21 ;  /* 0x0000001e5d5f7223 */ /* 0x000fe20000010015 */
[----:B------:R-:W-:Y:S05]  /*0de0*/  BRA.DIV ~URZ, `(.L_x_207) ;  /* 0x000012427f007947 */ /* 0x000fea000b800000 */
[----:B------:R0:W1:Y:S02]  /*0df0*/  SHFL.BFLY PT, R21, R98, 0x1, 0x1f ;  /* 0x0c201f0062157f89 */ /* 0x00006400000e0000 */
.L_x_211:
        /* <DEDUP_REMOVED lines=18> */
.L_x_212:
[----:B--2---:R-:W-:Y:S01]  /*0f20*/  FADD.FTZ R98, R98, R95 ;  /* 0x0000005f62627221 */ /* 0x004fe20000010000 */
[----:B-----5:R-:W-:Y:S01]  /*0f30*/  @P1 HADD2.F32 R21, -RZ, R5.H0_H0 ;  /* 0x20000005ff151230 */ /* 0x020fe20000004100 */
[----:B-1----:R-:W-:Y:S01]  /*0f40*/  FADD.FTZ R2, R2, R97 ;  /* 0x0000006102027221 */ /* 0x002fe20000010000 */
[----:B------:R-:W-:Y:S01]  /*0f50*/  LOP3.LUT P4, RZ, R28, 0xff0000, RZ, 0xc0, !PT ;  /* 0x00ff00001cff7812 */ /* 0x000fe2000788c0ff */
[----:B------:R-:W-:Y:S01]  /*0f60*/  FMUL.FTZ R98, R98, c[0x0][0x1e0] ;  /* 0x0000780062627a20 */ /* 0x000fe20000410000 */
[----:B------:R-:W-:Y:S01]  /*0f70*/  LOP3.LUT P6, RZ, R29, 0xff000000, RZ, 0xc0, !PT ;  /* 0xff0000001dff7812 */ /* 0x000fe200078cc0ff */
[----:B------:R-:W-:Y:S01]  /*0f80*/  FMUL.FTZ R2, R2, c[0x0][0x1e0] ;  /* 0x0000780002027a20 */ /* 0x000fe20000410000 */
[----:B------:R-:W-:Y:S02]  /*0f90*/  LOP3.LUT P3, RZ, R28, 0xff000000, RZ, 0xc0, !PT ;  /* 0xff0000001cff7812 */ /* 0x000fe4000786c0ff */
[----:B------:R-:W-:Y:S02]  /*0fa0*/  FSEL R3, R98, RZ, !P2 ;  /* 0x000000ff62037208 */ /* 0x000fe40005000000 */
[----:B------:R-:W-:-:S02]  /*0fb0*/  LOP3.LUT P2, RZ, R28, 0xff00, RZ, 0xc0, !PT ;  /* 0x0000ff001cff7812 */ /* 0x000fc4000784c0ff */
[----:B------:R-:W-:Y:S01]  /*0fc0*/  LOP3.LUT P5, RZ, R29, 0xff, RZ, 0xc0, !PT ;  /* 0x000000ff1dff7812 */ /* 0x000fe200078ac0ff */
[-CC-:B------:R-:W-:Y:S02]  /*0fd0*/  FFMA.FTZ R16, R16, R2.reuse, R3.reuse ;  /* 0x0000000210107223 */ /* 0x180fe40000010003 */
[-CC-:B------:R-:W-:Y:S02]  /*0fe0*/  FFMA.FTZ R18, R18, R2.reuse, R3.reuse ;  /* 0x0000000212127223 */ /* 0x180fe40000010003 */
[----:B------:R-:W-:Y:S01]  /*0ff0*/  FADD.FTZ R17, R17, -R16 ;  /* 0x8000001011117221 */ /* 0x000fe20000010000 */
[----:B------:R-:W-:Y:S01]  /*1000*/  @P1 HADD2.F32 R16, -RZ, R4.H1_H1 ;  /* 0x30000004ff101230 */ /* 0x000fe20000004100 */
[----:B------:R-:W-:Y:S02]  /*1010*/  FADD.FTZ R19, R19, -R18 ;  /* 0x8000001213137221 */ /* 0x000fe40000010000 */
[-CC-:B------:R-:W-:Y:S02]  /*1020*/  FFMA.FTZ R20, R20, R2.reuse, R3.reuse ;  /* 0x0000000214147223 */ /* 0x180fe40000010003 */
[----:B------:R-:W-:-:S02]  /*1030*/  FFMA.FTZ R22, R22, R2, R3 ;  /* 0x0000000216167223 */ /* 0x000fc40000010003 */
[-CC-:B------:R-:W-:Y:S02]  /*1040*/  FFMA.FTZ R27, R27, R2.reuse, R3.reuse ;  /* 0x000000021b1b7223 */ /* 0x180fe40000010003 */
[-CC-:B------:R-:W-:Y:S02]  /*1050*/  FFMA.FTZ R103, R103, R2.reuse, R3.reuse ;  /* 0x0000000267677223 */ /* 0x180fe40000010003 */
[-CC-:B------:R-:W-:Y:S02]  /*1060*/  FFMA.FTZ R31, R31, R2.reuse, R3.reuse ;  /* 0x000000021f1f7223 */ /* 0x180fe40000010003 */
[----:B------:R-:W-:Y:S01]  /*1070*/  FFMA.FTZ R93, R93, R2, R3 ;  /* 0x000000025d5d7223 */ /* 0x000fe20000010003 */
[----:B------:R-:W-:Y:S01]  /*1080*/  @P1 HADD2.F32 R2, -RZ, R4.H0_H0 ;  /* 0x20000004ff021230 */ /* 0x000fe20000004100 */
[C---:B------:R-:W-:Y:S02]  /*1090*/  FMUL.FTZ R17, R82.reuse, R17 ;  /* 0x0000001152117220 */ /* 0x040fe40000410000 */
[----:B------:R-:W-:Y:S01]  /*10a0*/  FMUL.FTZ R3, R82, R19 ;  /* 0x0000001352037220 */ /* 0x000fe20000410000 */
[--C-:B------:R-:W-:Y:S01]  /*10b0*/  @P1 HADD2.F32 R19, -RZ, R7.reuse.H1_H1 ;  /* 0x30000007ff131230 */ /* 0x100fe20000004100 */
[----:B------:R-:W-:Y:S01]  /*10c0*/  FADD.FTZ R23, R23, -R20 ;  /* 0x8000001417177221 */ /* 0x000fe20000010000 */
[----:B------:R-:W-:Y:S01]  /*10d0*/  @P1 HADD2.F32 R20, -RZ, R6.H1_H1 ;  /* 0x30000006ff141230 */ /* 0x000fe20000004100 */
[----:B------:R-:W-:Y:S01]  /*10e0*/  FADD.FTZ R25, R25, -R22 ;  /* 0x8000001619197221 */ /* 0x000fe20000010000 */
[----:B------:R-:W-:Y:S01]  /*10f0*/  @P1 HADD2.F32 R22, -RZ, R7.H0_H0 ;  /* 0x20000007ff161230 */ /* 0x000fe20000004100 */
[----:B------:R-:W-:-:S02]  /*1100*/  FADD.FTZ R27, R94, -R27 ;  /* 0x8000001b5e1b7221 */ /* 0x000fc40000010000 */
[----:B------:R-:W-:Y:S02]  /*1110*/  FADD.FTZ R103, R96, -R103 ;  /* 0x8000006760677221 */ /* 0x000fe40000010000 */
[----:B------:R-:W-:Y:S02]  /*1120*/  FADD.FTZ R31, R100, -R31 ;  /* 0x8000001f641f7221 */ /* 0x000fe40000010000 */
[----:B------:R-:W-:Y:S02]  /*1130*/  FADD.FTZ R93, R30, -R93 ;  /* 0x8000005d1e5d7221 */ /* 0x000fe40000010000 */
[----:B------:R-:W-:Y:S01]  /*1140*/  @P1 FADD.FTZ R17, R17, R2 ;  /* 0x0000000211111221 */ /* 0x000fe20000010000 */
[----:B------:R-:W-:Y:S01]  /*1150*/  @P1 HADD2.F32 R2, -RZ, R5.H1_H1 ;  /* 0x30000005ff021230 */ /* 0x000fe20000004100 */
[----:B------:R-:W-:Y:S01]  /*1160*/  @P1 FADD.FTZ R3, R3, R16 ;  /* 0x0000001003031221 */ /* 0x000fe20000010000 */
[----:B------:R-:W-:Y:S01]  /*1170*/  @P1 HADD2.F32 R16, -RZ, R6.H0_H0 ;  /* 0x20000006ff101230 */ /* 0x000fe20000004100 */
[----:B------:R-:W-:-:S02]  /*1180*/  FMUL.FTZ R18, R82, R23 ;  /* 0x0000001752127220 */ /* 0x000fc40000410000 */
[C---:B------:R-:W-:Y:S02]  /*1190*/  FMUL.FTZ R25, R82.reuse, R25 ;  /* 0x0000001952197220 */ /* 0x040fe40000410000 */
[C---:B------:R-:W-:Y:S02]  /*11a0*/  FMUL.FTZ R27, R82.reuse, R27 ;  /* 0x0000001b521b7220 */ /* 0x040fe40000410000 */
[C---:B------:R-:W-:Y:S02]  /*11b0*/  FMUL.FTZ R103, R82.reuse, R103 ;  /* 0x0000006752677220 */ /* 0x040fe40000410000 */
[C---:B------:R-:W-:Y:S02]  /*11c0*/  FMUL.FTZ R31, R82.reuse, R31 ;  /* 0x0000001f521f7220 */ /* 0x040fe40000410000 */
[----:B------:R-:W-:Y:S02]  /*11d0*/  FMUL.FTZ R82, R82, R93 ;  /* 0x0000005d52527220 */ /* 0x000fe40000410000 */
[----:B------:R-:W-:-:S02]  /*11e0*/  @P1 FADD.FTZ R18, R18, R21 ;  /* 0x0000001512121221 */ /* 0x000fc40000010000 */
[----:B------:R-:W-:Y:S02]  /*11f0*/  @P1 FADD.FTZ R25, R25, R2 ;  /* 0x0000000219191221 */ /* 0x000fe40000010000 */
[----:B------:R-:W-:Y:S02]  /*1200*/  @P1 FADD.FTZ R27, R27, R16 ;  /* 0x000000101b1b1221 */ /* 0x000fe40000010000 */
[----:B------:R-:W-:Y:S02]  /*1210*/  @P1 FADD.FTZ R103, R103, R20 ;  /* 0x0000001467671221 */ /* 0x000fe40000010000 */
[----:B------:R-:W-:Y:S02]  /*1220*/  @P1 FADD.FTZ R31, R31, R22 ;  /* 0x000000161f1f1221 */ /* 0x000fe40000010000 */
[----:B------:R-:W-:Y:S01]  /*1230*/  @P1 FADD.FTZ R82, R82, R19 ;  /* 0x0000001352521221 */ /* 0x000fe20000010000 */
[----:B------:R-:W-:Y:S01]  /*1240*/  ISETP.NE.U32.AND P1, PT, RZ, c[0x0][0x258], PT ;  /* 0x00009600ff007a0c */ /* 0x000fe20003f25070 */
[----:B------:R-:W-:-:S02]  /*1250*/  FMUL.FTZ R30, R18, c[0x0][0x1e8] ;  /* 0x00007a00121e7a20 */ /* 0x000fc40000410000 */
[----:B------:R-:W-:Y:S01]  /*1260*/  FMUL.FTZ R22, R82, c[0x0][0x1e8] ;  /* 0x00007a0052167a20 */ /* 0x000fe20000410000 */
[----:B------:R-:W-:Y:S01]  /*1270*/  ISETP.NE.AND.EX P1, PT, RZ, c[0x0][0x25c], PT, P1 ;  /* 0x00009700ff007a0c */ /* 0x000fe20003f25310 */
[----:B------:R-:W-:Y:S01]  /*1280*/  FMUL.FTZ R23, R31, c[0x0][0x1e8] ;  /* 0x00007a001f177a20 */ /* 0x000fe20000410000 */
[----:B------:R-:W-:Y:S02]  /*1290*/  FSEL R93, R30, RZ, P4 ;  /* 0x000000ff1e5d7208 */ /* 0x000fe40002000000 */
[----:B------:R-:W-:Y:S02]  /*12a0*/  LOP3.LUT P4, RZ, R29, 0xff0000, RZ, 0xc0, !PT ;  /* 0x00ff00001dff7812 */ /* 0x000fe4000788c0ff */
[----:B------:R-:W-:Y:S02]  /*12b0*/  FSEL R26, R22, RZ, P6 ;  /* 0x000000ff161a7208 */ /* 0x000fe40003000000 */
[----:B------:R-:W-:Y:S01]  /*12c0*/  LOP3.LUT P6, RZ, R28, 0xff, RZ, 0xc0, !PT ;  /* 0x000000ff1cff7812 */ /* 0x000fe200078cc0ff */
[----:B------:R-:W-:Y:S01]  /*12d0*/  FMUL.FTZ R28, R27, c[0x0][0x1e8] ;  /* 0x00007a001b1c7a20 */ /* 0x000fe20000410000 */
[----:B------:R-:W-:-:S02]  /*12e0*/  FSEL R19, R23, RZ, P4 ;  /* 0x000000ff17137208 */ /* 0x000fc40002000000 */
[----:B------:R-:W-:Y:S02]  /*12f0*/  LOP3.LUT P4, RZ, R29, 0xff00, RZ, 0xc0, !PT ;  /* 0x0000ff001dff7812 */ /* 0x000fe4000788c0ff */
[----:B------:R-:W-:Y:S01]  /*1300*/  @P1 F2FP.PACK_AB R24, RZ, R103 ;  /* 0x00000067ff18123e */ /* 0x000fe200000000ff */
[----:B------:R-:W-:Y:S01]  /*1310*/  FMUL.FTZ R103, R103, c[0x0][0x1e8] ;  /* 0x00007a0067677a20 */ /* 0x000fe20000410000 */
[----:B------:R-:W-:Y:S02]  /*1320*/  @P1 F2FP.PACK_AB R18, RZ, R18 ;  /* 0x00000012ff12123e */ /* 0x000fe400000000ff */
[----:B------:R-:W-:Y:S01]  /*1330*/  @P1 F2FP.PACK_AB R16, RZ, R27 ;  /* 0x0000001bff10123e */ /* 0x000fe200000000ff */
[----:B------:R-:W-:Y:S01]  /*1340*/  FMUL.FTZ R27, R25, c[0x0][0x1e8] ;  /* 0x00007a00191b7a20 */ /* 0x000fe20000410000 */
[----:B------:R-:W-:Y:S02]  /*1350*/  @P1 F2FP.PACK_AB R2, RZ, R17 ;  /* 0x00000011ff02123e */ /* 0x000fe400000000ff */
[----:B------:R-:W-:Y:S01]  /*1360*/  @P1 F2FP.PACK_AB R21, RZ, R25 ;  /* 0x00000019ff15123e */ /* 0x000fe200000000ff */
[----:B------:R-:W-:Y:S01]  /*1370*/  FMUL.FTZ R25, R17, c[0x0][0x1e8] ;  /* 0x00007a0011197a20 */ /* 0x000fe20000410000 */
[----:B------:R-:W-:-:S02]  /*1380*/  @P1 PRMT R9, R18, 0x7610, R9 ;  /* 0x0000761012091816 */ /* 0x000fc40000000009 */
[----:B------:R-:W-:Y:S01]  /*1390*/  F2FP.PACK_AB R19, R26, R19 ;  /* 0x000000131a13723e */ /* 0x000fe200000000ff */
[----:B------:R-:W-:Y:S01]  /*13a0*/  FMUL.FTZ R26, R3, c[0x0][0x1e8] ;  /* 0x00007a00031a7a20 */ /* 0x000fe20000410000 */
[----:B------:R-:W-:Y:S02]  /*13b0*/  @P1 PRMT R8, R2, 0x7610, R8 ;  /* 0x0000761002081816 */ /* 0x000fe40000000008 */
[----:B------:R-:W-:Y:S02]  /*13c0*/  FSEL R18, R28, RZ, P5 ;  /* 0x000000ff1c127208 */ /* 0x000fe40002800000 */
[----:B------:R-:W-:Y:S02]  /*13d0*/  FSEL R17, R103, RZ, P4 ;  /* 0x000000ff67117208 */ /* 0x000fe40002000000 */
[----:B------:R-:W-:Y:S02]  /*13e0*/  FSEL R2, R27, RZ, P3 ;  /* 0x000000ff1b027208 */ /* 0x000fe40001800000 */
[----:B------:R-:W-:-:S02]  /*13f0*/  @P1 F2FP.PACK_AB R31, RZ, R31 ;  /* 0x0000001fff1f123e */ /* 0x000fc400000000ff */
[----:B------:R-:W-:Y:S02]  /*1400*/  @P1 F2FP.PACK_AB R20, RZ, R3 ;  /* 0x00000003ff14123e */ /* 0x000fe400000000ff */
[----:B------:R-:W-:Y:S02]  /*1410*/  @P1 PRMT R10, R16, 0x7610, R10 ;  /* 0x00007610100a1816 */ /* 0x000fe4000000000a */
[----:B------:R-:W-:Y:S02]  /*1420*/  F2FP.PACK_AB R18, R17, R18 ;  /* 0x000000121112723e */ /* 0x000fe400000000ff */
[----:B------:R-:W-:Y:S02]  /*1430*/  FSEL R16, R25, RZ, P6 ;  /* 0x000000ff19107208 */ /* 0x000fe40003000000 */
[----:B------:R-:W-:Y:S02]  /*1440*/  FSEL R3, R26, RZ, P2 ;  /* 0x000000ff1a037208 */ /* 0x000fe40001000000 */
[----:B------:R-:W-:-:S02]  /*1450*/  F2FP.PACK_AB R17, R2, R93 ;  /* 0x0000005d0211723e */ /* 0x000fc400000000ff */
[----:B------:R-:W-:Y:S02]  /*1460*/  @P1 F2FP.PACK_AB R82, RZ, R82 ;  /* 0x00000052ff52123e */ /* 0x000fe400000000ff */
[----:B------:R-:W-:Y:S02]  /*1470*/  @P1 PRMT R11, R31, 0x7610, R11 ;  /* 0x000076101f0b1816 */ /* 0x000fe4000000000b */
[----:B------:R-:W-:Y:S02]  /*1480*/  @P1 IADD3 R2, P2, R81, c[0x0][0x258], RZ ;  /* 0x0000960051021a10 */ /* 0x000fe40007f5e0ff */
[----:B------:R-:W-:Y:S02]  /*1490*/  F2FP.PACK_AB R16, R3, R16 ;  /* 0x000000100310723e */ /* 0x000fe400000000ff */
[----:B------:R-:W-:Y:S02]  /*14a0*/  @P1 PRMT R8, R8, 0x5410, R20 ;  /* 0x0000541008081816 */ /* 0x000fe40000000014 */
[----:B------:R-:W-:-:S02]  /*14b0*/  @P1 IADD3.X R3, R84, c[0x0][0x25c], RZ, P2, !PT ;  /* 0x0000970054031a10 */ /* 0x000fc400017fe4ff */
        /* <DEDUP_REMOVED lines=9> */
[----:B------:R-:W-:Y:S01]  /*1550*/  @P0 FSEL R24, R25, RZ, P1 ;  /* 0x000000ff19180208 */ /* 0x000fe20000800000 */
[----:B------:R2:W-:Y:S01]  /*1560*/  STG.E.128 [R20.64], R16 ;  /* 0x0000001014007986 */ /* 0x0005e2000c101d04 */
[----:B------:R-:W-:Y:S02]  /*1570*/  @P0 FSEL R25, R26, RZ, P2 ;  /* 0x000000ff1a190208 */ /* 0x000fe40001000000 */
[----:B------:R-:W-:Y:S02]  /*1580*/  @P0 LOP3.LUT P4, RZ, R88, 0xff, RZ, 0xc0, !PT ;  /* 0x000000ff58ff0812 */ /* 0x000fe4000788c0ff */
[----:B------:R-:W-:-:S02]  /*1590*/  @P0 FSEL R26, R30, RZ, P3 ;  /* 0x000000ff1e1a0208 */ /* 0x000fc40001800000 */
[----:B------:R-:W-:Y:S02]  /*15a0*/  @P0 LOP3.LUT P1, RZ, R90, 0xff, RZ, 0xc0, !PT ;  /* 0x000000ff5aff0812 */ /* 0x000fe4000782c0ff */
[----:B------:R-:W-:Y:S02]  /*15b0*/  @P0 LOP3.LUT P3, RZ, R91, 0xff, RZ, 0xc0, !PT ;  /* 0x000000ff5bff0812 */ /* 0x000fe4000786c0ff */
[----:B------:R-:W-:Y:S02]  /*15c0*/  @P0 FSEL R27, R27, RZ, P4 ;  /* 0x000000ff1b1b0208 */ /* 0x000fe40002000000 */
[----:B------:R-:W-:Y:S02]  /*15d0*/  @P0 LOP3.LUT P2, RZ, R89, 0xff, RZ, 0xc0, !PT ;  /* 0x000000ff59ff0812 */ /* 0x000fe4000784c0ff */
[----:B------:R-:W-:Y:S02]  /*15e0*/  @P0 LOP3.LUT P4, RZ, R92, 0xff, RZ, 0xc0, !PT ;  /* 0x000000ff5cff0812 */ /* 0x000fe4000788c0ff */
[----:B-1----:R-:W-:Y:S01]  /*15f0*/  @P0 FSEL R2, R28, RZ, P1 ;  /* 0x000000ff1c020208 */ /* 0x002fe20000800000 */
[----:B--2---:R-:W-:Y:S01]  /*1600*/  IMAD.MOV.U32 R17, RZ, RZ, c[0x0][0x160] ;  /* 0x00005800ff117624 */ /* 0x004fe200078e00ff */
        /* <DEDUP_REMOVED lines=12> */
[----:B------:R-:W-:-:S02]  /*16d0*/  @P0 IADD3 R2, P1, R81, c[0x0][0x250], RZ ;  /* 0x0000940051020a10 */ /* 0x000fc40007f3e0ff */
[----:B------:R-:W-:Y:S02]  /*16e0*/  @P0 PRMT R13, R26, 0x7610, R13 ;  /* 0x000076101a0d0816 */ /* 0x000fe4000000000d */
[----:B------:R-:W-:Y:S02]  /*16f0*/  @P0 PRMT R14, R3, 0x7610, R14 ;  /* 0x00007610030e0816 */ /* 0x000fe4000000000e */
[----:B------:R-:W-:Y:S02]  /*1700*/  @P0 PRMT R15, R23, 0x7610, R15 ;  /* 0x00007610170f0816 */ /* 0x000fe4000000000f */
[----:B------:R-:W-:Y:S02]  /*1710*/  @P0 IADD3.X R3, R84, c[0x0][0x254], RZ, P1, !PT ;  /* 0x0000950054030a10 */ /* 0x000fe40000ffe4ff */
[----:B------:R-:W-:Y:S02]  /*1720*/  @P0 PRMT R12, R12, 0x5410, R25 ;  /* 0x000054100c0c0816 */ /* 0x000fe40000000019 */
[----:B------:R-:W-:-:S02]  /*1730*/  @P0 PRMT R13, R13, 0x5410, R27 ;  /* 0x000054100d0d0816 */ /* 0x000fc4000000001b */
[----:B------:R-:W-:Y:S02]  /*1740*/  @P0 PRMT R14, R14, 0x5410, R16 ;  /* 0x000054100e0e0816 */ /* 0x000fe40000000010 */
[----:B------:R-:W-:Y:S02]  /*1750*/  @P0 PRMT R15, R15, 0x5410, R22 ;  /* 0x000054100f0f0816 */ /* 0x000fe40000000016 */
[----:B------:R-:W-:-:S03]  /*1760*/  LEA R64, R17, R64, 0x2 ;  /* 0x0000004011407211 */ /* 0x000fc600078e10ff */
[----:B------:R1:W-:Y:S01]  /*1770*/  @P0 STG.E.128 [R2.64], R12 ;  /* 0x0000000c02000986 */ /* 0x0003e2000c101d04 */
[----:B------:R-:W-:-:S13]  /*1780*/  ISETP.GE.AND P0, PT, R64, c[0x0][0x164], PT ;  /* 0x0000590040007a0c */ /* 0x000fda0003f06270 */
[----:B01----:R-:W-:Y:S01]  /*1790*/  @P0 CALL.REL.NOINC `(.L_x_209) ;  /* 0x0000001000000944 */ /* 0x003fe20003c00000 */
[----:B------:R-:W-:Y:S05]  /*17a0*/  BRA `(.L_x_210) ;  /* 0xffffec8000007947 */ /* 0x000fea000383ffff */
.L_x_209:
        /* <DEDUP_REMOVED lines=32> */
.L_x_206:
        /* <DEDUP_REMOVED lines=104> */
.L_x_207:
[----:B------:R-:W-:Y:S01]  /*2030*/  HFMA2.MMA R99, -RZ, RZ, 0, 5.9604644775390625e-08 ;  /* 0x00000001ff637435 */ /* 0x000fe200000001ff */
[----:B------:R-:W-:Y:S01]  /*2040*/  MOV R24, R98 ;  /* 0x0000006200187202 */ /* 0x000fe20000000f00 */
[----:B------:R-:W-:Y:S01]  /*2050*/  IMAD.MOV.U32 R101, RZ, RZ, -0x1 ;  /* 0xffffffffff657424 */ /* 0x000fe200078e00ff */
[----:B------:R-:W-:-:S02]  /*2060*/  MOV R26, 0x1f ;  /* 0x0000001f001a7802 */ /* 0x000fc40000000f00 */
[----:B------:R-:W-:Y:S02]  /*2070*/  MOV R2, 0x2090 ;  /* 0x0000209000027802 */ /* 0x000fe40000000f00 */
[----:B-----5:R-:W-:Y:S05]  /*2080*/  CALL.REL.NOINC `($__internal_17_$__cuda_sm70_shflsync_bfly_p) ;  /* 0x0000046000007944 */ /* 0x020fea0003c00000 */
[----:B-1----:R-:W-:Y:S01]  /*2090*/  MOV R21, R24 ;  /* 0x0000001800157202 */ /* 0x002fe20000000f00 */
[----:B0-----:R-:W-:Y:S05]  /*20a0*/  BRA `(.L_x_211) ;  /* 0xffffed5000007947 */ /* 0x001fea000383ffff */
.L_x_208:
[----:B------:R-:W-:Y:S01]  /*20b0*/  HFMA2.MMA R99, -RZ, RZ, 0, 5.9604644775390625e-08 ;  /* 0x00000001ff637435 */ /* 0x000fe200000001ff */
[----:B------:R-:W-:Y:S01]  /*20c0*/  MOV R24, R95 ;  /* 0x0000005f00187202 */ /* 0x000fe20000000f00 */
[----:B------:R-:W-:Y:S01]  /*20d0*/  IMAD.MOV.U32 R26, RZ, RZ, 0x1f ;  /* 0x0000001fff1a7424 */ /* 0x000fe200078e00ff */
[----:B------:R-:W-:Y:S02]  /*20e0*/  MOV R101, 0xffffffff ;  /* 0xffffffff00657802 */ /* 0x000fe40000000f00 */
[----:B------:R-:W-:Y:S02]  /*20f0*/  MOV R2, 0x2110 ;  /* 0x0000211000027802 */ /* 0x000fe40000000f00 */
[----:B01---5:R-:W-:Y:S05]  /*2100*/  CALL.REL.NOINC `($__internal_17_$__cuda_sm70_shflsync_bfly_p) ;  /* 0x000003e000007944 */ /* 0x023fea0003c00000 */
[----:B------:R-:W-:Y:S01]  /*2110*/  FADD.FTZ R98, R98, R21 ;  /* 0x0000001562627221 */ /* 0x000fe20000010000 */
[----:B0-----:R-:W-:Y:S01]  /*2120*/  HFMA2.MMA R99, -RZ, RZ, 0, 1.1920928955078125e-07 ;  /* 0x00000002ff637435 */ /* 0x001fe200000001ff */
[----:B-1----:R-:W-:Y:S01]  /*2130*/  FADD.FTZ R95, R95, R24 ;  /* 0x000000185f5f7221 */ /* 0x002fe20000010000 */
[----:B------:R-:W-:Y:S01]  /*2140*/  MOV R26, 0x1f ;  /* 0x0000001f001a7802 */ /* 0x000fe20000000f00 */
[----:B------:R-:W-:Y:S01]  /*2150*/  IMAD.MOV.U32 R101, RZ, RZ, -0x1 ;  /* 0xffffffffff657424 */ /* 0x000fe200078e00ff */
[----:B------:R-:W-:-:S02]  /*2160*/  MOV R24, R98 ;  /* 0x0000006200187202 */ /* 0x000fc40000000f00 */
[----:B------:R-:W-:Y:S02]  /*2170*/  MOV R2, 0x2190 ;  /* 0x0000219000027802 */ /* 0x000fe40000000f00 */
[----:B------:R-:W-:Y:S05]  /*2180*/  CALL.REL.NOINC `($__internal_17_$__cuda_sm70_shflsync_bfly_p) ;  /* 0x0000036000007944 */ /* 0x000fea0003c00000 */
[----:B0-----:R-:W-:Y:S01]  /*2190*/  HFMA2.MMA R26, -RZ, RZ, 0, 1.847743988037109375e-06 ;  /* 0x0000001fff1a7435 */ /* 0x001fe200000001ff */
[----:B-1----:R-:W-:Y:S01]  /*21a0*/  MOV R21, R24 ;  /* 0x0000001800157202 */ /* 0x002fe20000000f00 */
[----:B------:R-:W-:Y:S01]  /*21b0*/  IMAD.MOV.U32 R99, RZ, RZ, 0x2 ;  /* 0x00000002ff637424 */ /* 0x000fe200078e00ff */
[----:B------:R-:W-:Y:S02]  /*21c0*/  MOV R24, R95 ;  /* 0x0000005f00187202 */ /* 0x000fe40000000f00 */
[----:B------:R-:W-:Y:S02]  /*21d0*/  MOV R101, 0xffffffff ;  /* 0xffffffff00657802 */ /* 0x000fe40000000f00 */
[----:B------:R-:W-:Y:S02]  /*21e0*/  MOV R2, 0x2200 ;  /* 0x0000220000027802 */ /* 0x000fe40000000f00 */
[----:B------:R-:W-:Y:S05]  /*21f0*/  CALL.REL.NOINC `($__internal_17_$__cuda_sm70_shflsync_bfly_p) ;  /* 0x000002f000007944 */ /* 0x000fea0003c00000 */
[----:B------:R-:W-:Y:S01]  /*2200*/  FADD.FTZ R98, R21, R98 ;  /* 0x0000006215627221 */ /* 0x000fe20000010000 */
[----:B0-----:R-:W-:Y:S01]  /*2210*/  HFMA2.MMA R99, -RZ, RZ, 0, 2.384185791015625e-07 ;  /* 0x00000004ff637435 */ /* 0x001fe200000001ff */
[----:B-1----:R-:W-:Y:S01]  /*2220*/  FADD.FTZ R95, R95, R24 ;  /* 0x000000185f5f7221 */ /* 0x002fe20000010000 */
[----:B------:R-:W-:Y:S01]  /*2230*/  MOV R101, 0xffffffff ;  /* 0xffffffff00657802 */ /* 0x000fe20000000f00 */
[----:B------:R-:W-:Y:S01]  /*2240*/  IMAD.MOV.U32 R26, RZ, RZ, 0x1f ;  /* 0x0000001fff1a7424 */ /* 0x000fe200078e00ff */
[----:B------:R-:W-:-:S02]  /*2250*/  MOV R24, R98 ;  /* 0x0000006200187202 */ /* 0x000fc40000000f00 */
[----:B------:R-:W-:Y:S02]  /*2260*/  MOV R2, 0x2280 ;  /* 0x0000228000027802 */ /* 0x000fe40000000f00 */
[----:B------:R-:W-:Y:S05]  /*2270*/  CALL.REL.NOINC `($__internal_17_$__cuda_sm70_shflsync_bfly_p) ;  /* 0x0000027000007944 */ /* 0x000fea0003c00000 */
[----:B0-----:R-:W-:Y:S01]  /*2280*/  HFMA2.MMA R99, -RZ, RZ, 0, 2.384185791015625e-07 ;  /* 0x00000004ff637435 */ /* 0x001fe200000001ff */
[----:B-1----:R-:W-:Y:S01]  /*2290*/  MOV R21, R24 ;  /* 0x0000001800157202 */ /* 0x002fe20000000f00 */
[----:B------:R-:W-:Y:S01]  /*22a0*/  IMAD.MOV.U32 R24, RZ, RZ, R95 ;  /* 0x000000ffff187224 */ /* 0x000fe200078e005f */
[----:B------:R-:W-:Y:S02]  /*22b0*/  MOV R26, 0x1f ;  /* 0x0000001f001a7802 */ /* 0x000fe40000000f00 */
[----:B------:R-:W-:Y:S02]  /*22c0*/  MOV R101, 0xffffffff ;  /* 0xffffffff00657802 */ /* 0x000fe40000000f00 */
[----:B------:R-:W-:Y:S02]  /*22d0*/  MOV R2, 0x22f0 ;  /* 0x000022f000027802 */ /* 0x000fe40000000f00 */
[----:B------:R-:W-:Y:S05]  /*22e0*/  CALL.REL.NOINC `($__internal_17_$__cuda_sm70_shflsync_bfly_p) ;  /* 0x0000020000007944 */ /* 0x000fea0003c00000 */
[----:B------:R-:W-:Y:S01]  /*22f0*/  FADD.FTZ R98, R21, R98 ;  /* 0x0000006215627221 */ /* 0x000fe20000010000 */
[----:B0-----:R-:W-:Y:S01]  /*2300*/  HFMA2.MMA R26, -RZ, RZ, 0, 1.847743988037109375e-06 ;  /* 0x0000001fff1a7435 */ /* 0x001fe200000001ff */
[----:B-1----:R-:W-:Y:S01]  /*2310*/  FADD.FTZ R97, R95, R24 ;  /* 0x000000185f617221 */ /* 0x002fe20000010000 */
[----:B------:R-:W-:Y:S01]  /*2320*/  MOV R101, 0xffffffff ;  /* 0xffffffff00657802 */ /* 0x000fe20000000f00 */
[----:B------:R-:W-:Y:S01]  /*2330*/  IMAD.MOV.U32 R99, RZ, RZ, 0x8 ;  /* 0x00000008ff637424 */ /* 0x000fe200078e00ff */
[----:B------:R-:W-:-:S02]  /*2340*/  MOV R24, R98 ;  /* 0x0000006200187202 */ /* 0x000fc40000000f00 */
[----:B------:R-:W-:Y:S02]  /*2350*/  MOV R2, 0x2370 ;  /* 0x0000237000027802 */ /* 0x000fe40000000f00 */
[----:B------:R-:W-:Y:S05]  /*2360*/  CALL.REL.NOINC `($__internal_17_$__cuda_sm70_shflsync_bfly_p) ;  /* 0x0000018000007944 */ /* 0x000fea0003c00000 */
[----:B0-----:R-:W-:Y:S01]  /*2370*/  HFMA2.MMA R99, -RZ, RZ, 0, 4.76837158203125e-07 ;  /* 0x00000008ff637435 */ /* 0x001fe200000001ff */
[----:B-1----:R-:W-:Y:S01]  /*2380*/  IMAD.MOV.U32 R21, RZ, RZ, R24 ;  /* 0x000000ffff157224 */ /* 0x002fe200078e0018 */
[----:B------:R-:W-:Y:S01]  /*2390*/  MOV R24, R97 ;  /* 0x0000006100187202 */ /* 0x000fe20000000f00 */
[----:B------:R-:W-:Y:S01]  /*23a0*/  IMAD.MOV.U32 R101, RZ, RZ, -0x1 ;  /* 0xffffffffff657424 */ /* 0x000fe200078e00ff */
[----:B------:R-:W-:Y:S02]  /*23b0*/  MOV R26, 0x1f ;  /* 0x0000001f001a7802 */ /* 0x000fe40000000f00 */
[----:B------:R-:W-:Y:S02]  /*23c0*/  MOV R2, 0x23e0 ;  /* 0x000023e000027802 */ /* 0x000fe40000000f00 */
[----:B------:R-:W-:Y:S05]  /*23d0*/  CALL.REL.NOINC `($__internal_17_$__cuda_sm70_shflsync_bfly_p) ;  /* 0x0000011000007944 */ /* 0x000fea0003c00000 */
[----:B------:R-:W-:Y:S01]  /*23e0*/  FADD.FTZ R95, R21, R98 ;  /* 0x00000062155f7221 */ /* 0x000fe20000010000 */
[----:B0-----:R-:W-:Y:S01]  /*23f0*/  HFMA2.MMA R99, -RZ, RZ, 0, 9.5367431640625e-07 ;  /* 0x00000010ff637435 */ /* 0x001fe200000001ff */
[----:B-1----:R-:W-:Y:S01]  /*2400*/  FADD.FTZ R97, R97, R24 ;  /* 0x0000001861617221 */ /* 0x002fe20000010000 */
[----:B------:R-:W-:Y:S01]  /*2410*/  MOV R26, 0x1f ;  /* 0x0000001f001a7802 */ /* 0x000fe20000000f00 */
[----:B------:R-:W-:Y:S01]  /*2420*/  IMAD.MOV.U32 R24, RZ, RZ, R95 ;  /* 0x000000ffff187224 */ /* 0x000fe200078e005f */
[----:B------:R-:W-:-:S02]  /*2430*/  MOV R101, 0xffffffff ;  /* 0xffffffff00657802 */ /* 0x000fc40000000f00 */
[----:B------:R-:W-:Y:S02]  /*2440*/  MOV R2, 0x2460 ;  /* 0x0000246000027802 */ /* 0x000fe40000000f00 */
[----:B------:R-:W-:Y:S05]  /*2450*/  CALL.REL.NOINC `($__internal_17_$__cuda_sm70_shflsync_bfly_p) ;  /* 0x0000009000007944 */ /* 0x000fea0003c00000 */
[----:B0-----:R-:W-:Y:S01]  /*2460*/  HFMA2.MMA R99, -RZ, RZ, 0, 9.5367431640625e-07 ;  /* 0x00000010ff637435 */ /* 0x001fe200000001ff */
[----:B-1----:R-:W-:Y:S01]  /*2470*/  MOV R98, R24 ;  /* 0x0000001800627202 */ /* 0x002fe20000000f00 */
[----:B------:R-:W-:Y:S01]  /*2480*/  IMAD.MOV.U32 R26, RZ, RZ, 0x1f ;  /* 0x0000001fff1a7424 */ /* 0x000fe200078e00ff */
[----:B------:R-:W-:Y:S02]  /*2490*/  MOV R24, R97 ;  /* 0x0000006100187202 */ /* 0x000fe40000000f00 */
[----:B------:R-:W-:Y:S02]  /*24a0*/  MOV R101, 0xffffffff ;  /* 0xffffffff00657802 */ /* 0x000fe40000000f00 */
[----:B------:R-:W-:Y:S02]  /*24b0*/  MOV R2, 0x24d0 ;  /* 0x000024d000027802 */ /* 0x000fe40000000f00 */
[----:B------:R-:W-:Y:S05]  /*24c0*/  CALL.REL.NOINC `($__internal_17_$__cuda_sm70_shflsync_bfly_p) ;  /* 0x0000002000007944 */ /* 0x000fea0003c00000 */
[----:B-1----:R-:W-:Y:S01]  /*24d0*/  MOV R2, R24 ;  /* 0x0000001800027202 */ /* 0x002fe20000000f00 */
[----:B0-----:R-:W-:Y:S05]  /*24e0*/  BRA `(.L_x_212) ;  /* 0xffffea3000007947 */ /* 0x001fea000383ffff */
        .weak           $__internal_17_$__cuda_sm70_shflsync_bfly_p
        .type           $__internal_17_$__cuda_sm70_shflsync_bfly_p,@function
        .size           $__internal_17_$__cuda_sm70_shflsync_bfly_p,(.L_x_1552 - $__internal_17_$__cuda_sm70_shflsync_bfly_p)
$__internal_17_$__cuda_sm70_shflsync_bfly_p:
[----:B------:R-:W-:Y:S01]  /*24f0*/  HFMA2.MMA R3, -RZ, RZ, 0, 0 ;  /* 0x00000000ff037435 */ /* 0x000fe200000001ff */
[----:B------:R-:W-:Y:S04]  /*2500*/  WARPSYNC R101 ;  /* 0x0000006500007348 */ /* 0x000fe80003800000 */
[----:B------:R0:W1:Y:S01]  /*2510*/  SHFL.BFLY PT, R24, R24, R99, R26 ;  /* 0x0c00006318187389 */ /* 0x00006200000e001a */
[----:B------:R-:W-:Y:S05]  /*2520*/  RET.REL.NODEC R2 `(_ZN10layer_norm31ln_parallel_residual_bwd_kernelINS_13Kernel_traitsI6__halfS2_S2_S2_fjLj256ELj1ELj4ELj1ELj16ENS_18Kernel_traits_baseILj256ES2_S2_S2_S2_fjLj128EEEEELb1ELb0ELb1EEEvNS_9BwdParamsE) ;  /* 0xffffdad002007950 */ /* 0x000fea0003c3ffff */
.L_x_213:
        /* <DEDUP_REMOVED lines=13> */
.L_x_1552:


//--------------------- .text._ZN10layer_norm22ln_bwd_finalize_kernelINS_22Kernel_traits_finalizeILj256E6__halfS2_S2_S2_fjLb0ELj1024ELj4ENS_18Kernel_traits_baseILj256ES2_S2_S2_S2_fjLj1024EEEEELb0ELb0EEEvNS_9BwdParamsE --------------------------
	.section	.text._ZN10layer_norm22ln_bwd_finalize_kernelINS_22Kernel_traits_finalizeILj256E6__halfS2_S2_S2_fjLb0ELj1024ELj4ENS_18Kernel_traits_baseILj256ES2_S2_S2_S2_fjLj1024EEEEELb0ELb0EEEvNS_9BwdParamsE,"ax",@progbits
	.sectioninfo	@"SHI_REGISTERS=30"
	.align	128
        .global         _ZN10layer_norm22ln_bwd_finalize_kernelINS_22Kernel_traits_finalizeILj256E6__halfS2_S2_S2_fjLb0ELj1024ELj4ENS_18Kernel_traits_baseILj256ES2_S2_S2_S2_fjLj1024EEEEELb0ELb0EEEvNS_9BwdParamsE
        .type           _ZN10layer_norm22ln_bwd_finalize_kernelINS_22Kernel_traits_finalizeILj256E6__halfS2_S2_S2_fjLb0ELj1024ELj4ENS_18Kernel_traits_baseILj256ES2_S2_S2_S2_fjLj1024EEEEELb0ELb0EEEvNS_9BwdParamsE,@function
        .size           _ZN10layer_norm22ln_bwd_finalize_kernelINS_22Kernel_traits_finalizeILj256E6__halfS2_S2_S2_fjLb0ELj1024ELj4ENS_18Kernel_traits_baseILj256ES2_S2_S2_S2_fjLj1024EEEEELb0ELb0EEEvNS_9BwdParamsE,(.L_x_1553 - _ZN10layer_norm22ln_bwd_finalize_kernelINS_22Kernel_traits_finalizeILj256E6__halfS2_S2_S2_fjLb0ELj1024ELj4ENS_18Kernel_traits_baseILj256ES2_S2_S2_S2_fjLj1024EEEEELb0ELb0EEEvNS_9BwdParamsE)
        .other          _ZN10layer_norm22ln_bwd_finalize_kernelINS_22Kernel_traits_finalizeILj256E6__halfS2_S2_S2_fjLb0ELj1024ELj4ENS_18Kernel_traits_baseILj256ES2_S2_S2_S2_fjLj1024EEEEELb0ELb0EEEvNS_9BwdParamsE,@"STO_CUDA_ENTRY STV_DEFAULT"
_ZN10layer_norm22ln_bwd_finalize_kernelINS_22Kernel_traits_finalizeILj256E6__halfS2_S2_S2_fjLb0ELj1024ELj4ENS_18Kernel_traits_baseILj256ES2_S2_S2_S2_fjLj1024EEEEELb0ELb0EEEvNS_9BwdParamsE:
.text._ZN10layer_norm22ln_bwd_finalize_kernelINS_22Kernel_traits_finalizeILj256E6__halfS2_S2_S2_fjLb0ELj1024ELj4ENS_18Kernel_traits_baseILj256ES2_S2_S2_S2_fjLj1024EEEEELb0ELb0EEEvNS_9BwdParamsE:
        /* <DEDUP_REMOVED lines=19> */
.L_x_227:
        /* <DEDUP_REMOVED lines=28> */
.L_x_218:
        /* <DEDUP_REMOVED lines=35> */
.L_x_217:
[----:B------:R-:W-:Y:S05]  /*0520*/  BSYNC B1 ;  /* 0x0000000000017941 */ /* 0x000fea0003800000 */
.L_x_216:
        /* <DEDUP_REMOVED lines=23> */
.L_x_220:
[----:B------:R-:W-:Y:S05]  /*06a0*/  BSYNC B1 ;  /* 0x0000000000017941 */ /* 0x000fea0003800000 */
.L_x_219:
        /* <DEDUP_REMOVED lines=11> */
.L_x_221:
[----:B------:R-:W-:Y:S05]  /*0760*/  BSYNC B1 ;  /* 0x0000000000017941 */ /* 0x000fea0003800000 */
.L_x_215:
[----:B------:R-:W-:Y:S05]  /*0770*/  BSYNC B0 ;  /* 0x0000000000007941 */ /* 0x000fea0003800000 */
.L_x_214:
        /* <DEDUP_REMOVED lines=11> */
.L_x_228:
        /* <DEDUP_REMOVED lines=18> */
.L_x_229:
[----:B---3--:R-:W-:Y:S02]  /*0950*/  FADD.FTZ R4, R4, R9 ;  /* 0x0000000904047221 */ /* 0x008fe40000010000 */
[----:B-12---:R-:W-:-:S03]  /*0960*/  FADD.FTZ R6, R5, R6 ;  /* 0x0000000605067221 */ /* 0x006fc60000010000 */
[----:B------:R1:W-:Y:S04]  /*0970*/  @!P1 STS [R17.X4+0x2000], R4 ;  /* 0x0020000411009388 */ /* 0x0003e80000004800 */
[----:B------:R1:W-:Y:S02]  /*0980*/  @!P1 STS [R17.X4+0x2080], R6 ;  /* 0x0020800611009388 */ /* 0x0003e40000004800 */
.L_x_222:
        /* <DEDUP_REMOVED lines=12> */
[----:B0-----:R-:W-:Y:S01]  /*0a50*/  F2FP.PACK_AB R7, R5, R4 ;  /* 0x000000040507723e */ /* 0x001fe200000000ff */
[----:B------:R-:W-:Y:S01]  /*0a60*/  IMAD.WIDE.U32 R4, R19, R10, c[0x0][0x260] ;  /* 0x0000980013047625 */ /* 0x000fe200078e000a */
[----:B-1----:R-:W-:-:S03]  /*0a70*/  F2FP.PACK_AB R9, R9, R8 ;  /* 0x000000080909723e */ /* 0x002fc600000000ff */
[----:B------:R0:W-:Y:S04]  /*0a80*/  STG.E [R2.64], R7 ;  /* 0x0000000702007986 */ /* 0x0001e8000c101904 */
[----:B------:R0:W-:Y:S02]  /*0a90*/  STG.E [R4.64], R9 ;  /* 0x0000000904007986 */ /* 0x0001e4000c101904 */
.L_x_226:
[----:B------:R-:W-:Y:S05]  /*0aa0*/  BSYNC B0 ;  /* 0x0000000000007941 */ /* 0x000fea0003800000 */
.L_x_225:
[C---:B------:R-:W-:Y:S02]  /*0ab0*/  ISETP.GT.U32.AND P1, PT, R18.reuse, -0x101, PT ;  /* 0xfffffeff1200780c */ /* 0x040fe40003f24070 */
[----:B------:R-:W-:Y:S02]  /*0ac0*/  IADD3 R18, R18, 0x100, RZ ;  /* 0x0000010012127810 */ /* 0x000fe40007ffe0ff */
[----:B------:R-:W-:-:S09]  /*0ad0*/  IADD3 R19, R19, 0x80, RZ ;  /* 0x0000008013137810 */ /* 0x000fd20007ffe0ff */
[----:B01----:R-:W-:Y:S05]  /*0ae0*/  @P1 BRA `(.L_x_227) ;  /* 0xfffff64000001947 */ /* 0x003fea000383ffff */
[----:B------:R-:W-:Y:S05]  /*0af0*/  EXIT ;  /* 0x000000000000794d */ /* 0x000fea0003800000 */
.L_x_223:
[----:B--2---:R-:W-:Y:S01]  /*0b00*/  IMAD.MOV.U32 R9, RZ, RZ, R5 ;  /* 0x000000ffff097224 */ /* 0x004fe200078e0005 */
[----:B------:R-:W-:Y:S01]  /*0b10*/  MOV R8, 0x1 ;  /* 0x0000000100087802 */ /* 0x000fe20000000f00 */
[----:B------:R-:W-:Y:S01]  /*0b20*/  IMAD.MOV.U32 R7, RZ, RZ, 0x1f ;  /* 0x0000001fff077424 */ /* 0x000fe200078e00ff */
[----:B------:R-:W-:Y:S02]  /*0b30*/  MOV R10, 0xffffffff ;  /* 0xffffffff000a7802 */ /* 0x000fe40000000f00 */
[----:B------:R-:W-:Y:S02]  /*0b40*/  MOV R2, 0xb60 ;  /* 0x00000b6000027802 */ /* 0x000fe40000000f00 */
[----:B01----:R-:W-:Y:S05]  /*0b50*/  CALL.REL.NOINC `($__internal_18_$__cuda_sm70_shflsync_bfly_p) ;  /* 0x000003b000007944 */ /* 0x003fea0003c00000 */
[----:B-1----:R-:W-:Y:S01]  /*0b60*/  IMAD.MOV.U32 R2, RZ, RZ, R7 ;  /* 0x000000ffff027224 */ /* 0x002fe200078e0007 */
[----:B0-----:R-:W-:Y:S05]  /*0b70*/  BRA `(.L_x_228) ;  /* 0xfffffcb000007947 */ /* 0x001fea000383ffff */
.L_x_224:
[----:B------:R-:W-:Y:S01]  /*0b80*/  HFMA2.MMA R8, -RZ, RZ, 0, 1.1920928955078125e-07 ;  /* 0x00000002ff087435 */ /* 0x000fe200000001ff */
[----:B------:R-:W-:Y:S01]  /*0b90*/  IMAD.MOV.U32 R7, RZ, RZ, 0x1f ;  /* 0x0000001fff077424 */ /* 0x000fe200078e00ff */
[----:B------:R-:W-:Y:S02]  /*0ba0*/  MOV R10, 0xffffffff ;  /* 0xffffffff000a7802 */ /* 0x000fe40000000f00 */
[----:B------:R-:W-:-:S02]  /*0bb0*/  MOV R2, 0xbd0 ;  /* 0x00000bd000027802 */ /* 0x000fc40000000f00 */
[----:B012---:R-:W-:Y:S05]  /*0bc0*/  CALL.REL.NOINC `($__internal_18_$__cuda_sm70_shflsync_bfly_p) ;  /* 0x0000034000007944 */ /* 0x007fea0003c00000 */
[----:B01----:R-:W-:Y:S01]  /*0bd0*/  FADD.FTZ R9, R9, R7 ;  /* 0x0000000709097221 */ /* 0x003fe20000010000 */
[----:B------:R-:W-:Y:S01]  /*0be0*/  HFMA2.MMA R7, -RZ, RZ, 0, 1.847743988037109375e-06 ;  /* 0x0000001fff077435 */ /* 0x000fe200000001ff */
[----:B------:R-:W-:Y:S01]  /*0bf0*/  IMAD.MOV.U32 R8, RZ, RZ, 0x4 ;  /* 0x00000004ff087424 */ /* 0x000fe200078e00ff */
[----:B------:R-:W-:Y:S01]  /*0c00*/  MOV R2, 0xc30 ;  /* 0x00000c3000027802 */ /* 0x000fe20000000f00 */
[----:B------:R-:W-:-:S03]  /*0c10*/  IMAD.MOV.U32 R10, RZ, RZ, -0x1 ;  /* 0xffffffffff0a7424 */ /* 0x000fc600078e00ff */
[----:B------:R-:W-:Y:S05]  /*0c20*/  CALL.REL.NOINC `($__internal_18_$__cuda_sm70_shflsync_bfly_p) ;  /* 0x000002e000007944 */ /* 0x000fea0003c00000 */
[----:B01----:R-:W-:Y:S01]  /*0c30*/  FADD.FTZ R9, R9, R7 ;  /* 0x0000000709097221 */ /* 0x003fe20000010000 */
[----:B------:R-:W-:Y:S01]  /*0c40*/  HFMA2.MMA R7, -RZ, RZ, 0, 1.847743988037109375e-06 ;  /* 0x0000001fff077435 */ /* 0x000fe200000001ff */
[----:B------:R-:W-:Y:S01]  /*0c50*/  MOV R8, 0x8 ;  /* 0x0000000800087802 */ /* 0x000fe20000000f00 */
[----:B------:R-:W-:Y:S01]  /*0c60*/  IMAD.MOV.U32 R10, RZ, RZ, -0x1 ;  /* 0xffffffffff0a7424 */ /* 0x000fe200078e00ff */
[----:B------:R-:W-:-:S03]  /*0c70*/  MOV R2, 0xc90 ;  /* 0x00000c9000027802 */ /* 0x000fc60000000f00 */
[----:B------:R-:W-:Y:S05]  /*0c80*/  CALL.REL.NOINC `($__internal_18_$__cuda_sm70_shflsync_bfly_p) ;  /* 0x0000028000007944 */ /* 0x000fea0003c00000 */
[----:B-1----:R-:W-:Y:S01]  /*0c90*/  FADD.FTZ R6, R9, R7 ;  /* 0x0000000709067221 */ /* 0x002fe20000010000 */
[----:B------:R-:W-:Y:S01]  /*0ca0*/  HFMA2.MMA R7, -RZ, RZ, 0, 1.847743988037109375e-06 ;  /* 0x0000001fff077435 */ /* 0x000fe200000001ff */
[----:B0-----:R-:W-:Y:S01]  /*0cb0*/  MOV R8, 0x10 ;  /* 0x0000001000087802 */ /* 0x001fe20000000f00 */
[----:B------:R-:W-:Y:S01]  /*0cc0*/  IMAD.MOV.U32 R10, RZ, RZ, -0x1 ;  /* 0xffffffffff0a7424 */ /* 0x000fe200078e00ff */
[----:B------:R-:W-:-:S02]  /*0cd0*/  MOV R2, 0xd00 ;  /* 0x00000d0000027802 */ /* 0x000fc40000000f00 */
[----:B------:R-:W-:Y:S02]  /*0ce0*/  MOV R9, R6 ;  /* 0x0000000600097202 */ /* 0x000fe40000000f00 */
[----:B------:R-:W-:Y:S05]  /*0cf0*/  CALL.REL.NOINC `($__internal_18_$__cuda_sm70_shflsync_bfly_p) ;  /* 0x0000021000007944 */ /* 0x000fea0003c00000 */
[----:B0-----:R-:W-:Y:S01]  /*0d00*/  HFMA2.MMA R8, -RZ, RZ, 0, 5.9604644775390625e-08 ;  /* 0x00000001ff087435 */ /* 0x001fe200000001ff */
[----:B-1----:R-:W-:Y:S01]  /*0d10*/  MOV R5, R7 ;  /* 0x0000000700057202 */ /* 0x002fe20000000f00 */
[----:B------:R-:W-:Y:S01]  /*0d20*/  IMAD.MOV.U32 R9, RZ, RZ, R4 ;  /* 0x000000ffff097224 */ /* 0x000fe200078e0004 */
[----:B------:R-:W-:Y:S01]  /*0d30*/  MOV R7, 0x1f ;  /* 0x0000001f00077802 */ /* 0x000fe20000000f00 */
[----:B------:R-:W-:Y:S01]  /*0d40*/  IMAD.MOV.U32 R10, RZ, RZ, -0x1 ;  /* 0xffffffffff0a7424 */ /* 0x000fe200078e00ff */
[----:B------:R-:W-:Y:S02]  /*0d50*/  MOV R2, 0xd70 ;  /* 0x00000d7000027802 */ /* 0x000fe40000000f00 */
[----:B------:R-:W-:Y:S05]  /*0d60*/  CALL.REL.NOINC `($__internal_18_$__cuda_sm70_shflsync_bfly_p) ;  /* 0x000001a000007944 */ /* 0x000fea0003c00000 */
[----:B0-----:R-:W-:Y:S01]  /*0d70*/  HFMA2.MMA R8, -RZ, RZ, 0, 1.1920928955078125e-07 ;  /* 0x00000002ff087435 */ /* 0x001fe200000001ff */
[----:B-1----:R-:W-:Y:S01]  /*0d80*/  FADD.FTZ R9, R4, R7 ;  /* 0x0000000704097221 */ /* 0x002fe20000010000 */
[----:B------:R-:W-:Y:S01]  /*0d90*/  MOV R7, 0x1f ;  /* 0x0000001f00077802 */ /* 0x000fe20000000f00 */
[----:B------:R-:W-:Y:S01]  /*0da0*/  IMAD.MOV.U32 R10, RZ, RZ, -0x1 ;  /* 0xffffffffff0a7424 */ /* 0x000fe200078e00ff */
[----:B------:R-:W-:Y:S02]  /*0db0*/  MOV R2, 0xdd0 ;  /* 0x00000dd000027802 */ /* 0x000fe40000000f00 */
[----:B------:R-:W-:Y:S05]  /*0dc0*/  CALL.REL.NOINC `($__internal_18_$__cuda_sm70_shflsync_bfly_p) ;  /* 0x0000014000007944 */ /* 0x000fea0003c00000 */
[----:B0-----:R-:W-:Y:S01]  /*0dd0*/  HFMA2.MMA R8, -RZ, RZ, 0, 2.384185791015625e-07 ;  /* 0x00000004ff087435 */ /* 0x001fe200000001ff */
[----:B-1----:R-:W-:Y:S01]  /*0de0*/  FADD.FTZ R9, R9, R7 ;  /* 0x0000000709097221 */ /* 0x002fe20000010000 */
[----:B------:R-:W-:Y:S01]  /*0df0*/  MOV R7, 0x1f ;  /* 0x0000001f00077802 */ /* 0x000fe20000000f00 */
[----:B------:R-:W-:Y:S01]  /*0e00*/  IMAD.MOV.U32 R10, RZ, RZ, -0x1 ;  /* 0xffffffffff0a7424 */ /* 0x000fe200078e00ff */
[----:B------:R-:W-:-:S02]  /*0e10*/  MOV R2, 0xe30 ;  /* 0x00000e3000027802 */ /* 0x000fc40000000f00 */
[----:B------:R-:W-:Y:S05]  /*0e20*/  CALL.REL.NOINC `($__internal_18_$__cuda_sm70_shflsync_bfly_p) ;  /* 0x000000e000007944 */ /* 0x000fea0003c00000 */
[----:B0-----:R-:W-:Y:S01]  /*0e30*/  HFMA2.MMA R8, -RZ, RZ, 0, 4.76837158203125e-07 ;  /* 0x00000008ff087435 */ /* 0x001fe200000001ff */
[----:B-1----:R-:W-:Y:S01]  /*0e40*/  FADD.FTZ R9, R9, R7 ;  /* 0x0000000709097221 */ /* 0x002fe20000010000 */
[----:B------:R-:W-:Y:S01]  /*0e50*/  MOV R7, 0x1f ;  /* 0x0000001f00077802 */ /* 0x000fe20000000f00 */
[----:B------:R-:W-:Y:S01]  /*0e60*/  IMAD.MOV.U32 R10, RZ, RZ, -0x1 ;  /* 0xffffffffff0a7424 */ /* 0x000fe200078e00ff */
[----:B------:R-:W-:-:S02]  /*0e70*/  MOV R2, 0xe90 ;  /* 0x00000e9000027802 */ /* 0x000fc40000000f00 */
[----:B------:R-:W-:Y:S05]  /*0e80*/  CALL.REL.NOINC `($__internal_18_$__cuda_sm70_shflsync_bfly_p) ;  /* 0x0000008000007944 */ /* 0x000fea0003c00000 */
[----:B0-----:R-:W-:Y:S01]  /*0e90*/  HFMA2.MMA R8, -RZ, RZ, 0, 9.5367431640625e-07 ;  /* 0x00000010ff087435 */ /* 0x001fe200000001ff */
[----:B-1----:R-:W-:Y:S01]  /*0ea0*/  FADD.FTZ R9, R9, R7 ;  /* 0x0000000709097221 */ /* 0x002fe20000010000 */
[----:B------:R-:W-:Y:S01]  /*0eb0*/  MOV R7, 0x1f ;  /* 0x0000001f00077802 */ /* 0x000fe20000000f00 */
[----:B------:R-:W-:Y:S01]  /*0ec0*/  IMAD.MOV.U32 R10, RZ, RZ, -0x1 ;  /* 0xffffffffff0a7424 */ /* 0x000fe200078e00ff */
[----:B------:R-:W-:-:S02]  /*0ed0*/  MOV R2, 0xef0 ;  /* 0x00000ef000027802 */ /* 0x000fc40000000f00 */
[----:B------:R-:W-:Y:S05]  /*0ee0*/  CALL.REL.NOINC `($__internal_18_$__cuda_sm70_shflsync_bfly_p) ;  /* 0x0000002000007944 */ /* 0x000fea0003c00000 */
[----:B-1----:R-:W-:Y:S01]  /*0ef0*/  MOV R4, R7 ;  /* 0x0000000700047202 */ /* 0x002fe20000000f00 */
[----:B0-----:R-:W-:Y:S05]  /*0f00*/  BRA `(.L_x_229) ;  /* 0xfffffa4000007947 */ /* 0x001fea000383ffff */
        .weak           $__internal_18_$__cuda_sm70_shflsync_bfly_p
        .type           $__internal_18_$__cuda_sm70_shflsync_bfly_p,@function
        .size           $__internal_18_$__cuda_sm70_shflsync_bfly_p,(.L_x_1553 - $__internal_18_$__cuda_sm70_shflsync_bfly_p)
$__internal_18_$__cuda_sm70_shflsync_bfly_p:
[----:B------:R-:W-:Y:S01]  /*0f10*/  HFMA2.MMA R3, -RZ, RZ, 0, 0 ;  /* 0x00000000ff037435 */ /* 0x000fe200000001ff */
[----:B------:R-:W-:Y:S04]  /*0f20*/  WARPSYNC R10 ;  /* 0x0000000a00007348 */ /* 0x000fe80003800000 */
[----:B------:R0:W1:Y:S01]  /*0f30*/  SHFL.BFLY PT, R7, R9, R8, R7 ;  /* 0x0c00000809077389 */ /* 0x00006200000e0007 */
[----:B------:R-:W-:Y:S05]  /*0f40*/  RET.REL.NODEC R2 `(_ZN10layer_norm22ln_bwd_finalize_kernelINS_22Kernel_traits_finalizeILj256E6__halfS2_S2_S2_fjLb0ELj1024ELj4ENS_18Kernel_traits_baseILj256ES2_S2_S2_S2_fjLj1024EEEEELb0ELb0EEEvNS_9BwdParamsE) ;  /* 0xfffff0b002007950 */ /* 0x000fea0003c3ffff */
.L_x_230:
        /* <DEDUP_REMOVED lines=11> */
.L_x_1553:


//--------------------- .text._ZN10layer_norm40ln_parallel_residual_bwd_finalize_kernelINS_22Kernel_traits_finalizeILj256E6__halfS2_S2_S2_fjLb0ELj1024ELj4ENS_18Kernel_traits_baseILj256ES2_S2_S2_S2_fjLj1024EEEEELb0EEEvNS_9BwdParamsE --------------------------
	.section	.text._ZN10layer_norm40ln_parallel_residual_bwd_finalize_kernelINS_22Kernel_traits_finalizeILj256E6__halfS2_S2_S2_fjLb0ELj1024ELj4ENS_18Kernel_traits_baseILj256ES2_S2_S2_S2_fjLj1024EEEEELb0EEEvNS_9BwdParamsE,"ax",@progbits
	.sectioninfo	@"SHI_REGISTERS=32"
	.align	128
        .global         _ZN10layer_norm40ln_parallel_residual_bwd_finalize_kernelINS_22Kernel_traits_finalizeILj256E6__halfS2_S2_S2_fjLb0ELj1024ELj4ENS_18Kernel_traits_baseILj256ES2_S2_S2_S2_fjLj1024EEEEELb0EEEvNS_9BwdParamsE
        .type           _ZN10layer_norm40ln_parallel_residual_bwd_finalize_kernelINS_22Kernel_traits_finalizeILj256E6__halfS2_S2_S2_fjLb0ELj1024ELj4ENS_18Kernel_traits_baseILj256ES2_S2_S2_S2_fjLj1024EEEEELb0EEEvNS_9BwdParamsE,@function
        .size           _ZN10layer_norm40ln_parallel_residual_bwd_finalize_kernelINS_22Kernel_traits_finalizeILj256E6__halfS2_S2_S2_fjLb0ELj1024ELj4ENS_18Kernel_traits_baseILj256ES2_S2_S2_S2_fjLj1024EEEEELb0EEEvNS_9BwdParamsE,(.L_x_1554 - _ZN10layer_norm40ln_parallel_residual_bwd_finalize_kernelINS_22Kernel_traits_finalizeILj256E6__halfS2_S2_S2_fjLb0ELj1024ELj4ENS_18Kernel_traits_baseILj256ES2_S2_S2_S2_fjLj1024EEEEELb0EEEvNS_9BwdParamsE)
        .other          _ZN10layer_norm40ln_parallel_residual_bwd_finalize_kernelINS_22Kernel_traits_finalizeILj256E6__halfS2_S2_S2_fjLb0ELj1024ELj4ENS_18Kernel_traits_baseILj256ES2_S2_S2_S2_fjLj1024EEEEELb0EEEvNS_9BwdParamsE,@"STO_CUDA_ENTRY STV_DEFAULT"
_ZN10layer_norm40ln_parallel_residual_bwd_finalize_kernelINS_22Kernel_traits_finalizeILj256E6__halfS2_S2_S2_fjLb0ELj1024ELj4ENS_18Kernel_traits_baseILj256ES2_S2_S2_S2_fjLj1024EEEEELb0EEEvNS_9BwdParamsE:
.text._ZN10layer_norm40ln_parallel_residual_bwd_finalize_kernelINS_22Kernel_traits_finalizeILj256E6__halfS2_S2_S2_fjLb0ELj1024ELj4ENS_18Kernel_traits_baseILj256ES2_S2_S2_S2_fjLj1024EEEEELb0EEEvNS_9BwdParamsE:
        /* <DEDUP_REMOVED lines=19> */
.L_x_245:
        /* <DEDUP_REMOVED lines=36> */
.L_x_235:
        /* <DEDUP_REMOVED lines=59> */
.L_x_234:
[----:B------:R-:W-:Y:S05]  /*0720*/  BSYNC B1 ;  /* 0x0000000000017941 */ /* 0x000fea0003800000 */
.L_x_233:
        /* <DEDUP_REMOVED lines=35> */
.L_x_237:
[----:B------:R-:W-:Y:S05]  /*0960*/  BSYNC B1 ;  /* 0x0000000000017941 */ /* 0x000fea0003800000 */
.L_x_236:
        /* <DEDUP_REMOVED lines=17> */
.L_x_238:
[----:B------:R-:W-:Y:S05]  /*0a80*/  BSYNC B1 ;  /* 0x0000000000017941 */ /* 0x000fea0003800000 */
.L_x_232:
[----:B------:R-:W-:Y:S05]  /*0a90*/  BSYNC B0 ;  /* 0x0000000000007941 */ /* 0x000fea0003800000 */
.L_x_231:
        /* <DEDUP_REMOVED lines=14> */
.L_x_246:
        /* <DEDUP_REMOVED lines=36> */
.L_x_247:
        /* <DEDUP_REMOVED lines=11> */
.L_x_239:
        /* <DEDUP_REMOVED lines=13> */
[----:B0-----:R-:W-:Y:S01]  /*0f40*/  F2FP.PACK_AB R23, R9, R8 ;  /* 0x000000080917723e */ /* 0x001fe200000000ff */
[----:B------:R-:W-:Y:S01]  /*0f50*/  IMAD.WIDE.U32 R8, R5, R18, c[0x0][0x268] ;  /* 0x00009a0005087625 */ /* 0x000fe200078e0012 */
[----:B-1----:R-:W-:-:S03]  /*0f60*/  F2FP.PACK_AB R17, R13, R12 ;  /* 0x0000000c0d11723e */ /* 0x002fc600000000ff */
[----:B------:R-:W-:Y:S01]  /*0f70*/  IMAD.WIDE.U32 R12, R5, R18, c[0x0][0x278] ;  /* 0x00009e00050c7625 */ /* 0x000fe200078e0012 */
[----:B--2---:R-:W-:-:S03]  /*0f80*/  F2FP.PACK_AB R21, R11, R10 ;  /* 0x0000000a0b15723e */ /* 0x004fc600000000ff */
[----:B------:R-:W-:Y:S01]  /*0f90*/  IMAD.WIDE.U32 R10, R5, R18, c[0x0][0x260] ;  /* 0x00009800050a7625 */ /* 0x000fe200078e0012 */
[----:B------:R0:W-:Y:S01]  /*0fa0*/  STG.E [R8.64], R17 ;  /* 0x0000001108007986 */ /* 0x0001e2000c101904 */
[----:B---3--:R-:W-:Y:S02]  /*0fb0*/  F2FP.PACK_AB R19, R15, R14 ;  /* 0x0000000e0f13723e */ /* 0x008fe400000000ff */
[----:B------:R-:W-:-:S03]  /*0fc0*/  IMAD.WIDE.U32 R14, R5, R18, c[0x0][0x270] ;  /* 0x00009c00050e7625 */ /* 0x000fc600078e0012 */
[----:B------:R0:W-:Y:S04]  /*0fd0*/  STG.E [R10.64], R19 ;  /* 0x000000130a007986 */ /* 0x0001e8000c101904 */
[----:B------:R0:W-:Y:S04]  /*0fe0*/  STG.E [R12.64], R21 ;  /* 0x000000150c007986 */ /* 0x0001e8000c101904 */
[----:B------:R0:W-:Y:S02]  /*0ff0*/  STG.E [R14.64], R23 ;  /* 0x000000170e007986 */ /* 0x0001e4000c101904 */
.L_x_243:
[----:B------:R-:W-:Y:S05]  /*1000*/  BSYNC B0 ;  /* 0x0000000000007941 */ /* 0x000fea0003800000 */
.L_x_242:
[C---:B------:R-:W-:Y:S02]  /*1010*/  ISETP.GT.U32.AND P1, PT, R4.reuse, -0x101, PT ;  /* 0xfffffeff0400780c */ /* 0x040fe40003f24070 */
[----:B------:R-:W-:-:S02]  /*1020*/  IADD3 R4, R4, 0x100, RZ ;  /* 0x0000010004047810 */ /* 0x000fc40007ffe0ff */
[----:B------:R-:W-:-:S09]  /*1030*/  IADD3 R5, R5, 0x80, RZ ;  /* 0x0000008005057810 */ /* 0x000fd20007ffe0ff */
[----:B0-----:R-:W-:Y:S01]  /*1040*/  @!P1 CALL.REL.NOINC `(.L_x_244) ;  /* 0x0000001000009944 */ /* 0x001fe20003c00000 */
[----:B------:R-:W-:Y:S05]  /*1050*/  BRA `(.L_x_245) ;  /* 0xfffff0d000007947 */ /* 0x000fea000383ffff */
.L_x_244:
[----:B------:R-:W-:Y:S05]  /*1060*/  EXIT ;  /* 0x000000000000794d */ /* 0x000fea0003800000 */
.L_x_240:
[----:B------:R-:W-:Y:S01]  /*1070*/  HFMA2.MMA R17, -RZ, RZ, 0, 1.847743988037109375e-06 ;  /* 0x0000001fff117435 */ /* 0x000fe200000001ff */
[----:B----4-:R-:W-:Y:S01]  /*1080*/  IMAD.MOV.U32 R19, RZ, RZ, R12 ;  /* 0x000000ffff137224 */ /* 0x010fe200078e000c */
[----:B------:R-:W-:Y:S02]  /*1090*/  MOV R16, 0x1 ;  /* 0x0000000100107802 */ /* 0x000fe40000000f00 */
[----:B------:R-:W-:Y:S02]  /*10a0*/  MOV R14, 0xffffffff ;  /* 0xffffffff000e7802 */ /* 0x000fe40000000f00 */
[----:B------:R-:W-:Y:S02]  /*10b0*/  MOV R8, 0x10d0 ;  /* 0x000010d000087802 */ /* 0x000fe40000000f00 */
[----:B0123--:R-:W-:Y:S05]  /*10c0*/  CALL.REL.NOINC `($__internal_19_$__cuda_sm70_shflsync_bfly_p) ;  /* 0x000007b000007944 */ /* 0x00ffea0003c00000 */
[----:B01----:R-:W-:Y:S05]  /*10d0*/  BRA `(.L_x_246) ;  /* 0xfffffaa000007947 */ /* 0x003fea000383ffff */
.L_x_241:
[----:B------:R-:W-:Y:S01]  /*10e0*/  HFMA2.MMA R16, -RZ, RZ, 0, 1.1920928955078125e-07 ;  /* 0x00000002ff107435 */ /* 0x000fe200000001ff */
[----:B------:R-:W-:Y:S01]  /*10f0*/  IMAD.MOV.U32 R19, RZ, RZ, R12 ;  /* 0x000000ffff137224 */ /* 0x000fe200078e000c */
[----:B------:R-:W-:Y:S02]  /*1100*/  MOV R17, 0x1f ;  /* 0x0000001f00117802 */ /* 0x000fe40000000f00 */
[----:B------:R-:W-:-:S02]  /*1110*/  MOV R14, 0xffffffff ;  /* 0xffffffff000e7802 */ /* 0x000fc40000000f00 */
[----:B------:R-:W-:Y:S02]  /*1120*/  MOV R8, 0x1140 ;  /* 0x0000114000087802 */ /* 0x000fe40000000f00 */
[----:B-123--:R-:W-:Y:S05]  /*1130*/  CALL.REL.NOINC `($__internal_19_$__cuda_sm70_shflsync_bfly_p) ;  /* 0x0000074000007944 */ /* 0x00efea0003c00000 */
[----:B0-----:R-:W-:Y:S01]  /*1140*/  HFMA2.MMA R17, -RZ, RZ, 0, 1.847743988037109375e-06 ;  /* 0x0000001fff117435 */ /* 0x001fe200000001ff */
[----:B-1----:R-:W-:Y:S01]  /*1150*/  FADD.FTZ R19, R12, R14 ;  /* 0x0000000e0c137221 */ /* 0x002fe20000010000 */
[----:B------:R-:W-:Y:S01]  /*1160*/  MOV R14, 0xffffffff ;  /* 0xffffffff000e7802 */ /* 0x000fe20000000f00 */
[----:B------:R-:W-:Y:S01]  /*1170*/  IMAD.MOV.U32 R16, RZ, RZ, 0x4 ;  /* 0x00000004ff107424 */ /* 0x000fe200078e00ff */
[----:B------:R-:W-:Y:S02]  /*1180*/  MOV R8, 0x11a0 ;  /* 0x000011a000087802 */ /* 0x000fe40000000f00 */
[----:B------:R-:W-:Y:S05]  /*1190*/  CALL.REL.NOINC `($__internal_19_$__cuda_sm70_shflsync_bfly_p) ;  /* 0x000006e000007944 */ /* 0x000fea0003c00000 */
[----:B0-----:R-:W-:Y:S01]  /*11a0*/  HFMA2.MMA R16, -RZ, RZ, 0, 4.76837158203125e-07 ;  /* 0x00000008ff107435 */ /* 0x001fe200000001ff */
[----:B-1----:R-:W-:Y:S01]  /*11b0*/  FADD.FTZ R19, R19, R14 ;  /* 0x0000000e13137221 */ /* 0x002fe20000010000 */
[----:B------:R-:W-:Y:S01]  /*11c0*/  MOV R14, 0xffffffff ;  /* 0xffffffff000e7802 */ /* 0x000fe20000000f00 */
[----:B------:R-:W-:Y:S01]  /*11d0*/  IMAD.MOV.U32 R17, RZ, RZ, 0x1f ;  /* 0x0000001fff117424 */ /* 0x000fe200078e00ff */
[----:B------:R-:W-:Y:S02]  /*11e0*/  MOV R8, 0x1200 ;  /* 0x0000120000087802 */ /* 0x000fe40000000f00 */
[----:B------:R-:W-:Y:S05]  /*11f0*/  CALL.REL.NOINC `($__internal_19_$__cuda_sm70_shflsync_bfly_p) ;  /* 0x0000068000007944 */ /* 0x000fea0003c00000 */
[----:B-1----:R-:W-:Y:S01]  /*1200*/  FADD.FTZ R12, R19, R14 ;  /* 0x0000000e130c7221 */ /* 0x002fe20000010000 */
[----:B0-----:R-:W-:Y:S01]  /*1210*/  HFMA2.MMA R16, -RZ, RZ, 0, 9.5367431640625e-07 ;  /* 0x00000010ff107435 */ /* 0x001fe200000001ff */
[----:B------:R-:W-:Y:S01]  /*1220*/  MOV R17, 0x1f ;  /* 0x0000001f00117802 */ /* 0x000fe20000000f00 */
[----:B------:R-:W-:Y:S01]  /*1230*/  IMAD.MOV.U32 R14, RZ, RZ, -0x1 ;  /* 0xffffffffff0e7424 */ /* 0x000fe200078e00ff */
[----:B------:R-:W-:-:S02]  /*1240*/  MOV R8, 0x1270 ;  /* 0x0000127000087802 */ /* 0x000fc40000000f00 */
[----:B------:R-:W-:Y:S02]  /*1250*/  MOV R19, R12 ;  /* 0x0000000c00137202 */ /* 0x000fe40000000f00 */
[----:B------:R-:W-:Y:S05]  /*1260*/  CALL.REL.NOINC `($__internal_19_$__cuda_sm70_shflsync_bfly_p) ;  /* 0x0000061000007944 */ /* 0x000fea0003c00000 */
[----:B0-----:R-:W-:Y:S01]  /*1270*/  HFMA2.MMA R17, -RZ, RZ, 0, 1.847743988037109375e-06 ;  /* 0x0000001fff117435 */ /* 0x001fe200000001ff */
[----:B-1----:R-:W-:Y:S01]  /*1280*/  MOV R15, R14 ;  /* 0x0000000e000f7202 */ /* 0x002fe20000000f00 */
[----:B------:R-:W-:Y:S01]  /*1290*/  IMAD.MOV.U32 R16, RZ, RZ, 0x1 ;  /* 0x00000001ff107424 */ /* 0x000fe200078e00ff */
[----:B------:R-:W-:Y:S02]  /*12a0*/  MOV R19, R13 ;  /* 0x0000000d00137202 */ /* 0x000fe40000000f00 */
[----:B------:R-:W-:Y:S02]  /*12b0*/  MOV R14, 0xffffffff ;  /* 0xffffffff000e7802 */ /* 0x000fe40000000f00 */
[----:B------:R-:W-:Y:S02]  /*12c0*/  MOV R8, 0x12e0 ;  /* 0x000012e000087802 */ /* 0x000fe40000000f00 */
[----:B------:R-:W-:Y:S05]  /*12d0*/  CALL.REL.NOINC `($__internal_19_$__cuda_sm70_shflsync_bfly_p) ;  /* 0x000005a000007944 */ /* 0x000fea0003c00000 */
[----:B0-----:R-:W-:Y:S01]  /*12e0*/  HFMA2.MMA R16, -RZ, RZ, 0, 1.1920928955078125e-07 ;  /* 0x00000002ff107435 */ /* 0x001fe200000001ff */
[----:B-1----:R-:W-:Y:S01]  /*12f0*/  FADD.FTZ R19, R13, R14 ;  /* 0x0000000e0d137221 */ /* 0x002fe20000010000 */
[----:B------:R-:W-:Y:S01]  /*1300*/  MOV R14, 0xffffffff ;  /* 0xffffffff000e7802 */ /* 0x000fe20000000f00 */
[----:B------:R-:W-:Y:S01]  /*1310*/  IMAD.MOV.U32 R17, RZ, RZ, 0x1f ;  /* 0x0000001fff117424 */ /* 0x000fe200078e00ff */
[----:B------:R-:W-:-:S02]  /*1320*/  MOV R8, 0x1340 ;  /* 0x0000134000087802 */ /* 0x000fc40000000f00 */
[----:B------:R-:W-:Y:S05]  /*1330*/  CALL.REL.NOINC `($__internal_19_$__cuda_sm70_shflsync_bfly_p) ;  /* 0x0000054000007944 */ /* 0x000fea0003c00000 */
[----:B0-----:R-:W-:Y:S01]  /*1340*/  HFMA2.MMA R16, -RZ, RZ, 0, 2.384185791015625e-07 ;  /* 0x00000004ff107435 */ /* 0x001fe200000001ff */
[----:B-1----:R-:W-:Y:S01]  /*1350*/  FADD.FTZ R19, R19, R14 ;  /* 0x0000000e13137221 */ /* 0x002fe20000010000 */
[----:B------:R-:W-:Y:S01]  /*1360*/  MOV R17, 0x1f ;  /* 0x0000001f00117802 */ /* 0x000fe20000000f00 */
[----:B------:R-:W-:Y:S01]  /*1370*/  IMAD.MOV.U32 R14, RZ, RZ, -0x1 ;  /* 0xffffffffff0e7424 */ /* 0x000fe200078e00ff */
[----:B------:R-:W-:-:S02]  /*1380*/  MOV R8, 0x13a0 ;  /* 0x000013a000087802 */ /* 0x000fc40000000f00 */
[----:B------:R-:W-:Y:S05]  /*1390*/  CALL.REL.NOINC `($__internal_19_$__cuda_sm70_shflsync_bfly_p) ;  /* 0x000004e000007944 */ /* 0x000fea0003c00000 */
[----:B0-----:R-:W-:Y:S01]  /*13a0*/  HFMA2.MMA R16, -RZ, RZ, 0, 4.76837158203125e-07 ;  /* 0x00000008ff107435 */ /* 0x001fe200000001ff */
[----:B-1----:R-:W-:Y:S01]  /*13b0*/  FADD.FTZ R19, R19, R14 ;  /* 0x0000000e13137221 */ /* 0x002fe20000010000 */
[----:B------:R-:W-:-:S02]  /*13c0*/  MOV R17, 0x1f ;  /* 0x0000001f00117802 */ /* 0x000fc40000000f00 */
[----:B------:R-:W-:Y:S02]  /*13d0*/  MOV R14, 0xffffffff ;  /* 0xffffffff000e7802 */ /* 0x000fe40000000f00 */
[----:B------:R-:W-:Y:S02]  /*13e0*/  MOV R8, 0x1400 ;  /* 0x0000140000087802 */ /* 0x000fe40000000f00 */
[----:B------:R-:W-:Y:S05]  /*13f0*/  CALL.REL.NOINC `($__internal_19_$__cuda_sm70_shflsync_bfly_p) ;  /* 0x0000048000007944 */ /* 0x000fea0003c00000 */
[----:B-1----:R-:W-:Y:S01]  /*1400*/  FADD.FTZ R13, R19, R14 ;  /* 0x0000000e130d7221 */ /* 0x002fe20000010000 */
[----:B0-----:R-:W-:Y:S01]  /*1410*/  HFMA2.MMA R17, -RZ, RZ, 0, 1.847743988037109375e-06 ;  /* 0x0000001fff117435 */ /* 0x001fe200000001ff */
[----:B------:R-:W-:Y:S01]  /*1420*/  IMAD.MOV.U32 R16, RZ, RZ, 0x10 ;  /* 0x00000010ff107424 */ /* 0x000fe200078e00ff */
[----:B------:R-:W-:Y:S02]  /*1430*/  MOV R14, 0xffffffff ;  /* 0xffffffff000e7802 */ /* 0x000fe40000000f00 */
[----:B------:R-:W-:Y:S02]  /*1440*/  MOV R19, R13 ;  /* 0x0000000d00137202 */ /* 0x000fe40000000f00 */
[----:B------:R-:W-:Y:S02]  /*1450*/  MOV R8, 0x1470 ;  /* 0x0000147000087802 */ /* 0x000fe40000000f00 */
[----:B------:R-:W-:Y:S05]  /*1460*/  CALL.REL.NOINC `($__internal_19_$__cuda_sm70_shflsync_bfly_p) ;  /* 0x0000041000007944 */ /* 0x000fea0003c00000 */
[----:B0-----:R-:W-:Y:S01]  /*1470*/  HFMA2.MMA R16, -RZ, RZ, 0, 5.9604644775390625e-08 ;  /* 0x00000001ff107435 */ /* 0x001fe200000001ff */
[----:B-1----:R-:W-:Y:S01]  /*1480*/  IMAD.MOV.U32 R18, RZ, RZ, R14 ;  /* 0x000000ffff127224 */ /* 0x002fe200078e000e */
[----:B------:R-:W-:Y:S01]  /*1490*/  MOV R19, R11 ;  /* 0x0000000b00137202 */ /* 0x000fe20000000f00 */
[----:B------:R-:W-:Y:S01]  /*14a0*/  IMAD.MOV.U32 R14, RZ, RZ, -0x1 ;  /* 0xffffffffff0e7424 */ /* 0x000fe200078e00ff */
[----:B------:R-:W-:-:S02]  /*14b0*/  MOV R17, 0x1f ;  /* 0x0000001f00117802 */ /* 0x000fc40000000f00 */
[----:B------:R-:W-:Y:S02]  /*14c0*/  MOV R8, 0x14e0 ;  /* 0x000014e000087802 */ /* 0x000fe40000000f00 */
[----:B------:R-:W-:Y:S05]  /*14d0*/  CALL.REL.NOINC `($__internal_19_$__cuda_sm70_shflsync_bfly_p) ;  /* 0x000003a000007944 */ /* 0x000fea0003c00000 */
[----:B0-----:R-:W-:Y:S01]  /*14e0*/  HFMA2.MMA R16, -RZ, RZ, 0, 1.1920928955078125e-07 ;  /* 0x00000002ff107435 */ /* 0x001fe200000001ff */
[----:B-1----:R-:W-:Y:S01]  /*14f0*/  FADD.FTZ R19, R11, R14 ;  /* 0x0000000e0b137221 */ /* 0x002fe20000010000 */
[----:B------:R-:W-:Y:S02]  /*1500*/  MOV R17, 0x1f ;  /* 0x0000001f00117802 */ /* 0x000fe40000000f00 */
[----:B------:R-:W-:Y:S02]  /*1510*/  MOV R14, 0xffffffff ;  /* 0xffffffff000e7802 */ /* 0x000fe40000000f00 */
[----:B------:R-:W-:Y:S02]  /*1520*/  MOV R8, 0x1540 ;  /* 0x0000154000087802 */ /* 0x000fe40000000f00 */
[----:B------:R-:W-:Y:S05]  /*1530*/  CALL.REL.NOINC `($__internal_19_$__cuda_sm70_shflsync_bfly_p) ;  /* 0x0000034000007944 */ /* 0x000fea0003c00000 */
[----:B0-----:R-:W-:Y:S01]  /*1540*/  HFMA2.MMA R17, -RZ, RZ, 0, 1.847743988037109375e-06 ;  /* 0x0000001fff117435 */ /* 0x001fe200000001ff */
[----:B-1----:R-:W-:Y:S01]  /*1550*/  FADD.FTZ R19, R19, R14 ;  /* 0x0000000e13137221 */ /* 0x002fe20000010000 */
[----:B------:R-:W-:Y:S01]  /*1560*/  MOV R14, 0xffffffff ;  /* 0xffffffff000e7802 */ /* 0x000fe20000000f00 */
[----:B------:R-:W-:Y:S01]  /*1570*/  IMAD.MOV.U32 R16, RZ, RZ, 0x4 ;  /* 0x00000004ff107424 */ /* 0x000fe200078e00ff */
[----:B------:R-:W-:-:S02]  /*1580*/  MOV R8, 0x15a0 ;  /* 0x000015a000087802 */ /* 0x000fc40000000f00 */
[----:B------:R-:W-:Y:S05]  /*1590*/  CALL.REL.NOINC `($__internal_19_$__cuda_sm70_shflsync_bfly_p) ;  /* 0x000002e000007944 */ /* 0x000fea0003c00000 */
[----:B0-----:R-:W-:Y:S01]  /*15a0*/  HFMA2.MMA R16, -RZ, RZ, 0, 4.76837158203125e-07 ;  /* 0x00000008ff107435 */ /* 0x001fe200000001ff */
[----:B-1----:R-:W-:Y:S01]  /*15b0*/  FADD.FTZ R19, R19, R14 ;  /* 0x0000000e13137221 */ /* 0x002fe20000010000 */
[----:B------:R-:W-:Y:S01]  /*15c0*/  MOV R14, 0xffffffff ;  /* 0xffffffff000e7802 */ /* 0x000fe20000000f00 */
[----:B------:R-:W-:Y:S01]  /*15d0*/  IMAD.MOV.U32 R17, RZ, RZ, 0x1f ;  /* 0x0000001fff117424 */ /* 0x000fe200078e00ff */
[----:B------:R-:W-:-:S02]  /*15e0*/  MOV R8, 0x1600 ;  /* 0x0000160000087802 */ /* 0x000fc40000000f00 */
        /* <DEDUP_REMOVED lines=33> */
[----:B0-----:R-:W-:Y:S01]  /*1800*/  HFMA2.MMA R17, -RZ, RZ, 0, 1.847743988037109375e-06 ;  /* 0x0000001fff117435 */ /* 0x001fe200000001ff */
[----:B-1----:R-:W-:Y:S01]  /*1810*/  FADD.FTZ R19, R19, R14 ;  /* 0x0000000e13137221 */ /* 0x002fe20000010000 */
[----:B------:R-:W-:Y:S01]  /*1820*/  MOV R14, 0xffffffff ;  /* 0xffffffff000e7802 */ /* 0x000fe20000000f00 */
[----:B------:R-:W-:Y:S01]  /*1830*/  IMAD.MOV.U32 R16, RZ, RZ, 0x10 ;  /* 0x00000010ff107424 */ /* 0x000fe200078e00ff */
[----:B------:R-:W-:Y:S02]  /*1840*/  MOV R8, 0x1860 ;  /* 0x0000186000087802 */ /* 0x000fe40000000f00 */
[----:B------:R-:W-:Y:S05]  /*1850*/  CALL.REL.NOINC `($__internal_19_$__cuda_sm70_shflsync_bfly_p) ;  /* 0x0000002000007944 */ /* 0x000fea0003c00000 */
[----:B-1----:R-:W-:Y:S01]  /*1860*/  MOV R8, R14 ;  /* 0x0000000e00087202 */ /* 0x002fe20000000f00 */
[----:B0-----:R-:W-:Y:S05]  /*1870*/  BRA `(.L_x_247) ;  /* 0xfffff54000007947 */ /* 0x001fea000383ffff */
        .weak           $__internal_19_$__cuda_sm70_shflsync_bfly_p
        .type           $__internal_19_$__cuda_sm70_shflsync_bfly_p,@function
        .size           $__internal_19_$__cuda_sm70_shflsync_bfly_p,(.L_x_1554 - $__internal_19_$__cuda_sm70_shflsync_bfly_p)
$__internal_19_$__cuda_sm70_shflsync_bfly_p:
[----:B------:R-:W-:Y:S01]  /*1880*/  HFMA2.MMA R9, -RZ, RZ, 0, 0 ;  /* 0x00000000ff097435 */ /* 0x000fe200000001ff */
[----:B------:R-:W-:Y:S04]  /*1890*/  WARPSYNC R14 ;  /* 0x0000000e00007348 */ /* 0x000fe80003800000 */
[----:B------:R0:W1:Y:S01]  /*18a0*/  SHFL.BFLY PT, R14, R19, R16, R17 ;  /* 0x0c000010130e7389 */ /* 0x00006200000e0011 */
[----:B------:R-:W-:Y:S05]  /*18b0*/  RET.REL.NODEC R8 `(_ZN10layer_norm40ln_parallel_residual_bwd_finalize_kernelINS_22Kernel_traits_finalizeILj256E6__halfS2_S2_S2_fjLb0ELj1024ELj4ENS_18Kernel_traits_baseILj256ES2_S2_S2_S2_fjLj1024EEEEELb0EEEvNS_9BwdParamsE) ;  /* 0xffffe74008007950 */ /* 0x000fea0003c3ffff */
.L_x_248:
        /* <DEDUP_REMOVED lines=12> */
.L_x_1554:


//--------------------- .text._ZN10layer_norm31ln_parallel_residual_bwd_kernelINS_13Kernel_traitsI6__halfS2_S2_S2_fjLj256ELj1ELj4ELj1ELj16ENS_18Kernel_traits_baseILj256ES2_S2_S2_S2_fjLj128EEEEELb1ELb1ELb0EEEvNS_9BwdParamsE --------------------------
	.section	.text._ZN10layer_norm31ln_parallel_residual_bwd_kernelINS_13Kernel_traitsI6__halfS2_S2_S2_fjLj256ELj1ELj4ELj1ELj16ENS_18Kernel_traits_baseILj256ES2_S2_S2_S2_fjLj128EEEEELb1ELb1ELb0EEEvNS_9BwdParamsE,"ax",@progbits
	.sectioninfo	@"SHI_REGISTERS=93"
	.align	128
        .global         _ZN10layer_norm31ln_parallel_residual_bwd_kernelINS_13Kernel_traitsI6__halfS2_S2_S2_fjLj256ELj1ELj4ELj1ELj16ENS_18Kernel_traits_baseILj256ES2_S2_S2_S2_fjLj128EEEEELb1ELb1ELb0EEEvNS_9BwdParamsE
        .type           _ZN10layer_norm31ln_parallel_residual_bwd_kernelINS_13Kernel_traitsI6__halfS2_S2_S2_fjLj256ELj1ELj4ELj1ELj16ENS_18Kernel_traits_baseILj256ES2_S2_S2_S2_fjLj128EEEEELb1ELb1ELb0EEEvNS_9BwdParamsE,@function
        .size           _ZN10layer_norm31ln_parallel_residual_bwd_kernelINS_13Kernel_traitsI6__halfS2_S2_S2_fjLj256ELj1ELj4ELj1ELj16ENS_18Kernel_traits_baseILj256ES2_S2_S2_S2_fjLj128EEEEELb1ELb1ELb0EEEvNS_9BwdParamsE,(.L_x_1555 - _ZN10layer_norm31ln_parallel_residual_bwd_kernelINS_13Kernel_traitsI6__halfS2_S2_S2_fjLj256ELj1ELj4ELj1ELj16ENS_18Kernel_traits_baseILj256ES2_S2_S2_S2_fjLj128EEEEELb1ELb1ELb0EEEvNS_9BwdParamsE)
        .other          _ZN10layer_norm31ln_parallel_residual_bwd_kernelINS_13Kernel_traitsI6__halfS2_S2_S2_fjLj256ELj1ELj4ELj1ELj16ENS_18Kernel_traits_baseILj256ES2_S2_S2_S2_fjLj128EEEEELb1ELb1ELb0EEEvNS_9BwdParamsE,@"STO_CUDA_ENTRY STV_DEFAULT"
_ZN10layer_norm31ln_parallel_residual_bwd_kernelINS_13Kernel_traitsI6__halfS2_S2_S2_fjLj256ELj1ELj4ELj1ELj16ENS_18Kernel_traits_baseILj256ES2_S2_S2_S2_fjLj128EEEEELb1ELb1ELb0EEEvNS_9BwdParamsE:
.text._ZN10layer_norm31ln_parallel_residual_bwd_kernelINS_13Kernel_traitsI6__halfS2_S2_S2_fjLj256ELj1ELj4ELj1ELj16ENS_18Kernel_traits_baseILj256ES2_S2_S2_S2_fjLj128EEEEELb1ELb1ELb0EEEvNS_9BwdParamsE:
        /* <DEDUP_REMOVED lines=36> */
.L_x_256:
[----:B------:R-:W-:-:S10]  /*0240*/  HFMA2.MMA R81, -RZ, RZ, 0, 2.384185791015625e-07 ;  /* 0x00000004ff517435 */ /* 0x000fd400000001ff */
        /* <DEDUP_REMOVED lines=33> */
[C-C-:B--2---:R-:W-:Y:S01]  /*0460*/  SHF.R.U64 R80, R50.reuse, 0x18, R51.reuse ;  /* 0x0000001832507819 */ /* 0x144fe20000001233 */
[----:B------:R-:W-:Y:S01]  /*0470*/  IMAD.MOV.U32 R79, RZ, RZ, R50 ;  /* 0x000000ffff4f7224 */ /* 0x000fe200078e0032 */
[C-C-:B------:R-:W-:Y:S02]  /*0480*/  SHF.R.U64 R76, R50.reuse, 0x10, R51.reuse ;  /* 0x00000010324c7819 */ /* 0x140fe40000001233 */
[--C-:B------:R-:W-:Y:S02]  /*0490*/  SHF.R.U64 R78, R50, 0x8, R51.reuse ;  /* 0x00000008324e7819 */ /* 0x100fe40000001233 */
[--C-:B------:R-:W-:Y:S02]  /*04a0*/  SHF.R.U32.HI R84, RZ, 0x18, R51.reuse ;  /* 0x00000018ff547819 */ /* 0x100fe40000011633 */
[----:B------:R-:W-:-:S02]  /*04b0*/  SHF.R.U32.HI R83, RZ, 0x10, R51 ;  /* 0x00000010ff537819 */ /* 0x000fc40000011633 */
[C---:B---3--:R-:W-:Y:S02]  /*04c0*/  @P0 SHF.R.U64 R50, R2.reuse, 0x8, R3 ;  /* 0x0000000802320819 */ /* 0x048fe40000001203 */
[----:B------:R-:W-:Y:S02]  /*04d0*/  SHF.R.U32.HI R82, RZ, 0x8, R51 ;  /* 0x00000008ff527819 */ /* 0x000fe40000011633 */
[----:B------:R-:W-:Y:S02]  /*04e0*/  MOV R81, R51 ;  /* 0x0000003300517202 */ /* 0x000fe40000000f00 */
        /* <DEDUP_REMOVED lines=9> */
[----:B------:R-:W-:Y:S01]  /*0580*/  @P0 PRMT R75, R3, 0x7610, R75 ;  /* 0x00007610034b0816 */ /* 0x000fe2000000004b */
[--C-:B----4-:R-:W-:Y:S01]  /*0590*/  HADD2.F32 R3, -RZ, R36.reuse.H0_H0 ;  /* 0x20000024ff037230 */ /* 0x110fe20000004100 */
[----:B------:R-:W-:Y:S01]  /*05a0*/  @P0 PRMT R70, R51, 0x7610, R70 ;  /* 0x0000761033460816 */ /* 0x000fe20000000046 */
[----:B------:R-:W-:Y:S01]  /*05b0*/  HADD2.F32 R51, -RZ, R36.H1_H1 ;  /* 0x30000024ff337230 */ /* 0x000fe20000004100 */
[----:B------:R-:W-:Y:S01]  /*05c0*/  FSEL R2, R54, RZ, !P1 ;  /* 0x000000ff36027208 */ /* 0x000fe20004800000 */
[--C-:B------:R-:W-:Y:S02]  /*05d0*/  HADD2.F32 R53, -RZ, R37.reuse.H0_H0 ;  /* 0x20000025ff357230 */ /* 0x100fe40000004100 */
[----:B------:R-:W-:Y:S02]  /*05e0*/  HADD2.F32 R37, -RZ, R37.H1_H1 ;  /* 0x30000025ff257230 */ /* 0x000fe40000004100 */
[C---:B------:R-:W-:Y:S01]  /*05f0*/  FADD.FTZ R36, -R2.reuse, R3 ;  /* 0x0000000302247221 */ /* 0x040fe20000010100 */
[--C-:B------:R-:W-:Y:S01]  /*0600*/  HADD2.F32 R3, -RZ, R32.reuse.H0_H0 ;  /* 0x20000020ff037230 */ /* 0x100fe20000004100 */
[C---:B------:R-:W-:Y:S01]  /*0610*/  FADD.FTZ R68, -R2.reuse, R51 ;  /* 0x0000003302447221 */ /* 0x040fe20000010100 */
[----:B------:R-:W-:Y:S01]  /*0620*/  HADD2.F32 R32, -RZ, R32.H1_H1 ;  /* 0x30000020ff207230 */ /* 0x000fe20000004100 */
[----:B------:R-:W-:-:S02]  /*0630*/  FADD.FTZ R62, -R2, R37 ;  /* 0x00000025023e7221 */ /* 0x000fc40000010100 */
[----:B------:R-:W-:Y:S02]  /*0640*/  FADD.FTZ R64, -R2, R53 ;  /* 0x0000003502407221 */ /* 0x000fe40000010100 */
[C---:B-----5:R-:W-:Y:S02]  /*0650*/  FMUL.FTZ R37, R77.reuse, R36 ;  /* 0x000000244d257220 */ /* 0x060fe40000410000 */
[----:B------:R-:W-:Y:S02]  /*0660*/  FMUL.FTZ R68, R77, R68 ;  /* 0x000000444d447220 */ /* 0x000fe40000410000 */
[-C--:B------:R-:W-:Y:S01]  /*0670*/  FMUL.FTZ R66, R40, R3.reuse ;  /* 0x0000000328427220 */ /* 0x080fe20000410000 */
[--C-:B------:R-:W-:Y:S01]  /*0680*/  HADD2.F32 R55, -RZ, R38.reuse.H0_H0 ;  /* 0x20000026ff377230 */ /* 0x100fe20000004100 */
[----:B------:R-:W-:Y:S01]  /*0690*/  FADD.FTZ R16, R16, R3 ;  /* 0x0000000310107221 */ /* 0x000fe20000010000 */
[----:B------:R-:W-:Y:S01]  /*06a0*/  HADD2.F32 R61, -RZ, R33.H0_H0 ;  /* 0x20000021ff3d7230 */ /* 0x000fe20000004100 */
[----:B------:R-:W-:Y:S01]  /*06b0*/  FFMA.FTZ R4, R37, R3, R4 ;  /* 0x0000000325047223 */ /* 0x000fe20000010004 */
[----:B------:R-:W-:Y:S01]  /*06c0*/  HADD2.F32 R57, -RZ, R38.H1_H1 ;  /* 0x30000026ff397230 */ /* 0x000fe20000004100 */
[----:B------:R-:W-:-:S02]  /*06d0*/  FADD.FTZ R17, R17, R32 ;  /* 0x0000002011117221 */ /* 0x000fc40000010000 */
[----:B------:R-:W-:Y:S02]  /*06e0*/  FMUL.FTZ R64, R77, R64 ;  /* 0x000000404d407220 */ /* 0x000fe40000410000 */
[-C--:B------:R-:W-:Y:S02]  /*06f0*/  FFMA.FTZ R5, R68, R32.reuse, R5 ;  /* 0x0000002044057223 */ /* 0x080fe40000010005 */
[----:B------:R-:W-:Y:S02]  /*0700*/  FMUL.FTZ R63, R41, R32 ;  /* 0x00000020293f7220 */ /* 0x000fe40000410000 */
[----:B------:R-:W-:Y:S02]  /*0710*/  FADD.FTZ R32, RZ, R66 ;  /* 0x00000042ff207221 */ /* 0x000fe40000010000 */
[----:B------:R-:W-:Y:S01]  /*0720*/  FFMA.FTZ R3, R37, R66, RZ ;  /* 0x0000004225037223 */ /* 0x000fe200000100ff */
[----:B------:R-:W-:Y:S01]  /*0730*/  HADD2.F32 R59, -RZ, R39.H0_H0 ;  /* 0x20000027ff3b7230 */ /* 0x000fe20000004100 */
[----:B------:R-:W-:Y:S01]  /*0740*/  FADD.FTZ R60, -R2, R55 ;  /* 0x00000037023c7221 */ /* 0x000fe20000010100 */
[----:B------:R-:W-:Y:S01]  /*0750*/  HADD2.F32 R38, -RZ, R33.H1_H1 ;  /* 0x30000021ff267230 */ /* 0x000fe20000004100 */
[----:B------:R-:W-:-:S02]  /*0760*/  FADD.FTZ R18, R18, R61 ;  /* 0x0000003d12127221 */ /* 0x000fc40000010000 */
[-C--:B------:R-:W-:Y:S02]  /*0770*/  FFMA.FTZ R6, R64, R61.reuse, R6 ;  /* 0x0000003d40067223 */ /* 0x080fe40000010006 */
[----:B------:R-:W-:Y:S02]  /*0780*/  FMUL.FTZ R61, R42, R61 ;  /* 0x0000003d2a3d7220 */ /* 0x000fe40000410000 */
[----:B------:R-:W-:Y:S02]  /*0790*/  FADD.FTZ R32, R32, R63 ;  /* 0x0000003f20207221 */ /* 0x000fe40000010000 */
[----:B------:R-:W-:Y:S01]  /*07a0*/  FFMA.FTZ R3, R68, R63, R3 ;  /* 0x0000003f44037223 */ /* 0x000fe20000010003 */
[----:B------:R-:W-:Y:S01]  /*07b0*/  @P0 PRMT R74, R50, 0x7610, R74 ;  /* 0x00007610324a0816 */ /* 0x000fe2000000004a */
[C---:B------:R-:W-:Y:S01]  /*07c0*/  FADD.FTZ R58, -R2.reuse, R57 ;  /* 0x00000039023a7221 */ /* 0x040fe20000010100 */
[----:B------:R-:W-:Y:S01]  /*07d0*/  HADD2.F32 R57, -RZ, R34.H0_H0 ;  /* 0x20000022ff397230 */ /* 0x000fe20000004100 */
[----:B------:R-:W-:-:S02]  /*07e0*/  FADD.FTZ R50, -R2, R59 ;  /* 0x0000003b02327221 */ /* 0x000fc40000010100 */
[C---:B------:R-:W-:Y:S02]  /*07f0*/  FMUL.FTZ R60, R77.reuse, R60 ;  /* 0x0000003c4d3c7220 */ /* 0x040fe40000410000 */
[----:B------:R-:W-:Y:S02]  /*0800*/  FMUL.FTZ R62, R77, R62 ;  /* 0x0000003e4d3e7220 */ /* 0x000fe40000410000 */
[----:B------:R-:W-:Y:S02]  /*0810*/  FMUL.FTZ R59, R43, R38 ;  /* 0x000000262b3b7220 */ /* 0x000fe40000410000 */
[----:B------:R-:W-:Y:S02]  /*0820*/  FADD.FTZ R32, R32, R61 ;  /* 0x0000003d20207221 */ /* 0x000fe40000010000 */
[----:B------:R-:W-:Y:S01]  /*0830*/  FFMA.FTZ R3, R64, R61, R3 ;  /* 0x0000003d40037223 */ /* 0x000fe20000010003 */
[----:B------:R-:W-:Y:S01]  /*0840*/  HADD2.F32 R39, -RZ, R39.H1_H1 ;  /* 0x30000027ff277230 */ /* 0x000fe20000004100 */
[----:B------:R-:W-:Y:S01]  /*0850*/  FADD.FTZ R12, R12, R57 ;  /* 0x000000390c0c7221 */ /* 0x000fe20000010000 */
[----:B------:R-:W-:Y:S01]  /*0860*/  HADD2.F32 R33, -RZ, R35.H0_H0 ;  /* 0x20000023ff217230 */ /* 0x000fe20000004100 */
[----:B------:R-:W-:Y:S01]  /*0870*/  FFMA.FTZ R8, R60, R57, R8 ;  /* 0x000000393c087223 */ /* 0x000fe20000010008 */
[----:B------:R-:W-:Y:S01]  /*0880*/  HADD2.F32 R34, -RZ, R34.H1_H1 ;  /* 0x30000022ff227230 */ /* 0x000fe20000004100 */
        /* <DEDUP_REMOVED lines=13> */
[----:B------:R-:W-:Y:S01]  /*0960*/  HADD2.F32 R52, -RZ, R35.H1_H1 ;  /* 0x30000023ff347230 */ /* 0x000fe20000004100 */
        /* <DEDUP_REMOVED lines=19> */
.L_x_251:
[----:B-1----:R-:W-:Y:S05]  /*0aa0*/  BSYNC B0 ;  /* 0x0000000000007941 */ /* 0x002fea0003800000 */
.L_x_250:
[----:B------:R-:W-:Y:S05]  /*0ab0*/  BRA.DIV ~URZ, `(.L_x_252) ;  /* 0x00000ef27f007947 */ /* 0x000fea000b800000 */
[----:B------:R1:W2:Y:S02]  /*0ac0*/  SHFL.BFLY PT, R33, R34, 0x1, 0x1f ;  /* 0x0c201f0022217f89 */ /* 0x0002a400000e0000 */
.L_x_257:
        /* <DEDUP_REMOVED lines=18> */
.L_x_258:
        /* <DEDUP_REMOVED lines=24> */
[----:B------:R-:W-:Y:S01]  /*0d70*/  FADD.FTZ R2, R66, -R3 ;  /* 0x8000000342027221 */ /* 0x000fe20000010000 */
[----:B------:R-:W-:Y:S01]  /*0d80*/  @P1 HADD2.F32 R3, -RZ, R20.H1_H1 ;  /* 0x30000014ff031230 */ /* 0x000fe20000004100 */
[----:B------:R-:W-:-:S02]  /*0d90*/  FADD.FTZ R32, R63, -R32 ;  /* 0x800000203f207221 */ /* 0x000fc40000010000 */
[----:B------:R-:W-:Y:S02]  /*0da0*/  FADD.FTZ R86, R56, -R33 ;  /* 0x8000002138567221 */ /* 0x000fe40000010000 */
[----:B------:R-:W-:Y:S02]  /*0db0*/  FADD.FTZ R88, R54, -R35 ;  /* 0x8000002336587221 */ /* 0x000fe40000010000 */
[----:B------:R-:W-:Y:S02]  /*0dc0*/  FADD.FTZ R90, R52, -R81 ;  /* 0x80000051345a7221 */ /* 0x000fe40000010000 */
[C---:B-----5:R-:W-:Y:S01]  /*0dd0*/  FMUL.FTZ R84, R77.reuse, R80 ;  /* 0x000000504d547220 */ /* 0x060fe20000410000 */
[----:B------:R-:W-:Y:S01]  /*0de0*/  @P1 HADD2.F32 R80, -RZ, R21.H0_H0 ;  /* 0x20000015ff501230 */ /* 0x000fe20000004100 */
[C---:B------:R-:W-:Y:S02]  /*0df0*/  FMUL.FTZ R83, R77.reuse, R34 ;  /* 0x000000224d537220 */ /* 0x040fe40000410000 */
[----:B------:R-:W-:-:S02]  /*0e00*/  FMUL.FTZ R34, R77, R82 ;  /* 0x000000524d227220 */ /* 0x000fc40000410000 */
[C---:B------:R-:W-:Y:S01]  /*0e10*/  FMUL.FTZ R33, R77.reuse, R2 ;  /* 0x000000024d217220 */ /* 0x040fe20000410000 */
[----:B------:R-:W-:Y:S01]  /*0e20*/  @P1 HADD2.F32 R2, -RZ, R20.H0_H0 ;  /* 0x20000014ff021230 */ /* 0x000fe20000004100 */
[C---:B------:R-:W-:Y:S02]  /*0e30*/  FMUL.FTZ R32, R77.reuse, R32 ;  /* 0x000000204d207220 */ /* 0x040fe40000410000 */
[C---:B------:R-:W-:Y:S02]  /*0e40*/  FMUL.FTZ R81, R77.reuse, R86 ;  /* 0x000000564d517220 */ /* 0x040fe40000410000 */
[C---:B------:R-:W-:Y:S02]  /*0e50*/  FMUL.FTZ R35, R77.reuse, R88 ;  /* 0x000000584d237220 */ /* 0x040fe40000410000 */
[----:B------:R-:W-:Y:S01]  /*0e60*/  FMUL.FTZ R82, R77, R90 ;  /* 0x0000005a4d527220 */ /* 0x000fe20000410000 */
[----:B------:R-:W-:Y:S01]  /*0e70*/  @P1 HADD2.F32 R77, -RZ, R21.H1_H1 ;  /* 0x30000015ff4d1230 */ /* 0x000fe20000004100 */
[----:B------:R-:W-:Y:S01]  /*0e80*/  @P1 FADD.FTZ R83, R83, R80 ;  /* 0x0000005053531221 */ /* 0x000fe20000010000 */
[--C-:B------:R-:W-:Y:S01]  /*0e90*/  @P1 HADD2.F32 R80, -RZ, R23.reuse.H0_H0 ;  /* 0x20000017ff501230 */ /* 0x100fe20000004100 */
[----:B------:R-:W-:Y:S01]  /*0ea0*/  @P1 FADD.FTZ R32, R32, R3 ;  /* 0x0000000320201221 */ /* 0x000fe20000010000 */
[--C-:B------:R-:W-:Y:S01]  /*0eb0*/  @P1 HADD2.F32 R3, -RZ, R22.reuse.H0_H0 ;  /* 0x20000016ff031230 */ /* 0x100fe20000004100 */
[----:B------:R-:W-:Y:S01]  /*0ec0*/  @P1 FADD.FTZ R33, R33, R2 ;  /* 0x0000000221211221 */ /* 0x000fe20000010000 */
[----:B------:R-:W-:Y:S01]  /*0ed0*/  @P1 HADD2.F32 R2, -RZ, R22.H1_H1 ;  /* 0x30000016ff021230 */ /* 0x000fe20000004100 */
[----:B------:R-:W-:Y:S01]  /*0ee0*/  @P1 FADD.FTZ R84, R84, R77 ;  /* 0x0000004d54541221 */ /* 0x000fe20000010000 */
[----:B------:R-:W-:Y:S01]  /*0ef0*/  @P1 HADD2.F32 R77, -RZ, R23.H1_H1 ;  /* 0x30000017ff4d1230 */ /* 0x000fe20000004100 */
[----:B------:R-:W-:-:S02]  /*0f00*/  @P1 FADD.FTZ R35, R35, R80 ;  /* 0x0000005023231221 */ /* 0x000fc40000010000 */
[----:B------:R-:W-:Y:S01]  /*0f10*/  @P1 FADD.FTZ R34, R34, R3 ;  /* 0x0000000322221221 */ /* 0x000fe20000010000 */
[----:B------:R-:W-:Y:S01]  /*0f20*/  @P0 F2FP.PACK_AB R3, RZ, R32 ;  /* 0x00000020ff03023e */ /* 0x000fe200000000ff */
[----:B------:R-:W-:Y:S01]  /*0f30*/  @P1 FADD.FTZ R81, R81, R2 ;  /* 0x0000000251511221 */ /* 0x000fe20000010000 */
[----:B------:R-:W-:Y:S01]  /*0f40*/  @P0 F2FP.PACK_AB R2, RZ, R33 ;  /* 0x00000021ff02023e */ /* 0x000fe200000000ff */
[----:B------:R-:W-:Y:S01]  /*0f50*/  @P1 FADD.FTZ R82, R82, R77 ;  /* 0x0000004d52521221 */ /* 0x000fe20000010000 */
[----:B------:R-:W-:Y:S01]  /*0f60*/  @P0 F2FP.PACK_AB R77, RZ, R83 ;  /* 0x00000053ff4d023e */ /* 0x000fe200000000ff */
[----:B------:R-:W-:Y:S01]  /*0f70*/  FMUL.FTZ R87, R32, c[0x0][0x1e8] ;  /* 0x00007a0020577a20 */ /* 0x000fe20000410000 */
[----:B------:R-:W-:Y:S01]  /*0f80*/  ISETP.NE.U32.AND P1, PT, RZ, c[0x0][0x258], PT ;  /* 0x00009600ff007a0c */ /* 0x000fe20003f25070 */
[----:B------:R-:W-:Y:S01]  /*0f90*/  FMUL.FTZ R83, R83, c[0x0][0x1e8] ;  /* 0x00007a0053537a20 */ /* 0x000fe20000410000 */
[----:B------:R-:W-:Y:S02]  /*0fa0*/  @P0 F2FP.PACK_AB R86, RZ, R35 ;  /* 0x00000023ff56023e */ /* 0x000fe400000000ff */
[----:B------:R-:W-:-:S02]  /*0fb0*/  @P0 F2FP.PACK_AB R80, RZ, R34 ;  /* 0x00000022ff50023e */ /* 0x000fc400000000ff */
[----:B------:R-:W-:Y:S02]  /*0fc0*/  ISETP.NE.AND.EX P1, PT, RZ, c[0x0][0x25c], PT, P1 ;  /* 0x00009700ff007a0c */ /* 0x000fe40003f25310 */
[----:B------:R-:W-:Y:S02]  /*0fd0*/  @P0 PRMT R25, R77, 0x7610, R25 ;  /* 0x000076104d190816 */ /* 0x000fe40000000019 */
[----:B------:R-:W-:Y:S02]  /*0fe0*/  @P0 PRMT R24, R2, 0x7610, R24 ;  /* 0x0000761002180816 */ /* 0x000fe40000000018 */
[----:B------:R-:W-:Y:S01]  /*0ff0*/  @P0 F2FP.PACK_AB R77, RZ, R82 ;  /* 0x00000052ff4d023e */ /* 0x000fe200000000ff */
[----:B------:R-:W-:Y:S01]  /*1000*/  FMUL.FTZ R82, R82, c[0x0][0x1e8] ;  /* 0x00007a0052527a20 */ /* 0x000fe20000410000 */
[----:B------:R-:W-:Y:S01]  /*1010*/  @P0 PRMT R27, R86, 0x7610, R27 ;  /* 0x00007610561b0816 */ /* 0x000fe2000000001b */
[----:B------:R-:W-:Y:S01]  /*1020*/  FMUL.FTZ R86, R33, c[0x0][0x1e8] ;  /* 0x00007a0021567a20 */ /* 0x000fe20000410000 */
[----:B------:R-:W-:Y:S01]  /*1030*/  @P0 F2FP.PACK_AB R85, RZ, R84 ;  /* 0x00000054ff55023e */ /* 0x000fe200000000ff */
[----:B------:R-:W-:Y:S01]  /*1040*/  FMUL.FTZ R84, R84, c[0x0][0x1e8] ;  /* 0x00007a0054547a20 */ /* 0x000fe20000410000 */
[----:B------:R-:W-:Y:S01]  /*1050*/  @P0 F2FP.PACK_AB R2, RZ, R81 ;  /* 0x00000051ff02023e */ /* 0x000fe200000000ff */
        /* <DEDUP_REMOVED lines=20> */
[----:B------:R-:W-:Y:S01]  /*11a0*/  F2FP.PACK_AB R34, R85, R34 ;  /* 0x000000225522723e */ /* 0x000fe200000000ff */
        /* <DEDUP_REMOVED lines=9> */
[----:B------:R-:W-:Y:S02]  /*1240*/  F2FP.PACK_AB R33, R2, R33 ;  /* 0x000000210221723e */ /* 0x000fe400000000ff */
        /* <DEDUP_REMOVED lines=13> */
[----:B------:R-:W-:-:S02]  /*1320*/  F2FP.PACK_AB R32, R3, R32 ;  /* 0x000000200320723e */ /* 0x000fc400000000ff */
[----:B------:R-:W-:Y:S01]  /*1330*/  F2FP.PACK_AB R35, R2, R35 ;  /* 0x000000230223723e */ /* 0x000fe200000000ff */
[----:B------:R-:W-:Y:S01]  /*1340*/  IMAD.WIDE.U32 R2, R49, R80, c[0x0][0x248] ;  /* 0x0000920031027625 */ /* 0x000fe200078e0050 */
[----:B------:R-:W-:Y:S02]  /*1350*/  @P0 F2FP.PACK_AB R86, RZ, R86 ;  /* 0x00000056ff56023e */ /* 0x000fe400000000ff */
[----:B------:R-:W-:Y:S02]  /*1360*/  @P0 F2FP.PACK_AB R83, RZ, R83 ;  /* 0x00000053ff53023e */ /* 0x000fe400000000ff */
[----:B------:R-:W-:Y:S01]  /*1370*/  @P0 FSEL R81, R81, RZ, P3 ;  /* 0x000000ff51510208 */ /* 0x000fe20001800000 */
[----:B------:R0:W-:Y:S01]  /*1380*/  STG.E.128 [R2.64], R32 ;  /* 0x0000002002007986 */ /* 0x0001e2000c101d04 */
[----:B------:R-:W-:Y:S02]  /*1390*/  @P0 FSEL R82, R82, RZ, P5 ;  /* 0x000000ff52520208 */ /* 0x000fe40002800000 */
[----:B------:R-:W-:-:S02]  /*13a0*/  @P0 F2FP.PACK_AB R77, RZ, R77 ;  /* 0x0000004dff4d023e */ /* 0x000fc400000000ff */
[----:B------:R-:W-:Y:S02]  /*13b0*/  @P0 F2FP.PACK_AB R85, RZ, R85 ;  /* 0x00000055ff55023e */ /* 0x000fe400000000ff */
[----:B------:R-:W-:Y:S02]  /*13c0*/  @P0 F2FP.PACK_AB R87, RZ, R87 ;  /* 0x00000057ff57023e */ /* 0x000fe400000000ff */
[----:B------:R-:W-:Y:S02]  /*13d0*/  @P0 F2FP.PACK_AB R84, RZ, R84 ;  /* 0x00000054ff54023e */ /* 0x000fe400000000ff */
[----:B------:R-:W-:Y:S02]  /*13e0*/  @P0 F2FP.PACK_AB R81, RZ, R81 ;  /* 0x00000051ff51023e */ /* 0x000fe400000000ff */
[----:B------:R-:W-:Y:S02]  /*13f0*/  @P0 F2FP.PACK_AB R82, RZ, R82 ;  /* 0x00000052ff52023e */ /* 0x000fe400000000ff */
        /* <DEDUP_REMOVED lines=11> */
.L_x_255:
[----:B------:R-:W-:Y:S05]  /*14b0*/  BSYNC B0 ;  /* 0x0000000000007941 */ /* 0x000fea0003800000 */
.L_x_254:
[----:B0-----:R-:W-:-:S05]  /*14c0*/  MOV R3, c[0x0][0x160] ;  /* 0x0000580000037a02 */ /* 0x001fca0000000f00 */
[----:B------:R-:W-:-:S05]  /*14d0*/  IMAD R48, R3, 0x4, R48 ;  /* 0x0000000403307824 */ /* 0x000fca00078e0230 */
[----:B------:R-:W-:-:S13]  /*14e0*/  ISETP.GE.AND P0, PT, R48, c[0x0][0x164], PT ;  /* 0x0000590030007a0c */ /* 0x000fda0003f06270 */
[----:B-123-5:R-:W-:Y:S01]  /*14f0*/  @P0 CALL.REL.NOINC `(.L_x_249) ;  /* 0x0000001000000944 */ /* 0x02efe20003c00000 */
[----:B------:R-:W-:Y:S05]  /*1500*/  BRA `(.L_x_256) ;  /* 0xffffed3000007947 */ /* 0x000fea000383ffff */
.L_x_249:
        /* <DEDUP_REMOVED lines=44> */
[----:B------:R-:W-:Y:S01]  /*17d0*/  @P1 MOV R3, R9 ;  /* 0x0000000900031202 */ /* 0x000fe20000000f00 */
[----:B------:R-:W3:Y:S01]  /*17e0*/  LDS R13, [R24.X4+0x200] ;  /* 0x00020000180d7984 */ /* 0x000ee20000004800 */
[----:B------:R-:W-:Y:S01]  /*17f0*/  @P1 IMAD.MOV.U32 R2, RZ, RZ, R8 ;  /* 0x000000ffff021224 */ /* 0x000fe200078e0008 */
[----:B------:R-:W-:Y:S01]  /*1800*/  @P1 IADD3 R6, P3, R6, 0x200, RZ ;  /* 0x0000020006061810 */ /* 0x000fe20007f7e0ff */
[----:B------:R-:W-:Y:S01]  /*1810*/  @P1 IMAD.MOV.U32 R5, RZ, RZ, R7 ;  /* 0x000000ffff051224 */ /* 0x000fe200078e0007 */
[----:B------:R-:W4:Y:S01]  /*1820*/  LDS R19, [R24.X4+0xc00] ;  /* 0x000c000018137984 */ /* 0x000f220000004800 */
[----:B------:R-:W-:-:S02]  /*1830*/  @P1 IADD3 R8, P2, R8, 0x200, RZ ;  /* 0x0000020008081810 */ /* 0x000fc40007f5e0ff */
[----:B------:R-:W-:Y:S01]  /*1840*/  @P1 IMAD.X R7, RZ, RZ, R7, P3 ;  /* 0x000000ffff071224 */ /* 0x000fe200018e0607 */
[----:B------:R-:W4:Y:S01]  /*1850*/  LDS R14, [R24.X4+0x600] ;  /* 0x00060000180e7984 */ /* 0x000f220000004800 */
[----:B------:R-:W-:-:S03]  /*1860*/  @P1 IADD3.X R9, RZ, R9, RZ, P2, !PT ;  /* 0x00000009ff091210 */ /* 0x000fc600017fe4ff */
        /* <DEDUP_REMOVED lines=14> */
[----:B-1----:R-:W-:Y:S02]  /*1950*/  IMAD.MOV.U32 R4, RZ, RZ, R6 ;  /* 0x000000ffff047224 */ /* 0x002fe400078e0006 */
[----:B------:R-:W-:Y:S01]  /*1960*/  IMAD.MOV.U32 R5, RZ, RZ, R7 ;  /* 0x000000ffff057224 */ /* 0x000fe200078e0007 */
[----:B------:R-:W-:Y:S06]  /*1970*/  @!P0 EXIT ;  /* 0x000000000000894d */ /* 0x000fec0003800000 */
[----:B------:R-:W-:Y:S04]  /*1980*/  STG.E [R2.64], R13 ;  /* 0x0000000d02007986 */ /* 0x000fe8000c101904 */
[----:B------:R-:W-:Y:S01]  /*1990*/  STG.E [R4.64], R27 ;  /* 0x0000001b04007986 */ /* 0x000fe2000c101904 */
[----:B------:R-:W-:Y:S05]  /*19a0*/  EXIT ;  /* 0x000000000000794d */ /* 0x000fea0003800000 */
.L_x_252:
[----:B------:R-:W-:Y:S01]  /*19b0*/  MOV R32, R34 ;  /* 0x0000002200207202 */ /* 0x000fe20000000f00 */
[----:B------:R-:W-:Y:S01]  /*19c0*/  IMAD.MOV.U32 R83, RZ, RZ, 0x1 ;  /* 0x00000001ff537424 */ /* 0x000fe200078e00ff */
[----:B------:R-:W-:Y:S01]  /*19d0*/  MOV R85, 0xffffffff ;  /* 0xffffffff00557802 */ /* 0x000fe20000000f00 */
[----:B------:R-:W-:Y:S01]  /*19e0*/  IMAD.MOV.U32 R82, RZ, RZ, 0x1f ;  /* 0x0000001fff527424 */ /* 0x000fe200078e00ff */
[----:B------:R-:W-:-:S02]  /*19f0*/  MOV R2, 0x1a10 ;  /* 0x00001a1000027802 */ /* 0x000fc40000000f00 */
[----:B0----5:R-:W-:Y:S05]  /*1a00*/  CALL.REL.NOINC `($__internal_20_$__cuda_sm70_shflsync_bfly_p) ;  /* 0x0000046000007944 */ /* 0x021fea0003c00000 */
[----:B-1----:R-:W-:Y:S01]  /*1a10*/  IMAD.MOV.U32 R33, RZ, RZ, R32 ;  /* 0x000000ffff217224 */ /* 0x002fe200078e0020 */
[----:B0-----:R-:W-:Y:S05]  /*1a20*/  BRA `(.L_x_257) ;  /* 0xfffff0a000007947 */ /* 0x001fea000383ffff */
.L_x_253:
[----:B------:R-:W-:Y:S01]  /*1a30*/  HFMA2.MMA R83, -RZ, RZ, 0, 5.9604644775390625e-08 ;  /* 0x00000001ff537435 */ /* 0x000fe200000001ff */
[----:B------:R-:W-:Y:S01]  /*1a40*/  IMAD.MOV.U32 R32, RZ, RZ, R35 ;  /* 0x000000ffff207224 */ /* 0x000fe200078e0023 */
[----:B------:R-:W-:Y:S01]  /*1a50*/  MOV R85, 0xffffffff ;  /* 0xffffffff00557802 */ /* 0x000fe20000000f00 */
[----:B------:R-:W-:Y:S01]  /*1a60*/  IMAD.MOV.U32 R82, RZ, RZ, 0x1f ;  /* 0x0000001fff527424 */ /* 0x000fe200078e00ff */
[----:B------:R-:W-:-:S02]  /*1a70*/  MOV R2, 0x1a90 ;  /* 0x00001a9000027802 */ /* 0x000fc40000000f00 */
[----:B012--5:R-:W-:Y:S05]  /*1a80*/  CALL.REL.NOINC `($__internal_20_$__cuda_sm70_shflsync_bfly_p) ;  /* 0x000003e000007944 */ /* 0x027fea0003c00000 */
[----:B------:R-:W-:Y:S01]  /*1a90*/  FADD.FTZ R34, R33, R34 ;  /* 0x0000002221227221 */ /* 0x000fe20000010000 */
[----:B0-----:R-:W-:Y:S01]  /*1aa0*/  HFMA2.MMA R82, -RZ, RZ, 0, 1.847743988037109375e-06 ;  /* 0x0000001fff527435 */ /* 0x001fe200000001ff */
[----:B-1----:R-:W-:Y:S01]  /*1ab0*/  FADD.FTZ R35, R35, R32 ;  /* 0x0000002023237221 */ /* 0x002fe20000010000 */
[----:B------:R-:W-:Y:S01]  /*1ac0*/  MOV R2, 0x1b10 ;  /* 0x00001b1000027802 */ /* 0x000fe20000000f00 */
[----:B------:R-:W-:Y:S01]  /*1ad0*/  IMAD.MOV.U32 R83, RZ, RZ, 0x2 ;  /* 0x00000002ff537424 */ /* 0x000fe200078e00ff */
[----:B------:R-:W-:Y:S01]  /*1ae0*/  MOV R32, R34 ;  /* 0x0000002200207202 */ /* 0x000fe20000000f00 */
[----:B------:R-:W-:-:S02]  /*1af0*/  IMAD.MOV.U32 R85, RZ, RZ, -0x1 ;  /* 0xffffffffff557424 */ /* 0x000fc400078e00ff */
[----:B------:R-:W-:Y:S05]  /*1b00*/  CALL.REL.NOINC `($__internal_20_$__cuda_sm70_shflsync_bfly_p) ;  /* 0x0000036000007944 */ /* 0x000fea0003c00000 */
[----:B0-----:R-:W-:Y:S01]  /*1b10*/  HFMA2.MMA R82, -RZ, RZ, 0, 1.847743988037109375e-06 ;  /* 0x0000001fff527435 */ /* 0x001fe200000001ff */
[----:B-1----:R-:W-:Y:S01]  /*1b20*/  IMAD.MOV.U32 R33, RZ, RZ, R32 ;  /* 0x000000ffff217224 */ /* 0x002fe200078e0020 */
[----:B------:R-:W-:Y:S01]  /*1b30*/  MOV R32, R35 ;  /* 0x0000002300207202 */ /* 0x000fe20000000f00 */
[----:B------:R-:W-:Y:S01]  /*1b40*/  IMAD.MOV.U32 R83, RZ, RZ, 0x2 ;  /* 0x00000002ff537424 */ /* 0x000fe200078e00ff */
[----:B------:R-:W-:Y:S01]  /*1b50*/  MOV R2, 0x1b80 ;  /* 0x00001b8000027802 */ /* 0x000fe20000000f00 */
[----:B------:R-:W-:-:S02]  /*1b60*/  IMAD.MOV.U32 R85, RZ, RZ, -0x1 ;  /* 0xffffffffff557424 */ /* 0x000fc400078e00ff */
[----:B------:R-:W-:Y:S05]  /*1b70*/  CALL.REL.NOINC `($__internal_20_$__cuda_sm70_shflsync_bfly_p) ;  /* 0x000002f000007944 */ /* 0x000fea0003c00000 */
[----:B------:R-:W-:Y:S01]  /*1b80*/  FADD.FTZ R34, R33, R34 ;  /* 0x0000002221227221 */ /* 0x000fe20000010000 */
[----:B0-----:R-:W-:Y:S01]  /*1b90*/  MOV R83, 0x4 ;  /* 0x0000000400537802 */ /* 0x001fe20000000f00 */
[----:B-1----:R-:W-:Y:S01]  /*1ba0*/  FADD.FTZ R35, R35, R32 ;  /* 0x0000002023237221 */ /* 0x002fe20000010000 */
[----:B------:R-:W-:Y:S01]  /*1bb0*/  MOV R85, 0xffffffff ;  /* 0xffffffff00557802 */ /* 0x000fe20000000f00 */
[----:B------:R-:W-:Y:S01]  /*1bc0*/  IMAD.MOV.U32 R82, RZ, RZ, 0x1f ;  /* 0x0000001fff527424 */ /* 0x000fe200078e00ff */
[----:B------:R-:W-:Y:S01]  /*1bd0*/  MOV R2, 0x1c00 ;  /* 0x00001c0000027802 */ /* 0x000fe20000000f00 */
[----:B------:R-:W-:-:S02]  /*1be0*/  IMAD.MOV.U32 R32, RZ, RZ, R34 ;  /* 0x000000ffff207224 */ /* 0x000fc400078e0022 */
[----:B------:R-:W-:Y:S05]  /*1bf0*/  CALL.REL.NOINC `($__internal_20_$__cuda_sm70_shflsync_bfly_p) ;  /* 0x0000027000007944 */ /* 0x000fea0003c00000 */
[----:B0-----:R-:W-:Y:S01]  /*1c00*/  HFMA2.MMA R83, -RZ, RZ, 0, 2.384185791015625e-07 ;  /* 0x00000004ff537435 */ /* 0x001fe200000001ff */
[----:B-1----:R-:W-:Y:S01]  /*1c10*/  MOV R33, R32 ;  /* 0x0000002000217202 */ /* 0x002fe20000000f00 */
[----:B------:R-:W-:Y:S01]  /*1c20*/  IMAD.MOV.U32 R32, RZ, RZ, R35 ;  /* 0x000000ffff207224 */ /* 0x000fe200078e0023 */
[----:B------:R-:W-:Y:S01]  /*1c30*/  MOV R85, 0xffffffff ;  /* 0xffffffff00557802 */ /* 0x000fe20000000f00 */
[----:B------:R-:W-:Y:S01]  /*1c40*/  IMAD.MOV.U32 R82, RZ, RZ, 0x1f ;  /* 0x0000001fff527424 */ /* 0x000fe200078e00ff */
[----:B------:R-:W-:-:S02]  /*1c50*/  MOV R2, 0x1c70 ;  /* 0x00001c7000027802 */ /* 0x000fc40000000f00 */
[----:B------:R-:W-:Y:S05]  /*1c60*/  CALL.REL.NOINC `($__internal_20_$__cuda_sm70_shflsync_bfly_p) ;  /* 0x0000020000007944 */ /* 0x000fea0003c00000 */
        /* <DEDUP_REMOVED lines=23> */
[----:B0-----:R-:W-:Y:S01]  /*1de0*/  HFMA2.MMA R83, -RZ, RZ, 0, 9.5367431640625e-07 ;  /* 0x00000010ff537435 */ /* 0x001fe200000001ff */
[----:B-1----:R-:W-:Y:S01]  /*1df0*/  MOV R80, R32 ;  /* 0x0000002000507202 */ /* 0x002fe20000000f00 */
[----:B------:R-:W-:Y:S01]  /*1e00*/  IMAD.MOV.U32 R32, RZ, RZ, R81 ;  /* 0x000000ffff207224 */ /* 0x000fe200078e0051 */
[----:B------:R-:W-:Y:S01]  /*1e10*/  MOV R85, 0xffffffff ;  /* 0xffffffff00557802 */ /* 0x000fe20000000f00 */
[----:B------:R-:W-:Y:S01]  /*1e20*/  IMAD.MOV.U32 R82, RZ, RZ, 0x1f ;  /* 0x0000001fff527424 */ /* 0x000fe200078e00ff */
[----:B------:R-:W-:-:S02]  /*1e30*/  MOV R2, 0x1e50 ;  /* 0x00001e5000027802 */ /* 0x000fc40000000f00 */
[----:B------:R-:W-:Y:S05]  /*1e40*/  CALL.REL.NOINC `($__internal_20_$__cuda_sm70_shflsync_bfly_p) ;  /* 0x0000002000007944 */ /* 0x000fea0003c00000 */
[----:B-1----:R-:W-:Y:S01]  /*1e50*/  IMAD.MOV.U32 R2, RZ, RZ, R32 ;  /* 0x000000ffff027224 */ /* 0x002fe200078e0020 */
[----:B0-----:R-:W-:Y:S05]  /*1e60*/  BRA `(.L_x_258) ;  /* 0xffffed8000007947 */ /* 0x001fea000383ffff */
        .weak           $__internal_20_$__cuda_sm70_shflsync_bfly_p
        .type           $__internal_20_$__cuda_sm70_shflsync_bfly_p,@function
        .size           $__internal_20_$__cuda_sm70_shflsync_bfly_p,(.L_x_1555 - $__internal_20_$__cuda_sm70_shflsync_bfly_p)
$__internal_20_$__cuda_sm70_shflsync_bfly_p:
[----:B------:R-:W-:Y:S01]  /*1e70*/  HFMA2.MMA R3, -RZ, RZ, 0, 0 ;  /* 0x00000000ff037435 */ /* 0x000fe200000001ff */
[----:B------:R-:W-:Y:S04]  /*1e80*/  WARPSYNC R85 ;  /* 0x0000005500007348 */ /* 0x000fe80003800000 */
[----:B------:R0:W1:Y:S01]  /*1e90*/  SHFL.BFLY PT, R32, R32, R83, R82 ;  /* 0x0c00005320207389 */ /* 0x00006200000e0052 */
[----:B------:R-:W-:Y:S05]  /*1ea0*/  RET.REL.NODEC R2 `(_ZN10layer_norm31ln_parallel_residual_bwd_kernelINS_13Kernel_traitsI6__halfS2_S2_S2_fjLj256ELj1ELj4ELj1ELj16ENS_18Kernel_traits_baseILj256ES2_S2_S2_S2_fjLj128EEEEELb1ELb1ELb0EEEvNS_9BwdParamsE) ;  /* 0xffffe15002007950 */ /* 0x000fea0003c3ffff */
.L_x_259:
        /* <DEDUP_REMOVED lines=13> */
.L_x_1555:


//--------------------- .text._ZN10layer_norm22ln_bwd_finalize_kernelINS_22Kernel_traits_finalizeILj256E6__halfS2_S2_S2_fjLb0ELj1024ELj4ENS_18Kernel_traits_baseILj256ES2_S2_S2_S2_fjLj1024EEEEELb0ELb1EEEvNS_9BwdParamsE --------------------------
	.section	.text._ZN10layer_norm22ln_bwd_finalize_kernelINS_22Kernel_traits_finalizeILj256E6__halfS2_S2_S2_fjLb0ELj1024ELj4ENS_18Kernel_traits_baseILj256ES2_S2_S2_S2_fjLj1024EEEEELb0ELb1EEEvNS_9BwdParamsE,"ax",@progbits
	.sectioninfo	@"SHI_REGISTERS=32"
	.align	128
        .global         _ZN10layer_norm22ln_bwd_finalize_kernelINS_22Kernel_traits_finalizeILj256E6__halfS2_S2_S2_fjLb0ELj1024ELj4ENS_18Kernel_traits_baseILj256ES2_S2_S2_S2_fjLj1024EEEEELb0ELb1EEEvNS_9BwdParamsE
        .type           _ZN10layer_norm22ln_bwd_finalize_kernelINS_22Kernel_traits_finalizeILj256E6__halfS2_S2_S2_fjLb0ELj1024ELj4ENS_18Kernel_traits_baseILj256ES2_S2_S2_S2_fjLj1024EEEEELb0ELb1EEEvNS_9BwdParamsE,@function
        .size           _ZN10layer_norm22ln_bwd_finalize_kernelINS_22Kernel_traits_finalizeILj256E6__halfS2_S2_S2_fjLb0ELj1024ELj4ENS_18Kernel_traits_baseILj256ES2_S2_S2_S2_fjLj1024EEEEELb0ELb1EEEvNS_9BwdParamsE,(.L_x_1556 - _ZN10layer_norm22ln_bwd_finalize_kernelINS_22Kernel_traits_finalizeILj256E6__halfS2_S2_S2_fjLb0ELj1024ELj4ENS_18Kernel_traits_baseILj256ES2_S2_S2_S2_fjLj1024EEEEELb0ELb1EEEvNS_9BwdParamsE)
        .other          _ZN10layer_norm22ln_bwd_finalize_kernelINS_22Kernel_traits_finalizeILj256E6__halfS2_S2_S2_fjLb0ELj1024ELj4ENS_18Kernel_traits_baseILj256ES2_S2_S2_S2_fjLj1024EEEEELb0ELb1EEEvNS_9BwdParamsE,@"STO_CUDA_ENTRY STV_DEFAULT"
_ZN10layer_norm22ln_bwd_finalize_kernelINS_22Kernel_traits_finalizeILj256E6__halfS2_S2_S2_fjLb0ELj1024ELj4ENS_18Kernel_traits_baseILj256ES2_S2_S2_S2_fjLj1024EEEEELb0ELb1EEEvNS_9BwdParamsE:
.text._ZN10layer_norm22ln_bwd_finalize_kernelINS_22Kernel_traits_finalizeILj256E6__halfS2_S2_S2_fjLb0ELj1024ELj4ENS_18Kernel_traits_baseILj256ES2_S2_S2_S2_fjLj1024EEEEELb0ELb1EEEvNS_9BwdParamsE:
        /* <DEDUP_REMOVED lines=19> */
.L_x_272:
        /* <DEDUP_REMOVED lines=27> */
.L_x_264:
        /* <DEDUP_REMOVED lines=35> */
.L_x_263:
[----:B------:R-:W-:Y:S05]  /*0510*/  BSYNC B1 ;  /* 0x0000000000017941 */ /* 0x000fea0003800000 */
.L_x_262:
        /* <DEDUP_REMOVED lines=23> */
.L_x_266:
[----:B------:R-:W-:Y:S05]  /*0690*/  BSYNC B1 ;  /* 0x0000000000017941 */ /* 0x000fea0003800000 */
.L_x_265:
        /* <DEDUP_REMOVED lines=10> */
.L_x_261:
[----:B------:R-:W-:Y:S05]  /*0740*/  BSYNC B0 ;  /* 0x0000000000007941 */ /* 0x000fea0003800000 */
.L_x_260:
        /* <DEDUP_REMOVED lines=11> */
.L_x_273:
        /* <DEDUP_REMOVED lines=18> */
.L_x_274:
[----:B------:R-:W-:Y:S01]  /*0920*/  @!P1 SHF.R.U32.HI R2, RZ, 0x3, R0 ;  /* 0x00000003ff029819 */ /* 0x000fe20000011600 */
[----:B---3--:R-:W-:Y:S02]  /*0930*/  FADD.FTZ R5, R5, R10 ;  /* 0x0000000a05057221 */ /* 0x008fe40000010000 */
[----:B--2---:R-:W-:Y:S01]  /*0940*/  FADD.FTZ R7, R7, R4 ;  /* 0x0000000407077221 */ /* 0x004fe20000010000 */
[----:B------:R-:W-:-:S05]  /*0950*/  @!P1 LOP3.LUT R2, R2, 0x1ffffffc, RZ, 0xc0, !PT ;  /* 0x1ffffffc02029812 */ /* 0x000fca00078ec0ff */
[----:B------:R2:W-:Y:S04]  /*0960*/  @!P1 STS [R2+0x2000], R5 ;  /* 0x0020000502009388 */ /* 0x0005e80000000800 */
[----:B------:R2:W-:Y:S02]  /*0970*/  @!P1 STS [R2+0x2080], R7 ;  /* 0x0020800702009388 */ /* 0x0005e40000000800 */
.L_x_267:
[----:B0-----:R-:W-:Y:S01]  /*0980*/  WARPSYNC 0xffffffff ;  /* 0xffffffff00007948 */ /* 0x001fe20003800000 */
[----:B------:R-:W-:Y:S06]  /*0990*/  BAR.SYNC.DEFER_BLOCKING 0x0 ;  /* 0x0000000000007b1d */ /* 0x000fec0000010000 */
[----:B------:R-:W-:Y:S01]  /*09a0*/  BSSY B0, `(.L_x_270) ;  /* 0x000000b000007945 */ /* 0x000fe20003800000 */
[----:B------:R-:W-:Y:S05]  /*09b0*/  @!P0 BRA `(.L_x_271) ;  /* 0x0000009000008947 */ /* 0x000fea0003800000 */
[----:B--2---:R-:W0:Y:S01]  /*09c0*/  LDS.64 R2, [R16.X8+0x2000] ;  /* 0x0020000010027984 */ /* 0x004e220000008a00 */
[----:B------:R-:W-:-:S03]  /*09d0*/  HFMA2.MMA R6, -RZ, RZ, 0, 2.384185791015625e-07 ;  /* 0x00000004ff067435 */ /* 0x000fc600000001ff */
[----:B-1----:R-:W1:Y:S01]  /*09e0*/  LDS.64 R4, [R16.X8+0x2080] ;  /* 0x0020800010047984 */ /* 0x002e620000008a00 */
[----:B0-----:R-:W-:-:S06]  /*09f0*/  F2FP.PACK_AB R7, R3, R2 ;  /* 0x000000020307723e */ /* 0x001fcc00000000ff */
[----:B------:R-:W-:Y:S01]  /*0a00*/  IMAD.WIDE.U32 R2, R19, R6, c[0x0][0x268] ;  /* 0x00009a0013027625 */ /* 0x000fe200078e0006 */
[----:B-1----:R-:W-:-:S03]  /*0a10*/  F2FP.PACK_AB R9, R5, R4 ;  /* 0x000000040509723e */ /* 0x002fc600000000ff */
[----:B------:R-:W-:Y:S01]  /*0a20*/  IMAD.WIDE.U32 R4, R19, R6, c[0x0][0x260] ;  /* 0x0000980013047625 */ /* 0x000fe200078e0006 */
[----:B------:R0:W-:Y:S04]  /*0a30*/  STG.E [R2.64], R7 ;  /* 0x0000000702007986 */ /* 0x0001e8000c101904 */
[----:B------:R0:W-:Y:S02]  /*0a40*/  STG.E [R4.64], R9 ;  /* 0x0000000904007986 */ /* 0x0001e4000c101904 */
.L_x_271:
[----:B------:R-:W-:Y:S05]  /*0a50*/  BSYNC B0 ;  /* 0x0000000000007941 */ /* 0x000fea0003800000 */
.L_x_270:
[C---:B------:R-:W-:Y:S02]  /*0a60*/  ISETP.GT.U32.AND P1, PT, R18.reuse, -0x101, PT ;  /* 0xfffffeff1200780c */ /* 0x040fe40003f24070 */
[----:B------:R-:W-:Y:S02]  /*0a70*/  IADD3 R18, R18, 0x100, RZ ;  /* 0x0000010012127810 */ /* 0x000fe40007ffe0ff */
[----:B------:R-:W-:-:S09]  /*0a80*/  IADD3 R19, R19, 0x80, RZ ;  /* 0x0000008013137810 */ /* 0x000fd20007ffe0ff */
[----:B012---:R-:W-:Y:S05]  /*0a90*/  @P1 BRA `(.L_x_272) ;  /* 0xfffff69000001947 */ /* 0x007fea000383ffff */
[----:B------:R-:W-:Y:S05]  /*0aa0*/  EXIT ;  /* 0x000000000000794d */ /* 0x000fea0003800000 */
.L_x_268:
[----:B--2---:R-:W-:Y:S01]  /*0ab0*/  IMAD.MOV.U32 R10, RZ, RZ, R4 ;  /* 0x000000ffff0a7224 */ /* 0x004fe200078e0004 */
[----:B------:R-:W-:Y:S01]  /*0ac0*/  MOV R9, 0x1 ;  /* 0x0000000100097802 */ /* 0x000fe20000000f00 */
[----:B------:R-:W-:Y:S01]  /*0ad0*/  IMAD.MOV.U32 R6, RZ, RZ, 0x1f ;  /* 0x0000001fff067424 */ /* 0x000fe200078e00ff */
[----:B------:R-:W-:Y:S02]  /*0ae0*/  MOV R11, 0xffffffff ;  /* 0xffffffff000b7802 */ /* 0x000fe40000000f00 */
[----:B------:R-:W-:Y:S02]  /*0af0*/  MOV R2, 0xb10 ;  /* 0x00000b1000027802 */ /* 0x000fe40000000f00 */
[----:B01----:R-:W-:Y:S05]  /*0b00*/  CALL.REL.NOINC `($__internal_21_$__cuda_sm70_shflsync_bfly_p) ;  /* 0x000003c000007944 */ /* 0x003fea0003c00000 */
[----:B-1----:R-:W-:Y:S01]  /*0b10*/  IMAD.MOV.U32 R3, RZ, RZ, R6 ;  /* 0x000000ffff037224 */ /* 0x002fe200078e0006 */
[----:B0-----:R-:W-:Y:S05]  /*0b20*/  BRA `(.L_x_273) ;  /* 0xfffffcd000007947 */ /* 0x001fea000383ffff */
.L_x_269:
[----:B------:R-:W-:Y:S01]  /*0b30*/  HFMA2.MMA R6, -RZ, RZ, 0, 1.847743988037109375e-06 ;  /* 0x0000001fff067435 */ /* 0x000fe200000001ff */
[----:B------:R-:W-:Y:S01]  /*0b40*/  MOV R10, R13 ;  /* 0x0000000d000a7202 */ /* 0x000fe20000000f00 */
[----:B------:R-:W-:Y:S01]  /*0b50*/  IMAD.MOV.U32 R9, RZ, RZ, 0x2 ;  /* 0x00000002ff097424 */ /* 0x000fe200078e00ff */
[----:B------:R-:W-:Y:S01]  /*0b60*/  MOV R2, 0xb90 ;  /* 0x00000b9000027802 */ /* 0x000fe20000000f00 */
[----:B------:R-:W-:-:S02]  /*0b70*/  IMAD.MOV.U32 R11, RZ, RZ, -0x1 ;  /* 0xffffffffff0b7424 */ /* 0x000fc400078e00ff */
[----:B012---:R-:W-:Y:S05]  /*0b80*/  CALL.REL.NOINC `($__internal_21_$__cuda_sm70_shflsync_bfly_p) ;  /* 0x0000034000007944 */ /* 0x007fea0003c00000 */
[----:B01----:R-:W-:Y:S01]  /*0b90*/  FADD.FTZ R10, R13, R6 ;  /* 0x000000060d0a7221 */ /* 0x003fe20000010000 */
[----:B------:R-:W-:Y:S01]  /*0ba0*/  HFMA2.MMA R6, -RZ, RZ, 0, 1.847743988037109375e-06 ;  /* 0x0000001fff067435 */ /* 0x000fe200000001ff */
[----:B------:R-:W-:Y:S01]  /*0bb0*/  MOV R9, 0x4 ;  /* 0x0000000400097802 */ /* 0x000fe20000000f00 */
[----:B------:R-:W-:Y:S01]  /*0bc0*/  IMAD.MOV.U32 R11, RZ, RZ, -0x1 ;  /* 0xffffffffff0b7424 */ /* 0x000fe200078e00ff */
[----:B------:R-:W-:-:S03]  /*0bd0*/  MOV R2, 0xbf0 ;  /* 0x00000bf000027802 */ /* 0x000fc60000000f00 */
[----:B------:R-:W-:Y:S05]  /*0be0*/  CALL.REL.NOINC `($__internal_21_$__cuda_sm70_shflsync_bfly_p) ;  /* 0x000002e000007944 */ /* 0x000fea0003c00000 */
[----:B01----:R-:W-:Y:S01]  /*0bf0*/  FADD.FTZ R10, R10, R6 ;  /* 0x000000060a0a7221 */ /* 0x003fe20000010000 */
[----:B------:R-:W-:Y:S01]  /*0c00*/  HFMA2.MMA R6, -RZ, RZ, 0, 1.847743988037109375e-06 ;  /* 0x0000001fff067435 */ /* 0x000fe200000001ff */
[----:B------:R-:W-:Y:S01]  /*0c10*/  MOV R9, 0x8 ;  /* 0x0000000800097802 */ /* 0x000fe20000000f00 */
[----:B------:R-:W-:Y:S01]  /*0c20*/  IMAD.MOV.U32 R11, RZ, RZ, -0x1 ;  /* 0xffffffffff0b7424 */ /* 0x000fe200078e00ff */
[----:B------:R-:W-:-:S03]  /*0c30*/  MOV R2, 0xc50 ;  /* 0x00000c5000027802 */ /* 0x000fc60000000f00 */
[----:B------:R-:W-:Y:S05]  /*0c40*/  CALL.REL.NOINC `($__internal_21_$__cuda_sm70_shflsync_bfly_p) ;  /* 0x0000028000007944 */ /* 0x000fea0003c00000 */
[----:B-1----:R-:W-:Y:S01]  /*0c50*/  FADD.FTZ R4, R10, R6 ;  /* 0x000000060a047221 */ /* 0x002fe20000010000 */
[----:B------:R-:W-:Y:S01]  /*0c60*/  HFMA2.MMA R6, -RZ, RZ, 0, 1.847743988037109375e-06 ;  /* 0x0000001fff067435 */ /* 0x000fe200000001ff */
[----:B0-----:R-:W-:Y:S01]  /*0c70*/  MOV R9, 0x10 ;  /* 0x0000001000097802 */ /* 0x001fe20000000f00 */
[----:B------:R-:W-:Y:S01]  /*0c80*/  IMAD.MOV.U32 R11, RZ, RZ, -0x1 ;  /* 0xffffffffff0b7424 */ /* 0x000fe200078e00ff */
[----:B------:R-:W-:-:S02]  /*0c90*/  MOV R2, 0xcc0 ;  /* 0x00000cc000027802 */ /* 0x000fc40000000f00 */
[----:B------:R-:W-:Y:S02]  /*0ca0*/  MOV R10, R4 ;  /* 0x00000004000a7202 */ /* 0x000fe40000000f00 */
[----:B------:R-:W-:Y:S05]  /*0cb0*/  CALL.REL.NOINC `($__internal_21_$__cuda_sm70_shflsync_bfly_p) ;  /* 0x0000021000007944 */ /* 0x000fea0003c00000 */
[----:B0-----:R-:W-:Y:S01]  /*0cc0*/  HFMA2.MMA R9, -RZ, RZ, 0, 5.9604644775390625e-08 ;  /* 0x00000001ff097435 */ /* 0x001fe200000001ff */
[----:B-1----:R-:W-:Y:S01]  /*0cd0*/  MOV R7, R6 ;  /* 0x0000000600077202 */ /* 0x002fe20000000f00 */
[----:B------:R-:W-:Y:S01]  /*0ce0*/  IMAD.MOV.U32 R10, RZ, RZ, R5 ;  /* 0x000000ffff0a7224 */ /* 0x000fe200078e0005 */
[----:B------:R-:W-:Y:S01]  /*0cf0*/  MOV R6, 0x1f ;  /* 0x0000001f00067802 */ /* 0x000fe20000000f00 */
[----:B------:R-:W-:Y:S01]  /*0d00*/  IMAD.MOV.U32 R11, RZ, RZ, -0x1 ;  /* 0xffffffffff0b7424 */ /* 0x000fe200078e00ff */
[----:B------:R-:W-:Y:S02]  /*0d10*/  MOV R2, 0xd30 ;  /* 0x00000d3000027802 */ /* 0x000fe40000000f00 */
[----:B------:R-:W-:Y:S05]  /*0d20*/  CALL.REL.NOINC `($__internal_21_$__cuda_sm70_shflsync_bfly_p) ;  /* 0x000001a000007944 */ /* 0x000fea0003c00000 */
[----:B0-----:R-:W-:Y:S01]  /*0d30*/  HFMA2.MMA R9, -RZ, RZ, 0, 1.1920928955078125e-07 ;  /* 0x00000002ff097435 */ /* 0x001fe200000001ff */
[----:B-1----:R-:W-:Y:S01]  /*0d40*/  FADD.FTZ R10, R5, R6 ;  /* 0x00000006050a7221 */ /* 0x002fe20000010000 */
[----:B------:R-:W-:Y:S01]  /*0d50*/  MOV R6, 0x1f ;  /* 0x0000001f00067802 */ /* 0x000fe20000000f00 */
[----:B------:R-:W-:Y:S01]  /*0d60*/  IMAD.MOV.U32 R11, RZ, RZ, -0x1 ;  /* 0xffffffffff0b7424 */ /* 0x000fe200078e00ff */
[----:B------:R-:W-:Y:S02]  /*0d70*/  MOV R2, 0xd90 ;  /* 0x00000d9000027802 */ /* 0x000fe40000000f00 */
[----:B------:R-:W-:Y:S05]  /*0d80*/  CALL.REL.NOINC `($__internal_21_$__cuda_sm70_shflsync_bfly_p) ;  /* 0x0000014000007944 */ /* 0x000fea0003c00000 */
[----:B0-----:R-:W-:Y:S01]  /*0d90*/  HFMA2.MMA R9, -RZ, RZ, 0, 2.384185791015625e-07 ;  /* 0x00000004ff097435 */ /* 0x001fe200000001ff */
[----:B-1----:R-:W-:Y:S01]  /*0da0*/  FADD.FTZ R10, R10, R6 ;  /* 0x000000060a0a7221 */ /* 0x002fe20000010000 */
[----:B------:R-:W-:Y:S01]  /*0db0*/  MOV R6, 0x1f ;  /* 0x0000001f00067802 */ /* 0x000fe20000000f00 */
[----:B------:R-:W-:Y:S01]  /*0dc0*/  IMAD.MOV.U32 R11, RZ, RZ, -0x1 ;  /* 0xffffffffff0b7424 */ /* 0x000fe200078e00ff */
[----:B------:R-:W-:-:S02]  /*0dd0*/  MOV R2, 0xdf0 ;  /* 0x00000df000027802 */ /* 0x000fc40000000f00 */
[----:B------:R-:W-:Y:S05]  /*0de0*/  CALL.REL.NOINC `($__internal_21_$__cuda_sm70_shflsync_bfly_p) ;  /* 0x000000e000007944 */ /* 0x000fea0003c00000 */
[----:B0-----:R-:W-:Y:S01]  /*0df0*/  HFMA2.MMA R9, -RZ, RZ, 0, 4.76837158203125e-07 ;  /* 0x00000008ff097435 */ /* 0x001fe200000001ff */
[----:B-1----:R-:W-:Y:S01]  /*0e00*/  FADD.FTZ R10, R10, R6 ;  /* 0x000000060a0a7221 */ /* 0x002fe20000010000 */
[----:B------:R-:W-:Y:S01]  /*0e10*/  MOV R6, 0x1f ;  /* 0x0000001f00067802 */ /* 0x000fe20000000f00 */
[----:B------:R-:W-:Y:S01]  /*0e20*/  IMAD.MOV.U32 R11, RZ, RZ, -0x1 ;  /* 0xffffffffff0b7424 */ /* 0x000fe200078e00ff */
[----:B------:R-:W-:-:S02]  /*0e30*/  MOV R2, 0xe50 ;  /* 0x00000e5000027802 */ /* 0x000fc40000000f00 */
[----:B------:R-:W-:Y:S05]  /*0e40*/  CALL.REL.NOINC `($__internal_21_$__cuda_sm70_shflsync_bfly_p) ;  /* 0x0000008000007944 */ /* 0x000fea0003c00000 */
[----:B0-----:R-:W-:Y:S01]  /*0e50*/  HFMA2.MMA R9, -RZ, RZ, 0, 9.5367431640625e-07 ;  /* 0x00000010ff097435 */ /* 0x001fe200000001ff */
[----:B-1----:R-:W-:Y:S01]  /*0e60*/  FADD.FTZ R10, R10, R6 ;  /* 0x000000060a0a7221 */ /* 0x002fe20000010000 */
[----:B------:R-:W-:Y:S01]  /*0e70*/  MOV R6, 0x1f ;  /* 0x0000001f00067802 */ /* 0x000fe20000000f00 */
[----:B------:R-:W-:Y:S01]  /*0e80*/  IMAD.MOV.U32 R11, RZ, RZ, -0x1 ;  /* 0xffffffffff0b7424 */ /* 0x000fe200078e00ff */
[----:B------:R-:W-:-:S02]  /*0e90*/  MOV R2, 0xeb0 ;  /* 0x00000eb000027802 */ /* 0x000fc40000000f00 */
[----:B------:R-:W-:Y:S05]  /*0ea0*/  CALL.REL.NOINC `($__internal_21_$__cuda_sm70_shflsync_bfly_p) ;  /* 0x0000002000007944 */ /* 0x000fea0003c00000 */
[----:B-1----:R-:W-:Y:S01]  /*0eb0*/  MOV R5, R6 ;  /* 0x0000000600057202 */ /* 0x002fe20000000f00 */
[----:B0-----:R-:W-:Y:S05]  /*0ec0*/  BRA `(.L_x_274) ;  /* 0xfffffa5000007947 */ /* 0x001fea000383ffff */
        .weak           $__internal_21_$__cuda_sm70_shflsync_bfly_p
        .type           $__internal_21_$__cuda_sm70_shflsync_bfly_p,@function
        .size           $__internal_21_$__cuda_sm70_shflsync_bfly_p,(.L_x_1556 - $__internal_21_$__cuda_sm70_shflsync_bfly_p)
$__internal_21_$__cuda_sm70_shflsync_bfly_p:
[----:B------:R-:W-:Y:S01]  /*0ed0*/  HFMA2.MMA R3, -RZ, RZ, 0, 0 ;  /* 0x00000000ff037435 */ /* 0x000fe200000001ff */
[----:B------:R-:W-:Y:S04]  /*0ee0*/  WARPSYNC R11 ;  /* 0x0000000b00007348 */ /* 0x000fe80003800000 */
[----:B------:R0:W1:Y:S01]  /*0ef0*/  SHFL.BFLY PT, R6, R10, R9, R6 ;  /* 0x0c0000090a067389 */ /* 0x00006200000e0006 */
[----:B------:R-:W-:Y:S05]  /*0f00*/  RET.REL.NODEC R2 `(_ZN10layer_norm22ln_bwd_finalize_kernelINS_22Kernel_traits_finalizeILj256E6__halfS2_S2_S2_fjLb0ELj1024ELj4ENS_18Kernel_traits_baseILj256ES2_S2_S2_S2_fjLj1024EEEEELb0ELb1EEEvNS_9BwdParamsE) ;  /* 0xfffff0f002007950 */ /* 0x000fea0003c3ffff */
.L_x_275:
        /* <DEDUP_REMOVED lines=15> */
.L_x_1556:


//--------------------- .text._ZN10layer_norm40ln_parallel_residual_bwd_finalize_kernelINS_22Kernel_traits_finalizeILj256E6__halfS2_S2_S2_fjLb0ELj1024ELj4ENS_18Kernel_traits_baseILj256ES2_S2_S2_S2_fjLj1024EEEEELb1EEEvNS_9BwdParamsE --------------------------
	.section	.text._ZN10layer_norm40ln_parallel_residual_bwd_finalize_kernelINS_22Kernel_traits_finalizeILj256E6__halfS2_S2_S2_fjLb0ELj1024ELj4ENS_18Kernel_traits_baseILj256ES2_S2_S2_S2_fjLj1024EEEEELb1EEEvNS_9BwdParamsE,"ax",@progbits
	.sectioninfo	@"SHI_REGISTERS=32"
	.align	128
        .global         _ZN10layer_norm40ln_parallel_residual_bwd_finalize_kernelINS_22Kernel_traits_finalizeILj256E6__halfS2_S2_S2_fjLb0ELj1024ELj4ENS_18Kernel_traits_baseILj256ES2_S2_S2_S2_fjLj1024EEEEELb1EEEvNS_9BwdParamsE
        .type           _ZN10layer_norm40ln_parallel_residual_bwd_finalize_kernelINS_22Kernel_traits_finalizeILj256E6__halfS2_S2_S2_fjLb0ELj1024ELj4ENS_18Kernel_traits_baseILj256ES2_S2_S2_S2_fjLj1024EEEEELb1EEEvNS_9BwdParamsE,@function
        .size           _ZN10layer_norm40ln_parallel_residual_bwd_finalize_kernelINS_22Kernel_traits_finalizeILj256E6__halfS2_S2_S2_fjLb0ELj1024ELj4ENS_18Kernel_traits_baseILj256ES2_S2_S2_S2_fjLj1024EEEEELb1EEEvNS_9BwdParamsE,(.L_x_1557 - _ZN10layer_norm40ln_parallel_residual_bwd_finalize_kernelINS_22Kernel_traits_finalizeILj256E6__halfS2_S2_S2_fjLb0ELj1024ELj4ENS_18Kernel_traits_baseILj256ES2_S2_S2_S2_fjLj1024EEEEELb1EEEvNS_9BwdParamsE)
        .other          _ZN10layer_norm40ln_parallel_residual_bwd_finalize_kernelINS_22Kernel_traits_finalizeILj256E6__halfS2_S2_S2_fjLb0ELj1024ELj4ENS_18Kernel_traits_baseILj256ES2_S2_S2_S2_fjLj1024EEEEELb1EEEvNS_9BwdParamsE,@"STO_CUDA_ENTRY STV_DEFAULT"
_ZN10layer_norm40ln_parallel_residual_bwd_finalize_kernelINS_22Kernel_traits_finalizeILj256E6__halfS2_S2_S2_fjLb0ELj1024ELj4ENS_18Kernel_traits_baseILj256ES2_S2_S2_S2_fjLj1024EEEEELb1EEEvNS_9BwdParamsE:
.text._ZN10layer_norm40ln_parallel_residual_bwd_finalize_kernelINS_22Kernel_traits_finalizeILj256E6__halfS2_S2_S2_fjLb0ELj1024ELj4ENS_18Kernel_traits_baseILj256ES2_S2_S2_S2_fjLj1024EEEEELb1EEEvNS_9BwdParamsE:
        /* <DEDUP_REMOVED lines=19> */
.L_x_289:
        /* <DEDUP_REMOVED lines=37> */
.L_x_280:
        /* <DEDUP_REMOVED lines=59> */
.L_x_279:
[----:B------:R-:W-:Y:S05]  /*0730*/  BSYNC B1 ;  /* 0x0000000000017941 */ /* 0x000fea0003800000 */
.L_x_278:
        /* <DEDUP_REMOVED lines=35> */
.L_x_282:
[----:B------:R-:W-:Y:S05]  /*0970*/  BSYNC B1 ;  /* 0x0000000000017941 */ /* 0x000fea0003800000 */
.L_x_281:
        /* <DEDUP_REMOVED lines=16> */
.L_x_277:
[----:B------:R-:W-:Y:S05]  /*0a80*/  BSYNC B0 ;  /* 0x0000000000007941 */ /* 0x000fea0003800000 */
.L_x_276:
        /* <DEDUP_REMOVED lines=14> */
.L_x_290:
        /* <DEDUP_REMOVED lines=36> */
.L_x_291:
        /* <DEDUP_REMOVED lines=11> */
.L_x_283:
        /* <DEDUP_REMOVED lines=23> */
.L_x_287:
[----:B------:R-:W-:Y:S05]  /*0fd0*/  BSYNC B0 ;  /* 0x0000000000007941 */ /* 0x000fea0003800000 */
.L_x_286:
[C---:B------:R-:W-:Y:S02]  /*0fe0*/  ISETP.GT.U32.AND P1, PT, R4.reuse, -0x101, PT ;  /* 0xfffffeff0400780c */ /* 0x040fe40003f24070 */
[----:B------:R-:W-:-:S02]  /*0ff0*/  IADD3 R4, R4, 0x100, RZ ;  /* 0x0000010004047810 */ /* 0x000fc40007ffe0ff */
[----:B------:R-:W-:-:S09]  /*1000*/  IADD3 R5, R5, 0x80, RZ ;  /* 0x0000008005057810 */ /* 0x000fd20007ffe0ff */
[----:B0-----:R-:W-:Y:S01]  /*1010*/  @!P1 CALL.REL.NOINC `(.L_x_288) ;  /* 0x0000001000009944 */ /* 0x001fe20003c00000 */
[----:B------:R-:W-:Y:S05]  /*1020*/  BRA `(.L_x_289) ;  /* 0xfffff10000007947 */ /* 0x000fea000383ffff */
.L_x_288:
[----:B------:R-:W-:Y:S05]  /*1030*/  EXIT ;  /* 0x000000000000794d */ /* 0x000fea0003800000 */
.L_x_284:
[----:B------:R-:W-:Y:S01]  /*1040*/  HFMA2.MMA R17, -RZ, RZ, 0, 1.847743988037109375e-06 ;  /* 0x0000001fff117435 */ /* 0x000fe200000001ff */
[----:B----4-:R-:W-:Y:S01]  /*1050*/  MOV R19, R12 ;  /* 0x0000000c00137202 */ /* 0x010fe20000000f00 */
[----:B------:R-:W-:Y:S01]  /*1060*/  IMAD.MOV.U32 R16, RZ, RZ, 0x1 ;  /* 0x00000001ff107424 */ /* 0x000fe200078e00ff */
[----:B------:R-:W-:Y:S02]  /*1070*/  MOV R14, 0xffffffff ;  /* 0xffffffff000e7802 */ /* 0x000fe40000000f00 */
[----:B------:R-:W-:Y:S02]  /*1080*/  MOV R8, 0x10a0 ;  /* 0x000010a000087802 */ /* 0x000fe40000000f00 */
[----:B0123--:R-:W-:Y:S05]  /*1090*/  CALL.REL.NOINC `($__internal_22_$__cuda_sm70_shflsync_bfly_p) ;  /* 0x000007b000007944 */ /* 0x00ffea0003c00000 */
[----:B01----:R-:W-:Y:S05]  /*10a0*/  BRA `(.L_x_290) ;  /* 0xfffffac000007947 */ /* 0x003fea000383ffff */
.L_x_285:
[----:B------:R-:W-:Y:S01]  /*10b0*/  HFMA2.MMA R17, -RZ, RZ, 0, 1.847743988037109375e-06 ;  /* 0x0000001fff117435 */ /* 0x000fe200000001ff */
[----:B------:R-:W-:Y:S01]  /*10c0*/  MOV R19, R12 ;  /* 0x0000000c00137202 */ /* 0x000fe20000000f00 */
[----:B------:R-:W-:Y:S01]  /*10d0*/  IMAD.MOV.U32 R16, RZ, RZ, 0x2 ;  /* 0x00000002ff107424 */ /* 0x000fe200078e00ff */
[----:B------:R-:W-:Y:S02]  /*10e0*/  MOV R14, 0xffffffff ;  /* 0xffffffff000e7802 */ /* 0x000fe40000000f00 */
[----:B------:R-:W-:-:S02]  /*10f0*/  MOV R8, 0x1110 ;  /* 0x0000111000087802 */ /* 0x000fc40000000f00 */
[----:B-123--:R-:W-:Y:S05]  /*1100*/  CALL.REL.NOINC `($__internal_22_$__cuda_sm70_shflsync_bfly_p) ;  /* 0x0000074000007944 */ /* 0x00efea0003c00000 */
[----:B0-----:R-:W-:Y:S01]  /*1110*/  HFMA2.MMA R16, -RZ, RZ, 0, 2.384185791015625e-07 ;  /* 0x00000004ff107435 */ /* 0x001fe200000001ff */
[----:B-1----:R-:W-:Y:S01]  /*1120*/  FADD.FTZ R19, R12, R14 ;  /* 0x0000000e0c137221 */ /* 0x002fe20000010000 */
[----:B------:R-:W-:Y:S01]  /*1130*/  MOV R14, 0xffffffff ;  /* 0xffffffff000e7802 */ /* 0x000fe20000000f00 */
[----:B------:R-:W-:Y:S01]  /*1140*/  IMAD.MOV.U32 R17, RZ, RZ, 0x1f ;  /* 0x0000001fff117424 */ /* 0x000fe200078e00ff */
[----:B------:R-:W-:-:S02]  /*1150*/  MOV R8, 0x1170 ;  /* 0x0000117000087802 */ /* 0x000fc40000000f00 */
[----:B------:R-:W-:Y:S05]  /*1160*/  CALL.REL.NOINC `($__internal_22_$__cuda_sm70_shflsync_bfly_p) ;  /* 0x000006e000007944 */ /* 0x000fea0003c00000 */
[----:B0-----:R-:W-:Y:S01]  /*1170*/  HFMA2.MMA R16, -RZ, RZ, 0, 4.76837158203125e-07 ;  /* 0x00000008ff107435 */ /* 0x001fe200000001ff */
[----:B-1----:R-:W-:Y:S01]  /*1180*/  FADD.FTZ R19, R19, R14 ;  /* 0x0000000e13137221 */ /* 0x002fe20000010000 */
[----:B------:R-:W-:Y:S01]  /*1190*/  MOV R17, 0x1f ;  /* 0x0000001f00117802 */ /* 0x000fe20000000f00 */
[----:B------:R-:W-:Y:S01]  /*11a0*/  IMAD.MOV.U32 R14, RZ, RZ, -0x1 ;  /* 0xffffffffff0e7424 */ /* 0x000fe200078e00ff */
[----:B------:R-:W-:-:S02]  /*11b0*/  MOV R8, 0x11d0 ;  /* 0x000011d000087802 */ /* 0x000fc40000000f00 */
[----:B------:R-:W-:Y:S05]  /*11c0*/  CALL.REL.NOINC `($__internal_22_$__cuda_sm70_shflsync_bfly_p) ;  /* 0x0000068000007944 */ /* 0x000fea0003c00000 */
[----:B-1----:R-:W-:Y:S01]  /*11d0*/  FADD.FTZ R12, R19, R14 ;  /* 0x0000000e130c7221 */ /* 0x002fe20000010000 */
[----:B0-----:R-:W-:Y:S01]  /*11e0*/  HFMA2.MMA R16, -RZ, RZ, 0, 9.5367431640625e-07 ;  /* 0x00000010ff107435 */ /* 0x001fe200000001ff */
[----:B------:R-:W-:-:S02]  /*11f0*/  MOV R17, 0x1f ;  /* 0x0000001f00117802 */ /* 0x000fc40000000f00 */
[----:B------:R-:W-:Y:S01]  /*1200*/  MOV R14, 0xffffffff ;  /* 0xffffffff000e7802 */ /* 0x000fe20000000f00 */
[----:B------:R-:W-:Y:S01]  /*1210*/  IMAD.MOV.U32 R19, RZ, RZ, R12 ;  /* 0x000000ffff137224 */ /* 0x000fe200078e000c */
[----:B------:R-:W-:Y:S02]  /*1220*/  MOV R8, 0x1240 ;  /* 0x0000124000087802 */ /* 0x000fe40000000f00 */
[----:B------:R-:W-:Y:S05]  /*1230*/  CALL.REL.NOINC `($__internal_22_$__cuda_sm70_shflsync_bfly_p) ;  /* 0x0000061000007944 */ /* 0x000fea0003c00000 */
[----:B0-----:R-:W-:Y:S01]  /*1240*/  HFMA2.MMA R16, -RZ, RZ, 0, 5.9604644775390625e-08 ;  /* 0x00000001ff107435 */ /* 0x001fe200000001ff */
[----:B-1----:R-:W-:Y:S01]  /*1250*/  MOV R15, R14 ;  /* 0x0000000e000f7202 */ /* 0x002fe20000000f00 */
[----:B------:R-:W-:Y:S01]  /*1260*/  IMAD.MOV.U32 R17, RZ, RZ, 0x1f ;  /* 0x0000001fff117424 */ /* 0x000fe200078e00ff */
[----:B------:R-:W-:Y:S02]  /*1270*/  MOV R19, R13 ;  /* 0x0000000d00137202 */ /* 0x000fe40000000f00 */
[----:B------:R-:W-:Y:S02]  /*1280*/  MOV R14, 0xffffffff ;  /* 0xffffffff000e7802 */ /* 0x000fe40000000f00 */
[----:B------:R-:W-:Y:S02]  /*1290*/  MOV R8, 0x12b0 ;  /* 0x000012b000087802 */ /* 0x000fe40000000f00 */
[----:B------:R-:W-:Y:S05]  /*12a0*/  CALL.REL.NOINC `($__internal_22_$__cuda_sm70_shflsync_bfly_p) ;  /* 0x000005a000007944 */ /* 0x000fea0003c00000 */
[----:B0-----:R-:W-:Y:S01]  /*12b0*/  HFMA2.MMA R16, -RZ, RZ, 0, 1.1920928955078125e-07 ;  /* 0x00000002ff107435 */ /* 0x001fe200000001ff */
[----:B-1----:R-:W-:Y:S01]  /*12c0*/  FADD.FTZ R19, R13, R14 ;  /* 0x0000000e0d137221 */ /* 0x002fe20000010000 */
[----:B------:R-:W-:Y:S01]  /*12d0*/  MOV R17, 0x1f ;  /* 0x0000001f00117802 */ /* 0x000fe20000000f00 */
[----:B------:R-:W-:Y:S01]  /*12e0*/  IMAD.MOV.U32 R14, RZ, RZ, -0x1 ;  /* 0xffffffffff0e7424 */ /* 0x000fe200078e00ff */
[----:B------:R-:W-:-:S02]  /*12f0*/  MOV R8, 0x1310 ;  /* 0x0000131000087802 */ /* 0x000fc40000000f00 */
[----:B------:R-:W-:Y:S05]  /*1300*/  CALL.REL.NOINC `($__internal_22_$__cuda_sm70_shflsync_bfly_p) ;  /* 0x0000054000007944 */ /* 0x000fea0003c00000 */
[----:B0-----:R-:W-:Y:S01]  /*1310*/  HFMA2.MMA R16, -RZ, RZ, 0, 2.384185791015625e-07 ;  /* 0x00000004ff107435 */ /* 0x001fe200000001ff */
[----:B-1----:R-:W-:Y:S01]  /*1320*/  FADD.FTZ R19, R19, R14 ;  /* 0x0000000e13137221 */ /* 0x002fe20000010000 */
[----:B------:R-:W-:-:S02]  /*1330*/  MOV R17, 0x1f ;  /* 0x0000001f00117802 */ /* 0x000fc40000000f00 */
[----:B------:R-:W-:Y:S02]  /*1340*/  MOV R14, 0xffffffff ;  /* 0xffffffff000e7802 */ /* 0x000fe40000000f00 */
[----:B------:R-:W-:Y:S02]  /*1350*/  MOV R8, 0x1370 ;  /* 0x0000137000087802 */ /* 0x000fe40000000f00 */
[----:B------:R-:W-:Y:S05]  /*1360*/  CALL.REL.NOINC `($__internal_22_$__cuda_sm70_shflsync_bfly_p) ;  /* 0x000004e000007944 */ /* 0x000fea0003c00000 */
[----:B0-----:R-:W-:Y:S01]  /*1370*/  HFMA2.MMA R17, -RZ, RZ, 0, 1.847743988037109375e-06 ;  /* 0x0000001fff117435 */ /* 0x001fe200000001ff */
[----:B-1----:R-:W-:Y:S01]  /*1380*/  FADD.FTZ R19, R19, R14 ;  /* 0x0000000e13137221 */ /* 0x002fe20000010000 */
[----:B------:R-:W-:Y:S01]  /*1390*/  MOV R14, 0xffffffff ;  /* 0xffffffff000e7802 */ /* 0x000fe20000000f00 */
[----:B------:R-:W-:Y:S01]  /*13a0*/  IMAD.MOV.U32 R16, RZ, RZ, 0x8 ;  /* 0x00000008ff107424 */ /* 0x000fe200078e00ff */
[----:B------:R-:W-:Y:S02]  /*13b0*/  MOV R8, 0x13d0 ;  /* 0x000013d000087802 */ /* 0x000fe40000000f00 */
[----:B------:R-:W-:Y:S05]  /*13c0*/  CALL.REL.NOINC `($__internal_22_$__cuda_sm70_shflsync_bfly_p) ;  /* 0x0000048000007944 */ /* 0x000fea0003c00000 */
[----:B-1----:R-:W-:Y:S01]  /*13d0*/  FADD.FTZ R13, R19, R14 ;  /* 0x0000000e130d7221 */ /* 0x002fe20000010000 */
[----:B0-----:R-:W-:Y:S01]  /*13e0*/  HFMA2.MMA R16, -RZ, RZ, 0, 9.5367431640625e-07 ;  /* 0x00000010ff107435 */ /* 0x001fe200000001ff */
[----:B------:R-:W-:Y:S01]  /*13f0*/  IMAD.MOV.U32 R17, RZ, RZ, 0x1f ;  /* 0x0000001fff117424 */ /* 0x000fe200078e00ff */
[----:B------:R-:W-:Y:S02]  /*1400*/  MOV R14, 0xffffffff ;  /* 0xffffffff000e7802 */ /* 0x000fe40000000f00 */
[----:B------:R-:W-:-:S02]  /*1410*/  MOV R19, R13 ;  /* 0x0000000d00137202 */ /* 0x000fc40000000f00 */
[----:B------:R-:W-:Y:S02]  /*1420*/  MOV R8, 0x1440 ;  /* 0x0000144000087802 */ /* 0x000fe40000000f00 */
[----:B------:R-:W-:Y:S05]  /*1430*/  CALL.REL.NOINC `($__internal_22_$__cuda_sm70_shflsync_bfly_p) ;  /* 0x0000041000007944 */ /* 0x000fea0003c00000 */
[----:B0-----:R-:W-:Y:S01]  /*1440*/  HFMA2.MMA R16, -RZ, RZ, 0, 5.9604644775390625e-08 ;  /* 0x00000001ff107435 */ /* 0x001fe200000001ff */
[----:B-1----:R-:W-:Y:S01]  /*1450*/  MOV R18, R14 ;  /* 0x0000000e00127202 */ /* 0x002fe20000000f00 */
[----:B------:R-:W-:Y:S01]  /*1460*/  IMAD.MOV.U32 R19, RZ, RZ, R11 ;  /* 0x000000ffff137224 */ /* 0x000fe200078e000b */
[----:B------:R-:W-:Y:S02]  /*1470*/  MOV R17, 0x1f ;  /* 0x0000001f00117802 */ /* 0x000fe40000000f00 */
[----:B------:R-:W-:Y:S02]  /*1480*/  MOV R14, 0xffffffff ;  /* 0xffffffff000e7802 */ /* 0x000fe40000000f00 */
[----:B------:R-:W-:Y:S02]  /*1490*/  MOV R8, 0x14b0 ;  /* 0x000014b000087802 */ /* 0x000fe40000000f00 */
[----:B------:R-:W-:Y:S05]  /*14a0*/  CALL.REL.NOINC `($__internal_22_$__cuda_sm70_shflsync_bfly_p) ;  /* 0x000003a000007944 */ /* 0x000fea0003c00000 */
[----:B0-----:R-:W-:Y:S01]  /*14b0*/  HFMA2.MMA R17, -RZ, RZ, 0, 1.847743988037109375e-06 ;  /* 0x0000001fff117435 */ /* 0x001fe200000001ff */
[----:B-1----:R-:W-:Y:S01]  /*14c0*/  FADD.FTZ R19, R11, R14 ;  /* 0x0000000e0b137221 */ /* 0x002fe20000010000 */
[----:B------:R-:W-:Y:S01]  /*14d0*/  MOV R14, 0xffffffff ;  /* 0xffffffff000e7802 */ /* 0x000fe20000000f00 */
[----:B------:R-:W-:Y:S01]  /*14e0*/  IMAD.MOV.U32 R16, RZ, RZ, 0x2 ;  /* 0x00000002ff107424 */ /* 0x000fe200078e00ff */
[----:B------:R-:W-:-:S02]  /*14f0*/  MOV R8, 0x1510 ;  /* 0x0000151000087802 */ /* 0x000fc40000000f00 */
[----:B------:R-:W-:Y:S05]  /*1500*/  CALL.REL.NOINC `($__internal_22_$__cuda_sm70_shflsync_bfly_p) ;  /* 0x0000034000007944 */ /* 0x000fea0003c00000 */
        /* <DEDUP_REMOVED lines=44> */
[----:B0-----:R-:W-:Y:S01]  /*17d0*/  HFMA2.MMA R16, -RZ, RZ, 0, 9.5367431640625e-07 ;  /* 0x00000010ff107435 */ /* 0x001fe200000001ff */
[----:B-1----:R-:W-:Y:S01]  /*17e0*/  FADD.FTZ R19, R19, R14 ;  /* 0x0000000e13137221 */ /* 0x002fe20000010000 */
[----:B------:R-:W-:Y:S01]  /*17f0*/  MOV R14, 0xffffffff ;  /* 0xffffffff000e7802 */ /* 0x000fe20000000f00 */
[----:B------:R-:W-:Y:S01]  /*1800*/  IMAD.MOV.U32 R17, RZ, RZ, 0x1f ;  /* 0x0000001fff117424 */ /* 0x000fe200078e00ff */
[----:B------:R-:W-:-:S02]  /*1810*/  MOV R8, 0x1830 ;  /* 0x0000183000087802 */ /* 0x000fc40000000f00 */
[----:B------:R-:W-:Y:S05]  /*1820*/  CALL.REL.NOINC `($__internal_22_$__cuda_sm70_shflsync_bfly_p) ;  /* 0x0000002000007944 */ /* 0x000fea0003c00000 */
[----:B-1----:R-:W-:Y:S01]  /*1830*/  MOV R8, R14 ;  /* 0x0000000e00087202 */ /* 0x002fe20000000f00 */
[----:B0-----:R-:W-:Y:S05]  /*1840*/  BRA `(.L_x_291) ;  /* 0xfffff56000007947 */ /* 0x001fea000383ffff */
        .weak           $__internal_22_$__cuda_sm70_shflsync_bfly_p
        .type           $__internal_22_$__cuda_sm70_shflsync_bfly_p,@function
        .size           $__internal_22_$__cuda_sm70_shflsync_bfly_p,(.L_x_1557 - $__internal_22_$__cuda_sm70_shflsync_bfly_p)
$__internal_22_$__cuda_sm70_shflsync_bfly_p:
[----:B------:R-:W-:Y:S01]  /*1850*/  HFMA2.MMA R9, -RZ, RZ, 0, 0 ;  /* 0x00000000ff097435 */ /* 0x000fe200000001ff */
[----:B------:R-:W-:Y:S04]  /*1860*/  WARPSYNC R14 ;  /* 0x0000000e00007348 */ /* 0x000fe80003800000 */
[----:B------:R0:W1:Y:S01]  /*1870*/  SHFL.BFLY PT, R14, R19, R16, R17 ;  /* 0x0c000010130e7389 */ /* 0x00006200000e0011 */
[----:B------:R-:W-:Y:S05]  /*1880*/  RET.REL.NODEC R8 `(_ZN10layer_norm40ln_parallel_residual_bwd_finalize_kernelINS_22Kernel_traits_finalizeILj256E6__halfS2_S2_S2_fjLb0ELj1024ELj4ENS_18Kernel_traits_baseILj256ES2_S2_S2_S2_fjLj1024EEEEELb1EEEvNS_9BwdParamsE) ;  /* 0xffffe77008007950 */ /* 0x000fea0003c3ffff */
.L_x_292:
        /* <DEDUP_REMOVED lines=15> */
.L_x_1557:


//--------------------- .text._ZN10layer_norm31ln_parallel_residual_bwd_kernelINS_13Kernel_traitsI6__halfS2_S2_S2_fjLj256ELj1ELj4ELj1ELj16ENS_18Kernel_traits_baseILj256ES2_S2_S2_S2_fjLj128EEEEELb1ELb1ELb1EEEvNS_9BwdParamsE --------------------------
	.section	.text._ZN10layer_norm31ln_parallel_residual_bwd_kernelINS_13Kernel_traitsI6__halfS2_S2_S2_fjLj256ELj1ELj4ELj1ELj16ENS_18Kernel_traits_baseILj256ES2_S2_S2_S2_fjLj128EEEEELb1ELb1ELb1EEEvNS_9BwdParamsE,"ax",@progbits
	.sectioninfo	@"SHI_REGISTERS=80"
	.align	128
        .global         _ZN10layer_norm31ln_parallel_residual_bwd_kernelINS_13Kernel_traitsI6__halfS2_S2_S2_fjLj256ELj1ELj4ELj1ELj16ENS_18Kernel_traits_baseILj256ES2_S2_S2_S2_fjLj128EEEEELb1ELb1ELb1EEEvNS_9BwdParamsE
        .type           _ZN10layer_norm31ln_parallel_residual_bwd_kernelINS_13Kernel_traitsI6__halfS2_S2_S2_fjLj256ELj1ELj4ELj1ELj16ENS_18Kernel_traits_baseILj256ES2_S2_S2_S2_fjLj128EEEEELb1ELb1ELb1EEEvNS_9BwdParamsE,@function
        .size           _ZN10layer_norm31ln_parallel_residual_bwd_kernelINS_13Kernel_traitsI6__halfS2_S2_S2_fjLj256ELj1ELj4ELj1ELj16ENS_18Kernel_traits_baseILj256ES2_S2_S2_S2_fjLj128EEEEELb1ELb1ELb1EEEvNS_9BwdParamsE,(.L_x_1558 - _ZN10layer_norm31ln_parallel_residual_bwd_kernelINS_13Kernel_traitsI6__halfS2_S2_S2_fjLj256ELj1ELj4ELj1ELj16ENS_18Kernel_traits_baseILj256ES2_S2_S2_S2_fjLj128EEEEELb1ELb1ELb1EEEvNS_9BwdParamsE)
        .other          _ZN10layer_norm31ln_parallel_residual_bwd_kernelINS_13Kernel_traitsI6__halfS2_S2_S2_fjLj256ELj1ELj4ELj1ELj16ENS_18Kernel_traits_baseILj256ES2_S2_S2_S2_fjLj128EEEEELb1ELb1ELb1EEEvNS_9BwdParamsE,@"STO_CUDA_ENTRY STV_DEFAULT"
_ZN10layer_norm31ln_parallel_residual_bwd_kernelINS_13Kernel_traitsI6__halfS2_S2_S2_fjLj256ELj1ELj4ELj1ELj16ENS_18Kernel_traits_baseILj256ES2_S2_S2_S2_fjLj128EEEEELb1ELb1ELb1EEEvNS_9BwdParamsE:
.text._ZN10layer_norm31ln_parallel_residual_bwd_kernelINS_13Kernel_traitsI6__halfS2_S2_S2_fjLj256ELj1ELj4ELj1ELj16ENS_18Kernel_traits_baseILj256ES2_S2_S2_S2_fjLj128EEEEELb1ELb1ELb1EEEvNS_9BwdParamsE:
        /* <DEDUP_REMOVED lines=17> */
.L_x_293:
[----:B------:R-:W-:-:S04]  /*0110*/  SHF.L.U32 R0, R61, 0x4, RZ ;  /* 0x000000043d007819 */ /* 0x000fc800000006ff */
[----:B------:R-:W-:-:S04]  /*0120*/  LOP3.LUT R0, R0, 0x1f0, RZ, 0xc0, !PT ;  /* 0x000001f000007812 */ /* 0x000fc800078ec0ff */
[----:B------:R-:W-:-:S05]  /*0130*/  IADD3 R2, P0, R0, c[0x0][0x1b0], RZ ;  /* 0x00006c0000027a10 */ /* 0x000fca0007f1e0ff */
[----:B------:R-:W-:-:S05]  /*0140*/  IMAD.X R3, RZ, RZ, c[0x0][0x1b4], P0 ;  /* 0x00006d00ff037624 */ /* 0x000fca00000e06ff */
[----:B------:R-:W2:Y:S01]  /*0150*/  LDG.E.128 R44, [R2.64] ;  /* 0x00000004022c7981 */ /* 0x000ea2000c1e1d00 */
[----:B------:R-:W0:Y:S01]  /*0160*/  LDC.U8 R59, c[0x0][0x1f0] ;  /* 0x00007c00ff3b7b82 */ /* 0x000e220000000000 */
[----:B------:R-:W-:Y:S01]  /*0170*/  CS2R R42, SRZ ;  /* 0x00000000002a7805 */ /* 0x000fe2000001ff00 */
[----:B------:R-:W-:Y:S01]  /*0180*/  CS2R R40, SRZ ;  /* 0x0000000000287805 */ /* 0x000fe2000001ff00 */
[----:B------:R-:W-:Y:S01]  /*0190*/  CS2R R38, SRZ ;  /* 0x0000000000267805 */ /* 0x000fe2000001ff00 */
[----:B------:R-:W-:Y:S01]  /*01a0*/  CS2R R36, SRZ ;  /* 0x0000000000247805 */ /* 0x000fe2000001ff00 */
[----:B------:R-:W-:Y:S01]  /*01b0*/  CS2R R14, SRZ ;  /* 0x00000000000e7805 */ /* 0x000fe2000001ff00 */
[----:B------:R-:W-:Y:S01]  /*01c0*/  CS2R R12, SRZ ;  /* 0x00000000000c7805 */ /* 0x000fe2000001ff00 */
[----:B------:R-:W-:Y:S01]  /*01d0*/  IMAD.MOV.U32 R11, RZ, RZ, RZ ;  /* 0x000000ffff0b7224 */ /* 0x000fe200078e00ff */
[--C-:B--2---:R-:W-:Y:S02]  /*01e0*/  HADD2.F32 R54, -RZ, R46.reuse.H0_H0 ;  /* 0x2000002eff367230 */ /* 0x104fe40000004100 */
[----:B------:R-:W-:Y:S01]  /*01f0*/  HADD2.F32 R53, -RZ, R46.H1_H1 ;  /* 0x3000002eff357230 */ /* 0x000fe20000004100 */
[----:B------:R-:W-:Y:S01]  /*0200*/  HFMA2.MMA R46, -RZ, RZ, 0, 0 ;  /* 0x00000000ff2e7435 */ /* 0x000fe200000001ff */
[----:B------:R-:W-:-:S02]  /*0210*/  HADD2.F32 R58, -RZ, R44.H0_H0 ;  /* 0x2000002cff3a7230 */ /* 0x000fc40000004100 */
[----:B------:R-:W-:Y:S02]  /*0220*/  HADD2.F32 R57, -RZ, R44.H1_H1 ;  /* 0x3000002cff397230 */ /* 0x000fe40000004100 */
[--C-:B------:R-:W-:Y:S02]  /*0230*/  HADD2.F32 R56, -RZ, R45.reuse.H0_H0 ;  /* 0x2000002dff387230 */ /* 0x100fe40000004100 */
[----:B------:R-:W-:Y:S01]  /*0240*/  HADD2.F32 R55, -RZ, R45.H1_H1 ;  /* 0x3000002dff377230 */ /* 0x000fe20000004100 */
[----:B------:R-:W-:Y:S01]  /*0250*/  CS2R R44, SRZ ;  /* 0x00000000002c7805 */ /* 0x000fe2000001ff00 */
[--C-:B------:R-:W-:Y:S02]  /*0260*/  HADD2.F32 R52, -RZ, R47.reuse.H0_H0 ;  /* 0x2000002fff347230 */ /* 0x100fe40000004100 */
[----:B0-----:R-:W-:Y:S02]  /*0270*/  HADD2.F32 R47, -RZ, R47.H1_H1 ;  /* 0x3000002fff2f7230 */ /* 0x001fe40000004100 */
.L_x_298:
[----:B------:R-:W-:Y:S01]  /*0280*/  IMAD R9, R60, c[0x0][0x168], RZ ;  /* 0x00005a003c097a24 */ /* 0x000fe200078e02ff */
[----:B------:R-:W-:Y:S02]  /*0290*/  ISETP.NE.U32.AND P0, PT, RZ, c[0x0][0x250], PT ;  /* 0x00009400ff007a0c */ /* 0x000fe40003f05070 */
[----:B------:R-:W-:-:S02]  /*02a0*/  LOP3.LUT R49, R61, 0x1f, RZ, 0xc0, !PT ;  /* 0x0000001f3d317812 */ /* 0x000fc400078ec0ff */
[----:B------:R-:W-:Y:S02]  /*02b0*/  SHF.R.S32.HI R10, RZ, 0x1f, R9 ;  /* 0x0000001fff0a7819 */ /* 0x000fe40000011409 */
[----:B------:R-:W-:Y:S02]  /*02c0*/  ISETP.NE.AND.EX P0, PT, RZ, c[0x0][0x254], PT, P0 ;  /* 0x00009500ff007a0c */ /* 0x000fe40003f05300 */
[----:B------:R-:W-:-:S04]  /*02d0*/  LEA.HI R10, R10, R9, RZ, 0x3 ;  /* 0x000000090a0a7211 */ /* 0x000fc800078f18ff */
[----:B------:R-:W-:-:S04]  /*02e0*/  LEA.HI.SX32 R49, R10, R49, 0x1d ;  /* 0x000000310a317211 */ /* 0x000fc800078feaff */
[C---:B------:R-:W-:Y:S02]  /*02f0*/  SHF.L.U32 R48, R49.reuse, 0x3, RZ ;  /* 0x0000000331307819 */ /* 0x040fe400000006ff */
[----:B------:R-:W-:Y:S02]  /*0300*/  SHF.R.U32.HI R68, RZ, 0x1d, R49 ;  /* 0x0000001dff447819 */ /* 0x000fe40000011631 */
[----:B------:R-:W-:Y:S01]  /*0310*/  @P0 IADD3 R50, P1, R48, c[0x0][0x198], RZ ;  /* 0x0000660030320a10 */ /* 0x000fe20007f3e0ff */
[----:B------:R-:W-:-:S03]  /*0320*/  IMAD.SHL.U32 R10, R49, 0x10, RZ ;  /* 0x00000010310a7824 */ /* 0x000fc600078e00ff */
[----:B------:R-:W-:Y:S02]  /*0330*/  @P0 IADD3.X R51, R68, c[0x0][0x19c], RZ, P1, !PT ;  /* 0x0000670044330a10 */ /* 0x000fe40000ffe4ff */
[----:B------:R-:W-:Y:S02]  /*0340*/  MOV R63, 0x4 ;  /* 0x00000004003f7802 */ /* 0x000fe40000000f00 */
[----:B------:R-:W-:Y:S02]  /*0350*/  SHF.R.U32.HI R9, RZ, 0x1c, R49 ;  /* 0x0000001cff097819 */ /* 0x000fe40000011631 */
[----:B------:R-:W2:Y:S01]  /*0360*/  @P0 LDG.E.64 R50, [R50.64] ;  /* 0x0000000432320981 */ /* 0x000ea2000c1e1b00 */
[----:B------:R-:W-:Y:S01]  /*0370*/  IADD3 R28, P1, R10, c[0x0][0x188], RZ ;  /* 0x000062000a1c7a10 */ /* 0x000fe20007f3e0ff */
[----:B------:R-:W-:-:S03]  /*0380*/  IMAD.WIDE R66, R60, R63, c[0x0][0x1a0] ;  /* 0x000068003c427625 */ /* 0x000fc600078e023f */
[----:B------:R-:W-:Y:S01]  /*0390*/  IADD3.X R29, R9, c[0x0][0x18c], RZ, P1, !PT ;  /* 0x00006300091d7a10 */ /* 0x000fe20000ffe4ff */
[----:B------:R-:W-:Y:S02]  /*03a0*/  IMAD.MOV.U32 R32, RZ, RZ, 0x10 ;  /* 0x00000010ff207424 */ /* 0x000fe400078e00ff */
[----:B------:R0:W3:Y:S02]  /*03b0*/  LDG.E R66, [R66.64] ;  /* 0x0000000442427981 */ /* 0x0000e4000c1e1900 */
[----:B------:R-:W-:Y:S02]  /*03c0*/  IMAD.WIDE.U32 R32, R49, R32, c[0x0][0x208] ;  /* 0x0000820031207625 */ /* 0x000fe400078e0020 */
[----:B------:R-:W4:Y:S02]  /*03d0*/  LDG.E.128 R28, [R28.64] ;  /* 0x000000041c1c7981 */ /* 0x000f24000c1e1d00 */
[----:B------:R-:W-:Y:S02]  /*03e0*/  IMAD.WIDE R62, R60, R63, c[0x0][0x1a8] ;  /* 0x00006a003c3e7625 */ /* 0x000fe400078e023f */
[----:B------:R-:W3:Y:S04]  /*03f0*/  LDG.E.128 R32, [R32.64] ;  /* 0x0000000420207981 */ /* 0x000ee8000c1e1d00 */
[----:B------:R2:W3:Y:S01]  /*0400*/  LDG.E R62, [R62.64] ;  /* 0x000000043e3e7981 */ /* 0x0004e2000c1e1900 */
[----:B------:R-:W-:-:S02]  /*0410*/  ISETP.NE.U32.AND P1, PT, RZ, c[0x0][0x218], PT ;  /* 0x00008600ff007a0c */ /* 0x000fc40003f25070 */
[----:B------:R-:W-:Y:S02]  /*0420*/  IADD3 R48, P3, R48, c[0x0][0x190], RZ ;  /* 0x0000640030307a10 */ /* 0x000fe40007f7e0ff */
[----:B------:R-:W-:-:S13]  /*0430*/  ISETP.NE.AND.EX P1, PT, RZ, c[0x0][0x21c], PT, P1 ;  /* 0x00008700ff007a0c */ /* 0x000fda0003f25310 */
[----:B------:R-:W-:-:S04]  /*0440*/  @P1 LEA R64, P2, R49, c[0x0][0x218], 0x4 ;  /* 0x0000860031401a11 */ /* 0x000fc800078420ff */
[----:B------:R-:W-:Y:S02]  /*0450*/  @P1 LEA.HI.X R65, R49, c[0x0][0x21c], RZ, 0x4, P2 ;  /* 0x0000870031411a11 */ /* 0x000fe400010f24ff */
[----:B------:R-:W-:Y:S02]  /*0460*/  IADD3.X R49, R68, c[0x0][0x194], RZ, P3, !PT ;  /* 0x0000650044317a10 */ /* 0x000fe40001ffe4ff */
[----:B------:R-:W-:Y:S01]  /*0470*/  ISETP.NE.AND P2, PT, R59, RZ, PT ;  /* 0x000000ff3b00720c */ /* 0x000fe20003f45270 */
[----:B------:R1:W5:Y:S04]  /*0480*/  @P1 LDG.E.128 R16, [R64.64] ;  /* 0x0000000440101981 */ /* 0x000368000c1e1d00 */
[----:B------:R-:W5:Y:S01]  /*0490*/  LDG.E.64 R48, [R48.64] ;  /* 0x0000000430307981 */ /* 0x000f62000c1e1b00 */
[----:B--2---:R-:W-:-:S02]  /*04a0*/  @P0 SHF.R.U64 R63, R50, 0x18, R51 ;  /* 0x00000018323f0819 */ /* 0x004fc40000001233 */
[C-C-:B0-----:R-:W-:Y:S02]  /*04b0*/  @P0 SHF.R.U64 R67, R50.reuse, 0x8, R51.reuse ;  /* 0x0000000832430819 */ /* 0x141fe40000001233 */
[C---:B------:R-:W-:Y:S02]  /*04c0*/  @P0 SHF.R.U64 R68, R50.reuse, 0x10, R51 ;  /* 0x0000001032440819 */ /* 0x040fe40000001233 */
[----:B------:R-:W-:Y:S02]  /*04d0*/  @P0 PRMT R8, R50, 0x7610, R8 ;  /* 0x0000761032080816 */ /* 0x000fe40000000008 */
[----:B------:R-:W-:Y:S02]  /*04e0*/  @P0 PRMT R5, R63, 0x7610, R5 ;  /* 0x000076103f050816 */ /* 0x000fe40000000005 */
[----:B------:R-:W-:Y:S02]  /*04f0*/  @P0 PRMT R4, R51, 0x7610, R4 ;  /* 0x0000761033040816 */ /* 0x000fe40000000004 */
[--C-:B------:R-:W-:Y:S01]  /*0500*/  @P0 SHF.R.U32.HI R50, RZ, 0x8, R51.reuse ;  /* 0x00000008ff320819 */ /* 0x100fe20000011633 */
[----:B----4-:R-:W-:Y:S01]  /*0510*/  HADD2.F32 R69, -RZ, R28.H1_H1 ;  /* 0x3000001cff457230 */ /* 0x010fe20000004100 */
[--C-:B------:R-:W-:Y:S01]  /*0520*/  @P0 SHF.R.U32.HI R63, RZ, 0x10, R51.reuse ;  /* 0x00000010ff3f0819 */ /* 0x100fe20000011633 */
[--C-:B-1----:R-:W-:Y:S01]  /*0530*/  HADD2.F32 R65, -RZ, R29.reuse.H1_H1 ;  /* 0x3000001dff417230 */ /* 0x102fe20000004100 */
[----:B------:R-:W-:Y:S01]  /*0540*/  @P0 SHF.R.U32.HI R51, RZ, 0x18, R51 ;  /* 0x00000018ff330819 */ /* 0x000fe20000011633 */
[----:B---3--:R-:W-:Y:S01]  /*0550*/  HADD2.F32 R75, -RZ, R32.H0_H0 ;  /* 0x20000020ff4b7230 */ /* 0x008fe20000004100 */
[----:B------:R-:W-:Y:S01]  /*0560*/  FSEL R66, R66, RZ, !P2 ;  /* 0x000000ff42427208 */ /* 0x000fe20005000000 */
[----:B------:R-:W-:Y:S01]  /*0570*/  HADD2.F32 R71, -RZ, R30.H1_H1 ;  /* 0x3000001eff477230 */ /* 0x000fe20000004100 */
[----:B------:R-:W-:Y:S01]  /*0580*/  @P0 PRMT R0, R51, 0x7610, R0 ;  /* 0x0000761033000816 */ /* 0x000fe20000000000 */
[----:B------:R-:W-:Y:S01]  /*0590*/  HADD2.F32 R51, -RZ, R28.H0_H0 ;  /* 0x2000001cff337230 */ /* 0x000fe20000004100 */
[----:B------:R-:W-:Y:S01]  /*05a0*/  @P0 PRMT R7, R67, 0x7610, R7 ;  /* 0x0000761043070816 */ /* 0x000fe20000000007 */
[----:B------:R-:W-:Y:S01]  /*05b0*/  HADD2.F32 R67, -RZ, R29.H0_H0 ;  /* 0x2000001dff437230 */ /* 0x000fe20000004100 */
[C---:B------:R-:W-:Y:S01]  /*05c0*/  FADD.FTZ R69, -R66.reuse, R69 ;  /* 0x0000004542457221 */ /* 0x040fe20000010100 */
[----:B------:R-:W-:Y:S01]  /*05d0*/  @P0 PRMT R2, R63, 0x7610, R2 ;  /* 0x000076103f020816 */ /* 0x000fe20000000002 */
[C---:B------:R-:W-:Y:S01]  /*05e0*/  FADD.FTZ R65, -R66.reuse, R65 ;  /* 0x0000004142417221 */ /* 0x040fe20000010100 */
[----:B------:R-:W-:Y:S01]  /*05f0*/  HADD2.F32 R63, -RZ, R30.H0_H0 ;  /* 0x2000001eff3f7230 */ /* 0x000fe20000004100 */
[----:B------:R-:W-:Y:S01]  /*0600*/  FADD.FTZ R29, -R66, R51 ;  /* 0x00000033421d7221 */ /* 0x000fe20000010100 */
[----:B------:R-:W-:Y:S01]  /*0610*/  @P0 PRMT R6, R68, 0x7610, R6 ;  /* 0x0000761044060816 */ /* 0x000fe20000000006 */
[----:B------:R-:W-:Y:S01]  /*0620*/  HADD2.F32 R30, -RZ, R32.H1_H1 ;  /* 0x30000020ff1e7230 */ /* 0x000fe20000004100 */
[C---:B------:R-:W-:Y:S01]  /*0630*/  FMUL.FTZ R74, R62.reuse, R69 ;  /* 0x000000453e4a7220 */ /* 0x040fe20000410000 */
[--C-:B------:R-:W-:Y:S01]  /*0640*/  HADD2.F32 R28, -RZ, R33.reuse.H1_H1 ;  /* 0x30000021ff1c7230 */ /* 0x100fe20000004100 */
[C---:B------:R-:W-:Y:S01]  /*0650*/  FMUL.FTZ R68, R62.reuse, R65 ;  /* 0x000000413e447220 */ /* 0x040fe20000410000 */
[----:B------:R-:W-:Y:S01]  /*0660*/  HADD2.F32 R77, -RZ, R33.H0_H0 ;  /* 0x20000021ff4d7230 */ /* 0x000fe20000004100 */
[----:B------:R-:W-:Y:S01]  /*0670*/  FMUL.FTZ R29, R62, R29 ;  /* 0x0000001d3e1d7220 */ /* 0x000fe20000410000 */
[--C-:B------:R-:W-:Y:S01]  /*0680*/  HADD2.F32 R73, -RZ, R31.reuse.H0_H0 ;  /* 0x2000001fff497230 */ /* 0x100fe20000004100 */
[----:B------:R-:W-:Y:S01]  /*0690*/  FMUL.FTZ R72, R58, R75 ;  /* 0x0000004b3a487220 */ /* 0x000fe20000410000 */
[----:B------:R-:W-:Y:S01]  /*06a0*/  HADD2.F32 R31, -RZ, R31.H1_H1 ;  /* 0x3000001fff1f7230 */ /* 0x000fe20000004100 */
[----:B------:R-:W-:Y:S01]  /*06b0*/  FADD.FTZ R67, -R66, R67 ;  /* 0x0000004342437221 */ /* 0x000fe20000010100 */
[--C-:B------:R-:W-:Y:S01]  /*06c0*/  HADD2.F32 R33, -RZ, R35.reuse.H0_H0 ;  /* 0x20000023ff217230 */ /* 0x100fe20000004100 */
[----:B------:R-:W-:Y:S01]  /*06d0*/  FADD.FTZ R39, R30, R39 ;  /* 0x000000271e277221 */ /* 0x000fe20000010000 */
[----:B------:R-:W-:Y:S01]  /*06e0*/  HADD2.F32 R32, -RZ, R35.H1_H1 ;  /* 0x30000023ff207230 */ /* 0x000fe20000004100 */
[-C--:B------:R-:W-:Y:S01]  /*06f0*/  FFMA.FTZ R11, R74, R30.reuse, R11 ;  /* 0x0000001e4a0b7223 */ /* 0x080fe2000001000b */
[----:B------:R-:W-:Y:S01]  /*0700*/  @P0 PRMT R3, R50, 0x7610, R3 ;  /* 0x0000761032030816 */ /* 0x000fe20000000003 */
[----:B------:R-:W-:-:S02]  /*0710*/  FMUL.FTZ R69, R57, R30 ;  /* 0x0000001e39457220 */ /* 0x000fc40000410000 */
[----:B------:R-:W-:Y:S02]  /*0720*/  FADD.FTZ R41, R28, R41 ;  /* 0x000000291c297221 */ /* 0x000fe40000010000 */
[-C--:B------:R-:W-:Y:S02]  /*0730*/  FFMA.FTZ R13, R68, R28.reuse, R13 ;  /* 0x0000001c440d7223 */ /* 0x080fe4000001000d */
[----:B------:R-:W-:Y:S02]  /*0740*/  FMUL.FTZ R65, R55, R28 ;  /* 0x0000001c37417220 */ /* 0x000fe40000410000 */
[----:B------:R-:W-:Y:S02]  /*0750*/  FADD.FTZ R28, RZ, R72 ;  /* 0x00000048ff1c7221 */ /* 0x000fe40000010000 */
[----:B------:R-:W-:Y:S02]  /*0760*/  FFMA.FTZ R30, R29, R72, RZ ;  /* 0x000000481d1e7223 */ /* 0x000fe400000100ff */
[----:B------:R-:W-:-:S02]  /*0770*/  FMUL.FTZ R70, R62, R67 ;  /* 0x000000433e467220 */ /* 0x000fc40000410000 */
[----:B------:R-:W-:Y:S02]  /*0780*/  FMUL.FTZ R67, R56, R77 ;  /* 0x0000004d38437220 */ /* 0x000fe40000410000 */
[----:B------:R-:W-:Y:S02]  /*0790*/  FADD.FTZ R28, R28, R69 ;  /* 0x000000451c1c7221 */ /* 0x000fe40000010000 */
[----:B------:R-:W-:Y:S02]  /*07a0*/  FFMA.FTZ R30, R74, R69, R30 ;  /* 0x000000454a1e7223 */ /* 0x000fe4000001001e */
[C---:B------:R-:W-:Y:S02]  /*07b0*/  FADD.FTZ R51, -R66.reuse, R71 ;  /* 0x0000004742337221 */ /* 0x040fe40000010100 */
[C---:B------:R-:W-:Y:S01]  /*07c0*/  FADD.FTZ R71, -R66.reuse, R73 ;  /* 0x0000004942477221 */ /* 0x040fe20000010100 */
[--C-:B------:R-:W-:Y:S01]  /*07d0*/  HADD2.F32 R73, -RZ, R34.reuse.H0_H0 ;  /* 0x20000022ff497230 */ /* 0x100fe20000004100 */
[----:B------:R-:W-:Y:S01]  /*07e0*/  FADD.FTZ R63, -R66, R63 ;  /* 0x0000003f423f7221 */ /* 0x000fe20000010100 */
[----:B------:R-:W-:Y:S01]  /*07f0*/  HADD2.F32 R34, -RZ, R34.H1_H1 ;  /* 0x30000022ff227230 */ /* 0x000fe20000004100 */
[----:B------:R-:W-:-:S02]  /*0800*/  FADD.FTZ R28, R28, R67 ;  /* 0x000000431c1c7221 */ /* 0x000fc40000010000 */
[----:B------:R-:W-:Y:S02]  /*0810*/  FFMA.FTZ R30, R70, R67, R30 ;  /* 0x00000043461e7223 */ /* 0x000fe4000001001e */
[----:B------:R-:W-:Y:S02]  /*0820*/  FADD.FTZ R31, -R66, R31 ;  /* 0x0000001f421f7221 */ /* 0x000fe40000010100 */
[----:B------:R-:W-:Y:S02]  /*0830*/  FMUL.FTZ R66, R62, R63 ;  /* 0x0000003f3e427220 */ /* 0x000fe40000410000 */
[----:B------:R-:W-:Y:S02]  /*0840*/  FMUL.FTZ R63, R54, R73 ;  /* 0x00000049363f7220 */ /* 0x000fe40000410000 */
[----:B------:R-:W-:Y:S02]  /*0850*/  FADD.FTZ R28, R28, R65 ;  /* 0x000000411c1c7221 */ /* 0x000fe40000010000 */
[----:B------:R-:W-:-:S02]  /*0860*/  FFMA.FTZ R30, R68, R65, R30 ;  /* 0x00000041441e7223 */ /* 0x000fc4000001001e */
[----:B------:R-:W-:Y:S02]  /*0870*/  FMUL.FTZ R64, R62, R51 ;  /* 0x000000333e407220 */ /* 0x000fe40000410000 */
[-C--:B------:R-:W-:Y:S02]  /*0880*/  FMUL.FTZ R51, R53, R34.reuse ;  /* 0x0000002235337220 */ /* 0x080fe40000410000 */
[----:B------:R-:W-:Y:S02]  /*0890*/  FADD.FTZ R28, R28, R63 ;  /* 0x0000003f1c1c7221 */ /* 0x000fe40000010000 */
[----:B------:R-:W-:Y:S02]  /*08a0*/  FFMA.FTZ R30, R66, R63, R30 ;  /* 0x0000003f421e7223 */ /* 0x000fe4000001001e */
[----:B------:R-:W-:Y:S02]  /*08b0*/  FADD.FTZ R43, R34, R43 ;  /* 0x0000002b222b7221 */ /* 0x000fe40000010000 */
[----:B------:R-:W-:-:S02]  /*08c0*/  FFMA.FTZ R15, R64, R34, R15 ;  /* 0x00000022400f7223 */ /* 0x000fc4000001000f */
[C---:B------:R-:W-:Y:S02]  /*08d0*/  FMUL.FTZ R34, R62.reuse, R31 ;  /* 0x0000001f3e227220 */ /* 0x040fe40000410000 */
[----:B------:R-:W-:Y:S02]  /*08e0*/  FMUL.FTZ R50, R62, R71 ;  /* 0x000000473e327220 */ /* 0x000fe40000410000 */
[----:B------:R-:W-:Y:S02]  /*08f0*/  FMUL.FTZ R35, R52, R33 ;  /* 0x0000002134237220 */ /* 0x000fe40000410000 */
[----:B------:R-:W-:Y:S02]  /*0900*/  FADD.FTZ R28, R28, R51 ;  /* 0x000000331c1c7221 */ /* 0x000fe40000010000 */
[----:B------:R-:W-:Y:S02]  /*0910*/  FFMA.FTZ R30, R64, R51, R30 ;  /* 0x00000033401e7223 */ /* 0x000fe4000001001e */
        /* <DEDUP_REMOVED lines=17> */
.L_x_299:
[----:B------:R-:W-:Y:S05]  /*0a30*/  BRA.DIV ~URZ, `(.L_x_296) ;  /* 0x00000ea27f007947 */ /* 0x000fea000b800000 */
[----:B------:R-:W2:Y:S01]  /*0a40*/  SHFL.BFLY PT, R28, R71, 0x1, 0x1f ;  /* 0x0c201f00471c7f89 */ /* 0x000ea200000e0000 */
[----:B-1----:R-:W-:-:S05]  /*0a50*/  FADD.FTZ R75, R73, R75 ;  /* 0x0000004b494b7221 */ /* 0x002fca0000010000 */
[----:B------:R-:W1:Y:S01]  /*0a60*/  SHFL.BFLY PT, R30, R75, 0x2, 0x1f ;  /* 0x0c401f004b1e7f89 */ /* 0x000e6200000e0000 */
[----:B--2---:R-:W-:-:S05]  /*0a70*/  FADD.FTZ R28, R71, R28 ;  /* 0x0000001c471c7221 */ /* 0x004fca0000010000 */
        /* <DEDUP_REMOVED lines=10> */
[----:B------:R0:W2:Y:S01]  /*0b20*/  SHFL.BFLY PT, R75, R73, 0x10, 0x1f ;  /* 0x0e001f00494b7f89 */ /* 0x0000a200000e0000 */
[----:B-1----:R-:W-:-:S05]  /*0b30*/  FADD.FTZ R71, R76, R71 ;  /* 0x000000474c477221 */ /* 0x002fca0000010000 */
[----:B------:R0:W1:Y:S02]  /*0b40*/  SHFL.BFLY PT, R28, R71, 0x10, 0x1f ;  /* 0x0e001f00471c7f89 */ /* 0x00006400000e0000 */
.L_x_300:
        /* <DEDUP_REMOVED lines=13> */
[-CC-:B------:R-:W-:Y:S02]  /*0c20*/  FFMA.FTZ R66, R66, R28.reuse, R31.reuse ;  /* 0x0000001c42427223 */ /* 0x180fe4000001001f */
[-CC-:B------:R-:W-:Y:S02]  /*0c30*/  FFMA.FTZ R64, R64, R28.reuse, R31.reuse ;  /* 0x0000001c40407223 */ /* 0x180fe4000001001f */
[----:B------:R-:W-:-:S02]  /*0c40*/  FFMA.FTZ R50, R50, R28, R31 ;  /* 0x0000001c32327223 */ /* 0x000fc4000001001f */
[-C--:B------:R-:W-:Y:S02]  /*0c50*/  FFMA.FTZ R68, R68, R28.reuse, R31 ;  /* 0x0000001c44447223 */ /* 0x080fe4000001001f */
[----:B------:R-:W-:Y:S02]  /*0c60*/  FADD.FTZ R29, R72, -R29 ;  /* 0x8000001d481d7221 */ /* 0x000fe40000010000 */
[----:B0-----:R-:W-:Y:S02]  /*0c70*/  FFMA.FTZ R71, R34, R28, R31 ;  /* 0x0000001c22477223 */ /* 0x001fe4000001001f */
[----:B------:R-:W-:Y:S02]  /*0c80*/  FADD.FTZ R69, R69, -R74 ;  /* 0x8000004a45457221 */ /* 0x000fe40000010000 */
[----:B------:R-:W-:Y:S02]  /*0c90*/  FADD.FTZ R67, R67, -R70 ;  /* 0x8000004643437221 */ /* 0x000fe40000010000 */
[----:B------:R-:W-:-:S02]  /*0ca0*/  FADD.FTZ R33, R63, -R66 ;  /* 0x800000423f217221 */ /* 0x000fc40000010000 */
[----:B------:R-:W-:Y:S01]  /*0cb0*/  FADD.FTZ R31, R51, -R64 ;  /* 0x80000040331f7221 */ /* 0x000fe20000010000 */
[----:B------:R-:W-:Y:S01]  /*0cc0*/  @P1 HADD2.F32 R51, -RZ, R17.H0_H0 ;  /* 0x20000011ff331230 */ /* 0x000fe20000004100 */
[----:B------:R-:W-:Y:S01]  /*0cd0*/  FADD.FTZ R63, R35, -R50 ;  /* 0x80000032233f7221 */ /* 0x000fe20000010000 */
[--C-:B------:R-:W-:Y:S01]  /*0ce0*/  @P1 HADD2.F32 R35, -RZ, R16.reuse.H0_H0 ;  /* 0x20000010ff231230 */ /* 0x100fe20000004100 */
[----:B------:R-:W-:Y:S01]  /*0cf0*/  FADD.FTZ R65, R65, -R68 ;  /* 0x8000004441417221 */ /* 0x000fe20000010000 */
[----:B------:R-:W-:Y:S01]  /*0d00*/  @P1 HADD2.F32 R50, -RZ, R16.H1_H1 ;  /* 0x30000010ff321230 */ /* 0x000fe20000004100 */
[----:B------:R-:W-:Y:S01]  /*0d10*/  FMUL.FTZ R28, R62, R29 ;  /* 0x0000001d3e1c7220 */ /* 0x000fe20000410000 */
[----:B------:R-:W-:Y:S01]  /*0d20*/  @P1 HADD2.F32 R64, -RZ, R19.H1_H1 ;  /* 0x30000013ff401230 */ /* 0x000fe20000004100 */
[----:B------:R-:W-:Y:S02]  /*0d30*/  FADD.FTZ R71, R32, -R71 ;  /* 0x8000004720477221 */ /* 0x000fe40000010000 */
[----:B------:R-:W-:-:S02]  /*0d40*/  FMUL.FTZ R29, R62, R69 ;  /* 0x000000453e1d7220 */ /* 0x000fc40000410000 */
[C---:B------:R-:W-:Y:S02]  /*0d50*/  FMUL.FTZ R34, R62.reuse, R67 ;  /* 0x000000433e227220 */ /* 0x040fe40000410000 */
[C---:B------:R-:W-:Y:S02]  /*0d60*/  FMUL.FTZ R30, R62.reuse, R65 ;  /* 0x000000413e1e7220 */ /* 0x040fe40000410000 */
[C---:B------:R-:W-:Y:S02]  /*0d70*/  FMUL.FTZ R32, R62.reuse, R31 ;  /* 0x0000001f3e207220 */ /* 0x040fe40000410000 */
[C---:B------:R-:W-:Y:S02]  /*0d80*/  FMUL.FTZ R33, R62.reuse, R33 ;  /* 0x000000213e217220 */ /* 0x040fe40000410000 */
[C---:B------:R-:W-:Y:S02]  /*0d90*/  FMUL.FTZ R31, R62.reuse, R63 ;  /* 0x0000003f3e1f7220 */ /* 0x040fe40000410000 */
[----:B------:R-:W-:Y:S01]  /*0da0*/  FMUL.FTZ R65, R62, R71 ;  /* 0x000000473e417220 */ /* 0x000fe20000410000 */
[----:B------:R-:W-:Y:S01]  /*0db0*/  @P1 HADD2.F32 R62, -RZ, R19.H0_H0 ;  /* 0x20000013ff3e1230 */ /* 0x000fe20000004100 */
[----:B------:R-:W-:Y:S01]  /*0dc0*/  @P1 FADD.FTZ R28, R28, R35 ;  /* 0x000000231c1c1221 */ /* 0x000fe20000010000 */
[----:B------:R-:W-:Y:S01]  /*0dd0*/  @P1 HADD2.F32 R35, -RZ, R17.H1_H1 ;  /* 0x30000011ff231230 */ /* 0x000fe20000004100 */
[----:B------:R-:W-:Y:S01]  /*0de0*/  @P1 FADD.FTZ R29, R29, R50 ;  /* 0x000000321d1d1221 */ /* 0x000fe20000010000 */
[--C-:B------:R-:W-:Y:S01]  /*0df0*/  @P1 HADD2.F32 R50, -RZ, R18.reuse.H0_H0 ;  /* 0x20000012ff321230 */ /* 0x100fe20000004100 */
[----:B------:R-:W-:Y:S01]  /*0e00*/  @P1 FADD.FTZ R34, R34, R51 ;  /* 0x0000003322221221 */ /* 0x000fe20000010000 */
[----:B------:R-:W-:Y:S01]  /*0e10*/  @P1 HADD2.F32 R51, -RZ, R18.H1_H1 ;  /* 0x30000012ff331230 */ /* 0x000fe20000004100 */
[----:B------:R-:W-:-:S02]  /*0e20*/  @P1 FADD.FTZ R30, R30, R35 ;  /* 0x000000231e1e1221 */ /* 0x000fc40000010000 */
[----:B------:R-:W-:Y:S02]  /*0e30*/  @P1 FADD.FTZ R33, R33, R50 ;  /* 0x0000003221211221 */ /* 0x000fe40000010000 */
[----:B------:R-:W-:Y:S02]  /*0e40*/  @P1 FADD.FTZ R32, R32, R51 ;  /* 0x0000003320201221 */ /* 0x000fe40000010000 */
[----:B------:R-:W-:Y:S02]  /*0e50*/  @P1 FADD.FTZ R31, R31, R62 ;  /* 0x0000003e1f1f1221 */ /* 0x000fe40000010000 */
[----:B------:R-:W-:Y:S01]  /*0e60*/  @P1 FADD.FTZ R65, R65, R64 ;  /* 0x0000004041411221 */ /* 0x000fe20000010000 */
[----:B------:R-:W-:Y:S01]  /*0e70*/  ISETP.NE.U32.AND P1, PT, RZ, c[0x0][0x258], PT ;  /* 0x00009600ff007a0c */ /* 0x000fe20003f25070 */
[----:B------:R-:W-:Y:S02]  /*0e80*/  FMUL.FTZ R50, R34, c[0x0][0x1e8] ;  /* 0x00007a0022327a20 */ /* 0x000fe40000410000 */
[----:B------:R-:W-:Y:S01]  /*0e90*/  FMUL.FTZ R51, R65, c[0x0][0x1e8] ;  /* 0x00007a0041337a20 */ /* 0x000fe20000410000 */
[----:B------:R-:W-:Y:S01]  /*0ea0*/  ISETP.NE.AND.EX P1, PT, RZ, c[0x0][0x25c], PT, P1 ;  /* 0x00009700ff007a0c */ /* 0x000fe20003f25310 */
[----:B------:R-:W-:Y:S01]  /*0eb0*/  FMUL.FTZ R62, R31, c[0x0][0x1e8] ;  /* 0x00007a001f3e7a20 */ /* 0x000fe20000410000 */
[----:B------:R-:W-:Y:S01]  /*0ec0*/  FSEL R66, R50, RZ, P4 ;  /* 0x000000ff32427208 */ /* 0x000fe20002000000 */
[----:B------:R-:W-:Y:S01]  /*0ed0*/  FMUL.FTZ R69, R29, c[0x0][0x1e8] ;  /* 0x00007a001d457a20 */ /* 0x000fe20000410000 */
[----:B------:R-:W-:-:S02]  /*0ee0*/  LOP3.LUT P4, RZ, R49, 0xff0000, RZ, 0xc0, !PT ;  /* 0x00ff000031ff7812 */ /* 0x000fc4000788c0ff */
[----:B------:R-:W-:Y:S02]  /*0ef0*/  FSEL R68, R51, RZ, P6 ;  /* 0x000000ff33447208 */ /* 0x000fe40003000000 */
[----:B------:R-:W-:Y:S02]  /*0f00*/  LOP3.LUT P6, RZ, R48, 0xff, RZ, 0xc0, !PT ;  /* 0x000000ff30ff7812 */ /* 0x000fe400078cc0ff */
[----:B------:R-:W-:Y:S02]  /*0f10*/  FSEL R67, R62, RZ, P4 ;  /* 0x000000ff3e437208 */ /* 0x000fe40002000000 */
[----:B------:R-:W-:Y:S02]  /*0f20*/  LOP3.LUT P4, RZ, R49, 0xff00, RZ, 0xc0, !PT ;  /* 0x0000ff0031ff7812 */ /* 0x000fe4000788c0ff */
[----:B------:R-:W-:Y:S02]  /*0f30*/  @P1 F2FP.PACK_AB R48, RZ, R28 ;  /* 0x0000001cff30123e */ /* 0x000fe400000000ff */
[----:B------:R-:W-:-:S02]  /*0f40*/  @P1 F2FP.PACK_AB R31, RZ, R31 ;  /* 0x0000001fff1f123e */ /* 0x000fc400000000ff */
[----:B------:R-:W-:Y:S02]  /*0f50*/  @P1 F2FP.PACK_AB R34, RZ, R34 ;  /* 0x00000022ff22123e */ /* 0x000fe400000000ff */
[----:B------:R-:W-:Y:S02]  /*0f60*/  @P1 F2FP.PACK_AB R49, RZ, R33 ;  /* 0x00000021ff31123e */ /* 0x000fe400000000ff */
[----:B------:R-:W-:Y:S01]  /*0f70*/  @P1 PRMT R20, R48, 0x7610, R20 ;  /* 0x0000761030141816 */ /* 0x000fe20000000014 */
[----:B------:R-:W-:Y:S01]  /*0f80*/  FMUL.FTZ R48, R33, c[0x0][0x1e8] ;  /* 0x00007a0021307a20 */ /* 0x000fe20000410000 */
[----:B------:R-:W-:Y:S02]  /*0f90*/  @P1 PRMT R23, R31, 0x7610, R23 ;  /* 0x000076101f171816 */ /* 0x000fe40000000017 */
[----:B------:R-:W-:Y:S01]  /*0fa0*/  F2FP.PACK_AB R31, R68, R67 ;  /* 0x00000043441f723e */ /* 0x000fe200000000ff */
[----:B------:R-:W-:Y:S01]  /*0fb0*/  FMUL.FTZ R67, R30, c[0x0][0x1e8] ;  /* 0x00007a001e437a20 */ /* 0x000fe20000410000 */
[----:B------:R-:W-:Y:S01]  /*0fc0*/  @P1 F2FP.PACK_AB R35, RZ, R29 ;  /* 0x0000001dff23123e */ /* 0x000fe200000000ff */
[----:B------:R-:W-:Y:S01]  /*0fd0*/  FMUL.FTZ R68, R28, c[0x0][0x1e8] ;  /* 0x00007a001c447a20 */ /* 0x000fe20000410000 */
[----:B------:R-:W-:-:S02]  /*0fe0*/  @P1 PRMT R21, R34, 0x7610, R21 ;  /* 0x0000761022151816 */ /* 0x000fc40000000015 */
[----:B------:R-:W-:Y:S02]  /*0ff0*/  FSEL R33, R69, RZ, P2 ;  /* 0x000000ff45217208 */ /* 0x000fe40001000000 */
[----:B------:R-:W-:Y:S02]  /*1000*/  @P1 F2FP.PACK_AB R63, RZ, R30 ;  /* 0x0000001eff3f123e */ /* 0x000fe400000000ff */
[----:B------:R-:W-:Y:S02]  /*1010*/  @P1 F2FP.PACK_AB R64, RZ, R32 ;  /* 0x00000020ff40123e */ /* 0x000fe400000000ff */
[----:B------:R-:W-:Y:S02]  /*1020*/  @P1 F2FP.PACK_AB R65, RZ, R65 ;  /* 0x00000041ff41123e */ /* 0x000fe400000000ff */
[----:B------:R-:W-:Y:S01]  /*1030*/  @P1 PRMT R22, R49, 0x7610, R22 ;  /* 0x0000761031161816 */ /* 0x000fe20000000016 */
[----:B------:R-:W-:Y:S01]  /*1040*/  FMUL.FTZ R49, R32, c[0x0][0x1e8] ;  /* 0x00007a0020317a20 */ /* 0x000fe20000410000 */
[----:B------:R-:W-:-:S02]  /*1050*/  @P1 IADD3 R34, P2, R10, c[0x0][0x258], RZ ;  /* 0x000096000a221a10 */ /* 0x000fc40007f5e0ff */
[----:B------:R-:W-:Y:S02]  /*1060*/  @P1 PRMT R20, R20, 0x5410, R35 ;  /* 0x0000541014141816 */ /* 0x000fe40000000023 */
[----:B------:R-:W-:Y:S02]  /*1070*/  FSEL R29, R67, RZ, P3 ;  /* 0x000000ff431d7208 */ /* 0x000fe40001800000 */
[----:B------:R-:W-:Y:S02]  /*1080*/  FSEL R28, R68, RZ, P6 ;  /* 0x000000ff441c7208 */ /* 0x000fe40003000000 */
[----:B------:R-:W-:Y:S02]  /*1090*/  @P1 IADD3.X R35, R9, c[0x0][0x25c], RZ, P2, !PT ;  /* 0x0000970009231a10 */ /* 0x000fe400017fe4ff */
[----:B------:R-:W-:Y:S02]  /*10a0*/  @P1 PRMT R21, R21, 0x5410, R63 ;  /* 0x0000541015151816 */ /* 0x000fe4000000003f */
[----:B------:R-:W-:-:S02]  /*10b0*/  @P1 PRMT R22, R22, 0x5410, R64 ;  /* 0x0000541016161816 */ /* 0x000fc40000000040 */
[----:B------:R-:W-:Y:S02]  /*10c0*/  @P1 PRMT R23, R23, 0x5410, R65 ;  /* 0x0000541017171816 */ /* 0x000fe40000000041 */
[----:B------:R-:W-:Y:S02]  /*10d0*/  IADD3 R32, P3, R10, c[0x0][0x248], RZ ;  /* 0x000092000a207a10 */ /* 0x000fe40007f7e0ff */
[----:B------:R-:W-:Y:S01]  /*10e0*/  F2FP.PACK_AB R28, R33, R28 ;  /* 0x0000001c211c723e */ /* 0x000fe200000000ff */
[----:B------:R-:W-:Y:S01]  /*10f0*/  @P1 STG.E.128 [R34.64], R20 ;  /* 0x0000001422001986 */ /* 0x000fe2000c101d04 */
[----:B------:R-:W-:Y:S02]  /*1100*/  IADD3.X R33, R9, c[0x0][0x24c], RZ, P3, !PT ;  /* 0x0000930009217a10 */ /* 0x000fe40001ffe4ff */
[----:B------:R-:W-:Y:S02]  /*1110*/  @P0 LOP3.LUT P1, RZ, R8, 0xff, RZ, 0xc0, !PT ;  /* 0x000000ff08ff0812 */ /* 0x000fe4000782c0ff */
[----:B------:R-:W-:-:S02]  /*1120*/  @P0 LOP3.LUT P3, RZ, R6, 0xff, RZ, 0xc0, !PT ;  /* 0x000000ff06ff0812 */ /* 0x000fc4000786c0ff */
[----:B------:R-:W-:Y:S02]  /*1130*/  FSEL R30, R48, RZ, P5 ;  /* 0x000000ff301e7208 */ /* 0x000fe40002800000 */
[----:B------:R-:W-:Y:S02]  /*1140*/  FSEL R71, R49, RZ, P4 ;  /* 0x000000ff31477208 */ /* 0x000fe40002000000 */
[----:B------:R-:W-:Y:S02]  /*1150*/  @P0 LOP3.LUT P2, RZ, R7, 0xff, RZ, 0xc0, !PT ;  /* 0x000000ff07ff0812 */ /* 0x000fe4000784c0ff */
[----:B------:R-:W-:Y:S02]  /*1160*/  @P0 LOP3.LUT P4, RZ, R5, 0xff, RZ, 0xc0, !PT ;  /* 0x000000ff05ff0812 */ /* 0x000fe4000788c0ff */
[----:B------:R-:W-:Y:S02]  /*1170*/  @P0 FSEL R63, R68, RZ, P1 ;  /* 0x000000ff443f0208 */ /* 0x000fe40000800000 */
[----:B------:R-:W-:-:S02]  /*1180*/  @P0 FSEL R50, R50, RZ, P3 ;  /* 0x000000ff32320208 */ /* 0x000fc40001800000 */
[----:B------:R-:W-:Y:S02]  /*1190*/  @P0 LOP3.LUT P1, RZ, R4, 0xff, RZ, 0xc0, !PT ;  /* 0x000000ff04ff0812 */ /* 0x000fe4000782c0ff */
[----:B------:R-:W-:Y:S02]  /*11a0*/  @P0 LOP3.LUT P3, RZ, R2, 0xff, RZ, 0xc0, !PT ;  /* 0x000000ff02ff0812 */ /* 0x000fe4000786c0ff */
[----:B------:R-:W-:Y:S02]  /*11b0*/  F2FP.PACK_AB R30, R71, R30 ;  /* 0x0000001e471e723e */ /* 0x000fe400000000ff */
[----:B------:R-:W-:Y:S02]  /*11c0*/  F2FP.PACK_AB R29, R29, R66 ;  /* 0x000000421d1d723e */ /* 0x000fe400000000ff */
[----:B------:R-:W-:Y:S02]  /*11d0*/  @P0 FSEL R64, R69, RZ, P2 ;  /* 0x000000ff45400208 */ /* 0x000fe40001000000 */
[----:B------:R-:W-:Y:S01]  /*11e0*/  @P0 FSEL R67, R67, RZ, P4 ;  /* 0x000000ff43430208 */ /* 0x000fe20002000000 */
[----:B------:R0:W-:Y:S01]  /*11f0*/  STG.E.128 [R32.64], R28 ;  /* 0x0000001c20007986 */ /* 0x0001e2000c101d04 */
[----:B------:R-:W-:-:S02]  /*1200*/  @P0 LOP3.LUT P2, RZ, R3, 0xff, RZ, 0xc0, !PT ;  /* 0x000000ff03ff0812 */ /* 0x000fc4000784c0ff */
[----:B------:R-:W-:Y:S02]  /*1210*/  @P0 LOP3.LUT P4, RZ, R0, 0xff, RZ, 0xc0, !PT ;  /* 0x000000ff00ff0812 */ /* 0x000fe4000788c0ff */
[----:B------:R-:W-:Y:S02]  /*1220*/  @P0 FSEL R48, R48, RZ, P1 ;  /* 0x000000ff30300208 */ /* 0x000fe40000800000 */
[----:B------:R-:W-:Y:S02]  /*1230*/  @P0 FSEL R62, R62, RZ, P3 ;  /* 0x000000ff3e3e0208 */ /* 0x000fe40001800000 */
[----:B------:R-:W-:Y:S02]  /*1240*/  @P0 F2FP.PACK_AB R63, RZ, R63 ;  /* 0x0000003fff3f023e */ /* 0x000fe400000000ff */
[----:B------:R-:W-:Y:S02]  /*1250*/  @P0 F2FP.PACK_AB R50, RZ, R50 ;  /* 0x00000032ff32023e */ /* 0x000fe400000000ff */
[----:B------:R-:W-:-:S02]  /*1260*/  @P0 FSEL R49, R49, RZ, P2 ;  /* 0x000000ff31310208 */ /* 0x000fc40001000000 */
[----:B------:R-:W-:Y:S02]  /*1270*/  @P0 FSEL R51, R51, RZ, P4 ;  /* 0x000000ff33330208 */ /* 0x000fe40002000000 */
[----:B------:R-:W-:Y:S02]  /*1280*/  @P0 F2FP.PACK_AB R48, RZ, R48 ;  /* 0x00000030ff30023e */ /* 0x000fe400000000ff */
[----:B0-----:R-:W-:Y:S02]  /*1290*/  @P0 IADD3 R28, P1, R10, c[0x0][0x250], RZ ;  /* 0x000094000a1c0a10 */ /* 0x001fe40007f3e0ff */
[----:B------:R-:W-:Y:S02]  /*12a0*/  @P0 F2FP.PACK_AB R62, RZ, R62 ;  /* 0x0000003eff3e023e */ /* 0x000fe400000000ff */
[----:B------:R-:W-:Y:S02]  /*12b0*/  @P0 IADD3.X R29, R9, c[0x0][0x254], RZ, P1, !PT ;  /* 0x00009500091d0a10 */ /* 0x000fe40000ffe4ff */
[----:B------:R-:W-:-:S02]  /*12c0*/  @P0 F2FP.PACK_AB R64, RZ, R64 ;  /* 0x00000040ff40023e */ /* 0x000fc400000000ff */
[----:B------:R-:W-:Y:S02]  /*12d0*/  @P0 F2FP.PACK_AB R67, RZ, R67 ;  /* 0x00000043ff43023e */ /* 0x000fe400000000ff */
[----:B------:R-:W-:Y:S02]  /*12e0*/  @P0 F2FP.PACK_AB R49, RZ, R49 ;  /* 0x00000031ff31023e */ /* 0x000fe400000000ff */
[----:B------:R-:W-:Y:S02]  /*12f0*/  @P0 F2FP.PACK_AB R51, RZ, R51 ;  /* 0x00000033ff33023e */ /* 0x000fe400000000ff */
[----:B------:R-:W-:Y:S02]  /*1300*/  @P0 PRMT R24, R63, 0x7610, R24 ;  /* 0x000076103f180816 */ /* 0x000fe40000000018 */
[----:B------:R-:W-:Y:S02]  /*1310*/  @P0 PRMT R25, R50, 0x7610, R25 ;  /* 0x0000761032190816 */ /* 0x000fe40000000019 */
[----:B------:R-:W-:-:S02]  /*1320*/  @P0 PRMT R26, R48, 0x7610, R26 ;  /* 0x00007610301a0816 */ /* 0x000fc4000000001a */
[----:B------:R-:W-:Y:S02]  /*1330*/  @P0 PRMT R27, R62, 0x7610, R27 ;  /* 0x000076103e1b0816 */ /* 0x000fe4000000001b */
[----:B------:R-:W-:Y:S02]  /*1340*/  MOV R9, c[0x0][0x160] ;  /* 0x0000580000097a02 */ /* 0x000fe40000000f00 */
[----:B------:R-:W-:Y:S02]  /*1350*/  @P0 PRMT R24, R24, 0x5410, R64 ;  /* 0x0000541018180816 */ /* 0x000fe40000000040 */
[----:B------:R-:W-:Y:S01]  /*1360*/  @P0 PRMT R25, R25, 0x5410, R67 ;  /* 0x0000541019190816 */ /* 0x000fe20000000043 */
[----:B------:R-:W-:Y:S01]  /*1370*/  IMAD R60, R9, 0x4, R60 ;  /* 0x00000004093c7824 */ /* 0x000fe200078e023c */
[----:B------:R-:W-:Y:S02]  /*1380*/  @P0 PRMT R26, R26, 0x5410, R49 ;  /* 0x000054101a1a0816 */ /* 0x000fe40000000031 */
[----:B------:R-:W-:-:S05]  /*1390*/  @P0 PRMT R27, R27, 0x5410, R51 ;  /* 0x000054101b1b0816 */ /* 0x000fca0000000033 */
[----:B------:R0:W-:Y:S01]  /*13a0*/  @P0 STG.E.128 [R28.64], R24 ;  /* 0x000000181c000986 */ /* 0x0001e2000c101d04 */
[----:B------:R-:W-:-:S13]  /*13b0*/  ISETP.GE.AND P0, PT, R60, c[0x0][0x164], PT ;  /* 0x000059003c007a0c */ /* 0x000fda0003f06270 */
[----:B0-----:R-:W-:Y:S01]  /*13c0*/  @P0 CALL.REL.NOINC `(.L_x_297) ;  /* 0x0000001000000944 */ /* 0x001fe20003c00000 */
[----:B------:R-:W-:Y:S05]  /*13d0*/  BRA `(.L_x_298) ;  /* 0xffffeea000007947 */ /* 0x000fea000383ffff */
.L_x_297:
        /* <DEDUP_REMOVED lines=15> */
[----:B------:R-:W-:-:S02]  /*14d0*/  IMAD.MOV.U32 R19, RZ, RZ, R45 ;  /* 0x000000ffff137224 */ /* 0x000fc400078e002d */
.L_x_294:
[----:B------:R-:W-:Y:S01]  /*14e0*/  SHF.L.U32 R0, R61, 0x5, RZ ;  /* 0x000000053d007819 */ /* 0x000fe200000006ff */
[----:B------:R-:W-:Y:S04]  /*14f0*/  WARPSYNC 0xffffffff ;  /* 0xffffffff00007948 */ /* 0x000fe80003800000 */
[----:B------:R-:W-:Y:S04]  /*1500*/  STS.128 [R0], R8 ;  /* 0x0000000800007388 */ /* 0x000fe80000000c00 */
[----:B------:R0:W-:Y:S04]  /*1510*/  STS.128 [R0+0x10], R16 ;  /* 0x0000101000007388 */ /* 0x0001e80000000c00 */
        /* <DEDUP_REMOVED lines=24> */
[----:B------:R-:W-:-:S05]  /*16a0*/  IMAD.X R5, RZ, RZ, RZ, P0 ;  /* 0x000000ffff057224 */ /* 0x000fca00000e06ff */
[C---:B--2---:R-:W-:Y:S01]  /*16b0*/  SHF.L.U64.HI R0, R4.reuse, 0x2, R5 ;  /* 0x0000000204007819 */ /* 0x044fe20000010205 */
[----:B------:R-:W0:Y:S01]  /*16c0*/  LDS R8, [R61.X4] ;  /* 0x000000003d087984 */ /* 0x000e220000004800 */
[----:B------:R-:W-:-:S03]  /*16d0*/  SHF.L.U32 R4, R4, 0x2, RZ ;  /* 0x0000000204047819 */ /* 0x000fc600000006ff */
[----:B------:R-:W1:Y:S01]  /*16e0*/  LDS R9, [R61.X4+0x200] ;  /* 0x000200003d097984 */ /* 0x000e620000004800 */
[C---:B------:R-:W-:Y:S02]  /*16f0*/  IADD3 R2, P0, R4.reuse, c[0x0][0x228], RZ ;  /* 0x00008a0004027a10 */ /* 0x040fe40007f1e0ff */
[----:B------:R-:W-:Y:S01]  /*1700*/  IADD3 R4, P1, R4, c[0x0][0x220], RZ ;  /* 0x0000880004047a10 */ /* 0x000fe20007f3e0ff */
[----:B------:R-:W2:Y:S01]  /*1710*/  LDS R11, [R61.X4+0x400] ;  /* 0x000400003d0b7984 */ /* 0x000ea20000004800 */
[C---:B------:R-:W-:Y:S02]  /*1720*/  IADD3.X R3, R0.reuse, c[0x0][0x22c], RZ, P0, !PT ;  /* 0x00008b0000037a10 */ /* 0x040fe400007fe4ff */
[----:B------:R-:W-:Y:S01]  /*1730*/  IADD3.X R5, R0, c[0x0][0x224], RZ, P1, !PT ;  /* 0x0000890000057a10 */ /* 0x000fe20000ffe4ff */
        /* <DEDUP_REMOVED lines=18> */
.L_x_295:
[----:B------:R-:W-:Y:S01]  /*1860*/  HFMA2.MMA R30, -RZ, RZ, 0, 5.9604644775390625e-08 ;  /* 0x00000001ff1e7435 */ /* 0x000fe200000001ff */
[----:B------:R-:W-:Y:S01]  /*1870*/  IMAD.MOV.U32 R33, RZ, RZ, R73 ;  /* 0x000000ffff217224 */ /* 0x000fe200078e0049 */
[----:B------:R-:W-:Y:S01]  /*1880*/  MOV R28, 0xffffffff ;  /* 0xffffffff001c7802 */ /* 0x000fe20000000f00 */
[----:B------:R-:W-:Y:S01]  /*1890*/  IMAD.MOV.U32 R31, RZ, RZ, 0x1f ;  /* 0x0000001fff1f7424 */ /* 0x000fe200078e00ff */
[----:B------:R-:W-:-:S02]  /*18a0*/  MOV R76, 0x18c0 ;  /* 0x000018c0004c7802 */ /* 0x000fc40000000f00 */
[----:B-----5:R-:W-:Y:S05]  /*18b0*/  CALL.REL.NOINC `($__internal_23_$__cuda_sm70_shflsync_bfly_p) ;  /* 0x0000046000007944 */ /* 0x020fea0003c00000 */
[----:B-1----:R-:W-:Y:S01]  /*18c0*/  IMAD.MOV.U32 R75, RZ, RZ, R30 ;  /* 0x000000ffff4b7224 */ /* 0x002fe200078e001e */
[----:B0-----:R-:W-:Y:S05]  /*18d0*/  BRA `(.L_x_299) ;  /* 0xfffff15000007947 */ /* 0x001fea000383ffff */
.L_x_296:
[----:B------:R-:W-:Y:S01]  /*18e0*/  HFMA2.MMA R31, -RZ, RZ, 0, 1.847743988037109375e-06 ;  /* 0x0000001fff1f7435 */ /* 0x000fe200000001ff */
[----:B------:R-:W-:Y:S01]  /*18f0*/  MOV R33, R71 ;  /* 0x0000004700217202 */ /* 0x000fe20000000f00 */
[----:B------:R-:W-:Y:S01]  /*1900*/  IMAD.MOV.U32 R30, RZ, RZ, 0x1 ;  /* 0x00000001ff1e7424 */ /* 0x000fe200078e00ff */
[----:B------:R-:W-:Y:S01]  /*1910*/  MOV R76, 0x1940 ;  /* 0x00001940004c7802 */ /* 0x000fe20000000f00 */
[----:B------:R-:W-:-:S02]  /*1920*/  IMAD.MOV.U32 R28, RZ, RZ, -0x1 ;  /* 0xffffffffff1c7424 */ /* 0x000fc400078e00ff */
[----:B01---5:R-:W-:Y:S05]  /*1930*/  CALL.REL.NOINC `($__internal_23_$__cuda_sm70_shflsync_bfly_p) ;  /* 0x000003e000007944 */ /* 0x023fea0003c00000 */
[----:B------:R-:W-:Y:S01]  /*1940*/  FADD.FTZ R73, R73, R75 ;  /* 0x0000004b49497221 */ /* 0x000fe20000010000 */
[----:B0-----:R-:W-:Y:S01]  /*1950*/  MOV R28, 0xffffffff ;  /* 0xffffffff001c7802 */ /* 0x001fe20000000f00 */
[----:B-1----:R-:W-:Y:S01]  /*1960*/  FADD.FTZ R71, R71, R30 ;  /* 0x0000001e47477221 */ /* 0x002fe20000010000 */
[----:B------:R-:W-:Y:S01]  /*1970*/  MOV R30, 0x2 ;  /* 0x00000002001e7802 */ /* 0x000fe20000000f00 */
[----:B------:R-:W-:Y:S01]  /*1980*/  IMAD.MOV.U32 R31, RZ, RZ, 0x1f ;  /* 0x0000001fff1f7424 */ /* 0x000fe200078e00ff */
[----:B------:R-:W-:Y:S01]  /*1990*/  MOV R76, 0x19c0 ;  /* 0x000019c0004c7802 */ /* 0x000fe20000000f00 */
[----:B------:R-:W-:-:S02]  /*19a0*/  IMAD.MOV.U32 R33, RZ, RZ, R73 ;  /* 0x000000ffff217224 */ /* 0x000fc400078e0049 */
[----:B------:R-:W-:Y:S05]  /*19b0*/  CALL.REL.NOINC `($__internal_23_$__cuda_sm70_shflsync_bfly_p) ;  /* 0x0000036000007944 */ /* 0x000fea0003c00000 */
[----:B-1----:R-:W-:Y:S01]  /*19c0*/  MOV R75, R30 ;  /* 0x0000001e004b7202 */ /* 0x002fe20000000f00 */
[----:B------:R-:W-:Y:S01]  /*19d0*/  HFMA2.MMA R30, -RZ, RZ, 0, 1.1920928955078125e-07 ;  /* 0x00000002ff1e7435 */ /* 0x000fe200000001ff */
[----:B0-----:R-:W-:Y:S01]  /*19e0*/  IMAD.MOV.U32 R33, RZ, RZ, R71 ;  /* 0x000000ffff217224 */ /* 0x001fe200078e0047 */
[----:B------:R-:W-:Y:S01]  /*19f0*/  MOV R28, 0xffffffff ;  /* 0xffffffff001c7802 */ /* 0x000fe20000000f00 */
[----:B------:R-:W-:Y:S01]  /*1a00*/  IMAD.MOV.U32 R31, RZ, RZ, 0x1f ;  /* 0x0000001fff1f7424 */ /* 0x000fe200078e00ff */
[----:B------:R-:W-:-:S02]  /*1a10*/  MOV R76, 0x1a30 ;  /* 0x00001a30004c7802 */ /* 0x000fc40000000f00 */
[----:B------:R-:W-:Y:S05]  /*1a20*/  CALL.REL.NOINC `($__internal_23_$__cuda_sm70_shflsync_bfly_p) ;  /* 0x000002f000007944 */ /* 0x000fea0003c00000 */
[----:B------:R-:W-:Y:S01]  /*1a30*/  FADD.FTZ R73, R75, R73 ;  /* 0x000000494b497221 */ /* 0x000fe20000010000 */
[----:B0-----:R-:W-:Y:S01]  /*1a40*/  HFMA2.MMA R31, -RZ, RZ, 0, 1.847743988037109375e-06 ;  /* 0x0000001fff1f7435 */ /* 0x001fe200000001ff */
[----:B-1----:R-:W-:Y:S01]  /*1a50*/  FADD.FTZ R71, R71, R30 ;  /* 0x0000001e47477221 */ /* 0x002fe20000010000 */
[----:B------:R-:W-:Y:S01]  /*1a60*/  MOV R76, 0x1ab0 ;  /* 0x00001ab0004c7802 */ /* 0x000fe20000000f00 */
[----:B------:R-:W-:Y:S01]  /*1a70*/  IMAD.MOV.U32 R30, RZ, RZ, 0x4 ;  /* 0x00000004ff1e7424 */ /* 0x000fe200078e00ff */
[----:B------:R-:W-:Y:S01]  /*1a80*/  MOV R33, R73 ;  /* 0x0000004900217202 */ /* 0x000fe20000000f00 */
[----:B------:R-:W-:-:S02]  /*1a90*/  IMAD.MOV.U32 R28, RZ, RZ, -0x1 ;  /* 0xffffffffff1c7424 */ /* 0x000fc400078e00ff */
[----:B------:R-:W-:Y:S05]  /*1aa0*/  CALL.REL.NOINC `($__internal_23_$__cuda_sm70_shflsync_bfly_p) ;  /* 0x0000027000007944 */ /* 0x000fea0003c00000 */
[----:B0-----:R-:W-:Y:S01]  /*1ab0*/  HFMA2.MMA R31, -RZ, RZ, 0, 1.847743988037109375e-06 ;  /* 0x0000001fff1f7435 */ /* 0x001fe200000001ff */
[----:B-1----:R-:W-:Y:S01]  /*1ac0*/  IMAD.MOV.U32 R75, RZ, RZ, R30 ;  /* 0x000000ffff4b7224 */ /* 0x002fe200078e001e */
[----:B------:R-:W-:Y:S01]  /*1ad0*/  MOV R33, R71 ;  /* 0x0000004700217202 */ /* 0x000fe20000000f00 */
[----:B------:R-:W-:Y:S01]  /*1ae0*/  IMAD.MOV.U32 R30, RZ, RZ, 0x4 ;  /* 0x00000004ff1e7424 */ /* 0x000fe200078e00ff */
[----:B------:R-:W-:Y:S01]  /*1af0*/  MOV R76, 0x1b20 ;  /* 0x00001b20004c7802 */ /* 0x000fe20000000f00 */
[----:B------:R-:W-:-:S02]  /*1b00*/  IMAD.MOV.U32 R28, RZ, RZ, -0x1 ;  /* 0xffffffffff1c7424 */ /* 0x000fc400078e00ff */
[----:B------:R-:W-:Y:S05]  /*1b10*/  CALL.REL.NOINC `($__internal_23_$__cuda_sm70_shflsync_bfly_p) ;  /* 0x0000020000007944 */ /* 0x000fea0003c00000 */
        /* <DEDUP_REMOVED lines=9> */
[----:B------:R-:W-:Y:S01]  /*1bb0*/  HFMA2.MMA R30, -RZ, RZ, 0, 4.76837158203125e-07 ;  /* 0x00000008ff1e7435 */ /* 0x000fe200000001ff */
[----:B0-----:R-:W-:Y:S01]  /*1bc0*/  IMAD.MOV.U32 R33, RZ, RZ, R71 ;  /* 0x000000ffff217224 */ /* 0x001fe200078e0047 */
[----:B------:R-:W-:Y:S01]  /*1bd0*/  MOV R31, 0x1f ;  /* 0x0000001f001f7802 */ /* 0x000fe20000000f00 */
[----:B------:R-:W-:Y:S01]  /*1be0*/  IMAD.MOV.U32 R28, RZ, RZ, -0x1 ;  /* 0xffffffffff1c7424 */ /* 0x000fe200078e00ff */
[----:B------:R-:W-:-:S02]  /*1bf0*/  MOV R76, 0x1c10 ;  /* 0x00001c10004c7802 */ /* 0x000fc40000000f00 */
[----:B------:R-:W-:Y:S05]  /*1c00*/  CALL.REL.NOINC `($__internal_23_$__cuda_sm70_shflsync_bfly_p) ;  /* 0x0000011000007944 */ /* 0x000fea0003c00000 */
[----:B------:R-:W-:Y:S01]  /*1c10*/  FADD.FTZ R73, R75, R73 ;  /* 0x000000494b497221 */ /* 0x000fe20000010000 */
[----:B0-----:R-:W-:Y:S01]  /*1c20*/  MOV R31, 0x1f ;  /* 0x0000001f001f7802 */ /* 0x001fe20000000f00 */
[----:B-1----:R-:W-:Y:S01]  /*1c30*/  FADD.FTZ R71, R71, R30 ;  /* 0x0000001e47477221 */ /* 0x002fe20000010000 */
[----:B------:R-:W-:Y:S01]  /*1c40*/  HFMA2.MMA R30, -RZ, RZ, 0, 9.5367431640625e-07 ;  /* 0x00000010ff1e7435 */ /* 0x000fe200000001ff */
[----:B------:R-:W-:Y:S01]  /*1c50*/  IMAD.MOV.U32 R28, RZ, RZ, -0x1 ;  /* 0xffffffffff1c7424 */ /* 0x000fe200078e00ff */
[----:B------:R-:W-:-:S02]  /*1c60*/  MOV R33, R73 ;  /* 0x0000004900217202 */ /* 0x000fc40000000f00 */
[----:B------:R-:W-:Y:S02]  /*1c70*/  MOV R76, 0x1c90 ;  /* 0x00001c90004c7802 */ /* 0x000fe40000000f00 */
[----:B------:R-:W-:Y:S05]  /*1c80*/  CALL.REL.NOINC `($__internal_23_$__cuda_sm70_shflsync_bfly_p) ;  /* 0x0000009000007944 */ /* 0x000fea0003c00000 */
[----:B-1----:R-:W-:Y:S01]  /*1c90*/  MOV R75, R30 ;  /* 0x0000001e004b7202 */ /* 0x002fe20000000f00 */
[----:B------:R-:W-:Y:S01]  /*1ca0*/  HFMA2.MMA R30, -RZ, RZ, 0, 9.5367431640625e-07 ;  /* 0x00000010ff1e7435 */ /* 0x000fe200000001ff */
[----:B0-----:R-:W-:Y:S01]  /*1cb0*/  IMAD.MOV.U32 R33, RZ, RZ, R71 ;  /* 0x000000ffff217224 */ /* 0x001fe200078e0047 */
[----:B------:R-:W-:Y:S01]  /*1cc0*/  MOV R31, 0x1f ;  /* 0x0000001f001f7802 */ /* 0x000fe20000000f00 */
[----:B------:R-:W-:Y:S01]  /*1cd0*/  IMAD.MOV.U32 R28, RZ, RZ, -0x1 ;  /* 0xffffffffff1c7424 */ /* 0x000fe200078e00ff */
[----:B------:R-:W-:Y:S02]  /*1ce0*/  MOV R76, 0x1d00 ;  /* 0x00001d00004c7802 */ /* 0x000fe40000000f00 */
[----:B------:R-:W-:Y:S05]  /*1cf0*/  CALL.REL.NOINC `($__internal_23_$__cuda_sm70_shflsync_bfly_p) ;  /* 0x0000002000007944 */ /* 0x000fea0003c00000 */
[----:B01----:R-:W-:Y:S01]  /*1d00*/  MOV R28, R30 ;  /* 0x0000001e001c7202 */ /* 0x003fe20000000f00 */
[----:B------:R-:W-:Y:S05]  /*1d10*/  BRA `(.L_x_300) ;  /* 0xffffee3000007947 */ /* 0x000fea000383ffff */
        .weak           $__internal_23_$__cuda_sm70_shflsync_bfly_p
        .type           $__internal_23_$__cuda_sm70_shflsync_bfly_p,@function
        .size           $__internal_23_$__cuda_sm70_shflsync_bfly_p,(.L_x_1558 - $__internal_23_$__cuda_sm70_shflsync_bfly_p)
$__internal_23_$__cuda_sm70_shflsync_bfly_p:
[----:B------:R-:W-:Y:S01]  /*1d20*/  HFMA2.MMA R77, -RZ, RZ, 0, 0 ;  /* 0x00000000ff4d7435 */ /* 0x000fe200000001ff */
[----:B------:R-:W-:Y:S04]  /*1d30*/  WARPSYNC R28 ;  /* 0x0000001c00007348 */ /* 0x000fe80003800000 */
[----:B------:R0:W1:Y:S01]  /*1d40*/  SHFL.BFLY PT, R30, R33, R30, R31 ;  /* 0x0c00001e211e7389 */ /* 0x00006200000e001f */
[----:B------:R-:W-:Y:S05]  /*1d50*/  RET.REL.NODEC R76 `(_ZN10layer_norm31ln_parallel_residual_bwd_kernelINS_13Kernel_traitsI6__halfS2_S2_S2_fjLj256ELj1ELj4ELj1ELj16ENS_18Kernel_traits_baseILj256ES2_S2_S2_S2_fjLj128EEEEELb1ELb1ELb1EEEvNS_9BwdParamsE) ;  /* 0xffffe2a04c007950 */ /* 0x000fea0003c3ffff */
.L_x_301:
        /* <DEDUP_REMOVED lines=10> */
.L_x_1558:


//--------------------- .text._ZN10layer_norm31ln_parallel_residual_bwd_kernelINS_13Kernel_traitsIf13__nv_bfloat16S2_S2_fjLj256ELj1ELj4ELj1ELj16ENS_18Kernel_traits_baseILj256EfS2_S2_S2_fjLj128EEEEELb0ELb0ELb0EEEvNS_9BwdParamsE --------------------------
	.section	.text._ZN10layer_norm31ln_parallel_residual_bwd_kernelINS_13Kernel_traitsIf13__nv_bfloat16S2_S2_fjLj256ELj1ELj4ELj1ELj16ENS_18Kernel_traits_baseILj256EfS2_S2_S2_fjLj128EEEEELb0ELb0ELb0EEEvNS_9BwdParamsE,"ax",@progbits
	.sectioninfo	@"SHI_REGISTERS=96"
	.align	128
        .global         _ZN10layer_norm31ln_parallel_residual_bwd_kernelINS_13Kernel_traitsIf13__nv_bfloat16S2_S2_fjLj256ELj1ELj4ELj1ELj16ENS_18Kernel_traits_baseILj256EfS2_S2_S2_fjLj128EEEEELb0ELb0ELb0EEEvNS_9BwdParamsE
        .type           _ZN10layer_norm31ln_parallel_residual_bwd_kernelINS_13Kernel_traitsIf13__nv_bfloat16S2_S2_fjLj256ELj1ELj4ELj1ELj16ENS_18Kernel_traits_baseILj256EfS2_S2_S2_fjLj128EEEEELb0ELb0ELb0EEEvNS_9BwdParamsE,@function
        .size           _ZN10layer_norm31ln_parallel_residual_bwd_kernelINS_13Kernel_traitsIf13__nv_bfloat16S2_S2_fjLj256ELj1ELj4ELj1ELj16ENS_18Kernel_traits_baseILj256EfS2_S2_S2_fjLj128EEEEELb0ELb0ELb0EEEvNS_9BwdParamsE,(.L_x_1559 - _ZN10layer_norm31ln_parallel_residual_bwd_kernelINS_13Kernel_traitsIf13__nv_bfloat16S2_S2_fjLj256ELj1ELj4ELj1ELj16ENS_18Kernel_traits_baseILj256EfS2_S2_S2_fjLj128EEEEELb0ELb0ELb0EEEvNS_9BwdParamsE)
        .other          _ZN10layer_norm31ln_parallel_residual_bwd_kernelINS_13Kernel_traitsIf13__nv_bfloat16S2_S2_fjLj256ELj1ELj4ELj1ELj16ENS_18Kernel_traits_baseILj256EfS2_S2_S2_fjLj128EEEEELb0ELb0ELb0EEEvNS_9BwdParamsE,@"STO_CUDA_ENTRY STV_DEFAULT"
_ZN10layer_norm31ln_parallel_residual_bwd_kernelINS_13Kernel_traitsIf13__nv_bfloat16S2_S2_fjLj256ELj1ELj4ELj1ELj16ENS_18Kernel_traits_baseILj256EfS2_S2_S2_fjLj128EEEEELb0ELb0ELb0EEEvNS_9BwdParamsE:
.text._ZN10layer_norm31ln_parallel_residual_bwd_kernelINS_13Kernel_traitsIf13__nv_bfloat16S2_S2_fjLj256ELj1ELj4ELj1ELj16ENS_18Kernel_traits_baseILj256EfS2_S2_S2_fjLj128EEEEELb0ELb0ELb0EEEvNS_9BwdParamsE:
        /* <DEDUP_REMOVED lines=11> */
[CC--:B------:R-:W-:Y:S01]  /*00b0*/  @P3 IMAD.WIDE.U32 R6, R4.reuse, R9.reuse, c[0x0][0x1b0] ;  /* 0x00006c0004063625 */ /* 0x0c0fe200078e0009 */
[----:B------:R-:W0:Y:S01]  /*00c0*/  S2R R0, SR_CTAID.X ;  /* 0x0000000000007919 */ /* 0x000e220000002500 */
[----:B------:R-:W-:Y:S02]  /*00d0*/  SHF.R.U32.HI R3, RZ, 0x5, R2 ;  /* 0x00000005ff037819 */ /* 0x000fe40000011602 */
[----:B------:R-:W-:Y:S01]  /*00e0*/  @P3 IMAD.WIDE.U32 R8, R4, R9, c[0x0][0x1b8] ;  /* 0x00006e0004083625 */ /* 0x000fe200078e0009 */
[----:B------:R1:W5:Y:S04]  /*00f0*/  @P3 LDG.E.128 R52, [R6.64] ;  /* 0x0000000406343981 */ /* 0x000368000c1e1d00 */
[----:B------:R1:W5:Y:S01]  /*0100*/  @P3 LDG.E.128 R48, [R6.64+0x10] ;  /* 0x0000100406303981 */ /* 0x000362000c1e1d00 */
[----:B------:R-:W-:Y:S01]  /*0110*/  CS2R R36, SRZ ;  /* 0x0000000000247805 */ /* 0x000fe2000001ff00 */
[----:B------:R-:W-:Y:S01]  /*0120*/  CS2R R38, SRZ ;  /* 0x0000000000267805 */ /* 0x000fe2000001ff00 */
[----:B------:R-:W-:Y:S01]  /*0130*/  CS2R R32, SRZ ;  /* 0x0000000000207805 */ /* 0x000fe2000001ff00 */
[----:B------:R2:W5:Y:S01]  /*0140*/  @P3 LDG.E.128 R44, [R8.64] ;  /* 0x00000004082c3981 */ /* 0x000562000c1e1d00 */
[----:B------:R-:W-:Y:S01]  /*0150*/  CS2R R34, SRZ ;  /* 0x0000000000227805 */ /* 0x000fe2000001ff00 */
[----:B------:R-:W-:Y:S01]  /*0160*/  CS2R R28, SRZ ;  /* 0x00000000001c7805 */ /* 0x000fe2000001ff00 */
[----:B------:R-:W-:Y:S01]  /*0170*/  CS2R R30, SRZ ;  /* 0x00000000001e7805 */ /* 0x000fe2000001ff00 */
[----:B------:R2:W5:Y:S01]  /*0180*/  @P3 LDG.E.128 R40, [R8.64+0x10] ;  /* 0x0000100408283981 */ /* 0x000562000c1e1d00 */
[----:B------:R-:W-:Y:S01]  /*0190*/  CS2R R24, SRZ ;  /* 0x0000000000187805 */ /* 0x000fe2000001ff00 */
[----:B------:R-:W-:Y:S01]  /*01a0*/  CS2R R26, SRZ ;  /* 0x00000000001a7805 */ /* 0x000fe2000001ff00 */
[----:B------:R-:W-:Y:S01]  /*01b0*/  CS2R R20, SRZ ;  /* 0x0000000000147805 */ /* 0x000fe2000001ff00 */
[----:B------:R-:W-:Y:S01]  /*01c0*/  CS2R R22, SRZ ;  /* 0x0000000000167805 */ /* 0x000fe2000001ff00 */
[----:B------:R-:W-:Y:S01]  /*01d0*/  CS2R R18, SRZ ;  /* 0x0000000000127805 */ /* 0x000fe2000001ff00 */
[----:B------:R-:W-:Y:S01]  /*01e0*/  CS2R R16, SRZ ;  /* 0x0000000000107805 */ /* 0x000fe2000001ff00 */
[----:B------:R-:W-:Y:S01]  /*01f0*/  CS2R R14, SRZ ;  /* 0x00000000000e7805 */ /* 0x000fe2000001ff00 */
[----:B0-----:R-:W-:Y:S01]  /*0200*/  IMAD R3, R0, 0x4, R3 ;  /* 0x0000000400037824 */ /* 0x001fe200078e0203 */
[----:B------:R-:W-:Y:S01]  /*0210*/  CS2R R12, SRZ ;  /* 0x00000000000c7805 */ /* 0x000fe2000001ff00 */
[----:B------:R-:W-:Y:S01]  /*0220*/  CS2R R10, SRZ ;  /* 0x00000000000a7805 */ /* 0x000fe2000001ff00 */
[----:B--2---:R-:W-:-:S02]  /*0230*/  CS2R R8, SRZ ;  /* 0x0000000000087805 */ /* 0x004fc4000001ff00 */
[----:B------:R-:W-:-:S13]  /*0240*/  ISETP.GE.AND P0, PT, R3, c[0x0][0x164], PT ;  /* 0x0000590003007a0c */ /* 0x000fda0003f06270 */
[----:B------:R-:W-:Y:S05]  /*0250*/  @P0 BRA `(.L_x_302) ;  /* 0x0000104000000947 */ /* 0x000fea0003800000 */
[----:B-1----:R-:W0:Y:S01]  /*0260*/  LDC.U8 R2, c[0x0][0x1f0] ;  /* 0x00007c00ff027b82 */ /* 0x002e220000000000 */
[----:B------:R-:W-:-:S07]  /*0270*/  HFMA2.MMA R37, -RZ, RZ, 0, 0 ;  /* 0x00000000ff257435 */ /* 0x000fce00000001ff */
.L_x_309:
[----:B------:R-:W-:-:S05]  /*0280*/  MOV R86, 0x4 ;  /* 0x0000000400567802 */ /* 0x000fca0000000f00 */
[----:B------:R-:W-:-:S05]  /*0290*/  IMAD.WIDE R68, R3, R86, c[0x0][0x1a8] ;  /* 0x00006a0003447625 */ /* 0x000fca00078e0256 */
[----:B-----5:R1:W5:Y:S01]  /*02a0*/  LDG.E R5, [R68.64] ;  /* 0x0000000444057981 */ /* 0x020362000c1e1900 */
[----:B------:R-:W-:Y:S01]  /*02b0*/  IMAD R0, R3, c[0x0][0x168], RZ ;  /* 0x00005a0003007a24 */ /* 0x000fe200078e02ff */
[----:B------:R-:W-:Y:S04]  /*02c0*/  BSSY B0, `(.L_x_303) ;  /* 0x000007f000007945 */ /* 0x000fe80003800000 */
[----:B------:R-:W-:-:S04]  /*02d0*/  SHF.R.S32.HI R71, RZ, 0x1f, R0 ;  /* 0x0000001fff477819 */ /* 0x000fc80000011400 */
[----:B------:R-:W-:-:S04]  /*02e0*/  LEA.HI R71, R71, R0, RZ, 0x3 ;  /* 0x0000000047477211 */ /* 0x000fc800078f18ff */
[----:B------:R-:W-:Y:S02]  /*02f0*/  LEA.HI.SX32 R0, R71, R4, 0x1d ;  /* 0x0000000447007211 */ /* 0x000fe400078feaff */
[----:B------:R-:W-:Y:S01]  /*0300*/  CS2R R70, SRZ ;  /* 0x0000000000467805 */ /* 0x000fe2000001ff00 */
[----:B------:R-:W-:Y:S05]  /*0310*/  @!P3 BRA `(.L_x_304) ;  /* 0x000007900000b947 */ /* 0x000fea0003800000 */
[C---:B-1----:R-:W-:Y:S01]  /*0320*/  LEA R68, P0, R0.reuse, c[0x0][0x188], 0x4 ;  /* 0x0000620000447a11 */ /* 0x042fe200078020ff */
[----:B------:R-:W-:Y:S01]  /*0330*/  IMAD.WIDE R80, R3, R86, c[0x0][0x1a0] ;  /* 0x0000680003507625 */ /* 0x000fe200078e0256 */
[----:B------:R-:W-:Y:S02]  /*0340*/  MOV R77, 0x10 ;  /* 0x00000010004d7802 */ /* 0x000fe40000000f00 */
[----:B------:R-:W-:-:S03]  /*0350*/  LEA.HI.X R69, R0, c[0x0][0x18c], RZ, 0x4, P0 ;  /* 0x0000630000457a11 */ /* 0x000fc600000f24ff */
[CC--:B------:R-:W-:Y:S01]  /*0360*/  IMAD.WIDE.U32 R72, R0.reuse, R77.reuse, c[0x0][0x210] ;  /* 0x0000840000487625 */ /* 0x0c0fe200078e004d */
[----:B------:R-:W2:Y:S04]  /*0370*/  LDG.E R81, [R80.64] ;  /* 0x0000000450517981 */ /* 0x000ea8000c1e1900 */
        /* <DEDUP_REMOVED lines=14> */
[----:B------:R-:W-:Y:S01]  /*0460*/  FADD.FTZ R6, R6, -R81 ;  /* 0x8000005106067221 */ /* 0x000fe20000010000 */
[----:B------:R-:W-:Y:S01]  /*0470*/  PRMT R68, RZ, 0x7610, R71 ;  /* 0x00007610ff447816 */ /* 0x000fe20000000047 */
[----:B------:R-:W-:Y:S01]  /*0480*/  FADD.FTZ R88, -R81, R88 ;  /* 0x0000005851587221 */ /* 0x000fe20000010100 */
[----:B----4-:R-:W-:Y:S01]  /*0490*/  PRMT R71, RZ, 0x5410, R72 ;  /* 0x00005410ff477816 */ /* 0x010fe20000000048 */
[----:B-----5:R-:W-:Y:S01]  /*04a0*/  FMUL.FTZ R7, R5, R6 ;  /* 0x0000000605077220 */ /* 0x020fe20000410000 */
[--C-:B------:R-:W-:Y:S01]  /*04b0*/  PRMT R80, RZ, 0x5410, R69.reuse ;  /* 0x00005410ff507816 */ /* 0x100fe20000000045 */
[C---:B------:R-:W-:Y:S01]  /*04c0*/  FADD.FTZ R84, -R81.reuse, R84 ;  /* 0x0000005451547221 */ /* 0x040fe20000010100 */
[----:B------:R-:W-:Y:S01]  /*04d0*/  PRMT R86, RZ, 0x7610, R69 ;  /* 0x00007610ff567816 */ /* 0x000fe20000000045 */
[----:B------:R-:W-:Y:S01]  /*04e0*/  FMUL.FTZ R6, R44, R71 ;  /* 0x000000472c067220 */ /* 0x000fe20000410000 */
[----:B------:R-:W-:Y:S01]  /*04f0*/  PRMT R69, RZ, 0x5410, R76 ;  /* 0x00005410ff457816 */ /* 0x000fe2000000004c */
[----:B------:R-:W-:Y:S01]  /*0500*/  FADD.FTZ R80, -R81, R80 ;  /* 0x0000005051507221 */ /* 0x000fe20000010100 */
[----:B------:R-:W-:Y:S01]  /*0510*/  PRMT R90, RZ, 0x7610, R72 ;  /* 0x00007610ff5a7816 */ /* 0x000fe20000000048 */
        /* <DEDUP_REMOVED lines=8> */
[----:B------:R-:W-:-:S02]  /*05a0*/  FMUL.FTZ R69, R45, R90 ;  /* 0x0000005a2d457220 */ /* 0x000fc40000410000 */
[----:B------:R-:W-:Y:S02]  /*05b0*/  FADD.FTZ R17, R17, R76 ;  /* 0x0000004c11117221 */ /* 0x000fe40000010000 */
[-C--:B------:R-:W-:Y:S02]  /*05c0*/  FFMA.FTZ R9, R72, R76.reuse, R9 ;  /* 0x0000004c48097223 */ /* 0x080fe40000010009 */
[----:B------:R-:W-:Y:S01]  /*05d0*/  FFMA.FTZ R76, R53, R76, R69 ;  /* 0x0000004c354c7223 */ /* 0x000fe20000010045 */
[----:B------:R-:W-:Y:S01]  /*05e0*/  PRMT R69, RZ, 0x5410, R73 ;  /* 0x00005410ff457816 */ /* 0x000fe20000000049 */
[----:B------:R-:W-:Y:S02]  /*05f0*/  FADD.FTZ R86, -R81, R86 ;  /* 0x0000005651567221 */ /* 0x000fe40000010100 */
[----:B------:R-:W-:Y:S02]  /*0600*/  FMUL.FTZ R80, R5, R80 ;  /* 0x0000005005507220 */ /* 0x000fe40000410000 */
[----:B------:R-:W-:-:S02]  /*0610*/  FADD.FTZ R82, -R81, R82 ;  /* 0x0000005251527221 */ /* 0x000fc40000010100 */
[C---:B------:R-:W-:Y:S02]  /*0620*/  FADD.FTZ R70, -R81.reuse, R70 ;  /* 0x0000004651467221 */ /* 0x040fe40000010100 */
[----:B------:R-:W-:Y:S01]  /*0630*/  FADD.FTZ R68, -R81, R68 ;  /* 0x0000004451447221 */ /* 0x000fe20000010100 */
[----:B------:R-:W-:Y:S01]  /*0640*/  PRMT R81, RZ, 0x5410, R77 ;  /* 0x00005410ff517816 */ /* 0x000fe2000000004d */
[----:B------:R-:W-:Y:S02]  /*0650*/  FADD.FTZ R24, R24, R71 ;  /* 0x0000004718187221 */ /* 0x000fe40000010000 */
[----:B------:R-:W-:Y:S02]  /*0660*/  FFMA.FTZ R32, R7, R71, R32 ;  /* 0x0000004707207223 */ /* 0x000fe40000010020 */
[----:B------:R-:W-:Y:S01]  /*0670*/  FMUL.FTZ R73, R5, R86 ;  /* 0x0000005605497220 */ /* 0x000fe20000410000 */
[----:B------:R-:W-:Y:S01]  /*0680*/  PRMT R86, RZ, 0x7610, R77 ;  /* 0x00007610ff567816 */ /* 0x000fe2000000004d */
[-C--:B------:R-:W-:Y:S01]  /*0690*/  FMUL.FTZ R71, R46, R69.reuse ;  /* 0x000000452e477220 */ /* 0x080fe20000410000 */
[--C-:B------:R-:W-:Y:S01]  /*06a0*/  PRMT R77, RZ, 0x5410, R78.reuse ;  /* 0x00005410ff4d7816 */ /* 0x100fe2000000004e */
[----:B------:R-:W-:Y:S01]  /*06b0*/  FADD.FTZ R26, R26, R69 ;  /* 0x000000451a1a7221 */ /* 0x000fe20000010000 */
[----:B------:R-:W-:Y:S01]  /*06c0*/  PRMT R78, RZ, 0x7610, R78 ;  /* 0x00007610ff4e7816 */ /* 0x000fe2000000004e */
[----:B------:R-:W-:Y:S01]  /*06d0*/  FFMA.FTZ R34, R80, R69, R34 ;  /* 0x0000004550227223 */ /* 0x000fe20000010022 */
[----:B------:R-:W-:Y:S01]  /*06e0*/  PRMT R69, RZ, 0x5410, R74 ;  /* 0x00005410ff457816 */ /* 0x000fe2000000004a */
[----:B------:R-:W-:-:S02]  /*06f0*/  FMUL.FTZ R83, R47, R88 ;  /* 0x000000582f537220 */ /* 0x000fc40000410000 */
[----:B------:R-:W-:Y:S02]  /*0700*/  FADD.FTZ R18, R18, R81 ;  /* 0x0000005112127221 */ /* 0x000fe40000010000 */
[-C--:B------:R-:W-:Y:S02]  /*0710*/  FFMA.FTZ R10, R80, R81.reuse, R10 ;  /* 0x00000051500a7223 */ /* 0x080fe4000001000a */
[----:B------:R-:W-:Y:S02]  /*0720*/  FFMA.FTZ R81, R54, R81, R71 ;  /* 0x0000005136517223 */ /* 0x000fe40000010047 */
[----:B------:R-:W-:Y:S02]  /*0730*/  FADD.FTZ R19, R19, R86 ;  /* 0x0000005613137221 */ /* 0x000fe40000010000 */
[-C--:B------:R-:W-:Y:S02]  /*0740*/  FFMA.FTZ R11, R73, R86.reuse, R11 ;  /* 0x00000056490b7223 */ /* 0x080fe4000001000b */
[----:B------:R-:W-:Y:S01]  /*0750*/  FFMA.FTZ R83, R55, R86, R83 ;  /* 0x0000005637537223 */ /* 0x000fe20000010053 */
[----:B------:R-:W-:Y:S01]  /*0760*/  PRMT R86, RZ, 0x7610, R74 ;  /* 0x00007610ff567816 */ /* 0x000fe2000000004a */
[----:B------:R-:W-:-:S02]  /*0770*/  FMUL.FTZ R82, R5, R82 ;  /* 0x0000005205527220 */ /* 0x000fc40000410000 */
[----:B------:R-:W-:Y:S02]  /*0780*/  FMUL.FTZ R71, R40, R69 ;  /* 0x0000004528477220 */ /* 0x000fe40000410000 */
[----:B------:R-:W-:Y:S02]  /*0790*/  FADD.FTZ R36, R36, R77 ;  /* 0x0000004d24247221 */ /* 0x000fe40000010000 */
[-C--:B------:R-:W-:Y:S02]  /*07a0*/  FFMA.FTZ R12, R82, R77.reuse, R12 ;  /* 0x0000004d520c7223 */ /* 0x080fe4000001000c */
[----:B------:R-:W-:Y:S01]  /*07b0*/  FFMA.FTZ R77, R48, R77, R71 ;  /* 0x0000004d304d7223 */ /* 0x000fe20000010047 */
[----:B------:R-:W-:Y:S01]  /*07c0*/  PRMT R71, RZ, 0x5410, R75 ;  /* 0x00005410ff477816 */ /* 0x000fe2000000004b */
[----:B------:R-:W-:Y:S02]  /*07d0*/  FMUL.FTZ R74, R5, R70 ;  /* 0x00000046054a7220 */ /* 0x000fe40000410000 */
[----:B------:R-:W-:-:S02]  /*07e0*/  FMUL.FTZ R85, R41, R86 ;  /* 0x0000005629557220 */ /* 0x000fc40000410000 */
[----:B------:R-:W-:Y:S02]  /*07f0*/  FADD.FTZ R20, R20, R69 ;  /* 0x0000004514147221 */ /* 0x000fe40000010000 */
[----:B------:R-:W-:Y:S01]  /*0800*/  FFMA.FTZ R28, R82, R69, R28 ;  /* 0x00000045521c7223 */ /* 0x000fe2000001001c */
[----:B------:R-:W-:Y:S01]  /*0810*/  PRMT R69, RZ, 0x5410, R79 ;  /* 0x00005410ff457816 */ /* 0x000fe2000000004f */
[----:B------:R-:W-:Y:S02]  /*0820*/  FADD.FTZ R37, R37, R78 ;  /* 0x0000004e25257221 */ /* 0x000fe40000010000 */
[-C--:B------:R-:W-:Y:S02]  /*0830*/  FFMA.FTZ R13, R74, R78.reuse, R13 ;  /* 0x0000004e4a0d7223 */ /* 0x080fe4000001000d */
[----:B------:R-:W-:Y:S02]  /*0840*/  FFMA.FTZ R85, R49, R78, R85 ;  /* 0x0000004e31557223 */ /* 0x000fe40000010055 */
[----:B------:R-:W-:-:S02]  /*0850*/  FMUL.FTZ R84, R5, R84 ;  /* 0x0000005405547220 */ /* 0x000fc40000410000 */
[----:B------:R-:W-:Y:S02]  /*0860*/  FMUL.FTZ R78, R42, R71 ;  /* 0x000000472a4e7220 */ /* 0x000fe40000410000 */
[----:B------:R-:W-:Y:S02]  /*0870*/  FADD.FTZ R38, R38, R69 ;  /* 0x0000004526267221 */ /* 0x000fe40000010000 */
[-C--:B------:R-:W-:Y:S02]  /*0880*/  FFMA.FTZ R14, R84, R69.reuse, R14 ;  /* 0x00000045540e7223 */ /* 0x080fe4000001000e */
[----:B------:R-:W-:Y:S02]  /*0890*/  FFMA.FTZ R78, R50, R69, R78 ;  /* 0x00000045324e7223 */ /* 0x000fe4000001004e */
[----:B------:R-:W-:Y:S02]  /*08a0*/  FADD.FTZ R22, R22, R71 ;  /* 0x0000004716167221 */ /* 0x000fe40000010000 */
[----:B------:R-:W-:-:S02]  /*08b0*/  FFMA.FTZ R30, R84, R71, R30 ;  /* 0x00000047541e7223 */ /* 0x000fc4000001001e */
[----:B------:R-:W-:Y:S02]  /*08c0*/  FADD.FTZ R69, RZ, R6 ;  /* 0x00000006ff457221 */ /* 0x000fe40000010000 */
[----:B------:R-:W-:Y:S02]  /*08d0*/  FFMA.FTZ R71, R7, R6, RZ ;  /* 0x0000000607477223 */ /* 0x000fe400000100ff */
[----:B------:R-:W-:Y:S02]  /*08e0*/  FADD.FTZ R70, R69, R76 ;  /* 0x0000004c45467221 */ /* 0x000fe40000010000 */
[----:B------:R-:W-:Y:S02]  /*08f0*/  FFMA.FTZ R71, R72, R76, R71 ;  /* 0x0000004c48477223 */ /* 0x000fe40000010047 */
[----:B------:R-:W-:Y:S02]  /*0900*/  FADD.FTZ R21, R21, R86 ;  /* 0x0000005615157221 */ /* 0x000fe40000010000 */
[----:B------:R-:W-:-:S02]  /*0910*/  FFMA.FTZ R29, R74, R86, R29 ;  /* 0x000000564a1d7223 */ /* 0x000fc4000001001d */
[----:B------:R-:W-:Y:S02]  /*0920*/  FADD.FTZ R70, R70, R81 ;  /* 0x0000005146467221 */ /* 0x000fe40000010000 */
[----:B------:R-:W-:Y:S02]  /*0930*/  FFMA.FTZ R86, R80, R81, R71 ;  /* 0x0000005150567223 */ /* 0x000fe40000010047 */
[----:B------:R-:W-:Y:S02]  /*0940*/  FADD.FTZ R27, R27, R88 ;  /* 0x000000581b1b7221 */ /* 0x000fe40000010000 */
[C---:B------:R-:W-:Y:S02]  /*0950*/  FFMA.FTZ R35, R73.reuse, R88, R35 ;  /* 0x0000005849237223 */ /* 0x040fe40000010023 */
[----:B------:R-:W-:Y:S01]  /*0960*/  FADD.FTZ R88, R70, R83 ;  /* 0x0000005346587221 */ /* 0x000fe20000010000 */
[----:B------:R-:W-:Y:S01]  /*0970*/  PRMT R70, RZ, 0x7610, R75 ;  /* 0x00007610ff467816 */ /* 0x000fe2000000004b */
[----:B------:R-:W-:-:S02]  /*0980*/  FFMA.FTZ R86, R73, R83, R86 ;  /* 0x0000005349567223 */ /* 0x000fc40000010056 */
[----:B------:R-:W-:Y:S02]  /*0990*/  FADD.FTZ R88, R88, R77 ;  /* 0x0000004d58587221 */ /* 0x000fe40000010000 */
[----:B------:R-:W-:Y:S02]  /*09a0*/  FFMA.FTZ R86, R82, R77, R86 ;  /* 0x0000004d52567223 */ /* 0x000fe40000010056 */
[----:B------:R-:W-:Y:S02]  /*09b0*/  FADD.FTZ R25, R25, R90 ;  /* 0x0000005a19197221 */ /* 0x000fe40000010000 */
[----:B------:R-:W-:Y:S01]  /*09c0*/  FFMA.FTZ R33, R72, R90, R33 ;  /* 0x0000005a48217223 */ /* 0x000fe20000010021 */
[----:B------:R-:W-:Y:S01]  /*09d0*/  PRMT R90, RZ, 0x7610, R79 ;  /* 0x00007610ff5a7816 */ /* 0x000fe2000000004f */
[----:B------:R-:W-:Y:S02]  /*09e0*/  FADD.FTZ R69, R88, R85 ;  /* 0x0000005558457221 */ /* 0x000fe40000010000 */
[----:B------:R-:W-:-:S02]  /*09f0*/  FMUL.FTZ R75, R43, R70 ;  /* 0x000000462b4b7220 */ /* 0x000fc40000410000 */
        /* <DEDUP_REMOVED lines=8> */
[C---:B------:R-:W-:Y:S02]  /*0a80*/  FFMA.FTZ R15, R79.reuse, R90, R15 ;  /* 0x0000005a4f0f7223 */ /* 0x040fe4000001000f */
[----:B------:R-:W-:Y:S02]  /*0a90*/  FADD.FTZ R70, R68, R75 ;  /* 0x0000004b44467221 */ /* 0x000fe40000010000 */
[----:B------:R-:W-:Y:S02]  /*0aa0*/  FFMA.FTZ R71, R79, R75, R86 ;  /* 0x0000004b4f477223 */ /* 0x000fe40000010056 */
.L_x_304:
[----:B-1----:R-:W-:Y:S05]  /*0ab0*/  BSYNC B0 ;  /* 0x0000000000007941 */ /* 0x002fea0003800000 */
.L_x_303:
[----:B------:R-:W-:Y:S05]  /*0ac0*/  BRA.DIV ~URZ, `(.L_x_305) ;  /* 0x000010627f007947 */ /* 0x000fea000b800000 */
[----:B------:R1:W2:Y:S02]  /*0ad0*/  SHFL.BFLY PT, R86, R70, 0x1, 0x1f ;  /* 0x0c201f0046567f89 */ /* 0x0002a400000e0000 */
.L_x_312:
        /* <DEDUP_REMOVED lines=14> */
[----:B-1----:R-:W-:Y:S02]  /*0bc0*/  FADD.FTZ R70, R88, R71 ;  /* 0x0000004758467221 */ /* 0x002fe40000010000 */
[----:B--2---:R-:W-:-:S03]  /*0bd0*/  FADD.FTZ R71, R89, R86 ;  /* 0x0000005659477221 */ /* 0x004fc60000010000 */
[----:B------:R1:W2:Y:S04]  /*0be0*/  SHFL.BFLY PT, R86, R70, 0x10, 0x1f ;  /* 0x0e001f0046567f89 */ /* 0x0002a800000e0000 */
[----:B------:R1:W3:Y:S02]  /*0bf0*/  SHFL.BFLY PT, R68, R71, 0x10, 0x1f ;  /* 0x0e001f0047447f89 */ /* 0x0002e400000e0000 */
.L_x_313:
[----:B------:R-:W-:Y:S01]  /*0c00*/  BSSY B0, `(.L_x_307) ;  /* 0x0000064000007945 */ /* 0x000fe20003800000 */
[----:B------:R-:W-:Y:S05]  /*0c10*/  @!P3 BRA `(.L_x_308) ;  /* 0x000006200000b947 */ /* 0x000fea0003800000 */
[----:B--2---:R-:W-:Y:S01]  /*0c20*/  FADD.FTZ R86, R86, R70 ;  /* 0x0000004656567221 */ /* 0x004fe20000010000 */
[----:B0-----:R-:W-:Y:S01]  /*0c30*/  ISETP.NE.AND P0, PT, R2, RZ, PT ;  /* 0x000000ff0200720c */ /* 0x001fe20003f05270 */
[----:B---3--:R-:W-:Y:S01]  /*0c40*/  FADD.FTZ R68, R68, R71 ;  /* 0x0000004744447221 */ /* 0x008fe20000010000 */
[----:B------:R-:W-:Y:S01]  /*0c50*/  ISETP.NE.U32.AND P1, PT, RZ, c[0x0][0x250], PT ;  /* 0x00009400ff007a0c */ /* 0x000fe20003f25070 */
[----:B------:R-:W-:Y:S02]  /*0c60*/  FMUL.FTZ R86, R86, c[0x0][0x1e0] ;  /* 0x0000780056567a20 */ /* 0x000fe40000410000 */
[----:B------:R-:W-:Y:S01]  /*0c70*/  FMUL.FTZ R87, R68, c[0x0][0x1e0] ;  /* 0x0000780044577a20 */ /* 0x000fe20000410000 */
[----:B------:R-:W-:-:S02]  /*0c80*/  ISETP.NE.AND.EX P1, PT, RZ, c[0x0][0x254], PT, P1 ;  /* 0x00009500ff007a0c */ /* 0x000fc40003f25310 */
[----:B-1----:R-:W-:Y:S02]  /*0c90*/  FSEL R70, R86, RZ, !P0 ;  /* 0x000000ff56467208 */ /* 0x002fe40004000000 */
        /* <DEDUP_REMOVED lines=19> */
[----:B------:R-:W-:Y:S02]  /*0dd0*/  FADD.FTZ R92, R78, -R71 ;  /* 0x800000474e5c7221 */ /* 0x000fe40000010000 */
[C---:B-----5:R-:W-:Y:S01]  /*0de0*/  FMUL.FTZ R89, R5.reuse, R70 ;  /* 0x0000004605597220 */ /* 0x060fe20000410000 */
[----:B------:R-:W-:Y:S01]  /*0df0*/  @P2 PRMT R70, RZ, 0x7610, R56 ;  /* 0x00007610ff462816 */ /* 0x000fe20000000038 */
[----:B------:R-:W-:-:S02]  /*0e00*/  FMUL.FTZ R91, R5, R91 ;  /* 0x0000005b055b7220 */ /* 0x000fc40000410000 */
[C---:B------:R-:W-:Y:S02]  /*0e10*/  FMUL.FTZ R68, R5.reuse, R68 ;  /* 0x0000004405447220 */ /* 0x040fe40000410000 */
[C---:B------:R-:W-:Y:S02]  /*0e20*/  FMUL.FTZ R69, R5.reuse, R69 ;  /* 0x0000004505457220 */ /* 0x040fe40000410000 */
[C---:B------:R-:W-:Y:S02]  /*0e30*/  FMUL.FTZ R86, R5.reuse, R86 ;  /* 0x0000005605567220 */ /* 0x040fe40000410000 */
[C---:B------:R-:W-:Y:S02]  /*0e40*/  FMUL.FTZ R88, R5.reuse, R88 ;  /* 0x0000005805587220 */ /* 0x040fe40000410000 */
[C---:B------:R-:W-:Y:S02]  /*0e50*/  FMUL.FTZ R87, R5.reuse, R90 ;  /* 0x0000005a05577220 */ /* 0x040fe40000410000 */
[----:B------:R-:W-:Y:S01]  /*0e60*/  FMUL.FTZ R71, R5, R92 ;  /* 0x0000005c05477220 */ /* 0x000fe20000410000 */
[----:B------:R-:W-:Y:S01]  /*0e70*/  @P2 PRMT R5, RZ, 0x5410, R56 ;  /* 0x00005410ff052816 */ /* 0x000fe20000000038 */
[----:B------:R-:W-:Y:S01]  /*0e80*/  @P2 FADD.FTZ R91, R91, R70 ;  /* 0x000000465b5b2221 */ /* 0x000fe20000010000 */
[----:B------:R-:W-:-:S03]  /*0e90*/  @P2 PRMT R70, RZ, 0x5410, R57 ;  /* 0x00005410ff462816 */ /* 0x000fc60000000039 */
[----:B------:R-:W-:Y:S01]  /*0ea0*/  @P2 FADD.FTZ R68, R68, R5 ;  /* 0x0000000544442221 */ /* 0x000fe20000010000 */
[----:B------:R-:W-:Y:S01]  /*0eb0*/  @P2 PRMT R5, RZ, 0x7610, R57 ;  /* 0x00007610ff052816 */ /* 0x000fe20000000039 */
[----:B------:R-:W-:Y:S01]  /*0ec0*/  @P2 FADD.FTZ R69, R69, R70 ;  /* 0x0000004645452221 */ /* 0x000fe20000010000 */
[--C-:B------:R-:W-:Y:S02]  /*0ed0*/  @P2 PRMT R70, RZ, 0x7610, R58.reuse ;  /* 0x00007610ff462816 */ /* 0x100fe4000000003a */
[----:B------:R-:W-:Y:S01]  /*0ee0*/  @P1 F2FP.BF16.PACK_AB R90, RZ, R68 ;  /* 0x00000044ff5a123e */ /* 0x000fe200000010ff */
[----:B------:R-:W-:Y:S01]  /*0ef0*/  @P2 FADD.FTZ R86, R86, R5 ;  /* 0x0000000556562221 */ /* 0x000fe20000010000 */
[----:B------:R-:W-:Y:S01]  /*0f00*/  @P2 PRMT R5, RZ, 0x5410, R58 ;  /* 0x00005410ff052816 */ /* 0x000fe2000000003a */
[----:B------:R-:W-:Y:S01]  /*0f10*/  @P2 FADD.FTZ R87, R87, R70 ;  /* 0x0000004657572221 */ /* 0x000fe20000010000 */
[----:B------:R-:W-:Y:S02]  /*0f20*/  @P2 PRMT R70, RZ, 0x5410, R59 ;  /* 0x00005410ff462816 */ /* 0x000fe4000000003b */
[----:B------:R-:W-:Y:S01]  /*0f30*/  @P1 PRMT R64, R90, 0x7610, R64 ;  /* 0x000076105a401816 */ /* 0x000fe20000000040 */
[----:B------:R-:W-:-:S02]  /*0f40*/  @P2 FADD.FTZ R88, R88, R5 ;  /* 0x0000000558582221 */ /* 0x000fc40000010000 */
[----:B------:R-:W-:Y:S01]  /*0f50*/  @P2 FADD.FTZ R71, R71, R70 ;  /* 0x0000004647472221 */ /* 0x000fe20000010000 */
[----:B------:R-:W-:Y:S02]  /*0f60*/  @P2 PRMT R70, RZ, 0x7610, R59 ;  /* 0x00007610ff462816 */ /* 0x000fe4000000003b */
[-C--:B------:R-:W-:Y:S02]  /*0f70*/  @P0 F2FP.BF16.PACK_AB R5, RZ, R88.reuse ;  /* 0x00000058ff05023e */ /* 0x080fe400000010ff */
[----:B------:R-:W-:Y:S01]  /*0f80*/  @P0 F2FP.BF16.PACK_AB R90, RZ, R71 ;  /* 0x00000047ff5a023e */ /* 0x000fe200000010ff */
[----:B------:R-:W-:Y:S01]  /*0f90*/  @P2 FADD.FTZ R89, R89, R70 ;  /* 0x0000004659592221 */ /* 0x000fe20000010000 */
[----:B------:R-:W-:Y:S02]  /*0fa0*/  @P0 PRMT R62, R5, 0x7610, R62 ;  /* 0x00007610053e0816 */ /* 0x000fe4000000003e */
[-C--:B------:R-:W-:Y:S02]  /*0fb0*/  @P1 F2FP.BF16.PACK_AB R5, RZ, R88.reuse ;  /* 0x00000058ff05123e */ /* 0x080fe400000010ff */
[----:B------:R-:W-:-:S02]  /*0fc0*/  F2FP.BF16.PACK_AB R70, R87, R88 ;  /* 0x000000585746723e */ /* 0x000fc400000010ff */
[----:B------:R-:W-:Y:S02]  /*0fd0*/  @P1 F2FP.BF16.PACK_AB R88, RZ, R69 ;  /* 0x00000045ff58123e */ /* 0x000fe400000010ff */
[----:B------:R-:W-:Y:S02]  /*0fe0*/  ISETP.NE.U32.AND P2, PT, RZ, c[0x0][0x258], PT ;  /* 0x00009600ff007a0c */ /* 0x000fe40003f45070 */
[----:B------:R-:W-:Y:S02]  /*0ff0*/  @P1 PRMT R66, R5, 0x7610, R66 ;  /* 0x0000761005421816 */ /* 0x000fe40000000042 */
[----:B------:R-:W-:Y:S02]  /*1000*/  @P1 PRMT R65, R88, 0x7610, R65 ;  /* 0x0000761058411816 */ /* 0x000fe40000000041 */
[----:B------:R-:W-:Y:S02]  /*1010*/  @P0 F2FP.BF16.PACK_AB R5, RZ, R87 ;  /* 0x00000057ff05023e */ /* 0x000fe400000010ff */
[----:B------:R-:W-:-:S02]  /*1020*/  @P0 F2FP.BF16.PACK_AB R88, RZ, R68 ;  /* 0x00000044ff58023e */ /* 0x000fc400000010ff */
[----:B------:R-:W-:Y:S02]  /*1030*/  ISETP.NE.AND.EX P2, PT, RZ, c[0x0][0x25c], PT, P2 ;  /* 0x00009700ff007a0c */ /* 0x000fe40003f45320 */
[----:B------:R-:W-:Y:S02]  /*1040*/  @P0 PRMT R62, R62, 0x5410, R5 ;  /* 0x000054103e3e0816 */ /* 0x000fe40000000005 */
[----:B------:R-:W-:Y:S02]  /*1050*/  @P0 PRMT R60, R88, 0x7610, R60 ;  /* 0x00007610583c0816 */ /* 0x000fe4000000003c */
[----:B------:R-:W-:Y:S02]  /*1060*/  @P0 F2FP.BF16.PACK_AB R5, RZ, R69 ;  /* 0x00000045ff05023e */ /* 0x000fe400000010ff */
[----:B------:R-:W-:Y:S02]  /*1070*/  @P0 F2FP.BF16.PACK_AB R88, RZ, R91 ;  /* 0x0000005bff58023e */ /* 0x000fe400000010ff */
[----:B------:R-:W-:-:S02]  /*1080*/  @P0 PRMT R63, R90, 0x7610, R63 ;  /* 0x000076105a3f0816 */ /* 0x000fc4000000003f */
[----:B------:R-:W-:Y:S02]  /*1090*/  @P0 PRMT R61, R5, 0x7610, R61 ;  /* 0x00007610053d0816 */ /* 0x000fe4000000003d */
[----:B------:R-:W-:Y:S02]  /*10a0*/  @P0 F2FP.BF16.PACK_AB R92, RZ, R89 ;  /* 0x00000059ff5c023e */ /* 0x000fe400000010ff */
[----:B------:R-:W-:Y:S01]  /*10b0*/  @P0 PRMT R60, R60, 0x5410, R88 ;  /* 0x000054103c3c0816 */ /* 0x000fe20000000058 */
[----:B------:R-:W-:Y:S01]  /*10c0*/  IMAD.MOV.U32 R88, RZ, RZ, 0x10 ;  /* 0x00000010ff587424 */ /* 0x000fe200078e00ff */
        /* <DEDUP_REMOVED lines=23> */
.L_x_308:
[----:B------:R-:W-:Y:S05]  /*1240*/  BSYNC B0 ;  /* 0x0000000000007941 */ /* 0x000fea0003800000 */
.L_x_307:
[----:B------:R-:W-:-:S04]  /*1250*/  MOV R0, c[0x0][0x160] ;  /* 0x0000580000007a02 */ /* 0x000fc80000000f00 */
[----:B------:R-:W-:-:S04]  /*1260*/  LEA R3, R0, R3, 0x2 ;  /* 0x0000000300037211 */ /* 0x000fc800078e10ff */
[----:B------:R-:W-:-:S13]  /*1270*/  ISETP.GE.AND P0, PT, R3, c[0x0][0x164], PT ;  /* 0x0000590003007a0c */ /* 0x000fda0003f06270 */
[----:B0123-5:R-:W-:Y:S01]  /*1280*/  @P0 CALL.REL.NOINC `(.L_x_302) ;  /* 0x0000001000000944 */ /* 0x02ffe20003c00000 */
[----:B------:R-:W-:Y:S05]  /*1290*/  BRA `(.L_x_309) ;  /* 0xffffefe000007947 */ /* 0x000fea000383ffff */
.L_x_302:
[----:B-1---5:R-:W0:Y:S01]  /*12a0*/  S2R R44, SR_TID.X ;  /* 0x00000000002c7919 */ /* 0x022e220000002100 */
        /* <DEDUP_REMOVED lines=14> */
[----:B------:R-:W4:Y:S04]  /*1390*/  LDS R16, [R44.X4+0xe00] ;  /* 0x000e00002c107984 */ /* 0x000f280000004800 */
[----:B------:R-:W-:Y:S01]  /*13a0*/  BAR.SYNC.DEFER_BLOCKING 0x0 ;  /* 0x0000000000007b1d */ /* 0x000fe20000010000 */
[----:B0-----:R-:W-:-:S04]  /*13b0*/  FADD.FTZ R2, RZ, R2 ;  /* 0x00000002ff027221 */ /* 0x001fc80000010000 */
[----:B--2---:R-:W-:Y:S02]  /*13c0*/  FADD.FTZ R2, R2, R5 ;  /* 0x0000000502027221 */ /* 0x004fe40000010000 */
[----:B-1----:R-:W-:Y:S02]  /*13d0*/  IMAD R5, R42, c[0x0][0x168], RZ ;  /* 0x00005a002a057a24 */ /* 0x002fe400078e02ff */
[----:B---3--:R-:W-:-:S04]  /*13e0*/  FADD.FTZ R3, RZ, R3 ;  /* 0x00000003ff037221 */ /* 0x008fc80000010000 */
[----:B----4-:R-:W-:Y:S01]  /*13f0*/  FADD.FTZ R3, R3, R4 ;  /* 0x0000000403037221 */ /* 0x010fe20000010000 */
[----:B------:R0:W-:Y:S01]  /*1400*/  STS.128 [R0], R8 ;  /* 0x0000000800007388 */ /* 0x0001e20000000c00 */
[----:B------:R-:W-:-:S03]  /*1410*/  FADD.FTZ R2, R2, R7 ;  /* 0x0000000702027221 */ /* 0x000fc60000010000 */
[----:B------:R-:W-:Y:S01]  /*1420*/  STS.128 [R0+0x10], R12 ;  /* 0x0000100c00007388 */ /* 0x000fe20000000c00 */
        /* <DEDUP_REMOVED lines=47> */
[----:B------:R-:W-:Y:S01]  /*1720*/  FADD.FTZ R47, R10, R47 ;  /* 0x0000002f0a2f7221 */ /* 0x000fe20000010000 */
[----:B0-----:R-:W-:-:S05]  /*1730*/  IADD3 R0, P2, R5, R44, RZ ;  /* 0x0000002c05007210 */ /* 0x001fca0007f5e0ff */
[----:B------:R-:W-:-:S05]  /*1740*/  IMAD.X R11, RZ, RZ, RZ, P2 ;  /* 0x000000ffff0b7224 */ /* 0x000fca00010e06ff */
[C---:B------:R-:W-:Y:S01]  /*1750*/  SHF.L.U64.HI R11, R0.reuse, 0x2, R11 ;  /* 0x00000002000b7819 */ /* 0x040fe2000001020b */
        /* <DEDUP_REMOVED lines=10> */
[----:B------:R-:W4:Y:S04]  /*1800*/  LDS R23, [R44.X4+0x600] ;  /* 0x000600002c177984 */ /* 0x000f280000004800 */
[----:B------:R-:W4:Y:S04]  /*1810*/  LDS R27, [R44.X4+0xa00] ;  /* 0x000a00002c1b7984 */ /* 0x000f280000004800 */
[----:B------:R0:W4:Y:S02]  /*1820*/  LDS R29, [R44.X4+0xe00] ;  /* 0x000e00002c1d7984 */ /* 0x0001240000004800 */
[----:B0-----:R-:W-:-:S04]  /*1830*/  FADD.FTZ R12, RZ, R12 ;  /* 0x0000000cff0c7221 */ /* 0x001fc80000010000 */
[----:B-1----:R-:W-:-:S04]  /*1840*/  FADD.FTZ R12, R12, R21 ;  /* 0x000000150c0c7221 */ /* 0x002fc80000010000 */
[----:B--2---:R-:W-:Y:S02]  /*1850*/  FADD.FTZ R12, R12, R25 ;  /* 0x000000190c0c7221 */ /* 0x004fe40000010000 */
[----:B---3--:R-:W-:Y:S02]  /*1860*/  FADD.FTZ R14, RZ, R14 ;  /* 0x0000000eff0e7221 */ /* 0x008fe40000010000 */
[----:B----4-:R-:W-:Y:S01]  /*1870*/  FADD.FTZ R33, R12, R33 ;  /* 0x000000210c217221 */ /* 0x010fe20000010000 */
[C---:B------:R-:W-:Y:S02]  /*1880*/  IADD3 R12, P2, R0.reuse, c[0x0][0x228], RZ ;  /* 0x00008a00000c7a10 */ /* 0x040fe40007f5e0ff */
[----:B------:R-:W-:Y:S01]  /*1890*/  IADD3 R0, P5, R0, c[0x0][0x230], RZ ;  /* 0x00008c0000007a10 */ /* 0x000fe20007fbe0ff */
[----:B------:R-:W-:Y:S01]  /*18a0*/  FADD.FTZ R14, R14, R23 ;  /* 0x000000170e0e7221 */ /* 0x000fe20000010000 */
[C---:B------:R-:W-:Y:S02]  /*18b0*/  IADD3.X R19, R11.reuse, c[0x0][0x22c], RZ, P2, !PT ;  /* 0x00008b000b137a10 */ /* 0x040fe400017fe4ff */
[----:B------:R-:W-:Y:S01]  /*18c0*/  IADD3.X R11, R11, c[0x0][0x234], RZ, P5, !PT ;  /* 0x00008d000b0b7a10 */ /* 0x000fe20002ffe4ff */
[----:B------:R-:W-:Y:S01]  /*18d0*/  FADD.FTZ R14, R14, R27 ;  /* 0x0000001b0e0e7221 */ /* 0x000fe20000010000 */
[----:B------:R-:W-:Y:S05]  /*18e0*/  @!P1 BRA `(.L_x_311) ;  /* 0x0000014000009947 */ /* 0x000fea0003800000 */
[----:B------:R-:W-:Y:S01]  /*18f0*/  MOV R2, R12 ;  /* 0x0000000c00027202 */ /* 0x000fe20000000f00 */
[----:B------:R-:W-:Y:S01]  /*1900*/  IMAD.MOV.U32 R4, RZ, RZ, R10 ;  /* 0x000000ffff047224 */ /* 0x000fe200078e000a */
[----:B------:R-:W-:-:S02]  /*1910*/  MOV R3, R19 ;  /* 0x0000001300037202 */ /* 0x000fc40000000f00 */
[----:B------:R-:W-:Y:S02]  /*1920*/  MOV R5, R15 ;  /* 0x0000000f00057202 */ /* 0x000fe40000000f00 */
[----:B------:R-:W-:Y:S01]  /*1930*/  MOV R6, R8 ;  /* 0x0000000800067202 */ /* 0x000fe20000000f00 */
[----:B------:R0:W-:Y:S01]  /*1940*/  STG.E [R2.64], R17 ;  /* 0x0000001102007986 */ /* 0x0001e2000c101904 */
[----:B------:R-:W-:Y:S02]  /*1950*/  MOV R7, R13 ;  /* 0x0000000d00077202 */ /* 0x000fe40000000f00 */
[----:B------:R-:W-:Y:S01]  /*1960*/  IADD3 R8, P3, R8, 0x200, RZ ;  /* 0x0000020008087810 */ /* 0x000fe20007f7e0ff */
[----:B------:R1:W-:Y:S01]  /*1970*/  STG.E [R4.64], R41 ;  /* 0x0000002904007986 */ /* 0x0003e2000c101904 */
[----:B------:R-:W-:Y:S02]  /*1980*/  IADD3 R12, P1, R12, 0x200, RZ ;  /* 0x000002000c0c7810 */ /* 0x000fe40007f3e0ff */
[----:B------:R-:W-:Y:S01]  /*1990*/  IADD3 R10, P2, R10, 0x200, RZ ;  /* 0x000002000a0a7810 */ /* 0x000fe20007f5e0ff */
[----:B------:R1:W-:Y:S01]  /*19a0*/  STG.E [R6.64], R33 ;  /* 0x0000002106007986 */ /* 0x0003e2000c101904 */
[----:B------:R-:W-:Y:S01]  /*19b0*/  IADD3.X R19, RZ, R19, RZ, P1, !PT ;  /* 0x00000013ff137210 */ /* 0x000fe20000ffe4ff */
[----:B------:R-:W-:Y:S01]  /*19c0*/  IMAD.X R13, RZ, RZ, R13, P3 ;  /* 0x000000ffff0d7224 */ /* 0x000fe200018e060d */
[----:B------:R-:W-:Y:S01]  /*19d0*/  IADD3.X R15, RZ, R15, RZ, P2, !PT ;  /* 0x0000000fff0f7210 */ /* 0x000fe200017fe4ff */
[----:B0-----:R-:W-:Y:S01]  /*19e0*/  IMAD.MOV.U32 R2, RZ, RZ, R0 ;  /* 0x000000ffff027224 */ /* 0x001fe200078e0000 */
[----:B------:R-:W-:-:S02]  /*19f0*/  MOV R3, R11 ;  /* 0x0000000b00037202 */ /* 0x000fc40000000f00 */
[----:B------:R-:W-:-:S03]  /*1a00*/  IADD3 R0, P4, R0, 0x200, RZ ;  /* 0x0000020000007810 */ /* 0x000fc60007f9e0ff */
[----:B------:R1:W-:Y:S01]  /*1a10*/  STG.E [R2.64], R45 ;  /* 0x0000002d02007986 */ /* 0x0003e2000c101904 */
[----:B------:R-:W-:-:S04]  /*1a20*/  IADD3.X R11, RZ, R11, RZ, P4, !PT ;  /* 0x0000000bff0b7210 */ /* 0x000fc800027fe4ff */
.L_x_311:
[----:B------:R-:W-:Y:S05]  /*1a30*/  BSYNC B0 ;  /* 0x0000000000007941 */ /* 0x000fea0003800000 */
.L_x_310:
[----:B-1----:R-:W-:Y:S02]  /*1a40*/  MOV R2, R12 ;  /* 0x0000000c00027202 */ /* 0x002fe40000000f00 */
[----:B------:R-:W-:Y:S01]  /*1a50*/  MOV R3, R19 ;  /* 0x0000001300037202 */ /* 0x000fe20000000f00 */
[----:B------:R-:W-:Y:S06]  /*1a60*/  @!P0 EXIT ;  /* 0x000000000000894d */ /* 0x000fec0003800000 */
[----:B------:R0:W-:Y:S01]  /*1a70*/  STG.E [R2.64], R39 ;  /* 0x0000002702007986 */ /* 0x0001e2000c101904 */
[----:B------:R-:W-:Y:S01]  /*1a80*/  FADD.FTZ R29, R14, R29 ;  /* 0x0000001d0e1d7221 */ /* 0x000fe20000010000 */
[----:B------:R-:W-:Y:S01]  /*1a90*/  MOV R5, R11 ;  /* 0x0000000b00057202 */ /* 0x000fe20000000f00 */
[----:B------:R-:W-:Y:S02]  /*1aa0*/  IMAD.MOV.U32 R4, RZ, RZ, R0 ;  /* 0x000000ffff047224 */ /* 0x000fe400078e0000 */
[----:B0-----:R-:W-:Y:S01]  /*1ab0*/  IMAD.MOV.U32 R2, RZ, RZ, R10 ;  /* 0x000000ffff027224 */ /* 0x001fe200078e000a */
[----:B------:R-:W-:-:S05]  /*1ac0*/  MOV R3, R15 ;  /* 0x0000000f00037202 */ /* 0x000fca0000000f00 */
[----:B------:R0:W-:Y:S02]  /*1ad0*/  STG.E [R2.64], R9 ;  /* 0x0000000902007986 */ /* 0x0001e4000c101904 */
[----:B0-----:R-:W-:Y:S02]  /*1ae0*/  MOV R2, R8 ;  /* 0x0000000800027202 */ /* 0x001fe40000000f00 */
[----:B------:R-:W-:-:S05]  /*1af0*/  MOV R3, R13 ;  /* 0x0000000d00037202 */ /* 0x000fca0000000f00 */
[----:B------:R-:W-:Y:S04]  /*1b00*/  STG.E [R2.64], R29 ;  /* 0x0000001d02007986 */ /* 0x000fe8000c101904 */
[----:B------:R-:W-:Y:S01]  /*1b10*/  STG.E [R4.64], R47 ;  /* 0x0000002f04007986 */ /* 0x000fe2000c101904 */
[----:B------:R-:W-:Y:S05]  /*1b20*/  EXIT ;  /* 0x000000000000794d */ /* 0x000fea0003800000 */
.L_x_305:
[----:B------:R-:W-:Y:S01]  /*1b30*/  HFMA2.MMA R88, -RZ, RZ, 0, 5.9604644775390625e-08 ;  /* 0x00000001ff587435 */ /* 0x000fe200000001ff */
[----:B------:R-:W-:Y:S01]  /*1b40*/  MOV R89, R70 ;  /* 0x0000004600597202 */ /* 0x000fe20000000f00 */
[----:B------:R-:W-:Y:S01]  /*1b50*/  IMAD.MOV.U32 R87, RZ, RZ, 0x1f ;  /* 0x0000001fff577424 */ /* 0x000fe200078e00ff */
[----:B------:R-:W-:Y:S02]  /*1b60*/  MOV R69, 0xffffffff ;  /* 0xffffffff00457802 */ /* 0x000fe40000000f00 */
[----:B------:R-:W-:-:S02]  /*1b70*/  MOV R68, 0x1b90 ;  /* 0x00001b9000447802 */ /* 0x000fc40000000f00 */
[----:B0----5:R-:W-:Y:S05]  /*1b80*/  CALL.REL.NOINC `($__internal_24_$__cuda_sm70_shflsync_bfly_p) ;  /* 0x0000046000007944 */ /* 0x021fea0003c00000 */
[----:B-1----:R-:W-:Y:S01]  /*1b90*/  MOV R86, R87 ;  /* 0x0000005700567202 */ /* 0x002fe20000000f00 */
[----:B------:R-:W-:Y:S05]  /*1ba0*/  BRA `(.L_x_312) ;  /* 0xffffef3000007947 */ /* 0x000fea000383ffff */
.L_x_306:
[----:B------:R-:W-:Y:S01]  /*1bb0*/  HFMA2.MMA R88, -RZ, RZ, 0, 5.9604644775390625e-08 ;  /* 0x00000001ff587435 */ /* 0x000fe200000001ff */
[----:B------:R-:W-:Y:S01]  /*1bc0*/  MOV R89, R71 ;  /* 0x0000004700597202 */ /* 0x000fe20000000f00 */
[----:B------:R-:W-:Y:S01]  /*1bd0*/  IMAD.MOV.U32 R87, RZ, RZ, 0x1f ;  /* 0x0000001fff577424 */ /* 0x000fe200078e00ff */
[----:B------:R-:W-:-:S02]  /*1be0*/  MOV R69, 0xffffffff ;  /* 0xffffffff00457802 */ /* 0x000fc40000000f00 */
[----:B------:R-:W-:Y:S02]  /*1bf0*/  MOV R68, 0x1c10 ;  /* 0x00001c1000447802 */ /* 0x000fe40000000f00 */
[----:B012--5:R-:W-:Y:S05]  /*1c00*/  CALL.REL.NOINC `($__internal_24_$__cuda_sm70_shflsync_bfly_p) ;  /* 0x000003e000007944 */ /* 0x027fea0003c00000 */
[----:B------:R-:W-:Y:S01]  /*1c10*/  FADD.FTZ R70, R86, R70 ;  /* 0x0000004656467221 */ /* 0x000fe20000010000 */
[----:B------:R-:W-:Y:S01]  /*1c20*/  HFMA2.MMA R88, -RZ, RZ, 0, 1.1920928955078125e-07 ;  /* 0x00000002ff587435 */ /* 0x000fe200000001ff */
[----:B-1----:R-:W-:Y:S01]  /*1c30*/  FADD.FTZ R71, R71, R87 ;  /* 0x0000005747477221 */ /* 0x002fe20000010000 */
[----:B------:R-:W-:Y:S01]  /*1c40*/  MOV R87, 0x1f ;  /* 0x0000001f00577802 */ /* 0x000fe20000000f00 */
[----:B------:R-:W-:Y:S01]  /*1c50*/  IMAD.MOV.U32 R89, RZ, RZ, R70 ;  /* 0x000000ffff597224 */ /* 0x000fe200078e0046 */
[----:B------:R-:W-:Y:S02]  /*1c60*/  MOV R69, 0xffffffff ;  /* 0xffffffff00457802 */ /* 0x000fe40000000f00 */
[----:B------:R-:W-:Y:S02]  /*1c70*/  MOV R68, 0x1c90 ;  /* 0x00001c9000447802 */ /* 0x000fe40000000f00 */
[----:B------:R-:W-:Y:S05]  /*1c80*/  CALL.REL.NOINC `($__internal_24_$__cuda_sm70_shflsync_bfly_p) ;  /* 0x0000036000007944 */ /* 0x000fea0003c00000 */
[----:B------:R-:W-:Y:S01]  /*1c90*/  HFMA2.MMA R88, -RZ, RZ, 0, 1.1920928955078125e-07 ;  /* 0x00000002ff587435 */ /* 0x000fe200000001ff */
[----:B-1----:R-:W-:Y:S01]  /*1ca0*/  MOV R86, R87 ;  /* 0x0000005700567202 */ /* 0x002fe20000000f00 */
[----:B------:R-:W-:Y:S01]  /*1cb0*/  IMAD.MOV.U32 R69, RZ, RZ, -0x1 ;  /* 0xffffffffff457424 */ /* 0x000fe200078e00ff */
[----:B------:R-:W-:-:S02]  /*1cc0*/  MOV R89, R71 ;  /* 0x0000004700597202 */ /* 0x000fc40000000f00 */
[----:B------:R-:W-:Y:S02]  /*1cd0*/  MOV R87, 0x1f ;  /* 0x0000001f00577802 */ /* 0x000fe40000000f00 */
[----:B------:R-:W-:Y:S02]  /*1ce0*/  MOV R68, 0x1d00 ;  /* 0x00001d0000447802 */ /* 0x000fe40000000f00 */
[----:B------:R-:W-:Y:S05]  /*1cf0*/  CALL.REL.NOINC `($__internal_24_$__cuda_sm70_shflsync_bfly_p) ;  /* 0x000002f000007944 */ /* 0x000fea0003c00000 */
[----:B------:R-:W-:Y:S01]  /*1d00*/  FADD.FTZ R70, R86, R70 ;  /* 0x0000004656467221 */ /* 0x000fe20000010000 */
[----:B------:R-:W-:Y:S01]  /*1d10*/  HFMA2.MMA R88, -RZ, RZ, 0, 2.384185791015625e-07 ;  /* 0x00000004ff587435 */ /* 0x000fe200000001ff */
[----:B-1----:R-:W-:Y:S01]  /*1d20*/  FADD.FTZ R71, R71, R87 ;  /* 0x0000005747477221 */ /* 0x002fe20000010000 */
[----:B------:R-:W-:Y:S02]  /*1d30*/  MOV R87, 0x1f ;  /* 0x0000001f00577802 */ /* 0x000fe40000000f00 */
[----:B------:R-:W-:Y:S02]  /*1d40*/  MOV R69, 0xffffffff ;  /* 0xffffffff00457802 */ /* 0x000fe40000000f00 */
[----:B------:R-:W-:Y:S02]  /*1d50*/  MOV R89, R70 ;  /* 0x0000004600597202 */ /* 0x000fe40000000f00 */
[----:B------:R-:W-:-:S02]  /*1d60*/  MOV R68, 0x1d80 ;  /* 0x00001d8000447802 */ /* 0x000fc40000000f00 */
[----:B------:R-:W-:Y:S05]  /*1d70*/  CALL.REL.NOINC `($__internal_24_$__cuda_sm70_shflsync_bfly_p) ;  /* 0x0000027000007944 */ /* 0x000fea0003c00000 */
[----:B------:R-:W-:Y:S01]  /*1d80*/  HFMA2.MMA R88, -RZ, RZ, 0, 2.384185791015625e-07 ;  /* 0x00000004ff587435 */ /* 0x000fe200000001ff */
[----:B-1----:R-:W-:Y:S01]  /*1d90*/  IMAD.MOV.U32 R86, RZ, RZ, R87 ;  /* 0x000000ffff567224 */ /* 0x002fe200078e0057 */
[----:B------:R-:W-:-:S02]  /*1da0*/  MOV R89, R71 ;  /* 0x0000004700597202 */ /* 0x000fc40000000f00 */
[----:B------:R-:W-:Y:S02]  /*1db0*/  MOV R87, 0x1f ;  /* 0x0000001f00577802 */ /* 0x000fe40000000f00 */
[----:B------:R-:W-:Y:S02]  /*1dc0*/  MOV R69, 0xffffffff ;  /* 0xffffffff00457802 */ /* 0x000fe40000000f00 */
[----:B------:R-:W-:Y:S02]  /*1dd0*/  MOV R68, 0x1df0 ;  /* 0x00001df000447802 */ /* 0x000fe40000000f00 */
[----:B------:R-:W-:Y:S05]  /*1de0*/  CALL.REL.NOINC `($__internal_24_$__cuda_sm70_shflsync_bfly_p) ;  /* 0x0000020000007944 */ /* 0x000fea0003c00000 */
[----:B------:R-:W-:Y:S01]  /*1df0*/  FADD.FTZ R70, R86, R70 ;  /* 0x0000004656467221 */ /* 0x000fe20000010000 */
[----:B------:R-:W-:Y:S01]  /*1e00*/  MOV R69, 0xffffffff ;  /* 0xffffffff00457802 */ /* 0x000fe20000000f00 */
[----:B-1----:R-:W-:Y:S01]  /*1e10*/  FADD.FTZ R71, R71, R87 ;  /* 0x0000005747477221 */ /* 0x002fe20000010000 */
[----:B------:R-:W-:Y:S01]  /*1e20*/  HFMA2.MMA R87, -RZ, RZ, 0, 1.847743988037109375e-06 ;  /* 0x0000001fff577435 */ /* 0x000fe200000001ff */
[----:B------:R-:W-:Y:S01]  /*1e30*/  IMAD.MOV.U32 R88, RZ, RZ, 0x8 ;  /* 0x00000008ff587424 */ /* 0x000fe200078e00ff */
[----:B------:R-:W-:Y:S02]  /*1e40*/  MOV R89, R70 ;  /* 0x0000004600597202 */ /* 0x000fe40000000f00 */
[----:B------:R-:W-:-:S02]  /*1e50*/  MOV R68, 0x1e70 ;  /* 0x00001e7000447802 */ /* 0x000fc40000000f00 */
[----:B------:R-:W-:Y:S05]  /*1e60*/  CALL.REL.NOINC `($__internal_24_$__cuda_sm70_shflsync_bfly_p) ;  /* 0x0000018000007944 */ /* 0x000fea0003c00000 */
[----:B------:R-:W-:Y:S01]  /*1e70*/  HFMA2.MMA R88, -RZ, RZ, 0, 4.76837158203125e-07 ;  /* 0x00000008ff587435 */ /* 0x000fe200000001ff */
[----:B-1----:R-:W-:Y:S01]  /*1e80*/  MOV R86, R87 ;  /* 0x0000005700567202 */ /* 0x002fe20000000f00 */
[----:B------:R-:W-:Y:S01]  /*1e90*/  IMAD.MOV.U32 R89, RZ, RZ, R71 ;  /* 0x000000ffff597224 */ /* 0x000fe200078e0047 */
[----:B------:R-:W-:-:S02]  /*1ea0*/  MOV R87, 0x1f ;  /* 0x0000001f00577802 */ /* 0x000fc40000000f00 */
[----:B------:R-:W-:Y:S02]  /*1eb0*/  MOV R69, 0xffffffff ;  /* 0xffffffff00457802 */ /* 0x000fe40000000f00 */
[----:B------:R-:W-:Y:S02]  /*1ec0*/  MOV R68, 0x1ee0 ;  /* 0x00001ee000447802 */ /* 0x000fe40000000f00 */
[----:B------:R-:W-:Y:S05]  /*1ed0*/  CALL.REL.NOINC `($__internal_24_$__cuda_sm70_shflsync_bfly_p) ;  /* 0x0000011000007944 */ /* 0x000fea0003c00000 */
[----:B------:R-:W-:Y:S01]  /*1ee0*/  FADD.FTZ R70, R86, R70 ;  /* 0x0000004656467221 */ /* 0x000fe20000010000 */
[----:B------:R-:W-:Y:S01]  /*1ef0*/  HFMA2.MMA R88, -RZ, RZ, 0, 9.5367431640625e-07 ;  /* 0x00000010ff587435 */ /* 0x000fe200000001ff */
[----:B-1----:R-:W-:Y:S01]  /*1f00*/  FADD.FTZ R71, R71, R87 ;  /* 0x0000005747477221 */ /* 0x002fe20000010000 */
[----:B------:R-:W-:Y:S01]  /*1f10*/  MOV R69, 0xffffffff ;  /* 0xffffffff00457802 */ /* 0x000fe20000000f00 */
[----:B------:R-:W-:Y:S01]  /*1f20*/  IMAD.MOV.U32 R87, RZ, RZ, 0x1f ;  /* 0x0000001fff577424 */ /* 0x000fe200078e00ff */
[----:B------:R-:W-:Y:S02]  /*1f30*/  MOV R89, R70 ;  /* 0x0000004600597202 */ /* 0x000fe40000000f00 */
[----:B------:R-:W-:Y:S02]  /*1f40*/  MOV R68, 0x1f60 ;  /* 0x00001f6000447802 */ /* 0x000fe40000000f00 */
[----:B------:R-:W-:Y:S05]  /*1f50*/  CALL.REL.NOINC `($__internal_24_$__cuda_sm70_shflsync_bfly_p) ;  /* 0x0000009000007944 */ /* 0x000fea0003c00000 */
[----:B-1----:R-:W-:Y:S01]  /*1f60*/  MOV R86, R87 ;  /* 0x0000005700567202 */ /* 0x002fe20000000f00 */
[----:B------:R-:W-:Y:S01]  /*1f70*/  HFMA2.MMA R87, -RZ, RZ, 0, 1.847743988037109375e-06 ;  /* 0x0000001fff577435 */ /* 0x000fe200000001ff */
[----:B------:R-:W-:Y:S01]  /*1f80*/  MOV R89, R71 ;  /* 0x0000004700597202 */ /* 0x000fe20000000f00 */
[----:B------:R-:W-:Y:S01]  /*1f90*/  IMAD.MOV.U32 R88, RZ, RZ, 0x10 ;  /* 0x00000010ff587424 */ /* 0x000fe200078e00ff */
[----:B------:R-:W-:-:S02]  /*1fa0*/  MOV R69, 0xffffffff ;  /* 0xffffffff00457802 */ /* 0x000fc40000000f00 */
[----:B------:R-:W-:Y:S02]  /*1fb0*/  MOV R68, 0x1fd0 ;  /* 0x00001fd000447802 */ /* 0x000fe40000000f00 */
[----:B------:R-:W-:Y:S05]  /*1fc0*/  CALL.REL.NOINC `($__internal_24_$__cuda_sm70_shflsync_bfly_p) ;  /* 0x0000002000007944 */ /* 0x000fea0003c00000 */
[----:B-1----:R-:W-:Y:S01]  /*1fd0*/  MOV R68, R87 ;  /* 0x0000005700447202 */ /* 0x002fe20000000f00 */
[----:B------:R-:W-:Y:S05]  /*1fe0*/  BRA `(.L_x_313) ;  /* 0xffffec1000007947 */ /* 0x000fea000383ffff */
        .weak           $__internal_24_$__cuda_sm70_shflsync_bfly_p
        .type           $__internal_24_$__cuda_sm70_shflsync_bfly_p,@function
        .size           $__internal_24_$__cuda_sm70_shflsync_bfly_p,(.L_x_1559 - $__internal_24_$__cuda_sm70_shflsync_bfly_p)
$__internal_24_$__cuda_sm70_shflsync_bfly_p:
[----:B------:R-:W-:Y:S04]  /*1ff0*/  WARPSYNC R69 ;  /* 0x0000004500007348 */ /* 0x000fe80003800000 */
[----:B------:R0:W1:Y:S02]  /*2000*/  SHFL.BFLY PT, R87, R89, R88, R87 ;  /* 0x0c00005859577389 */ /* 0x00006400000e0057 */
[----:B0-----:R-:W-:-:S06]  /*2010*/  HFMA2.MMA R69, -RZ, RZ, 0, 0 ;  /* 0x00000000ff457435 */ /* 0x001fcc00000001ff */
[----:B------:R-:W-:Y:S05]  /*2020*/  RET.REL.NODEC R68 `(_ZN10layer_norm31ln_parallel_residual_bwd_kernelINS_13Kernel_traitsIf13__nv_bfloat16S2_S2_fjLj256ELj1ELj4ELj1ELj16ENS_18Kernel_traits_baseILj256EfS2_S2_S2_fjLj128EEEEELb0ELb0ELb0EEEvNS_9BwdParamsE) ;  /* 0xffffdfd044007950 */ /* 0x000fea0003c3ffff */
.L_x_314:
        /* <DEDUP_REMOVED lines=13> */
.L_x_1559:


//--------------------- .text._ZN10layer_norm31ln_parallel_residual_bwd_kernelINS_13Kernel_traitsIf13__nv_bfloat16S2_S2_fjLj256ELj1ELj4ELj1ELj16ENS_18Kernel_traits_baseILj256EfS2_S2_S2_fjLj128EEEEELb0ELb0ELb1EEEvNS_9BwdParamsE --------------------------
	.section	.text._ZN10layer_norm31ln_parallel_residual_bwd_kernelINS_13Kernel_traitsIf13__nv_bfloat16S2_S2_fjLj256ELj1ELj4ELj1ELj16ENS_18Kernel_traits_baseILj256EfS2_S2_S2_fjLj128EEEEELb0ELb0ELb1EEEvNS_9BwdParamsE,"ax",@progbits
	.sectioninfo	@"SHI_REGISTERS=96"
	.align	128
        .global         _ZN10layer_norm31ln_parallel_residual_bwd_kernelINS_13Kernel_traitsIf13__nv_bfloat16S2_S2_fjLj256ELj1ELj4ELj1ELj16ENS_18Kernel_traits_baseILj256EfS2_S2_S2_fjLj128EEEEELb0ELb0ELb1EEEvNS_9BwdParamsE
        .type           _ZN10layer_norm31ln_parallel_residual_bwd_kernelINS_13Kernel_traitsIf13__nv_bfloat16S2_S2_fjLj256ELj1ELj4ELj1ELj16ENS_18Kernel_traits_baseILj256EfS2_S2_S2_fjLj128EEEEELb0ELb0ELb1EEEvNS_9BwdParamsE,@function
        .size           _ZN10layer_norm31ln_parallel_residual_bwd_kernelINS_13Kernel_traitsIf13__nv_bfloat16S2_S2_fjLj256ELj1ELj4ELj1ELj16ENS_18Kernel_traits_baseILj256EfS2_S2_S2_fjLj128EEEEELb0ELb0ELb1EEEvNS_9BwdParamsE,(.L_x_1560 - _ZN10layer_norm31ln_parallel_residual_bwd_kernelINS_13Kernel_traitsIf13__nv_bfloat16S2_S2_fjLj256ELj1ELj4ELj1ELj16ENS_18Kernel_traits_baseILj256EfS2_S2_S2_fjLj128EEEEELb0ELb0ELb1EEEvNS_9BwdParamsE)
        .other          _ZN10layer_norm31ln_parallel_residual_bwd_kernelINS_13Kernel_traitsIf13__nv_bfloat16S2_S2_fjLj256ELj1ELj4ELj1ELj16ENS_18Kernel_traits_baseILj256EfS2_S2_S2_fjLj128EEEEELb0ELb0ELb1EEEvNS_9BwdParamsE,@"STO_CUDA_ENTRY STV_DEFAULT"
_ZN10layer_norm31ln_parallel_residual_bwd_kernelINS_13Kernel_traitsIf13__nv_bfloat16S2_S2_fjLj256ELj1ELj4ELj1ELj16ENS_18Kernel_traits_baseILj256EfS2_S2_S2_fjLj128EEEEELb0ELb0ELb1EEEvNS_9BwdParamsE:
.text._ZN10layer_norm31ln_parallel_residual_bwd_kernelINS_13Kernel_traitsIf13__nv_bfloat16S2_S2_fjLj256ELj1ELj4ELj1ELj16ENS_18Kernel_traits_baseILj256EfS2_S2_S2_fjLj128EEEEELb0ELb0ELb1EEEvNS_9BwdParamsE:
        /* <DEDUP_REMOVED lines=25> */
.L_x_315:
[----:B------:R-:W0:Y:S01]  /*0190*/  LDC.U8 R76, c[0x0][0x1f0] ;  /* 0x00007c00ff4c7b82 */ /* 0x000e220000000000 */
[----:B------:R-:W-:-:S04]  /*01a0*/  SHF.L.U32 R0, R13, 0x5, RZ ;  /* 0x000000050d007819 */ /* 0x000fc800000006ff */
[----:B------:R-:W-:-:S04]  /*01b0*/  LOP3.LUT R0, R0, 0x3e0, RZ, 0xc0, !PT ;  /* 0x000003e000007812 */ /* 0x000fc800078ec0ff */
[C---:B------:R-:W-:Y:S02]  /*01c0*/  IADD3 R2, P0, R0.reuse, c[0x0][0x1b0], RZ ;  /* 0x00006c0000027a10 */ /* 0x040fe40007f1e0ff */
[----:B------:R-:W-:-:S03]  /*01d0*/  IADD3 R4, P1, R0, c[0x0][0x1b8], RZ ;  /* 0x00006e0000047a10 */ /* 0x000fc60007f3e0ff */
[----:B------:R-:W-:Y:S01]  /*01e0*/  IMAD.X R3, RZ, RZ, c[0x0][0x1b4], P0 ;  /* 0x00006d00ff037624 */ /* 0x000fe200000e06ff */
[----:B------:R-:W-:Y:S01]  /*01f0*/  IADD3.X R5, RZ, c[0x0][0x1bc], RZ, P1, !PT ;  /* 0x00006f00ff057a10 */ /* 0x000fe20000ffe4ff */
[----:B------:R-:W-:Y:S02]  /*0200*/  HFMA2.MMA R12, -RZ, RZ, 0, 0 ;  /* 0x00000000ff0c7435 */ /* 0x000fe400000001ff */
[----:B------:R-:W-:Y:S01]  /*0210*/  HFMA2.MMA R75, -RZ, RZ, 0, 0 ;  /* 0x00000000ff4b7435 */ /* 0x000fe200000001ff */
[----:B------:R1:W5:Y:S01]  /*0220*/  LDG.E.128 R16, [R2.64] ;  /* 0x0000000402107981 */ /* 0x000362000c1e1d00 */
[----:B------:R-:W-:Y:S01]  /*0230*/  CS2R R10, SRZ ;  /* 0x00000000000a7805 */ /* 0x000fe2000001ff00 */
[----:B------:R-:W-:Y:S01]  /*0240*/  CS2R R8, SRZ ;  /* 0x0000000000087805 */ /* 0x000fe2000001ff00 */
[----:B------:R-:W-:Y:S01]  /*0250*/  CS2R R62, SRZ ;  /* 0x00000000003e7805 */ /* 0x000fe2000001ff00 */
[----:B------:R1:W5:Y:S01]  /*0260*/  LDG.E.128 R20, [R2.64+0x10] ;  /* 0x0000100402147981 */ /* 0x000362000c1e1d00 */
[----:B------:R-:W-:Y:S01]  /*0270*/  CS2R R58, SRZ ;  /* 0x00000000003a7805 */ /* 0x000fe2000001ff00 */
[----:B------:R-:W-:Y:S01]  /*0280*/  CS2R R70, SRZ ;  /* 0x0000000000467805 */ /* 0x000fe2000001ff00 */
[----:B------:R-:W-:Y:S01]  /*0290*/  CS2R R66, SRZ ;  /* 0x0000000000427805 */ /* 0x000fe2000001ff00 */
[----:B------:R2:W5:Y:S01]  /*02a0*/  LDG.E.128 R24, [R4.64] ;  /* 0x0000000404187981 */ /* 0x000562000c1e1d00 */
[----:B------:R-:W-:Y:S01]  /*02b0*/  CS2R R6, SRZ ;  /* 0x0000000000067805 */ /* 0x000fe2000001ff00 */
[----:B------:R-:W-:Y:S01]  /*02c0*/  MOV R0, RZ ;  /* 0x000000ff00007202 */ /* 0x000fe20000000f00 */
[----:B------:R-:W-:Y:S01]  /*02d0*/  CS2R R64, SRZ ;  /* 0x0000000000407805 */ /* 0x000fe2000001ff00 */
[----:B------:R2:W5:Y:S01]  /*02e0*/  LDG.E.128 R28, [R4.64+0x10] ;  /* 0x00001004041c7981 */ /* 0x000562000c1e1d00 */
[----:B------:R-:W-:Y:S01]  /*02f0*/  CS2R R60, SRZ ;  /* 0x00000000003c7805 */ /* 0x000fe2000001ff00 */
[----:B-1----:R-:W-:Y:S01]  /*0300*/  CS2R R2, SRZ ;  /* 0x0000000000027805 */ /* 0x002fe2000001ff00 */
[----:B------:R-:W-:Y:S01]  /*0310*/  IMAD.MOV.U32 R72, RZ, RZ, RZ ;  /* 0x000000ffff487224 */ /* 0x000fe200078e00ff */
[----:B------:R-:W-:Y:S01]  /*0320*/  CS2R R68, SRZ ;  /* 0x0000000000447805 */ /* 0x000fe2000001ff00 */
[----:B------:R-:W-:Y:S01]  /*0330*/  CS2R R14, SRZ ;  /* 0x00000000000e7805 */ /* 0x000fe2000001ff00 */
[----:B------:R-:W-:Y:S01]  /*0340*/  CS2R R56, SRZ ;  /* 0x0000000000387805 */ /* 0x000fe2000001ff00 */
[----:B0-2---:R-:W-:-:S02]  /*0350*/  CS2R R4, SRZ ;  /* 0x0000000000047805 */ /* 0x005fc4000001ff00 */
.L_x_320:
[----:B------:R-:W-:Y:S01]  /*0360*/  IMAD R44, R77, c[0x0][0x168], RZ ;  /* 0x00005a004d2c7a24 */ /* 0x000fe200078e02ff */
[----:B------:R-:W-:-:S02]  /*0370*/  LOP3.LUT R82, R13, 0x1f, RZ, 0xc0, !PT ;  /* 0x0000001f0d527812 */ /* 0x000fc400078ec0ff */
[----:B------:R-:W-:Y:S02]  /*0380*/  MOV R78, 0x4 ;  /* 0x00000004004e7802 */ /* 0x000fe40000000f00 */
[----:B------:R-:W-:-:S03]  /*0390*/  SHF.R.S32.HI R45, RZ, 0x1f, R44 ;  /* 0x0000001fff2d7819 */ /* 0x000fc6000001142c */
[----:B------:R-:W-:Y:S01]  /*03a0*/  IMAD.WIDE R80, R77, R78, c[0x0][0x1a0] ;  /* 0x000068004d507625 */ /* 0x000fe200078e024e */
[----:B------:R-:W-:-:S04]  /*03b0*/  LEA.HI R45, R45, R44, RZ, 0x3 ;  /* 0x0000002c2d2d7211 */ /* 0x000fc800078f18ff */
[----:B------:R-:W-:Y:S01]  /*03c0*/  LEA.HI.SX32 R82, R45, R82, 0x1d ;  /* 0x000000522d527211 */ /* 0x000fe200078feaff */
[----:B------:R-:W-:Y:S01]  /*03d0*/  IMAD.MOV.U32 R53, RZ, RZ, 0x10 ;  /* 0x00000010ff357424 */ /* 0x000fe200078e00ff */
[----:B------:R0:W2:Y:S02]  /*03e0*/  LDG.E R83, [R80.64] ;  /* 0x0000000450537981 */ /* 0x0000a4000c1e1900 */
        /* <DEDUP_REMOVED lines=16> */
[----:B-----5:R0:W5:Y:S01]  /*04f0*/  @P0 LDG.E.128 R32, [R80.64] ;  /* 0x0000000450200981 */ /* 0x020162000c1e1d00 */
[----:B--2---:R-:W-:Y:S02]  /*0500*/  FSEL R82, R83, RZ, !P1 ;  /* 0x000000ff53527208 */ /* 0x004fe40004800000 */
[----:B---3--:R-:W-:Y:S02]  /*0510*/  PRMT R79, RZ, 0x5410, R44 ;  /* 0x00005410ff4f7816 */ /* 0x008fe4000000002c */
[----:B------:R-:W-:Y:S02]  /*0520*/  PRMT R83, RZ, 0x5410, R45 ;  /* 0x00005410ff537816 */ /* 0x000fe4000000002d */
[----:B------:R-:W-:Y:S01]  /*0530*/  PRMT R91, RZ, 0x5410, R47 ;  /* 0x00005410ff5b7816 */ /* 0x000fe2000000002f */
[----:B------:R-:W-:Y:S02]  /*0540*/  FADD.FTZ R89, R79, -R82 ;  /* 0x800000524f597221 */ /* 0x000fe40000010000 */
[----:B------:R-:W-:-:S02]  /*0550*/  FADD.FTZ R79, -R82, R83 ;  /* 0x00000053524f7221 */ /* 0x000fc40000010100 */
[----:B------:R-:W-:Y:S01]  /*0560*/  FADD.FTZ R83, -R82, R91 ;  /* 0x0000005b52537221 */ /* 0x000fe20000010100 */
[----:B----4-:R-:W-:Y:S02]  /*0570*/  PRMT R91, RZ, 0x5410, R48 ;  /* 0x00005410ff5b7816 */ /* 0x010fe40000000030 */
[----:B0-----:R-:W-:Y:S01]  /*0580*/  PRMT R81, RZ, 0x7610, R44 ;  /* 0x00007610ff517816 */ /* 0x001fe2000000002c */
[----:B------:R-:W-:Y:S01]  /*0590*/  FMUL.FTZ R80, R78, R89 ;  /* 0x000000594e507220 */ /* 0x000fe20000410000 */
[--C-:B------:R-:W-:Y:S02]  /*05a0*/  PRMT R87, RZ, 0x5410, R46.reuse ;  /* 0x00005410ff577816 */ /* 0x100fe4000000002e */
[----:B------:R-:W-:Y:S01]  /*05b0*/  PRMT R85, RZ, 0x7610, R46 ;  /* 0x00007610ff557816 */ /* 0x000fe2000000002e */
[----:B------:R-:W-:Y:S01]  /*05c0*/  FMUL.FTZ R46, R24, R91 ;  /* 0x0000005b182e7220 */ /* 0x000fe20000410000 */
[----:B------:R-:W-:Y:S02]  /*05d0*/  PRMT R89, RZ, 0x5410, R52 ;  /* 0x00005410ff597816 */ /* 0x000fe40000000034 */
[----:B------:R-:W-:Y:S01]  /*05e0*/  PRMT R93, RZ, 0x7610, R47 ;  /* 0x00007610ff5d7816 */ /* 0x000fe2000000002f */
[----:B------:R-:W-:Y:S01]  /*05f0*/  FADD.FTZ R47, -R82, R81 ;  /* 0x00000051522f7221 */ /* 0x000fe20000010100 */
[----:B------:R-:W-:Y:S01]  /*0600*/  PRMT R45, RZ, 0x7610, R45 ;  /* 0x00007610ff2d7816 */ /* 0x000fe2000000002d */
[----:B------:R-:W-:Y:S01]  /*0610*/  FADD.FTZ R72, R89, R72 ;  /* 0x0000004859487221 */ /* 0x000fe20000010000 */
[----:B------:R-:W-:Y:S01]  /*0620*/  PRMT R44, RZ, 0x7610, R48 ;  /* 0x00007610ff2c7816 */ /* 0x000fe20000000030 */
[----:B------:R-:W-:-:S02]  /*0630*/  FFMA.FTZ R75, R80, R89, R75 ;  /* 0x00000059504b7223 */ /* 0x000fc4000001004b */
[----:B------:R-:W-:Y:S01]  /*0640*/  FFMA.FTZ R46, R16, R89, R46 ;  /* 0x00000059102e7223 */ /* 0x000fe2000001002e */
[----:B------:R-:W-:Y:S01]  /*0650*/  PRMT R89, RZ, 0x5410, R49 ;  /* 0x00005410ff597816 */ /* 0x000fe20000000031 */
[----:B------:R-:W-:Y:S01]  /*0660*/  FMUL.FTZ R48, R78, R47 ;  /* 0x0000002f4e307220 */ /* 0x000fe20000410000 */
[----:B------:R-:W-:Y:S01]  /*0670*/  PRMT R47, RZ, 0x7610, R52 ;  /* 0x00007610ff2f7816 */ /* 0x000fe20000000034 */
[----:B------:R-:W-:Y:S02]  /*0680*/  FADD.FTZ R81, -R82, R45 ;  /* 0x0000002d52517221 */ /* 0x000fe40000010100 */
[----:B------:R-:W-:Y:S01]  /*0690*/  FMUL.FTZ R52, R78, R79 ;  /* 0x0000004f4e347220 */ /* 0x000fe20000410000 */
[----:B------:R-:W-:Y:S01]  /*06a0*/  PRMT R79, RZ, 0x5410, R53 ;  /* 0x00005410ff4f7816 */ /* 0x000fe20000000035 */
[C---:B------:R-:W-:Y:S02]  /*06b0*/  FADD.FTZ R87, -R82.reuse, R87 ;  /* 0x0000005752577221 */ /* 0x040fe40000010100 */
[----:B------:R-:W-:-:S02]  /*06c0*/  FADD.FTZ R85, -R82, R85 ;  /* 0x0000005552557221 */ /* 0x000fc40000010100 */
[----:B------:R-:W-:Y:S01]  /*06d0*/  FADD.FTZ R45, -R82, R93 ;  /* 0x0000005d522d7221 */ /* 0x000fe20000010100 */
[----:B------:R-:W-:Y:S01]  /*06e0*/  PRMT R49, RZ, 0x7610, R49 ;  /* 0x00007610ff317816 */ /* 0x000fe20000000031 */
[-C--:B------:R-:W-:Y:S02]  /*06f0*/  FMUL.FTZ R82, R25, R44.reuse ;  /* 0x0000002c19527220 */ /* 0x080fe40000410000 */
[----:B------:R-:W-:Y:S02]  /*0700*/  FADD.FTZ R66, R44, R66 ;  /* 0x000000422c427221 */ /* 0x000fe40000010000 */
[----:B------:R-:W-:Y:S02]  /*0710*/  FFMA.FTZ R67, R48, R44, R67 ;  /* 0x0000002c30437223 */ /* 0x000fe40000010043 */
[----:B------:R-:W-:Y:S02]  /*0720*/  FMUL.FTZ R44, R26, R89 ;  /* 0x000000591a2c7220 */ /* 0x000fe40000410000 */
[----:B------:R-:W-:-:S02]  /*0730*/  FADD.FTZ R68, R47, R68 ;  /* 0x000000442f447221 */ /* 0x000fc40000010000 */
[-C--:B------:R-:W-:Y:S01]  /*0740*/  FFMA.FTZ R69, R48, R47.reuse, R69 ;  /* 0x0000002f30457223 */ /* 0x080fe20000010045 */
[----:B------:R-:W-:Y:S01]  /*0750*/  PRMT R53, RZ, 0x7610, R53 ;  /* 0x00007610ff357816 */ /* 0x000fe20000000035 */
[----:B------:R-:W-:Y:S02]  /*0760*/  FFMA.FTZ R47, R17, R47, R82 ;  /* 0x0000002f112f7223 */ /* 0x000fe40000010052 */
[----:B------:R-:W-:Y:S02]  /*0770*/  FADD.FTZ R64, R79, R64 ;  /* 0x000000404f407221 */ /* 0x000fe40000010000 */
[-C--:B------:R-:W-:Y:S02]  /*0780*/  FFMA.FTZ R65, R52, R79.reuse, R65 ;  /* 0x0000004f34417223 */ /* 0x080fe40000010041 */
[----:B------:R-:W-:Y:S02]  /*0790*/  FFMA.FTZ R79, R18, R79, R44 ;  /* 0x0000004f124f7223 */ /* 0x000fe4000001002c */
[----:B------:R-:W-:-:S02]  /*07a0*/  FMUL.FTZ R82, R78, R81 ;  /* 0x000000514e527220 */ /* 0x000fc40000410000 */
[----:B------:R-:W-:Y:S02]  /*07b0*/  FADD.FTZ R62, R89, R62 ;  /* 0x0000003e593e7221 */ /* 0x000fe40000010000 */
[----:B------:R-:W-:Y:S01]  /*07c0*/  FFMA.FTZ R63, R52, R89, R63 ;  /* 0x00000059343f7223 */ /* 0x000fe2000001003f */
[----:B------:R-:W-:Y:S01]  /*07d0*/  PRMT R89, RZ, 0x5410, R50 ;  /* 0x00005410ff597816 */ /* 0x000fe20000000032 */
[-C--:B------:R-:W-:Y:S02]  /*07e0*/  FMUL.FTZ R44, R27, R49.reuse ;  /* 0x000000311b2c7220 */ /* 0x080fe40000410000 */
[----:B------:R-:W-:Y:S02]  /*07f0*/  FADD.FTZ R58, R49, R58 ;  /* 0x0000003a313a7221 */ /* 0x000fe40000010000 */
[----:B------:R-:W-:Y:S01]  /*0800*/  FFMA.FTZ R59, R82, R49, R59 ;  /* 0x00000031523b7223 */ /* 0x000fe2000001003b */
[----:B------:R-:W-:Y:S01]  /*0810*/  PRMT R49, RZ, 0x5410, R54 ;  /* 0x00005410ff317816 */ /* 0x000fe20000000036 */
[----:B------:R-:W-:-:S02]  /*0820*/  FADD.FTZ R60, R53, R60 ;  /* 0x0000003c353c7221 */ /* 0x000fc40000010000 */
[-C--:B------:R-:W-:Y:S02]  /*0830*/  FFMA.FTZ R61, R82, R53.reuse, R61 ;  /* 0x00000035523d7223 */ /* 0x080fe4000001003d */
[----:B------:R-:W-:Y:S02]  /*0840*/  FFMA.FTZ R81, R19, R53, R44 ;  /* 0x0000003513517223 */ /* 0x000fe4000001002c */
[----:B------:R-:W-:Y:S02]  /*0850*/  FMUL.FTZ R53, R78, R87 ;  /* 0x000000574e357220 */ /* 0x000fe40000410000 */
[----:B------:R-:W-:Y:S02]  /*0860*/  FMUL.FTZ R44, R28, R89 ;  /* 0x000000591c2c7220 */ /* 0x000fe40000410000 */
[----:B------:R-:W-:Y:S02]  /*0870*/  FADD.FTZ R2, R49, R2 ;  /* 0x0000000231027221 */ /* 0x000fe40000010000 */
[----:B------:R-:W-:-:S02]  /*0880*/  FFMA.FTZ R56, R53, R49, R56 ;  /* 0x0000003135387223 */ /* 0x000fc40000010038 */
[----:B------:R-:W-:Y:S01]  /*0890*/  FFMA.FTZ R49, R20, R49, R44 ;  /* 0x0000003114317223 */ /* 0x000fe2000001002c */
[----:B------:R-:W-:Y:S01]  /*08a0*/  PRMT R44, RZ, 0x7610, R50 ;  /* 0x00007610ff2c7816 */ /* 0x000fe20000000032 */
[----:B------:R-:W-:Y:S01]  /*08b0*/  FMUL.FTZ R50, R78, R85 ;  /* 0x000000554e327220 */ /* 0x000fe20000410000 */
[--C-:B------:R-:W-:Y:S01]  /*08c0*/  PRMT R86, RZ, 0x7610, R51.reuse ;  /* 0x00007610ff567816 */ /* 0x100fe20000000033 */
[----:B------:R-:W-:Y:S02]  /*08d0*/  FADD.FTZ R10, R89, R10 ;  /* 0x0000000a590a7221 */ /* 0x000fe40000010000 */
[----:B------:R-:W-:Y:S01]  /*08e0*/  FFMA.FTZ R6, R53, R89, R6 ;  /* 0x0000005935067223 */ /* 0x000fe20000010006 */
[----:B------:R-:W-:Y:S01]  /*08f0*/  PRMT R89, RZ, 0x5410, R51 ;  /* 0x00005410ff597816 */ /* 0x000fe20000000033 */
[----:B------:R-:W-:Y:S02]  /*0900*/  FMUL.FTZ R85, R29, R44 ;  /* 0x0000002c1d557220 */ /* 0x000fe40000410000 */
[----:B------:R-:W-:-:S02]  /*0910*/  FADD.FTZ R9, R44, R9 ;  /* 0x000000092c097221 */ /* 0x000fc40000010000 */
[----:B------:R-:W-:Y:S01]  /*0920*/  FFMA.FTZ R5, R50, R44, R5 ;  /* 0x0000002c32057223 */ /* 0x000fe20000010005 */
[----:B------:R-:W-:Y:S01]  /*0930*/  PRMT R44, RZ, 0x7610, R55 ;  /* 0x00007610ff2c7816 */ /* 0x000fe20000000037 */
[----:B------:R-:W-:Y:S02]  /*0940*/  FMUL.FTZ R84, R78, R45 ;  /* 0x0000002d4e547220 */ /* 0x000fe40000410000 */
[----:B------:R-:W-:Y:S02]  /*0950*/  FMUL.FTZ R51, R31, R86 ;  /* 0x000000561f337220 */ /* 0x000fe40000410000 */
[----:B------:R-:W-:Y:S02]  /*0960*/  FADD.FTZ R3, R44, R3 ;  /* 0x000000032c037221 */ /* 0x000fe40000010000 */
[-C--:B------:R-:W-:Y:S02]  /*0970*/  FFMA.FTZ R15, R84, R44.reuse, R15 ;  /* 0x0000002c540f7223 */ /* 0x080fe4000001000f */
[----:B------:R-:W-:-:S02]  /*0980*/  FFMA.FTZ R51, R23, R44, R51 ;  /* 0x0000002c17337223 */ /* 0x000fc40000010033 */
[----:B------:R-:W-:Y:S02]  /*0990*/  FADD.FTZ R44, RZ, R46 ;  /* 0x0000002eff2c7221 */ /* 0x000fe40000010000 */
[----:B------:R-:W-:Y:S02]  /*09a0*/  FFMA.FTZ R45, R80, R46, RZ ;  /* 0x0000002e502d7223 */ /* 0x000fe400000100ff */
[----:B------:R-:W-:Y:S02]  /*09b0*/  FADD.FTZ R44, R44, R47 ;  /* 0x0000002f2c2c7221 */ /* 0x000fe40000010000 */
[----:B------:R-:W-:Y:S02]  /*09c0*/  FFMA.FTZ R45, R48, R47, R45 ;  /* 0x0000002f302d7223 */ /* 0x000fe4000001002d */
[----:B------:R-:W-:Y:S02]  /*09d0*/  FADD.FTZ R44, R44, R79 ;  /* 0x0000004f2c2c7221 */ /* 0x000fe40000010000 */
[----:B------:R-:W-:Y:S01]  /*09e0*/  FFMA.FTZ R45, R52, R79, R45 ;  /* 0x0000004f342d7223 */ /* 0x000fe2000001002d */
[----:B------:R-:W-:Y:S01]  /*09f0*/  PRMT R54, RZ, 0x7610, R54 ;  /* 0x00007610ff367816 */ /* 0x000fe20000000036 */
[----:B------:R-:W-:-:S02]  /*0a00*/  FADD.FTZ R11, R86, R11 ;  /* 0x0000000b560b7221 */ /* 0x000fc40000010000 */
[----:B------:R-:W-:Y:S02]  /*0a10*/  FFMA.FTZ R7, R84, R86, R7 ;  /* 0x0000005654077223 */ /* 0x000fe40000010007 */
[----:B------:R-:W-:Y:S02]  /*0a20*/  FADD.FTZ R44, R44, R81 ;  /* 0x000000512c2c7221 */ /* 0x000fe40000010000 */
[----:B------:R-:W-:Y:S01]  /*0a30*/  FFMA.FTZ R86, R82, R81, R45 ;  /* 0x0000005152567223 */ /* 0x000fe2000001002d */
[----:B------:R-:W-:Y:S01]  /*0a40*/  PRMT R87, RZ, 0x5410, R55 ;  /* 0x00005410ff577816 */ /* 0x000fe20000000037 */
[----:B------:R-:W-:Y:S02]  /*0a50*/  FADD.FTZ R0, R54, R0 ;  /* 0x0000000036007221 */ /* 0x000fe40000010000 */
[-C--:B------:R-:W-:Y:S02]  /*0a60*/  FFMA.FTZ R57, R50, R54.reuse, R57 ;  /* 0x0000003632397223 */ /* 0x080fe40000010039 */
[----:B------:R-:W-:-:S02]  /*0a70*/  FFMA.FTZ R85, R21, R54, R85 ;  /* 0x0000003615557223 */ /* 0x000fc40000010055 */
[----:B------:R-:W-:Y:S02]  /*0a80*/  FMUL.FTZ R54, R30, R89 ;  /* 0x000000591e367220 */ /* 0x000fe40000410000 */
[----:B------:R-:W-:Y:S02]  /*0a90*/  FADD.FTZ R44, R44, R49 ;  /* 0x000000312c2c7221 */ /* 0x000fe40000010000 */
[----:B------:R-:W-:Y:S02]  /*0aa0*/  FFMA.FTZ R86, R53, R49, R86 ;  /* 0x0000003135567223 */ /* 0x000fe40000010056 */
[----:B------:R-:W-:Y:S02]  /*0ab0*/  FMUL.FTZ R83, R78, R83 ;  /* 0x000000534e537220 */ /* 0x000fe40000410000 */
        /* <DEDUP_REMOVED lines=12> */
[----:B------:R-:W-:Y:S01]  /*0b80*/  FFMA.FTZ R55, R84, R51, R55 ;  /* 0x0000003354377223 */ /* 0x000fe20000010037 */
[----:B------:R-:W-:Y:S05]  /*0b90*/  BRA.DIV ~URZ, `(.L_x_317) ;  /* 0x00000fc27f007947 */ /* 0x000fea000b800000 */
[----:B------:R0:W1:Y:S02]  /*0ba0*/  SHFL.BFLY PT, R87, R86, 0x1, 0x1f ;  /* 0x0c201f0056577f89 */ /* 0x00006400000e0000 */
.L_x_321:
        /* <DEDUP_REMOVED lines=18> */
.L_x_322:
        /* <DEDUP_REMOVED lines=20> */
[----:B------:R-:W-:Y:S02]  /*0e10*/  FFMA.FTZ R82, R82, R55, R86 ;  /* 0x0000003752527223 */ /* 0x000fe40000010056 */
[----:B------:R-:W-:Y:S01]  /*0e20*/  FMUL.FTZ R46, R78, R53 ;  /* 0x000000354e2e7220 */ /* 0x000fe20000410000 */
[----:B------:R-:W-:Y:S01]  /*0e30*/  @P0 PRMT R53, RZ, 0x5410, R32 ;  /* 0x00005410ff350816 */ /* 0x000fe20000000020 */
[----:B------:R-:W-:-:S02]  /*0e40*/  FADD.FTZ R79, R79, -R52 ;  /* 0x800000344f4f7221 */ /* 0x000fc40000010000 */
[C---:B------:R-:W-:Y:S02]  /*0e50*/  FMUL.FTZ R44, R78.reuse, R45 ;  /* 0x0000002d4e2c7220 */ /* 0x040fe40000410000 */
[----:B------:R-:W-:Y:S01]  /*0e60*/  @P0 FADD.FTZ R49, R49, R50 ;  /* 0x0000003231310221 */ /* 0x000fe20000010000 */
[----:B------:R-:W-:Y:S01]  /*0e70*/  @P0 PRMT R50, RZ, 0x5410, R33 ;  /* 0x00005410ff320816 */ /* 0x000fe20000000021 */
[----:B------:R-:W-:Y:S02]  /*0e80*/  FADD.FTZ R81, R81, -R82 ;  /* 0x8000005251517221 */ /* 0x000fe40000010000 */
[----:B------:R-:W-:Y:S02]  /*0e90*/  FMUL.FTZ R45, R78, R79 ;  /* 0x0000004f4e2d7220 */ /* 0x000fe40000410000 */
[----:B------:R-:W-:Y:S02]  /*0ea0*/  FFMA.FTZ R84, R84, R55, R86 ;  /* 0x0000003754547223 */ /* 0x000fe40000010056 */
[----:B------:R-:W-:Y:S01]  /*0eb0*/  @P0 FADD.FTZ R44, R44, R53 ;  /* 0x000000352c2c0221 */ /* 0x000fe20000010000 */
[----:B------:R-:W-:Y:S01]  /*0ec0*/  @P0 PRMT R53, RZ, 0x7610, R33 ;  /* 0x00007610ff350816 */ /* 0x000fe20000000021 */
[----:B------:R-:W-:-:S02]  /*0ed0*/  FMUL.FTZ R48, R78, R81 ;  /* 0x000000514e307220 */ /* 0x000fc40000410000 */
[----:B------:R-:W-:Y:S02]  /*0ee0*/  FFMA.FTZ R83, R83, R55, R86 ;  /* 0x0000003753537223 */ /* 0x000fe40000010056 */
        /* <DEDUP_REMOVED lines=65> */
.L_x_319:
        /* <DEDUP_REMOVED lines=30> */
.L_x_316:
        /* <DEDUP_REMOVED lines=25> */
[----:B------:R-:W-:Y:S01]  /*1670*/  IADD3 R9, P0, R44, R13, RZ ;  /* 0x0000000d2c097210 */ /* 0x000fe20007f1e0ff */
[----:B------:R-:W-:Y:S02]  /*1680*/  FADD.FTZ R11, R0, R11 ;  /* 0x0000000b000b7221 */ /* 0x000fe40000010000 */
[----:B------:R-:W-:Y:S01]  /*1690*/  FADD.FTZ R15, R2, R15 ;  /* 0x0000000f020f7221 */ /* 0x000fe20000010000 */
[----:B------:R-:W-:-:S04]  /*16a0*/  IADD3.X R0, RZ, RZ, RZ, P0, !PT ;  /* 0x000000ffff007210 */ /* 0x000fc800007fe4ff */
[C---:B------:R-:W-:Y:S02]  /*16b0*/  SHF.L.U64.HI R0, R9.reuse, 0x2, R0 ;  /* 0x0000000209007819 */ /* 0x040fe40000010200 */
[----:B------:R-:W-:-:S04]  /*16c0*/  SHF.L.U32 R9, R9, 0x2, RZ ;  /* 0x0000000209097819 */ /* 0x000fc800000006ff */
[----:B------:R-:W-:-:S04]  /*16d0*/  IADD3 R2, P0, R9, c[0x0][0x228], RZ ;  /* 0x00008a0009027a10 */ /* 0x000fc80007f1e0ff */
[----:B------:R-:W-:Y:S01]  /*16e0*/  IADD3.X R3, R0, c[0x0][0x22c], RZ, P0, !PT ;  /* 0x00008b0000037a10 */ /* 0x000fe200007fe4ff */
        /* <DEDUP_REMOVED lines=19> */
[C---:B------:R-:W-:Y:S01]  /*1820*/  IADD3 R4, P0, R9.reuse, c[0x0][0x220], RZ ;  /* 0x0000880009047a10 */ /* 0x040fe20007f1e0ff */
[----:B------:R-:W-:Y:S01]  /*1830*/  FADD.FTZ R47, R6, R47 ;  /* 0x0000002f062f7221 */ /* 0x000fe20000010000 */
[----:B------:R-:W-:Y:S02]  /*1840*/  IADD3 R6, P1, R9, c[0x0][0x238], RZ ;  /* 0x00008e0009067a10 */ /* 0x000fe40007f3e0ff */
        /* <DEDUP_REMOVED lines=20> */
[----:B------:R-:W-:Y:S01]  /*1990*/  IADD3 R8, P2, R9, c[0x0][0x230], RZ ;  /* 0x00008c0009087a10 */ /* 0x000fe20007f5e0ff */
[----:B------:R-:W-:-:S03]  /*19a0*/  FADD.FTZ R55, R10, R55 ;  /* 0x000000370a377221 */ /* 0x000fc60000010000 */
        /* <DEDUP_REMOVED lines=16> */
[----:B-----5:R-:W-:Y:S01]  /*1ab0*/  FADD.FTZ R14, R14, R7 ;  /* 0x000000070e0e7221 */ /* 0x020fe20000010000 */
[----:B------:R-:W-:Y:S01]  /*1ac0*/  IADD3.X R7, R0, c[0x0][0x23c], RZ, P1, !PT ;  /* 0x00008f0000077a10 */ /* 0x000fe20000ffe4ff */
        /* <DEDUP_REMOVED lines=9> */
.L_x_317:
[----:B------:R-:W-:Y:S01]  /*1b60*/  HFMA2.MMA R90, -RZ, RZ, 0, 5.9604644775390625e-08 ;  /* 0x00000001ff5a7435 */ /* 0x000fe200000001ff */
[----:B------:R-:W-:Y:S01]  /*1b70*/  IMAD.MOV.U32 R91, RZ, RZ, R86 ;  /* 0x000000ffff5b7224 */ /* 0x000fe200078e0056 */
[----:B------:R-:W-:-:S02]  /*1b80*/  MOV R89, 0x1f ;  /* 0x0000001f00597802 */ /* 0x000fc40000000f00 */
[----:B------:R-:W-:Y:S02]  /*1b90*/  MOV R88, 0xffffffff ;  /* 0xffffffff00587802 */ /* 0x000fe40000000f00 */
[----:B------:R-:W-:Y:S02]  /*1ba0*/  MOV R44, 0x1bc0 ;  /* 0x00001bc0002c7802 */ /* 0x000fe40000000f00 */
[----:B-----5:R-:W-:Y:S05]  /*1bb0*/  CALL.REL.NOINC `($__internal_25_$__cuda_sm70_shflsync_bfly_p) ;  /* 0x0000046000007944 */ /* 0x020fea0003c00000 */
[----:B-1----:R-:W-:Y:S01]  /*1bc0*/  IMAD.MOV.U32 R87, RZ, RZ, R90 ;  /* 0x000000ffff577224 */ /* 0x002fe200078e005a */
[----:B0-----:R-:W-:Y:S05]  /*1bd0*/  BRA `(.L_x_321) ;  /* 0xffffefd000007947 */ /* 0x001fea000383ffff */
.L_x_318:
[----:B------:R-:W-:Y:S01]  /*1be0*/  HFMA2.MMA R90, -RZ, RZ, 0, 5.9604644775390625e-08 ;  /* 0x00000001ff5a7435 */ /* 0x000fe200000001ff */
[----:B------:R-:W-:Y:S01]  /*1bf0*/  MOV R91, R55 ;  /* 0x00000037005b7202 */ /* 0x000fe20000000f00 */
[----:B------:R-:W-:Y:S01]  /*1c00*/  IMAD.MOV.U32 R88, RZ, RZ, -0x1 ;  /* 0xffffffffff587424 */ /* 0x000fe200078e00ff */
[----:B------:R-:W-:Y:S02]  /*1c10*/  MOV R89, 0x1f ;  /* 0x0000001f00597802 */ /* 0x000fe40000000f00 */
[----:B------:R-:W-:Y:S02]  /*1c20*/  MOV R44, 0x1c40 ;  /* 0x00001c40002c7802 */ /* 0x000fe40000000f00 */
[----:B01---5:R-:W-:Y:S05]  /*1c30*/  CALL.REL.NOINC `($__internal_25_$__cuda_sm70_shflsync_bfly_p) ;  /* 0x000003e000007944 */ /* 0x023fea0003c00000 */
[----:B------:R-:W-:Y:S01]  /*1c40*/  FADD.FTZ R86, R86, R87 ;  /* 0x0000005756567221 */ /* 0x000fe20000010000 */
[----:B0-----:R-:W-:Y:S01]  /*1c50*/  MOV R89, 0x1f ;  /* 0x0000001f00597802 */ /* 0x001fe20000000f00 */
[----:B-1----:R-:W-:Y:S01]  /*1c60*/  FADD.FTZ R55, R55, R90 ;  /* 0x0000005a37377221 */ /* 0x002fe20000010000 */
[----:B------:R-:W-:Y:S01]  /*1c70*/  HFMA2.MMA R90, -RZ, RZ, 0, 1.1920928955078125e-07 ;  /* 0x00000002ff5a7435 */ /* 0x000fe200000001ff */
[----:B------:R-:W-:Y:S01]  /*1c80*/  MOV R88, 0xffffffff ;  /* 0xffffffff00587802 */ /* 0x000fe20000000f00 */
[----:B------:R-:W-:Y:S01]  /*1c90*/  IMAD.MOV.U32 R91, RZ, RZ, R86 ;  /* 0x000000ffff5b7224 */ /* 0x000fe200078e0056 */
[----:B------:R-:W-:-:S03]  /*1ca0*/  MOV R44, 0x1cc0 ;  /* 0x00001cc0002c7802 */ /* 0x000fc60000000f00 */
[----:B------:R-:W-:Y:S05]  /*1cb0*/  CALL.REL.NOINC `($__internal_25_$__cuda_sm70_shflsync_bfly_p) ;  /* 0x0000036000007944 */ /* 0x000fea0003c00000 */
[----:B-1----:R-:W-:Y:S01]  /*1cc0*/  MOV R87, R90 ;  /* 0x0000005a00577202 */ /* 0x002fe20000000f00 */
[----:B------:R-:W-:Y:S01]  /*1cd0*/  HFMA2.MMA R90, -RZ, RZ, 0, 1.1920928955078125e-07 ;  /* 0x00000002ff5a7435 */ /* 0x000fe200000001ff */
[----:B0-----:R-:W-:Y:S01]  /*1ce0*/  MOV R91, R55 ;  /* 0x00000037005b7202 */ /* 0x001fe20000000f00 */
[----:B------:R-:W-:Y:S01]  /*1cf0*/  IMAD.MOV.U32 R88, RZ, RZ, -0x1 ;  /* 0xffffffffff587424 */ /* 0x000fe200078e00ff */
[----:B------:R-:W-:-:S02]  /*1d00*/  MOV R89, 0x1f ;  /* 0x0000001f00597802 */ /* 0x000fc40000000f00 */
[----:B------:R-:W-:Y:S02]  /*1d10*/  MOV R44, 0x1d30 ;  /* 0x00001d30002c7802 */ /* 0x000fe40000000f00 */
[----:B------:R-:W-:Y:S05]  /*1d20*/  CALL.REL.NOINC `($__internal_25_$__cuda_sm70_shflsync_bfly_p) ;  /* 0x000002f000007944 */ /* 0x000fea0003c00000 */
[----:B------:R-:W-:Y:S01]  /*1d30*/  FADD.FTZ R86, R87, R86 ;  /* 0x0000005657567221 */ /* 0x000fe20000010000 */
[----:B0-----:R-:W-:Y:S01]  /*1d40*/  MOV R89, 0x1f ;  /* 0x0000001f00597802 */ /* 0x001fe20000000f00 */
[----:B-1----:R-:W-:Y:S01]  /*1d50*/  FADD.FTZ R55, R55, R90 ;  /* 0x0000005a37377221 */ /* 0x002fe20000010000 */
[----:B------:R-:W-:Y:S01]  /*1d60*/  HFMA2.MMA R90, -RZ, RZ, 0, 2.384185791015625e-07 ;  /* 0x00000004ff5a7435 */ /* 0x000fe200000001ff */
[----:B------:R-:W-:Y:S02]  /*1d70*/  MOV R88, 0xffffffff ;  /* 0xffffffff00587802 */ /* 0x000fe40000000f00 */
[----:B------:R-:W-:Y:S02]  /*1d80*/  MOV R91, R86 ;  /* 0x00000056005b7202 */ /* 0x000fe40000000f00 */
[----:B------:R-:W-:Y:S02]  /*1d90*/  MOV R44, 0x1db0 ;  /* 0x00001db0002c7802 */ /* 0x000fe40000000f00 */
[----:B------:R-:W-:Y:S05]  /*1da0*/  CALL.REL.NOINC `($__internal_25_$__cuda_sm70_shflsync_bfly_p) ;  /* 0x0000027000007944 */ /* 0x000fea0003c00000 */
[----:B-1----:R-:W-:Y:S01]  /*1db0*/  IMAD.MOV.U32 R87, RZ, RZ, R90 ;  /* 0x000000ffff577224 */ /* 0x002fe200078e005a */
[----:B------:R-:W-:Y:S01]  /*1dc0*/  HFMA2.MMA R90, -RZ, RZ, 0, 2.384185791015625e-07 ;  /* 0x00000004ff5a7435 */ /* 0x000fe200000001ff */
[----:B0-----:R-:W-:-:S02]  /*1dd0*/  MOV R91, R55 ;  /* 0x00000037005b7202 */ /* 0x001fc40000000f00 */
[----:B------:R-:W-:Y:S02]  /*1de0*/  MOV R89, 0x1f ;  /* 0x0000001f00597802 */ /* 0x000fe40000000f00 */
[----:B------:R-:W-:Y:S02]  /*1df0*/  MOV R88, 0xffffffff ;  /* 0xffffffff00587802 */ /* 0x000fe40000000f00 */
[----:B------:R-:W-:Y:S02]  /*1e00*/  MOV R44, 0x1e20 ;  /* 0x00001e20002c7802 */ /* 0x000fe40000000f00 */
[----:B------:R-:W-:Y:S05]  /*1e10*/  CALL.REL.NOINC `($__internal_25_$__cuda_sm70_shflsync_bfly_p) ;  /* 0x0000020000007944 */ /* 0x000fea0003c00000 */
[----:B------:R-:W-:Y:S01]  /*1e20*/  FADD.FTZ R86, R87, R86 ;  /* 0x0000005657567221 */ /* 0x000fe20000010000 */
[----:B0-----:R-:W-:Y:S01]  /*1e30*/  HFMA2.MMA R89, -RZ, RZ, 0, 1.847743988037109375e-06 ;  /* 0x0000001fff597435 */ /* 0x001fe200000001ff */
[----:B-1----:R-:W-:Y:S01]  /*1e40*/  FADD.FTZ R55, R55, R90 ;  /* 0x0000005a37377221 */ /* 0x002fe20000010000 */
[----:B------:R-:W-:Y:S01]  /*1e50*/  MOV R88, 0xffffffff ;  /* 0xffffffff00587802 */ /* 0x000fe20000000f00 */
[----:B------:R-:W-:Y:S01]  /*1e60*/  IMAD.MOV.U32 R90, RZ, RZ, 0x8 ;  /* 0x00000008ff5a7424 */ /* 0x000fe200078e00ff */
[----:B------:R-:W-:Y:S02]  /*1e70*/  MOV R91, R86 ;  /* 0x00000056005b7202 */ /* 0x000fe40000000f00 */
[----:B------:R-:W-:-:S02]  /*1e80*/  MOV R44, 0x1ea0 ;  /* 0x00001ea0002c7802 */ /* 0x000fc40000000f00 */
[----:B------:R-:W-:Y:S05]  /*1e90*/  CALL.REL.NOINC `($__internal_25_$__cuda_sm70_shflsync_bfly_p) ;  /* 0x0000018000007944 */ /* 0x000fea0003c00000 */
[----:B-1----:R-:W-:Y:S01]  /*1ea0*/  MOV R87, R90 ;  /* 0x0000005a00577202 */ /* 0x002fe20000000f00 */
[----:B------:R-:W-:Y:S01]  /*1eb0*/  HFMA2.MMA R90, -RZ, RZ, 0, 4.76837158203125e-07 ;  /* 0x00000008ff5a7435 */ /* 0x000fe200000001ff */
[----:B0-----:R-:W-:Y:S01]  /*1ec0*/  IMAD.MOV.U32 R91, RZ, RZ, R55 ;  /* 0x000000ffff5b7224 */ /* 0x001fe200078e0037 */
[----:B------:R-:W-:-:S02]  /*1ed0*/  MOV R89, 0x1f ;  /* 0x0000001f00597802 */ /* 0x000fc40000000f00 */
[----:B------:R-:W-:Y:S02]  /*1ee0*/  MOV R88, 0xffffffff ;  /* 0xffffffff00587802 */ /* 0x000fe40000000f00 */
[----:B------:R-:W-:Y:S02]  /*1ef0*/  MOV R44, 0x1f10 ;  /* 0x00001f10002c7802 */ /* 0x000fe40000000f00 */
[----:B------:R-:W-:Y:S05]  /*1f00*/  CALL.REL.NOINC `($__internal_25_$__cuda_sm70_shflsync_bfly_p) ;  /* 0x0000011000007944 */ /* 0x000fea0003c00000 */
[----:B------:R-:W-:Y:S01]  /*1f10*/  FADD.FTZ R86, R87, R86 ;  /* 0x0000005657567221 */ /* 0x000fe20000010000 */
[----:B0-----:R-:W-:Y:S01]  /*1f20*/  MOV R88, 0xffffffff ;  /* 0xffffffff00587802 */ /* 0x001fe20000000f00 */
[----:B-1----:R-:W-:Y:S01]  /*1f30*/  FADD.FTZ R55, R55, R90 ;  /* 0x0000005a37377221 */ /* 0x002fe20000010000 */
[----:B------:R-:W-:Y:S01]  /*1f40*/  HFMA2.MMA R90, -RZ, RZ, 0, 9.5367431640625e-07 ;  /* 0x00000010ff5a7435 */ /* 0x000fe200000001ff */
[----:B------:R-:W-:Y:S01]  /*1f50*/  IMAD.MOV.U32 R89, RZ, RZ, 0x1f ;  /* 0x0000001fff597424 */ /* 0x000fe200078e00ff */
[----:B------:R-:W-:Y:S02]  /*1f60*/  MOV R91, R86 ;  /* 0x00000056005b7202 */ /* 0x000fe40000000f00 */
[----:B------:R-:W-:Y:S02]  /*1f70*/  MOV R44, 0x1f90 ;  /* 0x00001f90002c7802 */ /* 0x000fe40000000f00 */
[----:B------:R-:W-:Y:S05]  /*1f80*/  CALL.REL.NOINC `($__internal_25_$__cuda_sm70_shflsync_bfly_p) ;  /* 0x0000009000007944 */ /* 0x000fea0003c00000 */
[----:B0-----:R-:W-:Y:S01]  /*1f90*/  HFMA2.MMA R89, -RZ, RZ, 0, 1.847743988037109375e-06 ;  /* 0x0000001fff597435 */ /* 0x001fe200000001ff */
[----:B-1----:R-:W-:Y:S01]  /*1fa0*/  MOV R87, R90 ;  /* 0x0000005a00577202 */ /* 0x002fe20000000f00 */
[----:B------:R-:W-:Y:S01]  /*1fb0*/  IMAD.MOV.U32 R90, RZ, RZ, 0x10 ;  /* 0x00000010ff5a7424 */ /* 0x000fe200078e00ff */
[----:B------:R-:W-:-:S02]  /*1fc0*/  MOV R91, R55 ;  /* 0x00000037005b7202 */ /* 0x000fc40000000f00 */
[----:B------:R-:W-:Y:S02]  /*1fd0*/  MOV R88, 0xffffffff ;  /* 0xffffffff00587802 */ /* 0x000fe40000000f00 */
[----:B------:R-:W-:Y:S02]  /*1fe0*/  MOV R44, 0x2000 ;  /* 0x00002000002c7802 */ /* 0x000fe40000000f00 */
[----:B------:R-:W-:Y:S05]  /*1ff0*/  CALL.REL.NOINC `($__internal_25_$__cuda_sm70_shflsync_bfly_p) ;  /* 0x0000002000007944 */ /* 0x000fea0003c00000 */
[----:B-1----:R-:W-:Y:S01]  /*2000*/  MOV R44, R90 ;  /* 0x0000005a002c7202 */ /* 0x002fe20000000f00 */
[----:B0-----:R-:W-:Y:S05]  /*2010*/  BRA `(.L_x_322) ;  /* 0xffffecb000007947 */ /* 0x001fea000383ffff */
        .weak           $__internal_25_$__cuda_sm70_shflsync_bfly_p
        .type           $__internal_25_$__cuda_sm70_shflsync_bfly_p,@function
        .size           $__internal_25_$__cuda_sm70_shflsync_bfly_p,(.L_x_1560 - $__internal_25_$__cuda_sm70_shflsync_bfly_p)
$__internal_25_$__cuda_sm70_shflsync_bfly_p:
[----:B------:R-:W-:Y:S01]  /*2020*/  HFMA2.MMA R45, -RZ, RZ, 0, 0 ;  /* 0x00000000ff2d7435 */ /* 0x000fe200000001ff */
[----:B------:R-:W-:Y:S04]  /*2030*/  WARPSYNC R88 ;  /* 0x0000005800007348 */ /* 0x000fe80003800000 */
[----:B------:R0:W1:Y:S01]  /*2040*/  SHFL.BFLY PT, R90, R91, R90, R89 ;  /* 0x0c00005a5b5a7389 */ /* 0x00006200000e0059 */
[----:B------:R-:W-:Y:S05]  /*2050*/  RET.REL.NODEC R44 `(_ZN10layer_norm31ln_parallel_residual_bwd_kernelINS_13Kernel_traitsIf13__nv_bfloat16S2_S2_fjLj256ELj1ELj4ELj1ELj16ENS_18Kernel_traits_baseILj256EfS2_S2_S2_fjLj128EEEEELb0ELb0ELb1EEEvNS_9BwdParamsE) ;  /* 0xffffdfa02c007950 */ /* 0x000fea0003c3ffff */
.L_x_323:
        /* <DEDUP_REMOVED lines=10> */
.L_x_1560:


//--------------------- .text._ZN10layer_norm31ln_parallel_residual_bwd_kernelINS_13Kernel_traitsIf13__nv_bfloat16S2_S2_fjLj256ELj1ELj4ELj1ELj16ENS_18Kernel_traits_baseILj256EfS2_S2_S2_fjLj128EEEEELb0ELb1ELb0EEEvNS_9BwdParamsE --------------------------
	.section	.text._ZN10layer_norm31ln_parallel_residual_bwd_kernelINS_13Kernel_traitsIf13__nv_bfloat16S2_S2_fjLj256ELj1ELj4ELj1ELj16ENS_18Kernel_traits_baseILj256EfS2_S2_S2_fjLj128EEEEELb0ELb1ELb0EEEvNS_9BwdParamsE,"ax",@progbits
	.sectioninfo	@"SHI_REGISTERS=72"
	.align	128
        .global         _ZN10layer_norm31ln_parallel_residual_bwd_kernelINS_13Kernel_traitsIf13__nv_bfloat16S2_S2_fjLj256ELj1ELj4ELj1ELj16ENS_18Kernel_traits_baseILj256EfS2_S2_S2_fjLj128EEEEELb0ELb1ELb0EEEvNS_9BwdParamsE
        .type           _ZN10layer_norm31ln_parallel_residual_bwd_kernelINS_13Kernel_traitsIf13__nv_bfloat16S2_S2_fjLj256ELj1ELj4ELj1ELj16ENS_18Kernel_traits_baseILj256EfS2_S2_S2_fjLj128EEEEELb0ELb1ELb0EEEvNS_9BwdParamsE,@function
        .size           _ZN10layer_norm31ln_parallel_residual_bwd_kernelINS_13Kernel_traitsIf13__nv_bfloat16S2_S2_fjLj256ELj1ELj4ELj1ELj16ENS_18Kernel_traits_baseILj256EfS2_S2_S2_fjLj128EEEEELb0ELb1ELb0EEEvNS_9BwdParamsE,(.L_x_1561 - _ZN10layer_norm31ln_parallel_residual_bwd_kernelINS_13Kernel_traitsIf13__nv_bfloat16S2_S2_fjLj256ELj1ELj4ELj1ELj16ENS_18Kernel_traits_baseILj256EfS2_S2_S2_fjLj128EEEEELb0ELb1ELb0EEEvNS_9BwdParamsE)
        .other          _ZN10layer_norm31ln_parallel_residual_bwd_kernelINS_13Kernel_traitsIf13__nv_bfloat16S2_S2_fjLj256ELj1ELj4ELj1ELj16ENS_18Kernel_traits_baseILj256EfS2_S2_S2_fjLj128EEEEELb0ELb1ELb0EEEvNS_9BwdParamsE,@"STO_CUDA_ENTRY STV_DEFAULT"
_ZN10layer_norm31ln_parallel_residual_bwd_kernelINS_13Kernel_traitsIf13__nv_bfloat16S2_S2_fjLj256ELj1ELj4ELj1ELj16ENS_18Kernel_traits_baseILj256EfS2_S2_S2_fjLj128EEEEELb0ELb1ELb0EEEvNS_9BwdParamsE:
.text._ZN10layer_norm31ln_parallel_residual_bwd_kernelINS_13Kernel_traitsIf13__nv_bfloat16S2_S2_fjLj256ELj1ELj4ELj1ELj16ENS_18Kernel_traits_baseILj256EfS2_S2_S2_fjLj128EEEEELb0ELb1ELb0EEEvNS_9BwdParamsE:
        /* <DEDUP_REMOVED lines=12> */
[----:B------:R0:W5:Y:S04]  /*00c0*/  @P3 LDG.E.128 R32, [R2.64] ;  /* 0x0000000402203981 */ /* 0x000168000c1e1d00 */
[----:B------:R0:W5:Y:S01]  /*00d0*/  @P3 LDG.E.128 R28, [R2.64+0x10] ;  /* 0x00001004021c3981 */ /* 0x000162000c1e1d00 */
        /* <DEDUP_REMOVED lines=14> */
[----:B------:R-:W-:-:S07]  /*01c0*/  HFMA2.MMA R25, -RZ, RZ, 0, 0 ;  /* 0x00000000ff197435 */ /* 0x000fce00000001ff */
.L_x_331:
[----:B------:R-:W-:-:S04]  /*01d0*/  IMAD.MOV.U32 R62, RZ, RZ, 0x4 ;  /* 0x00000004ff3e7424 */ /* 0x000fc800078e00ff */
[----:B------:R-:W-:-:S05]  /*01e0*/  IMAD.WIDE R44, R59, R62, c[0x0][0x1a8] ;  /* 0x00006a003b2c7625 */ /* 0x000fca00078e023e */
[----:B-----5:R1:W5:Y:S01]  /*01f0*/  LDG.E R46, [R44.64] ;  /* 0x000000042c2e7981 */ /* 0x020362000c1e1900 */
        /* <DEDUP_REMOVED lines=29> */
[----:B----4-:R-:W-:Y:S01]  /*03d0*/  PRMT R63, RZ, 0x5410, R4 ;  /* 0x00005410ff3f7816 */ /* 0x010fe20000000004 */
[C---:B-----5:R-:W-:Y:S01]  /*03e0*/  FMUL.FTZ R57, R46.reuse, R57 ;  /* 0x000000392e397220 */ /* 0x060fe20000410000 */
[--C-:B-1----:R-:W-:Y:S01]  /*03f0*/  PRMT R2, RZ, 0x5410, R49.reuse ;  /* 0x00005410ff027816 */ /* 0x102fe20000000031 */
[C---:B------:R-:W-:Y:S01]  /*0400*/  FADD.FTZ R3, -R45.reuse, R54 ;  /* 0x000000362d037221 */ /* 0x040fe20000010100 */
[----:B------:R-:W-:Y:S01]  /*0410*/  PRMT R44, RZ, 0x7610, R49 ;  /* 0x00007610ff2c7816 */ /* 0x000fe20000000031 */
[C---:B------:R-:W-:Y:S01]  /*0420*/  FADD.FTZ R49, -R45.reuse, R52 ;  /* 0x000000342d317221 */ /* 0x040fe20000010100 */
[----:B------:R-:W-:Y:S01]  /*0430*/  PRMT R52, RZ, 0x7610, R4 ;  /* 0x00007610ff347816 */ /* 0x000fe20000000004 */
[----:B------:R-:W-:Y:S01]  /*0440*/  FMUL.FTZ R55, R46, R55 ;  /* 0x000000372e377220 */ /* 0x000fe20000410000 */
[----:B------:R-:W-:Y:S01]  /*0450*/  PRMT R62, RZ, 0x7610, R51 ;  /* 0x00007610ff3e7816 */ /* 0x000fe20000000033 */
[----:B------:R-:W-:Y:S01]  /*0460*/  FMUL.FTZ R54, R32, R63 ;  /* 0x0000003f20367220 */ /* 0x000fe20000410000 */
[--C-:B------:R-:W-:Y:S01]  /*0470*/  PRMT R65, RZ, 0x5410, R5.reuse ;  /* 0x00005410ff417816 */ /* 0x100fe20000000005 */
[----:B------:R-:W-:Y:S01]  /*0480*/  FADD.FTZ R51, -R45, R44 ;  /* 0x0000002c2d337221 */ /* 0x000fe20000010100 */
[----:B------:R-:W-:Y:S01]  /*0490*/  PRMT R48, RZ, 0x7610, R5 ;  /* 0x00007610ff307816 */ /* 0x000fe20000000005 */
[----:B------:R-:W-:Y:S01]  /*04a0*/  FADD.FTZ R25, R25, R52 ;  /* 0x0000003419197221 */ /* 0x000fe20000010000 */
[----:B------:R-:W-:Y:S01]  /*04b0*/  PRMT R50, RZ, 0x7610, R50 ;  /* 0x00007610ff327816 */ /* 0x000fe20000000032 */
[-C--:B------:R-:W-:Y:S01]  /*04c0*/  FFMA.FTZ R13, R55, R52.reuse, R13 ;  /* 0x00000034370d7223 */ /* 0x080fe2000001000d */
[----:B------:R-:W-:Y:S01]  /*04d0*/  PRMT R5, RZ, 0x5410, R6 ;  /* 0x00005410ff057816 */ /* 0x000fe20000000006 */
[----:B------:R-:W-:Y:S01]  /*04e0*/  FMUL.FTZ R49, R46, R49 ;  /* 0x000000312e317220 */ /* 0x000fe20000410000 */
[--C-:B------:R-:W-:Y:S01]  /*04f0*/  PRMT R61, RZ, 0x5410, R7.reuse ;  /* 0x00005410ff3d7816 */ /* 0x100fe20000000007 */
[----:B------:R-:W-:Y:S01]  /*0500*/  FADD.FTZ R53, -R45, R2 ;  /* 0x000000022d357221 */ /* 0x000fe20000010100 */
[----:B------:R-:W-:Y:S01]  /*0510*/  PRMT R44, RZ, 0x7610, R7 ;  /* 0x00007610ff2c7816 */ /* 0x000fe20000000007 */
[----:B------:R-:W-:Y:S01]  /*0520*/  FMUL.FTZ R52, R33, R52 ;  /* 0x0000003421347220 */ /* 0x000fe20000410000 */
[----:B------:R-:W-:Y:S01]  /*0530*/  PRMT R4, RZ, 0x7610, R6 ;  /* 0x00007610ff047816 */ /* 0x000fe20000000006 */
[----:B------:R-:W-:-:S02]  /*0540*/  FADD.FTZ R7, RZ, R54 ;  /* 0x00000036ff077221 */ /* 0x000fc40000010000 */
[----:B------:R-:W-:Y:S02]  /*0550*/  FFMA.FTZ R0, R57, R54, RZ ;  /* 0x0000003639007223 */ /* 0x000fe400000100ff */
[----:B------:R-:W-:Y:S02]  /*0560*/  FADD.FTZ R47, -R45, R50 ;  /* 0x000000322d2f7221 */ /* 0x000fe40000010100 */
[----:B------:R-:W-:Y:S02]  /*0570*/  FMUL.FTZ R51, R46, R51 ;  /* 0x000000332e337220 */ /* 0x000fe40000410000 */
[----:B------:R-:W-:Y:S02]  /*0580*/  FADD.FTZ R20, R20, R5 ;  /* 0x0000000514147221 */ /* 0x000fe40000010000 */
[-C--:B------:R-:W-:Y:S02]  /*0590*/  FFMA.FTZ R16, R49, R5.reuse, R16 ;  /* 0x0000000531107223 */ /* 0x080fe40000010010 */
[----:B------:R-:W-:-:S02]  /*05a0*/  FMUL.FTZ R6, R28, R5 ;  /* 0x000000051c067220 */ /* 0x000fc40000410000 */
[----:B------:R-:W-:Y:S02]  /*05b0*/  FMUL.FTZ R53, R46, R53 ;  /* 0x000000352e357220 */ /* 0x000fe40000410000 */
[----:B------:R-:W-:Y:S02]  /*05c0*/  FMUL.FTZ R50, R34, R65 ;  /* 0x0000004122327220 */ /* 0x000fe40000410000 */
[----:B------:R-:W-:Y:S02]  /*05d0*/  FADD.FTZ R5, R7, R52 ;  /* 0x0000003407057221 */ /* 0x000fe40000010000 */
[----:B------:R-:W-:Y:S02]  /*05e0*/  FFMA.FTZ R0, R55, R52, R0 ;  /* 0x0000003437007223 */ /* 0x000fe40000010000 */
[----:B------:R-:W-:Y:S02]  /*05f0*/  FADD.FTZ R27, R27, R48 ;  /* 0x000000301b1b7221 */ /* 0x000fe40000010000 */
[----:B------:R-:W-:-:S02]  /*0600*/  FFMA.FTZ R15, R51, R48, R15 ;  /* 0x00000030330f7223 */ /* 0x000fc4000001000f */
[----:B------:R-:W-:Y:S02]  /*0610*/  FMUL.FTZ R48, R35, R48 ;  /* 0x0000003023307220 */ /* 0x000fe40000410000 */
[----:B------:R-:W-:Y:S02]  /*0620*/  FADD.FTZ R5, R5, R50 ;  /* 0x0000003205057221 */ /* 0x000fe40000010000 */
[----:B------:R-:W-:Y:S02]  /*0630*/  FFMA.FTZ R0, R53, R50, R0 ;  /* 0x0000003235007223 */ /* 0x000fe40000010000 */
        /* <DEDUP_REMOVED lines=12> */
[----:B------:R-:W-:Y:S02]  /*0700*/  FADD.FTZ R45, -R45, R62 ;  /* 0x0000003e2d2d7221 */ /* 0x000fe40000010100 */
[----:B------:R-:W-:Y:S02]  /*0710*/  FADD.FTZ R47, R47, R4 ;  /* 0x000000042f2f7221 */ /* 0x000fe40000010000 */
[----:B------:R-:W-:-:S02]  /*0720*/  FFMA.FTZ R61, R7, R4, R0 ;  /* 0x00000004073d7223 */ /* 0x000fc40000010000 */
[----:B------:R-:W-:Y:S02]  /*0730*/  FMUL.FTZ R3, R31, R44 ;  /* 0x0000002c1f037220 */ /* 0x000fe40000410000 */
[----:B------:R-:W-:Y:S02]  /*0740*/  FMUL.FTZ R0, R46, R45 ;  /* 0x0000002d2e007220 */ /* 0x000fe40000410000 */
        /* <DEDUP_REMOVED lines=10> */
.L_x_326:
[----:B-1----:R-:W-:Y:S05]  /*07f0*/  BSYNC B0 ;  /* 0x0000000000007941 */ /* 0x002fea0003800000 */
.L_x_325:
[----:B------:R-:W-:Y:S05]  /*0800*/  BRA.DIV ~URZ, `(.L_x_327) ;  /* 0x00000c627f007947 */ /* 0x000fea000b800000 */
[----:B------:R1:W2:Y:S02]  /*0810*/  SHFL.BFLY PT, R62, R47, 0x1, 0x1f ;  /* 0x0c201f002f3e7f89 */ /* 0x0002a400000e0000 */
.L_x_332:
[----:B------:R-:W-:Y:S05]  /*0820*/  BRA.DIV ~URZ, `(.L_x_328) ;  /* 0x00000cc27f007947 */ /* 0x000fea000b800000 */
        /* <DEDUP_REMOVED lines=17> */
.L_x_333:
[----:B------:R-:W-:Y:S01]  /*0940*/  BSSY B0, `(.L_x_329) ;  /* 0x0000064000007945 */ /* 0x000fe20003800000 */
[----:B------:R-:W-:Y:S05]  /*0950*/  @!P3 BRA `(.L_x_330) ;  /* 0x000006200000b947 */ /* 0x000fea0003800000 */
[----:B---3--:R-:W-:Y:S01]  /*0960*/  FADD.FTZ R62, R62, R47 ;  /* 0x0000002f3e3e7221 */ /* 0x008fe20000010000 */
[----:B0-----:R-:W-:Y:S01]  /*0970*/  ISETP.NE.AND P0, PT, R58, RZ, PT ;  /* 0x000000ff3a00720c */ /* 0x001fe20003f05270 */
[----:B-1----:R-:W-:Y:S01]  /*0980*/  FADD.FTZ R44, R44, R61 ;  /* 0x0000003d2c2c7221 */ /* 0x002fe20000010000 */
[----:B------:R-:W-:Y:S01]  /*0990*/  ISETP.NE.U32.AND P2, PT, RZ, c[0x0][0x218], PT ;  /* 0x00008600ff007a0c */ /* 0x000fe20003f45070 */
[----:B------:R-:W-:Y:S01]  /*09a0*/  FMUL.FTZ R62, R62, c[0x0][0x1e0] ;  /* 0x000078003e3e7a20 */ /* 0x000fe20000410000 */
[----:B------:R-:W-:Y:S01]  /*09b0*/  ISETP.NE.U32.AND P1, PT, RZ, c[0x0][0x258], PT ;  /* 0x00009600ff007a0c */ /* 0x000fe20003f25070 */
[----:B------:R-:W-:Y:S01]  /*09c0*/  FMUL.FTZ R44, R44, c[0x0][0x1e0] ;  /* 0x000078002c2c7a20 */ /* 0x000fe20000410000 */
[----:B------:R-:W-:Y:S02]  /*09d0*/  ISETP.NE.AND.EX P2, PT, RZ, c[0x0][0x21c], PT, P2 ;  /* 0x00008700ff007a0c */ /* 0x000fe40003f45320 */
[----:B------:R-:W-:-:S02]  /*09e0*/  FSEL R62, R62, RZ, !P0 ;  /* 0x000000ff3e3e7208 */ /* 0x000fc40004000000 */
[----:B------:R-:W-:Y:S02]  /*09f0*/  ISETP.NE.AND.EX P1, PT, RZ, c[0x0][0x25c], PT, P1 ;  /* 0x00009700ff007a0c */ /* 0x000fe40003f25310 */
[----:B------:R-:W-:Y:S01]  /*0a00*/  ISETP.NE.U32.AND P0, PT, RZ, c[0x0][0x250], PT ;  /* 0x00009400ff007a0c */ /* 0x000fe20003f05070 */
[-CC-:B------:R-:W-:Y:S02]  /*0a10*/  FFMA.FTZ R45, R57, R44.reuse, R62.reuse ;  /* 0x0000002c392d7223 */ /* 0x180fe4000001003e */
[-CC-:B------:R-:W-:Y:S01]  /*0a20*/  FFMA.FTZ R67, R55, R44.reuse, R62.reuse ;  /* 0x0000002c37437223 */ /* 0x180fe2000001003e */
[----:B------:R-:W-:Y:S01]  /*0a30*/  ISETP.NE.AND.EX P0, PT, RZ, c[0x0][0x254], PT, P0 ;  /* 0x00009500ff007a0c */ /* 0x000fe20003f05300 */
[-CC-:B--2---:R-:W-:Y:S02]  /*0a40*/  FFMA.FTZ R61, R53, R44.reuse, R62.reuse ;  /* 0x0000002c353d7223 */ /* 0x184fe4000001003e */
[-CC-:B------:R-:W-:Y:S02]  /*0a50*/  FFMA.FTZ R69, R51, R44.reuse, R62.reuse ;  /* 0x0000002c33457223 */ /* 0x180fe4000001003e */
[----:B------:R-:W-:-:S02]  /*0a60*/  FFMA.FTZ R47, R49, R44, R62 ;  /* 0x0000002c312f7223 */ /* 0x000fc4000001003e */
[-CC-:B------:R-:W-:Y:S02]  /*0a70*/  FFMA.FTZ R63, R7, R44.reuse, R62.reuse ;  /* 0x0000002c073f7223 */ /* 0x180fe4000001003e */
[-CC-:B------:R-:W-:Y:S02]  /*0a80*/  FFMA.FTZ R65, R5, R44.reuse, R62.reuse ;  /* 0x0000002c05417223 */ /* 0x180fe4000001003e */
[----:B------:R-:W-:Y:S02]  /*0a90*/  FFMA.FTZ R62, R0, R44, R62 ;  /* 0x0000002c003e7223 */ /* 0x000fe4000001003e */
[----:B------:R-:W-:Y:S02]  /*0aa0*/  FADD.FTZ R44, R54, -R45 ;  /* 0x8000002d362c7221 */ /* 0x000fe40000010000 */
[----:B------:R-:W-:Y:S02]  /*0ab0*/  FADD.FTZ R45, R50, -R61 ;  /* 0x8000003d322d7221 */ /* 0x000fe40000010000 */
[----:B------:R-:W-:-:S02]  /*0ac0*/  FADD.FTZ R47, R6, -R47 ;  /* 0x8000002f062f7221 */ /* 0x000fc40000010000 */
[----:B------:R-:W-:Y:S02]  /*0ad0*/  FADD.FTZ R67, R52, -R67 ;  /* 0x8000004334437221 */ /* 0x000fe40000010000 */
[----:B------:R-:W-:Y:S02]  /*0ae0*/  FADD.FTZ R69, R48, -R69 ;  /* 0x8000004530457221 */ /* 0x000fe40000010000 */
[----:B------:R-:W-:Y:S02]  /*0af0*/  FADD.FTZ R63, R4, -R63 ;  /* 0x8000003f043f7221 */ /* 0x000fe40000010000 */
[----:B------:R-:W-:Y:S02]  /*0b00*/  FADD.FTZ R65, R2, -R65 ;  /* 0x8000004102417221 */ /* 0x000fe40000010000 */
[----:B------:R-:W-:Y:S02]  /*0b10*/  FADD.FTZ R61, R3, -R62 ;  /* 0x8000003e033d7221 */ /* 0x000fe40000010000 */
[----:B-----5:R-:W-:-:S02]  /*0b20*/  FMUL.FTZ R66, R46, R47 ;  /* 0x0000002f2e427220 */ /* 0x020fc40000410000 */
[C---:B------:R-:W-:Y:S02]  /*0b30*/  FMUL.FTZ R44, R46.reuse, R44 ;  /* 0x0000002c2e2c7220 */ /* 0x040fe40000410000 */
[C---:B------:R-:W-:Y:S02]  /*0b40*/  FMUL.FTZ R67, R46.reuse, R67 ;  /* 0x000000432e437220 */ /* 0x040fe40000410000 */
[C---:B------:R-:W-:Y:S02]  /*0b50*/  FMUL.FTZ R45, R46.reuse, R45 ;  /* 0x0000002d2e2d7220 */ /* 0x040fe40000410000 */
[C---:B------:R-:W-:Y:S02]  /*0b60*/  FMUL.FTZ R62, R46.reuse, R69 ;  /* 0x000000452e3e7220 */ /* 0x040fe40000410000 */
[C---:B------:R-:W-:Y:S02]  /*0b70*/  FMUL.FTZ R63, R46.reuse, R63 ;  /* 0x0000003f2e3f7220 */ /* 0x040fe40000410000 */
[----:B------:R-:W-:-:S02]  /*0b80*/  FMUL.FTZ R47, R46, R65 ;  /* 0x000000412e2f7220 */ /* 0x000fc40000410000 */
[----:B------:R-:W-:Y:S01]  /*0b90*/  FMUL.FTZ R64, R46, R61 ;  /* 0x0000003d2e407220 */ /* 0x000fe20000410000 */
[--C-:B------:R-:W-:Y:S02]  /*0ba0*/  @P2 PRMT R46, RZ, 0x7610, R8.reuse ;  /* 0x00007610ff2e2816 */ /* 0x100fe40000000008 */
[----:B------:R-:W-:-:S03]  /*0bb0*/  @P2 PRMT R61, RZ, 0x5410, R8 ;  /* 0x00005410ff3d2816 */ /* 0x000fc60000000008 */
[----:B------:R-:W-:Y:S01]  /*0bc0*/  @P2 FADD.FTZ R67, R67, R46 ;  /* 0x0000002e43432221 */ /* 0x000fe20000010000 */
[----:B------:R-:W-:Y:S01]  /*0bd0*/  @P2 PRMT R46, RZ, 0x5410, R9 ;  /* 0x00005410ff2e2816 */ /* 0x000fe20000000009 */
[----:B------:R-:W-:Y:S01]  /*0be0*/  @P2 FADD.FTZ R44, R44, R61 ;  /* 0x0000003d2c2c2221 */ /* 0x000fe20000010000 */
[----:B------:R-:W-:-:S03]  /*0bf0*/  @P2 PRMT R61, RZ, 0x7610, R9 ;  /* 0x00007610ff3d2816 */ /* 0x000fc60000000009 */
[----:B------:R-:W-:Y:S01]  /*0c00*/  @P2 FADD.FTZ R45, R45, R46 ;  /* 0x0000002e2d2d2221 */ /* 0x000fe20000010000 */
[--C-:B------:R-:W-:Y:S01]  /*0c10*/  @P2 PRMT R46, RZ, 0x7610, R10.reuse ;  /* 0x00007610ff2e2816 */ /* 0x100fe2000000000a */
[----:B------:R-:W-:Y:S01]  /*0c20*/  @P2 FADD.FTZ R62, R62, R61 ;  /* 0x0000003d3e3e2221 */ /* 0x000fe20000010000 */
[----:B------:R-:W-:Y:S02]  /*0c30*/  @P2 PRMT R61, RZ, 0x5410, R10 ;  /* 0x00005410ff3d2816 */ /* 0x000fe4000000000a */
        /* <DEDUP_REMOVED lines=9> */
[----:B------:R-:W-:-:S02]  /*0cd0*/  ISETP.NE.U32.AND P2, PT, RZ, c[0x0][0x258], PT ;  /* 0x00009600ff007a0c */ /* 0x000fc40003f45070 */
[----:B------:R-:W-:Y:S02]  /*0ce0*/  @P1 PRMT R38, R46, 0x7610, R38 ;  /* 0x000076102e261816 */ /* 0x000fe40000000026 */
[----:B------:R-:W-:Y:S02]  /*0cf0*/  @P0 F2FP.BF16.PACK_AB R46, RZ, R66 ;  /* 0x00000042ff2e023e */ /* 0x000fe400000010ff */
[----:B------:R-:W-:Y:S02]  /*0d00*/  @P1 F2FP.BF16.PACK_AB R65, RZ, R44 ;  /* 0x0000002cff41123e */ /* 0x000fe400000010ff */
[----:B------:R-:W-:Y:S02]  /*0d10*/  @P0 PRMT R42, R46, 0x7610, R42 ;  /* 0x000076102e2a0816 */ /* 0x000fe4000000002a */
[----:B------:R-:W-:Y:S02]  /*0d20*/  @P1 F2FP.BF16.PACK_AB R46, RZ, R63 ;  /* 0x0000003fff2e123e */ /* 0x000fe400000010ff */
[----:B------:R-:W-:-:S02]  /*0d30*/  ISETP.NE.AND.EX P2, PT, RZ, c[0x0][0x25c], PT, P2 ;  /* 0x00009700ff007a0c */ /* 0x000fc40003f45320 */
[----:B------:R-:W-:Y:S02]  /*0d40*/  @P1 PRMT R38, R38, 0x5410, R46 ;  /* 0x0000541026261816 */ /* 0x000fe4000000002e */
[----:B------:R-:W-:Y:S02]  /*0d50*/  F2FP.BF16.PACK_AB R46, R63, R66 ;  /* 0x000000423f2e723e */ /* 0x000fe400000010ff */
[----:B------:R-:W-:Y:S02]  /*0d60*/  @P0 F2FP.BF16.PACK_AB R66, RZ, R44 ;  /* 0x0000002cff42023e */ /* 0x000fe400000010ff */
[----:B------:R-:W-:Y:S02]  /*0d70*/  @P1 PRMT R36, R65, 0x7610, R36 ;  /* 0x0000761041241816 */ /* 0x000fe40000000024 */
[----:B------:R-:W-:Y:S02]  /*0d80*/  @P0 PRMT R40, R66, 0x7610, R40 ;  /* 0x0000761042280816 */ /* 0x000fe40000000028 */
[----:B------:R-:W-:-:S02]  /*0d90*/  @P1 F2FP.BF16.PACK_AB R66, RZ, R47 ;  /* 0x0000002fff42123e */ /* 0x000fc400000010ff */
[----:B------:R-:W-:Y:S02]  /*0da0*/  @P1 F2FP.BF16.PACK_AB R61, RZ, R45 ;  /* 0x0000002dff3d123e */ /* 0x000fe400000010ff */
[----:B------:R-:W-:Y:S02]  /*0db0*/  @P1 F2FP.BF16.PACK_AB R65, RZ, R67 ;  /* 0x00000043ff41123e */ /* 0x000fe400000010ff */
[----:B------:R-:W-:Y:S02]  /*0dc0*/  @P1 PRMT R39, R66, 0x7610, R39 ;  /* 0x0000761042271816 */ /* 0x000fe40000000027 */
[----:B------:R-:W-:Y:S02]  /*0dd0*/  @P1 PRMT R37, R61, 0x7610, R37 ;  /* 0x000076103d251816 */ /* 0x000fe40000000025 */
[----:B------:R-:W-:Y:S02]  /*0de0*/  @P1 F2FP.BF16.PACK_AB R68, RZ, R64 ;  /* 0x00000040ff44123e */ /* 0x000fe400000010ff */
[----:B------:R-:W-:Y:S01]  /*0df0*/  @P1 PRMT R36, R36, 0x5410, R65 ;  /* 0x0000541024241816 */ /* 0x000fe20000000041 */
[----:B------:R-:W-:Y:S01]  /*0e00*/  IMAD.MOV.U32 R65, RZ, RZ, 0x10 ;  /* 0x00000010ff417424 */ /* 0x000fe200078e00ff */
[----:B------:R-:W-:-:S02]  /*0e10*/  @P0 F2FP.BF16.PACK_AB R66, RZ, R47 ;  /* 0x0000002fff42023e */ /* 0x000fc400000010ff */
[----:B------:R-:W-:Y:S02]  /*0e20*/  @P1 F2FP.BF16.PACK_AB R61, RZ, R62 ;  /* 0x0000003eff3d123e */ /* 0x000fe400000010ff */
[----:B------:R-:W-:Y:S01]  /*0e30*/  @P1 PRMT R39, R39, 0x5410, R68 ;  /* 0x0000541027271816 */ /* 0x000fe20000000044 */
[----:B------:R-:W-:Y:S01]  /*0e40*/  @P2 IMAD.WIDE.U32 R68, R56, R65, c[0x0][0x258] ;  /* 0x0000960038442625 */ /* 0x000fe200078e0041 */
[----:B------:R-:W-:Y:S02]  /*0e50*/  @P0 PRMT R43, R66, 0x7610, R43 ;  /* 0x00007610422b0816 */ /* 0x000fe4000000002b */
[----:B------:R-:W-:Y:S02]  /*0e60*/  @P1 PRMT R37, R37, 0x5410, R61 ;  /* 0x0000541025251816 */ /* 0x000fe4000000003d */
[----:B------:R-:W-:Y:S02]  /*0e70*/  @P0 F2FP.BF16.PACK_AB R66, RZ, R64 ;  /* 0x00000040ff42023e */ /* 0x000fe400000010ff */
[----:B------:R-:W-:Y:S01]  /*0e80*/  F2FP.BF16.PACK_AB R47, R64, R47 ;  /* 0x0000002f402f723e */ /* 0x000fe200000010ff */
[----:B------:R-:W-:Y:S01]  /*0e90*/  IMAD.WIDE.U32 R64, R56, R65, c[0x0][0x248] ;  /* 0x0000920038407625 */ /* 0x000fe200078e0041 */
[----:B------:R-:W-:Y:S01]  /*0ea0*/  F2FP.BF16.PACK_AB R45, R62, R45 ;  /* 0x0000002d3e2d723e */ /* 0x000fe200000010ff */
[----:B------:R-:W-:Y:S01]  /*0eb0*/  @P2 STG.E.128 [R68.64], R36 ;  /* 0x0000002444002986 */ /* 0x000fe2000c101d04 */
[----:B------:R-:W-:-:S02]  /*0ec0*/  F2FP.BF16.PACK_AB R44, R67, R44 ;  /* 0x0000002c432c723e */ /* 0x000fc400000010ff */
[----:B------:R-:W-:Y:S02]  /*0ed0*/  @P0 F2FP.BF16.PACK_AB R63, RZ, R63 ;  /* 0x0000003fff3f023e */ /* 0x000fe400000010ff */
[----:B------:R-:W-:Y:S01]  /*0ee0*/  @P0 F2FP.BF16.PACK_AB R62, RZ, R62 ;  /* 0x0000003eff3e023e */ /* 0x000fe200000010ff */
[----:B------:R0:W-:Y:S01]  /*0ef0*/  STG.E.128 [R64.64], R44 ;  /* 0x0000002c40007986 */ /* 0x0001e2000c101d04 */
[----:B------:R-:W-:Y:S02]  /*0f00*/  @P0 F2FP.BF16.PACK_AB R61, RZ, R67 ;  /* 0x00000043ff3d023e */ /* 0x000fe400000010ff */
[----:B------:R-:W-:Y:S02]  /*0f10*/  @P0 PRMT R42, R42, 0x5410, R63 ;  /* 0x000054102a2a0816 */ /* 0x000fe4000000003f */
[----:B------:R-:W-:Y:S02]  /*0f20*/  @P0 PRMT R41, R41, 0x5410, R62 ;  /* 0x0000541029290816 */ /* 0x000fe4000000003e */
[----:B------:R-:W-:-:S02]  /*0f30*/  @P0 PRMT R40, R40, 0x5410, R61 ;  /* 0x0000541028280816 */ /* 0x000fc4000000003d */
[----:B------:R-:W-:Y:S02]  /*0f40*/  @P0 PRMT R43, R43, 0x5410, R66 ;  /* 0x000054102b2b0816 */ /* 0x000fe40000000042 */
[----:B0-----:R-:W-:-:S04]  /*0f50*/  @P0 LEA R64, P1, R56, c[0x0][0x250], 0x4 ;  /* 0x0000940038400a11 */ /* 0x001fc800078220ff */
[----:B------:R-:W-:-:S05]  /*0f60*/  @P0 LEA.HI.X R65, R56, c[0x0][0x254], RZ, 0x4, P1 ;  /* 0x0000950038410a11 */ /* 0x000fca00008f24ff */
[----:B------:R0:W-:Y:S04]  /*0f70*/  @P0 STG.E.128 [R64.64], R40 ;  /* 0x0000002840000986 */ /* 0x0001e8000c101d04 */
.L_x_330:
[----:B------:R-:W-:Y:S05]  /*0f80*/  BSYNC B0 ;  /* 0x0000000000007941 */ /* 0x000fea0003800000 */
.L_x_329:
[----:B-1----:R-:W-:-:S05]  /*0f90*/  MOV R44, c[0x0][0x160] ;  /* 0x00005800002c7a02 */ /* 0x002fca0000000f00 */
[----:B------:R-:W-:-:S05]  /*0fa0*/  IMAD R59, R44, 0x4, R59 ;  /* 0x000000042c3b7824 */ /* 0x000fca00078e023b */
[----:B------:R-:W-:-:S13]  /*0fb0*/  ISETP.GE.AND P0, PT, R59, c[0x0][0x164], PT ;  /* 0x000059003b007a0c */ /* 0x000fda0003f06270 */
[----:B0-23-5:R-:W-:Y:S05]  /*0fc0*/  @!P0 BRA `(.L_x_331) ;  /* 0xfffff20000008947 */ /* 0x02dfea000383ffff */
.L_x_324:
[----:B0----5:R-:W0:Y:S01]  /*0fd0*/  S2R R28, SR_TID.X ;  /* 0x00000000001c7919 */ /* 0x021e220000002100 */
[----:B------:R-:W-:Y:S01]  /*0fe0*/  WARPSYNC 0xffffffff ;  /* 0xffffffff00007948 */ /* 0x000fe20003800000 */
[----:B0-----:R-:W-:-:S05]  /*0ff0*/  SHF.L.U32 R0, R28, 0x5, RZ ;  /* 0x000000051c007819 */ /* 0x001fca00000006ff */
        /* <DEDUP_REMOVED lines=26> */
[----:B0-----:R-:W-:Y:S02]  /*11a0*/  IADD3 R0, P2, R15, R28, RZ ;  /* 0x0000001c0f007210 */ /* 0x001fe40007f5e0ff */
[----:B------:R-:W-:-:S03]  /*11b0*/  IADD3 R12, R12, c[0x0][0x168], RZ ;  /* 0x00005a000c0c7a10 */ /* 0x000fc60007ffe0ff */
[----:B------:R-:W-:Y:S01]  /*11c0*/  IMAD.X R15, RZ, RZ, RZ, P2 ;  /* 0x000000ffff0f7224 */ /* 0x000fe200010e06ff */
[C---:B------:R-:W-:Y:S02]  /*11d0*/  LOP3.LUT P1, RZ, R12.reuse, 0xffffff80, RZ, 0xc0, !PT ;  /* 0xffffff800cff7812 */ /* 0x040fe4000782c0ff */
[----:B------:R-:W-:Y:S02]  /*11e0*/  ISETP.GE.U32.AND P0, PT, R12, 0x100, PT ;  /* 0x000001000c00780c */ /* 0x000fe40003f06070 */
[C---:B------:R-:W-:Y:S01]  /*11f0*/  SHF.L.U64.HI R4, R0.reuse, 0x2, R15 ;  /* 0x0000000200047819 */ /* 0x040fe2000001020f */
[----:B------:R-:W0:Y:S01]  /*1200*/  LDS R8, [R28.X4] ;  /* 0x000000001c087984 */ /* 0x000e220000004800 */
[----:B------:R-:W-:-:S03]  /*1210*/  SHF.L.U32 R0, R0, 0x2, RZ ;  /* 0x0000000200007819 */ /* 0x000fc600000006ff */
[----:B------:R-:W1:Y:S01]  /*1220*/  LDS R21, [R28.X4+0x400] ;  /* 0x000400001c157984 */ /* 0x000e620000004800 */
[C---:B------:R-:W-:Y:S02]  /*1230*/  IADD3 R12, P2, R0.reuse, c[0x0][0x228], RZ ;  /* 0x00008a00000c7a10 */ /* 0x040fe40007f5e0ff */
[----:B------:R-:W-:Y:S01]  /*1240*/  IADD3 R0, P3, R0, c[0x0][0x220], RZ ;  /* 0x0000880000007a10 */ /* 0x000fe20007f7e0ff */
[----:B------:R-:W2:Y:S01]  /*1250*/  LDS R25, [R28.X4+0x800] ;  /* 0x000800001c197984 */ /* 0x000ea20000004800 */
[C---:B------:R-:W-:Y:S01]  /*1260*/  IADD3.X R15, R4.reuse, c[0x0][0x22c], RZ, P2, !PT ;  /* 0x00008b00040f7a10 */ /* 0x040fe200017fe4ff */
[----:B------:R-:W-:Y:S01]  /*1270*/  @P1 IMAD.MOV.U32 R2, RZ, RZ, R12 ;  /* 0x000000ffff021224 */ /* 0x000fe200078e000c */
[----:B------:R-:W-:Y:S01]  /*1280*/  IADD3.X R7, R4, c[0x0][0x224], RZ, P3, !PT ;  /* 0x0000890004077a10 */ /* 0x000fe20001ffe4ff */
[----:B------:R-:W3:Y:S01]  /*1290*/  LDS R10, [R28.X4+0x200] ;  /* 0x000200001c0a7984 */ /* 0x000ee20000004800 */
[----:B------:R-:W-:Y:S01]  /*12a0*/  @P1 IMAD.MOV.U32 R4, RZ, RZ, R0 ;  /* 0x000000ffff041224 */ /* 0x000fe200078e0000 */
[----:B------:R-:W-:-:S02]  /*12b0*/  @P1 IADD3 R12, P2, R12, 0x200, RZ ;  /* 0x000002000c0c1810 */ /* 0x000fc40007f5e0ff */
[----:B------:R-:W4:Y:S01]  /*12c0*/  LDS R29, [R28.X4+0xc00] ;  /* 0x000c00001c1d7984 */ /* 0x000f220000004800 */
[----:B------:R-:W-:Y:S02]  /*12d0*/  @P1 MOV R3, R15 ;  /* 0x0000000f00031202 */ /* 0x000fe40000000f00 */
[----:B------:R-:W-:Y:S01]  /*12e0*/  @P1 IADD3 R0, P3, R0, 0x200, RZ ;  /* 0x0000020000001810 */ /* 0x000fe20007f7e0ff */
[----:B------:R-:W4:Y:S01]  /*12f0*/  LDS R23, [R28.X4+0x600] ;  /* 0x000600001c177984 */ /* 0x000f220000004800 */
[-C--:B------:R-:W-:Y:S01]  /*1300*/  @P1 MOV R5, R7.reuse ;  /* 0x0000000700051202 */ /* 0x080fe20000000f00 */
[----:B------:R-:W-:Y:S01]  /*1310*/  @P1 IMAD.X R15, RZ, RZ, R15, P2 ;  /* 0x000000ffff0f1224 */ /* 0x000fe200010e060f */
        /* <DEDUP_REMOVED lines=14> */
[----:B------:R-:W-:Y:S02]  /*1400*/  MOV R3, R15 ;  /* 0x0000000f00037202 */ /* 0x000fe40000000f00 */
[----:B-1----:R-:W-:Y:S01]  /*1410*/  MOV R4, R0 ;  /* 0x0000000000047202 */ /* 0x002fe20000000f00 */
[----:B------:R-:W-:Y:S01]  /*1420*/  IMAD.MOV.U32 R5, RZ, RZ, R7 ;  /* 0x000000ffff057224 */ /* 0x000fe200078e0007 */
[----:B------:R-:W-:Y:S06]  /*1430*/  @!P0 EXIT ;  /* 0x000000000000894d */ /* 0x000fec0003800000 */
[----:B------:R-:W-:Y:S04]  /*1440*/  STG.E [R2.64], R13 ;  /* 0x0000000d02007986 */ /* 0x000fe8000c101904 */
[----:B------:R-:W-:Y:S01]  /*1450*/  STG.E [R4.64], R11 ;  /* 0x0000000b04007986 */ /* 0x000fe2000c101904 */
[----:B------:R-:W-:Y:S05]  /*1460*/  EXIT ;  /* 0x000000000000794d */ /* 0x000fea0003800000 */
.L_x_327:
[----:B------:R-:W-:Y:S01]  /*1470*/  HFMA2.MMA R65, -RZ, RZ, 0, 5.9604644775390625e-08 ;  /* 0x00000001ff417435 */ /* 0x000fe200000001ff */
[----:B------:R-:W-:Y:S01]  /*1480*/  MOV R66, R47 ;  /* 0x0000002f00427202 */ /* 0x000fe20000000f00 */
[----:B------:R-:W-:Y:S01]  /*1490*/  IMAD.MOV.U32 R64, RZ, RZ, 0x1f ;  /* 0x0000001fff407424 */ /* 0x000fe200078e00ff */
[----:B------:R-:W-:-:S02]  /*14a0*/  MOV R63, 0xffffffff ;  /* 0xffffffff003f7802 */ /* 0x000fc40000000f00 */
[----:B------:R-:W-:Y:S02]  /*14b0*/  MOV R44, 0x14d0 ;  /* 0x000014d0002c7802 */ /* 0x000fe40000000f00 */
[----:B0----5:R-:W-:Y:S05]  /*14c0*/  CALL.REL.NOINC `($__internal_26_$__cuda_sm70_shflsync_bfly_p) ;  /* 0x0000046000007944 */ /* 0x021fea0003c00000 */
[----:B-1----:R-:W-:Y:S01]  /*14d0*/  MOV R62, R64 ;  /* 0x00000040003e7202 */ /* 0x002fe20000000f00 */
[----:B0-----:R-:W-:Y:S05]  /*14e0*/  BRA `(.L_x_332) ;  /* 0xfffff33000007947 */ /* 0x001fea000383ffff */
.L_x_328:
[----:B------:R-:W-:Y:S01]  /*14f0*/  HFMA2.MMA R65, -RZ, RZ, 0, 5.9604644775390625e-08 ;  /* 0x00000001ff417435 */ /* 0x000fe200000001ff */
[----:B------:R-:W-:Y:S01]  /*1500*/  IMAD.MOV.U32 R66, RZ, RZ, R61 ;  /* 0x000000ffff427224 */ /* 0x000fe200078e003d */
[----:B------:R-:W-:Y:S01]  /*1510*/  MOV R64, 0x1f ;  /* 0x0000001f00407802 */ /* 0x000fe20000000f00 */
[----:B------:R-:W-:Y:S01]  /*1520*/  IMAD.MOV.U32 R63, RZ, RZ, -0x1 ;  /* 0xffffffffff3f7424 */ /* 0x000fe200078e00ff */
[----:B------:R-:W-:Y:S02]  /*1530*/  MOV R44, 0x1550 ;  /* 0x00001550002c7802 */ /* 0x000fe40000000f00 */
[----:B012--5:R-:W-:Y:S05]  /*1540*/  CALL.REL.NOINC `($__internal_26_$__cuda_sm70_shflsync_bfly_p) ;  /* 0x000003e000007944 */ /* 0x027fea0003c00000 */
[----:B------:R-:W-:Y:S01]  /*1550*/  FADD.FTZ R47, R62, R47 ;  /* 0x0000002f3e2f7221 */ /* 0x000fe20000010000 */
[----:B0-----:R-:W-:Y:S01]  /*1560*/  HFMA2.MMA R65, -RZ, RZ, 0, 1.1920928955078125e-07 ;  /* 0x00000002ff417435 */ /* 0x001fe200000001ff */
[----:B-1----:R-:W-:Y:S01]  /*1570*/  FADD.FTZ R61, R61, R64 ;  /* 0x000000403d3d7221 */ /* 0x002fe20000010000 */
[----:B------:R-:W-:Y:S01]  /*1580*/  MOV R64, 0x1f ;  /* 0x0000001f00407802 */ /* 0x000fe20000000f00 */
[----:B------:R-:W-:Y:S01]  /*1590*/  IMAD.MOV.U32 R63, RZ, RZ, -0x1 ;  /* 0xffffffffff3f7424 */ /* 0x000fe200078e00ff */
[----:B------:R-:W-:-:S02]  /*15a0*/  MOV R66, R47 ;  /* 0x0000002f00427202 */ /* 0x000fc40000000f00 */
[----:B------:R-:W-:Y:S02]  /*15b0*/  MOV R44, 0x15d0 ;  /* 0x000015d0002c7802 */ /* 0x000fe40000000f00 */
[----:B------:R-:W-:Y:S05]  /*15c0*/  CALL.REL.NOINC `($__internal_26_$__cuda_sm70_shflsync_bfly_p) ;  /* 0x0000036000007944 */ /* 0x000fea0003c00000 */
[----:B0-----:R-:W-:Y:S01]  /*15d0*/  HFMA2.MMA R65, -RZ, RZ, 0, 1.1920928955078125e-07 ;  /* 0x00000002ff417435 */ /* 0x001fe200000001ff */
[----:B-1----:R-:W-:Y:S01]  /*15e0*/  MOV R62, R64 ;  /* 0x00000040003e7202 */ /* 0x002fe20000000f00 */
[----:B------:R-:W-:Y:S01]  /*15f0*/  IMAD.MOV.U32 R66, RZ, RZ, R61 ;  /* 0x000000ffff427224 */ /* 0x000fe200078e003d */
[----:B------:R-:W-:Y:S01]  /*1600*/  MOV R64, 0x1f ;  /* 0x0000001f00407802 */ /* 0x000fe20000000f00 */
[----:B------:R-:W-:Y:S01]  /*1610*/  IMAD.MOV.U32 R63, RZ, RZ, -0x1 ;  /* 0xffffffffff3f7424 */ /* 0x000fe200078e00ff */
[----:B------:R-:W-:Y:S02]  /*1620*/  MOV R44, 0x1640 ;  /* 0x00001640002c7802 */ /* 0x000fe40000000f00 */
[----:B------:R-:W-:Y:S05]  /*1630*/  CALL.REL.NOINC `($__internal_26_$__cuda_sm70_shflsync_bfly_p) ;  /* 0x000002f000007944 */ /* 0x000fea0003c00000 */
[----:B------:R-:W-:Y:S01]  /*1640*/  FADD.FTZ R47, R62, R47 ;  /* 0x0000002f3e2f7221 */ /* 0x000fe20000010000 */
[----:B0-----:R-:W-:Y:S01]  /*1650*/  HFMA2.MMA R65, -RZ, RZ, 0, 2.384185791015625e-07 ;  /* 0x00000004ff417435 */ /* 0x001fe200000001ff */
[----:B-1----:R-:W-:Y:S01]  /*1660*/  FADD.FTZ R61, R61, R64 ;  /* 0x000000403d3d7221 */ /* 0x002fe20000010000 */
[----:B------:R-:W-:Y:S01]  /*1670*/  MOV R64, 0x1f ;  /* 0x0000001f00407802 */ /* 0x000fe20000000f00 */
[----:B------:R-:W-:Y:S01]  /*1680*/  IMAD.MOV.U32 R63, RZ, RZ, -0x1 ;  /* 0xffffffffff3f7424 */ /* 0x000fe200078e00ff */
[----:B------:R-:W-:-:S02]  /*1690*/  MOV R66, R47 ;  /* 0x0000002f00427202 */ /* 0x000fc40000000f00 */
[----:B------:R-:W-:Y:S02]  /*16a0*/  MOV R44, 0x16c0 ;  /* 0x000016c0002c7802 */ /* 0x000fe40000000f00 */
[----:B------:R-:W-:Y:S05]  /*16b0*/  CALL.REL.NOINC `($__internal_26_$__cuda_sm70_shflsync_bfly_p) ;  /* 0x0000027000007944 */ /* 0x000fea0003c00000 */
[----:B0-----:R-:W-:Y:S01]  /*16c0*/  HFMA2.MMA R65, -RZ, RZ, 0, 2.384185791015625e-07 ;  /* 0x00000004ff417435 */ /* 0x001fe200000001ff */
[----:B-1----:R-:W-:Y:S01]  /*16d0*/  MOV R62, R64 ;  /* 0x00000040003e7202 */ /* 0x002fe20000000f00 */
[----:B------:R-:W-:Y:S01]  /*16e0*/  IMAD.MOV.U32 R66, RZ, RZ, R61 ;  /* 0x000000ffff427224 */ /* 0x000fe200078e003d */
[----:B------:R-:W-:Y:S01]  /*16f0*/  MOV R64, 0x1f ;  /* 0x0000001f00407802 */ /* 0x000fe20000000f00 */
[----:B------:R-:W-:Y:S01]  /*1700*/  IMAD.MOV.U32 R63, RZ, RZ, -0x1 ;  /* 0xffffffffff3f7424 */ /* 0x000fe200078e00ff */
[----:B------:R-:W-:Y:S02]  /*1710*/  MOV R44, 0x1730 ;  /* 0x00001730002c7802 */ /* 0x000fe40000000f00 */
[----:B------:R-:W-:Y:S05]  /*1720*/  CALL.REL.NOINC `($__internal_26_$__cuda_sm70_shflsync_bfly_p) ;  /* 0x0000020000007944 */ /* 0x000fea0003c00000 */
[----:B------:R-:W-:Y:S01]  /*1730*/  FADD.FTZ R47, R62, R47 ;  /* 0x0000002f3e2f7221 */ /* 0x000fe20000010000 */
[----:B0-----:R-:W-:Y:S01]  /*1740*/  HFMA2.MMA R65, -RZ, RZ, 0, 4.76837158203125e-07 ;  /* 0x00000008ff417435 */ /* 0x001fe200000001ff */
[----:B-1----:R-:W-:Y:S01]  /*1750*/  FADD.FTZ R61, R61, R64 ;  /* 0x000000403d3d7221 */ /* 0x002fe20000010000 */
[----:B------:R-:W-:Y:S01]  /*1760*/  MOV R64, 0x1f ;  /* 0x0000001f00407802 */ /* 0x000fe20000000f00 */
[----:B------:R-:W-:Y:S01]  /*1770*/  IMAD.MOV.U32 R63, RZ, RZ, -0x1 ;  /* 0xffffffffff3f7424 */ /* 0x000fe200078e00ff */
[----:B------:R-:W-:-:S02]  /*1780*/  MOV R66, R47 ;  /* 0x0000002f00427202 */ /* 0x000fc40000000f00 */
[----:B------:R-:W-:Y:S02]  /*1790*/  MOV R44, 0x17b0 ;  /* 0x000017b0002c7802 */ /* 0x000fe40000000f00 */
[----:B------:R-:W-:Y:S05]  /*17a0*/  CALL.REL.NOINC `($__internal_26_$__cuda_sm70_shflsync_bfly_p) ;  /* 0x0000018000007944 */ /* 0x000fea0003c00000 */
[----:B0-----:R-:W-:Y:S01]  /*17b0*/  HFMA2.MMA R65, -RZ, RZ, 0, 4.76837158203125e-07 ;  /* 0x00000008ff417435 */ /* 0x001fe200000001ff */
[----:B-1----:R-:W-:Y:S01]  /*17c0*/  MOV R62, R64 ;  /* 0x00000040003e7202 */ /* 0x002fe20000000f00 */
[----:B------:R-:W-:Y:S01]  /*17d0*/  IMAD.MOV.U32 R66, RZ, RZ, R61 ;  /* 0x000000ffff427224 */ /* 0x000fe200078e003d */
[----:B------:R-:W-:Y:S01]  /*17e0*/  MOV R64, 0x1f ;  /* 0x0000001f00407802 */ /* 0x000fe20000000f00 */
[----:B------:R-:W-:Y:S01]  /*17f0*/  IMAD.MOV.U32 R63, RZ, RZ, -0x1 ;  /* 0xffffffffff3f7424 */ /* 0x000fe200078e00ff */
[----:B------:R-:W-:Y:S02]  /*1800*/  MOV R44, 0x1820 ;  /* 0x00001820002c7802 */ /* 0x000fe40000000f00 */
[----:B------:R-:W-:Y:S05]  /*1810*/  CALL.REL.NOINC `($__internal_26_$__cuda_sm70_shflsync_bfly_p) ;  /* 0x0000011000007944 */ /* 0x000fea0003c00000 */
[----:B------:R-:W-:Y:S01]  /*1820*/  FADD.FTZ R47, R62, R47 ;  /* 0x0000002f3e2f7221 */ /* 0x000fe20000010000 */
[----:B0-----:R-:W-:Y:S01]  /*1830*/  HFMA2.MMA R65, -RZ, RZ, 0, 9.5367431640625e-07 ;  /* 0x00000010ff417435 */ /* 0x001fe200000001ff */
[----:B-1----:R-:W-:Y:S01]  /*1840*/  FADD.FTZ R61, R61, R64 ;  /* 0x000000403d3d7221 */ /* 0x002fe20000010000 */
[----:B------:R-:W-:Y:S01]  /*1850*/  MOV R64, 0x1f ;  /* 0x0000001f00407802 */ /* 0x000fe20000000f00 */
[----:B------:R-:W-:Y:S01]  /*1860*/  IMAD.MOV.U32 R63, RZ, RZ, -0x1 ;  /* 0xffffffffff3f7424 */ /* 0x000fe200078e00ff */
[----:B------:R-:W-:-:S02]  /*1870*/  MOV R66, R47 ;  /* 0x0000002f00427202 */ /* 0x000fc40000000f00 */
[----:B------:R-:W-:Y:S02]  /*1880*/  MOV R44, 0x18a0 ;  /* 0x000018a0002c7802 */ /* 0x000fe40000000f00 */
[----:B------:R-:W-:Y:S05]  /*1890*/  CALL.REL.NOINC `($__internal_26_$__cuda_sm70_shflsync_bfly_p) ;  /* 0x0000009000007944 */ /* 0x000fea0003c00000 */
[----:B0-----:R-:W-:Y:S01]  /*18a0*/  HFMA2.MMA R65, -RZ, RZ, 0, 9.5367431640625e-07 ;  /* 0x00000010ff417435 */ /* 0x001fe200000001ff */
[----:B-1----:R-:W-:Y:S01]  /*18b0*/  MOV R62, R64 ;  /* 0x00000040003e7202 */ /* 0x002fe20000000f00 */
[----:B------:R-:W-:Y:S01]  /*18c0*/  IMAD.MOV.U32 R66, RZ, RZ, R61 ;  /* 0x000000ffff427224 */ /* 0x000fe200078e003d */
[----:B------:R-:W-:Y:S01]  /*18d0*/  MOV R64, 0x1f ;  /* 0x0000001f00407802 */ /* 0x000fe20000000f00 */
[----:B------:R-:W-:Y:S01]  /*18e0*/  IMAD.MOV.U32 R63, RZ, RZ, -0x1 ;  /* 0xffffffffff3f7424 */ /* 0x000fe200078e00ff */
[----:B------:R-:W-:Y:S02]  /*18f0*/  MOV R44, 0x1910 ;  /* 0x00001910002c7802 */ /* 0x000fe40000000f00 */
[----:B------:R-:W-:Y:S05]  /*1900*/  CALL.REL.NOINC `($__internal_26_$__cuda_sm70_shflsync_bfly_p) ;  /* 0x0000002000007944 */ /* 0x000fea0003c00000 */
[----:B-1----:R-:W-:Y:S01]  /*1910*/  MOV R44, R64 ;  /* 0x00000040002c7202 */ /* 0x002fe20000000f00 */
[----:B0-----:R-:W-:Y:S05]  /*1920*/  BRA `(.L_x_333) ;  /* 0xfffff01000007947 */ /* 0x001fea000383ffff */
        .weak           $__internal_26_$__cuda_sm70_shflsync_bfly_p
        .type           $__internal_26_$__cuda_sm70_shflsync_bfly_p,@function
        .size           $__internal_26_$__cuda_sm70_shflsync_bfly_p,(.L_x_1561 - $__internal_26_$__cuda_sm70_shflsync_bfly_p)
$__internal_26_$__cuda_sm70_shflsync_bfly_p:
[----:B------:R-:W-:Y:S01]  /*1930*/  HFMA2.MMA R45, -RZ, RZ, 0, 0 ;  /* 0x00000000ff2d7435 */ /* 0x000fe200000001ff */
[----:B------:R-:W-:Y:S04]  /*1940*/  WARPSYNC R63 ;  /* 0x0000003f00007348 */ /* 0x000fe80003800000 */
[----:B------:R0:W1:Y:S01]  /*1950*/  SHFL.BFLY PT, R64, R66, R65, R64 ;  /* 0x0c00004142407389 */ /* 0x00006200000e0040 */
[----:B------:R-:W-:Y:S05]  /*1960*/  RET.REL.NODEC R44 `(_ZN10layer_norm31ln_parallel_residual_bwd_kernelINS_13Kernel_traitsIf13__nv_bfloat16S2_S2_fjLj256ELj1ELj4ELj1ELj16ENS_18Kernel_traits_baseILj256EfS2_S2_S2_fjLj128EEEEELb0ELb1ELb0EEEvNS_9BwdParamsE) ;  /* 0xffffe6902c007950 */ /* 0x000fea0003c3ffff */
.L_x_334:
        /* <DEDUP_REMOVED lines=9> */
.L_x_1561:


//--------------------- .text._ZN10layer_norm31ln_parallel_residual_bwd_kernelINS_13Kernel_traitsIf13__nv_bfloat16S2_S2_fjLj256ELj1ELj4ELj1ELj16ENS_18Kernel_traits_baseILj256EfS2_S2_S2_fjLj128EEEEELb0ELb1ELb1EEEvNS_9BwdParamsE --------------------------
	.section	.text._ZN10layer_norm31ln_parallel_residual_bwd_kernelINS_13Kernel_traitsIf13__nv_bfloat16S2_S2_fjLj256ELj1ELj4ELj1ELj16ENS_18Kernel_traits_baseILj256EfS2_S2_S2_fjLj128EEEEELb0ELb1ELb1EEEvNS_9BwdParamsE,"ax",@progbits
	.sectioninfo	@"SHI_REGISTERS=71"
	.align	128
        .global         _ZN10layer_norm31ln_parallel_residual_bwd_kernelINS_13Kernel_traitsIf13__nv_bfloat16S2_S2_fjLj256ELj1ELj4ELj1ELj16ENS_18Kernel_traits_baseILj256EfS2_S2_S2_fjLj128EEEEELb0ELb1ELb1EEEvNS_9BwdParamsE
        .type           _ZN10layer_norm31ln_parallel_residual_bwd_kernelINS_13Kernel_traitsIf13__nv_bfloat16S2_S2_fjLj256ELj1ELj4ELj1ELj16ENS_18Kernel_traits_baseILj256EfS2_S2_S2_fjLj128EEEEELb0ELb1ELb1EEEvNS_9BwdParamsE,@function
        .size           _ZN10layer_norm31ln_parallel_residual_bwd_kernelINS_13Kernel_traitsIf13__nv_bfloat16S2_S2_fjLj256ELj1ELj4ELj1ELj16ENS_18Kernel_traits_baseILj256EfS2_S2_S2_fjLj128EEEEELb0ELb1ELb1EEEvNS_9BwdParamsE,(.L_x_1562 - _ZN10layer_norm31ln_parallel_residual_bwd_kernelINS_13Kernel_traitsIf13__nv_bfloat16S2_S2_fjLj256ELj1ELj4ELj1ELj16ENS_18Kernel_traits_baseILj256EfS2_S2_S2_fjLj128EEEEELb0ELb1ELb1EEEvNS_9BwdParamsE)
        .other          _ZN10layer_norm31ln_parallel_residual_bwd_kernelINS_13Kernel_traitsIf13__nv_bfloat16S2_S2_fjLj256ELj1ELj4ELj1ELj16ENS_18Kernel_traits_baseILj256EfS2_S2_S2_fjLj128EEEEELb0ELb1ELb1EEEvNS_9BwdParamsE,@"STO_CUDA_ENTRY STV_DEFAULT"
_ZN10layer_norm31ln_parallel_residual_bwd_kernelINS_13Kernel_traitsIf13__nv_bfloat16S2_S2_fjLj256ELj1ELj4ELj1ELj16ENS_18Kernel_traits_baseILj256EfS2_S2_S2_fjLj128EEEEELb0ELb1ELb1EEEvNS_9BwdParamsE:
.text._ZN10layer_norm31ln_parallel_residual_bwd_kernelINS_13Kernel_traitsIf13__nv_bfloat16S2_S2_fjLj256ELj1ELj4ELj1ELj16ENS_18Kernel_traits_baseILj256EfS2_S2_S2_fjLj128EEEEELb0ELb1ELb1EEEvNS_9BwdParamsE:
        /* <DEDUP_REMOVED lines=17> */
.L_x_335:
[----:B------:R-:W0:Y:S01]  /*0110*/  LDC.U8 R48, c[0x0][0x1f0] ;  /* 0x00007c00ff307b82 */ /* 0x000e220000000000 */
[----:B------:R-:W-:-:S04]  /*0120*/  SHF.L.U32 R0, R9, 0x5, RZ ;  /* 0x0000000509007819 */ /* 0x000fc800000006ff */
[----:B------:R-:W-:-:S04]  /*0130*/  LOP3.LUT R0, R0, 0x3e0, RZ, 0xc0, !PT ;  /* 0x000003e000007812 */ /* 0x000fc800078ec0ff */
[----:B------:R-:W-:Y:S01]  /*0140*/  IADD3 R2, P0, R0, c[0x0][0x1b0], RZ ;  /* 0x00006c0000027a10 */ /* 0x000fe20007f1e0ff */
[----:B------:R-:W-:-:S04]  /*0150*/  HFMA2.MMA R8, -RZ, RZ, 0, 0 ;  /* 0x00000000ff087435 */ /* 0x000fc800000001ff */
[----:B------:R-:W-:Y:S01]  /*0160*/  IMAD.X R3, RZ, RZ, c[0x0][0x1b4], P0 ;  /* 0x00006d00ff037624 */ /* 0x000fe200000e06ff */
[----:B------:R-:W-:Y:S01]  /*0170*/  CS2R R6, SRZ ;  /* 0x0000000000067805 */ /* 0x000fe2000001ff00 */
[----:B------:R-:W-:Y:S01]  /*0180*/  CS2R R4, SRZ ;  /* 0x0000000000047805 */ /* 0x000fe2000001ff00 */
[----:B------:R-:W-:Y:S01]  /*0190*/  CS2R R40, SRZ ;  /* 0x0000000000287805 */ /* 0x000fe2000001ff00 */
[----:B------:R-:W-:Y:S01]  /*01a0*/  CS2R R10, SRZ ;  /* 0x00000000000a7805 */ /* 0x000fe2000001ff00 */
[----:B------:R1:W5:Y:S01]  /*01b0*/  LDG.E.128 R16, [R2.64] ;  /* 0x0000000402107981 */ /* 0x000362000c1e1d00 */
[----:B------:R-:W-:Y:S01]  /*01c0*/  IMAD.MOV.U32 R44, RZ, RZ, RZ ;  /* 0x000000ffff2c7224 */ /* 0x000fe200078e00ff */
[----:B------:R-:W-:Y:S01]  /*01d0*/  CS2R R42, SRZ ;  /* 0x00000000002a7805 */ /* 0x000fe2000001ff00 */
[----:B------:R-:W-:Y:S01]  /*01e0*/  MOV R0, RZ ;  /* 0x000000ff00007202 */ /* 0x000fe20000000f00 */
[----:B------:R1:W5:Y:S01]  /*01f0*/  LDG.E.128 R12, [R2.64+0x10] ;  /* 0x00001004020c7981 */ /* 0x000362000c1e1d00 */
[----:B------:R-:W-:Y:S01]  /*0200*/  IMAD.MOV.U32 R47, RZ, RZ, RZ ;  /* 0x000000ffff2f7224 */ /* 0x000fe200078e00ff */
[----:B01----:R-:W-:-:S02]  /*0210*/  CS2R R2, SRZ ;  /* 0x0000000000027805 */ /* 0x003fc4000001ff00 */
.L_x_339:
        /* <DEDUP_REMOVED lines=8> */
[----:B------:R-:W2:Y:S02]  /*02a0*/  LDG.E R54, [R54.64] ;  /* 0x0000000436367981 */ /* 0x000ea4000c1e1900 */
        /* <DEDUP_REMOVED lines=14> */
[----:B-----5:R0:W5:Y:S01]  /*0390*/  @P0 LDG.E.128 R20, [R52.64] ;  /* 0x0000000434140981 */ /* 0x020162000c1e1d00 */
[----:B--2---:R-:W-:Y:S02]  /*03a0*/  FSEL R54, R54, RZ, !P1 ;  /* 0x000000ff36367208 */ /* 0x004fe40004800000 */
[--C-:B---3--:R-:W-:Y:S02]  /*03b0*/  PRMT R51, RZ, 0x5410, R32.reuse ;  /* 0x00005410ff337816 */ /* 0x108fe40000000020 */
[--C-:B------:R-:W-:Y:S02]  /*03c0*/  PRMT R55, RZ, 0x5410, R33.reuse ;  /* 0x00005410ff377816 */ /* 0x100fe40000000021 */
[----:B------:R-:W-:Y:S02]  /*03d0*/  PRMT R33, RZ, 0x7610, R33 ;  /* 0x00007610ff217816 */ /* 0x000fe40000000021 */
[----:B------:R-:W-:Y:S02]  /*03e0*/  PRMT R63, RZ, 0x5410, R35 ;  /* 0x00005410ff3f7816 */ /* 0x000fe40000000023 */
[----:B0-----:R-:W-:Y:S01]  /*03f0*/  PRMT R53, RZ, 0x7610, R32 ;  /* 0x00007610ff357816 */ /* 0x001fe20000000020 */
[C---:B------:R-:W-:Y:S01]  /*0400*/  FADD.FTZ R57, -R54.reuse, R51 ;  /* 0x0000003336397221 */ /* 0x040fe20000010100 */
[--C-:B------:R-:W-:Y:S01]  /*0410*/  PRMT R59, RZ, 0x5410, R34.reuse ;  /* 0x00005410ff3b7816 */ /* 0x100fe20000000022 */
[C---:B------:R-:W-:Y:S01]  /*0420*/  FADD.FTZ R51, -R54.reuse, R33 ;  /* 0x0000002136337221 */ /* 0x040fe20000010100 */
[----:B------:R-:W-:Y:S01]  /*0430*/  PRMT R61, RZ, 0x7610, R34 ;  /* 0x00007610ff3d7816 */ /* 0x000fe20000000022 */
[C---:B------:R-:W-:Y:S01]  /*0440*/  FADD.FTZ R33, -R54.reuse, R63 ;  /* 0x0000003f36217221 */ /* 0x040fe20000010100 */
[----:B------:R-:W-:Y:S01]  /*0450*/  PRMT R35, RZ, 0x7610, R35 ;  /* 0x00007610ff237816 */ /* 0x000fe20000000023 */
[C---:B------:R-:W-:Y:S01]  /*0460*/  FADD.FTZ R65, -R54.reuse, R53 ;  /* 0x0000003536417221 */ /* 0x040fe20000010100 */
[--C-:B----4-:R-:W-:Y:S01]  /*0470*/  PRMT R63, RZ, 0x5410, R36.reuse ;  /* 0x00005410ff3f7816 */ /* 0x110fe20000000024 */
[C---:B------:R-:W-:Y:S01]  /*0480*/  FADD.FTZ R53, -R54.reuse, R59 ;  /* 0x0000003b36357221 */ /* 0x040fe20000010100 */
[----:B------:R-:W-:Y:S01]  /*0490*/  PRMT R32, RZ, 0x7610, R36 ;  /* 0x00007610ff207816 */ /* 0x000fe20000000024 */
[C---:B------:R-:W-:Y:S01]  /*04a0*/  FADD.FTZ R55, -R54.reuse, R55 ;  /* 0x0000003736377221 */ /* 0x040fe20000010100 */
[----:B------:R-:W-:Y:S01]  /*04b0*/  PRMT R34, RZ, 0x7610, R37 ;  /* 0x00007610ff227816 */ /* 0x000fe20000000025 */
[----:B------:R-:W-:-:S02]  /*04c0*/  FADD.FTZ R59, -R54, R61 ;  /* 0x0000003d363b7221 */ /* 0x000fc40000010100 */
[----:B------:R-:W-:Y:S01]  /*04d0*/  FADD.FTZ R35, -R54, R35 ;  /* 0x0000002336237221 */ /* 0x000fe20000010100 */
[----:B------:R-:W-:Y:S01]  /*04e0*/  PRMT R67, RZ, 0x5410, R37 ;  /* 0x00005410ff437816 */ /* 0x000fe20000000025 */
[C---:B------:R-:W-:Y:S02]  /*04f0*/  FMUL.FTZ R60, R50.reuse, R57 ;  /* 0x00000039323c7220 */ /* 0x040fe40000410000 */
[C---:B------:R-:W-:Y:S02]  /*0500*/  FMUL.FTZ R58, R50.reuse, R65 ;  /* 0x00000041323a7220 */ /* 0x040fe40000410000 */
[----:B------:R-:W-:Y:S01]  /*0510*/  FMUL.FTZ R54, R50, R51 ;  /* 0x0000003332367220 */ /* 0x000fe20000410000 */
[----:B------:R-:W-:Y:S01]  /*0520*/  PRMT R37, RZ, 0x5410, R38 ;  /* 0x00005410ff257816 */ /* 0x000fe20000000026 */
[----:B------:R-:W-:Y:S02]  /*0530*/  FMUL.FTZ R57, R16, R63 ;  /* 0x0000003f10397220 */ /* 0x000fe40000410000 */
[----:B------:R-:W-:-:S02]  /*0540*/  FMUL.FTZ R56, R50, R55 ;  /* 0x0000003732387220 */ /* 0x000fc40000410000 */
[----:B------:R-:W-:Y:S02]  /*0550*/  FMUL.FTZ R53, R50, R53 ;  /* 0x0000003532357220 */ /* 0x000fe40000410000 */
[----:B------:R-:W-:Y:S02]  /*0560*/  FADD.FTZ R42, R32, R42 ;  /* 0x0000002a202a7221 */ /* 0x000fe40000010000 */
[-C--:B------:R-:W-:Y:S02]  /*0570*/  FFMA.FTZ R43, R58, R32.reuse, R43 ;  /* 0x000000203a2b7223 */ /* 0x080fe4000001002b */
[----:B------:R-:W-:Y:S02]  /*0580*/  FMUL.FTZ R55, R17, R32 ;  /* 0x0000002011377220 */ /* 0x000fe40000410000 */
[----:B------:R-:W-:Y:S02]  /*0590*/  FADD.FTZ R10, R34, R10 ;  /* 0x0000000a220a7221 */ /* 0x000fe40000010000 */
[----:B------:R-:W-:-:S02]  /*05a0*/  FFMA.FTZ R11, R54, R34, R11 ;  /* 0x00000022360b7223 */ /* 0x000fc4000001000b */
[----:B------:R-:W-:Y:S01]  /*05b0*/  FMUL.FTZ R51, R19, R34 ;  /* 0x0000002213337220 */ /* 0x000fe20000410000 */
[----:B------:R-:W-:Y:S01]  /*05c0*/  PRMT R36, RZ, 0x7610, R38 ;  /* 0x00007610ff247816 */ /* 0x000fe20000000026 */
[----:B------:R-:W-:Y:S02]  /*05d0*/  FADD.FTZ R32, RZ, R57 ;  /* 0x00000039ff207221 */ /* 0x000fe40000010000 */
[----:B------:R-:W-:Y:S02]  /*05e0*/  FFMA.FTZ R34, R60, R57, RZ ;  /* 0x000000393c227223 */ /* 0x000fe400000100ff */
[----:B------:R-:W-:Y:S02]  /*05f0*/  FADD.FTZ R6, R37, R6 ;  /* 0x0000000625067221 */ /* 0x000fe40000010000 */
[-C--:B------:R-:W-:Y:S02]  /*0600*/  FFMA.FTZ R2, R53, R37.reuse, R2 ;  /* 0x0000002535027223 */ /* 0x080fe40000010002 */
[----:B------:R-:W-:-:S02]  /*0610*/  FMUL.FTZ R38, R12, R37 ;  /* 0x000000250c267220 */ /* 0x000fc40000410000 */
[----:B------:R-:W-:Y:S02]  /*0620*/  FADD.FTZ R44, R63, R44 ;  /* 0x0000002c3f2c7221 */ /* 0x000fe40000010000 */
[----:B------:R-:W-:Y:S02]  /*0630*/  FFMA.FTZ R47, R60, R63, R47 ;  /* 0x0000003f3c2f7223 */ /* 0x000fe4000001002f */
[----:B------:R-:W-:Y:S02]  /*0640*/  FMUL.FTZ R37, R50, R59 ;  /* 0x0000003b32257220 */ /* 0x000fe40000410000 */
[----:B------:R-:W-:Y:S02]  /*0650*/  FMUL.FTZ R52, R18, R67 ;  /* 0x0000004312347220 */ /* 0x000fe40000410000 */
[----:B------:R-:W-:Y:S02]  /*0660*/  FADD.FTZ R63, R32, R55 ;  /* 0x00000037203f7221 */ /* 0x000fe40000010000 */
[----:B------:R-:W-:-:S02]  /*0670*/  FFMA.FTZ R59, R58, R55, R34 ;  /* 0x000000373a3b7223 */ /* 0x000fc40000010022 */
[----:B------:R-:W-:Y:S02]  /*0680*/  FADD.FTZ R32, R63, R52 ;  /* 0x000000343f207221 */ /* 0x000fe40000010000 */
[----:B------:R-:W-:Y:S02]  /*0690*/  FFMA.FTZ R59, R56, R52, R59 ;  /* 0x00000034383b7223 */ /* 0x000fe4000001003b */
[----:B------:R-:W-:Y:S02]  /*06a0*/  FADD.FTZ R63, R32, R51 ;  /* 0x00000033203f7221 */ /* 0x000fe40000010000 */
[----:B------:R-:W-:Y:S01]  /*06b0*/  FFMA.FTZ R59, R54, R51, R59 ;  /* 0x00000033363b7223 */ /* 0x000fe2000001003b */
[----:B------:R-:W-:Y:S01]  /*06c0*/  PRMT R61, RZ, 0x5410, R39 ;  /* 0x00005410ff3d7816 */ /* 0x000fe20000000027 */
[----:B------:R-:W-:Y:S02]  /*06d0*/  FADD.FTZ R5, R36, R5 ;  /* 0x0000000524057221 */ /* 0x000fe40000010000 */
[----:B------:R-:W-:-:S02]  /*06e0*/  FFMA.FTZ R0, R37, R36, R0 ;  /* 0x0000002425007223 */ /* 0x000fc40000010000 */
[----:B------:R-:W-:Y:S02]  /*06f0*/  FMUL.FTZ R36, R13, R36 ;  /* 0x000000240d247220 */ /* 0x000fe40000410000 */
[----:B------:R-:W-:Y:S02]  /*0700*/  FADD.FTZ R63, R63, R38 ;  /* 0x000000263f3f7221 */ /* 0x000fe40000010000 */
[----:B------:R-:W-:Y:S01]  /*0710*/  FFMA.FTZ R59, R53, R38, R59 ;  /* 0x00000026353b7223 */ /* 0x000fe2000001003b */
[----:B------:R-:W-:Y:S01]  /*0720*/  PRMT R64, RZ, 0x7610, R39 ;  /* 0x00007610ff407816 */ /* 0x000fe20000000027 */
[----:B------:R-:W-:Y:S02]  /*0730*/  FMUL.FTZ R33, R50, R33 ;  /* 0x0000002132217220 */ /* 0x000fe40000410000 */
[----:B------:R-:W-:Y:S02]  /*0740*/  FMUL.FTZ R32, R14, R61 ;  /* 0x0000003d0e207220 */ /* 0x000fe40000410000 */
[----:B------:R-:W-:-:S02]  /*0750*/  FADD.FTZ R63, R63, R36 ;  /* 0x000000243f3f7221 */ /* 0x000fc40000010000 */
[----:B------:R-:W-:Y:S02]  /*0760*/  FFMA.FTZ R59, R37, R36, R59 ;  /* 0x00000024253b7223 */ /* 0x000fe4000001003b */
[----:B------:R-:W-:Y:S02]  /*0770*/  FMUL.FTZ R62, R50, R35 ;  /* 0x00000023323e7220 */ /* 0x000fe40000410000 */
[----:B------:R-:W-:Y:S02]  /*0780*/  FADD.FTZ R34, R63, R32 ;  /* 0x000000203f227221 */ /* 0x000fe40000010000 */
        /* <DEDUP_REMOVED lines=12> */
.L_x_340:
        /* <DEDUP_REMOVED lines=18> */
.L_x_341:
        /* <DEDUP_REMOVED lines=15> */
[-C--:B------:R-:W-:Y:S02]  /*0a60*/  FFMA.FTZ R35, R56, R61.reuse, R64 ;  /* 0x0000003d38237223 */ /* 0x080fe40000010040 */
[----:B------:R-:W-:Y:S02]  /*0a70*/  FADD.FTZ R51, R51, -R54 ;  /* 0x8000003633337221 */ /* 0x000fe40000010000 */
[----:B------:R-:W-:Y:S01]  /*0a80*/  FADD.FTZ R53, R38, -R53 ;  /* 0x8000003526357221 */ /* 0x000fe20000010000 */
[----:B-----5:R-:W-:Y:S01]  /*0a90*/  @P0 PRMT R38, RZ, 0x7610, R20 ;  /* 0x00007610ff260816 */ /* 0x020fe20000000014 */
[----:B------:R-:W-:Y:S02]  /*0aa0*/  FFMA.FTZ R33, R33, R61, R64 ;  /* 0x0000003d21217223 */ /* 0x000fe40000010040 */
[----:B------:R-:W-:Y:S02]  /*0ab0*/  FADD.FTZ R57, R57, -R60 ;  /* 0x8000003c39397221 */ /* 0x000fe40000010000 */
[----:B------:R-:W-:-:S02]  /*0ac0*/  FMUL.FTZ R37, R50, R37 ;  /* 0x0000002532257220 */ /* 0x000fc40000410000 */
[----:B------:R-:W-:Y:S02]  /*0ad0*/  FADD.FTZ R59, R36, -R59 ;  /* 0x8000003b243b7221 */ /* 0x000fe40000010000 */
[----:B------:R-:W-:Y:S02]  /*0ae0*/  FADD.FTZ R35, R52, -R35 ;  /* 0x8000002334237221 */ /* 0x000fe40000010000 */
[----:B------:R-:W-:Y:S01]  /*0af0*/  FMUL.FTZ R36, R50, R51 ;  /* 0x0000003332247220 */ /* 0x000fe20000410000 */
[----:B------:R-:W-:Y:S01]  /*0b00*/  @P0 PRMT R51, RZ, 0x5410, R20 ;  /* 0x00005410ff330816 */ /* 0x000fe20000000014 */
[----:B------:R-:W-:Y:S02]  /*0b10*/  FADD.FTZ R55, R32, -R33 ;  /* 0x8000002120377221 */ /* 0x000fe40000010000 */
[C---:B------:R-:W-:Y:S02]  /*0b20*/  FMUL.FTZ R32, R50.reuse, R57 ;  /* 0x0000003932207220 */ /* 0x040fe40000410000 */
[----:B------:R-:W-:Y:S01]  /*0b30*/  @P0 FADD.FTZ R37, R37, R38 ;  /* 0x0000002625250221 */ /* 0x000fe20000010000 */
[----:B------:R-:W-:Y:S01]  /*0b40*/  @P0 PRMT R38, RZ, 0x5410, R21 ;  /* 0x00005410ff260816 */ /* 0x000fe20000000015 */
[----:B------:R-:W-:-:S02]  /*0b50*/  FMUL.FTZ R33, R50, R35 ;  /* 0x0000002332217220 */ /* 0x000fc40000410000 */
[----:B------:R-:W-:Y:S01]  /*0b60*/  FFMA.FTZ R62, R62, R61, R64 ;  /* 0x0000003d3e3e7223 */ /* 0x000fe20000010040 */
[-C--:B------:R-:W-:Y:S01]  /*0b70*/  @P1 F2FP.BF16.PACK_AB R54, RZ, R37.reuse ;  /* 0x00000025ff36123e */ /* 0x080fe200000010ff */
[----:B------:R-:W-:Y:S01]  /*0b80*/  @P0 FADD.FTZ R32, R32, R51 ;  /* 0x0000003320200221 */ /* 0x000fe20000010000 */
[----:B------:R-:W-:Y:S01]  /*0b90*/  @P0 PRMT R51, RZ, 0x7610, R21 ;  /* 0x00007610ff330816 */ /* 0x000fe20000000015 */
[----:B------:R-:W-:Y:S01]  /*0ba0*/  @P0 FADD.FTZ R33, R33, R38 ;  /* 0x0000002621210221 */ /* 0x000fe20000010000 */
[----:B------:R-:W-:Y:S01]  /*0bb0*/  @P0 PRMT R38, RZ, 0x7610, R22 ;  /* 0x00007610ff260816 */ /* 0x000fe20000000016 */
[----:B------:R-:W-:Y:S01]  /*0bc0*/  FADD.FTZ R61, R39, -R62 ;  /* 0x8000003e273d7221 */ /* 0x000fe20000010000 */
[----:B------:R-:W-:Y:S01]  /*0bd0*/  @P2 F2FP.BF16.PACK_AB R52, RZ, R37 ;  /* 0x00000025ff34223e */ /* 0x000fe200000010ff */
[----:B------:R-:W-:Y:S01]  /*0be0*/  FMUL.FTZ R39, R50, R59 ;  /* 0x0000003b32277220 */ /* 0x000fe20000410000 */
[----:B------:R-:W-:Y:S01]  /*0bf0*/  @P2 F2FP.BF16.PACK_AB R62, RZ, R33 ;  /* 0x00000021ff3e223e */ /* 0x000fe200000010ff */
        /* <DEDUP_REMOVED lines=11> */
[-C--:B------:R-:W-:Y:S01]  /*0cb0*/  @P2 F2FP.BF16.PACK_AB R61, RZ, R32.reuse ;  /* 0x00000020ff3d223e */ /* 0x080fe200000010ff */
        /* <DEDUP_REMOVED lines=11> */
[----:B------:R-:W-:Y:S02]  /*0d70*/  @P2 F2FP.BF16.PACK_AB R51, RZ, R36 ;  /* 0x00000024ff33223e */ /* 0x000fe400000010ff */
[----:B------:R-:W-:Y:S02]  /*0d80*/  F2FP.BF16.PACK_AB R33, R36, R33 ;  /* 0x000000212421723e */ /* 0x000fe400000010ff */
[----:B------:R-:W-:Y:S02]  /*0d90*/  @P1 PRMT R25, R55, 0x7610, R25 ;  /* 0x0000761037191816 */ /* 0x000fe40000000019 */
[----:B------:R-:W-:Y:S02]  /*0da0*/  @P1 PRMT R26, R57, 0x7610, R26 ;  /* 0x00007610391a1816 */ /* 0x000fe4000000001a */
[----:B------:R-:W-:-:S02]  /*0db0*/  @P1 PRMT R27, R59, 0x7610, R27 ;  /* 0x000076103b1b1816 */ /* 0x000fc4000000001b */
[----:B------:R-:W-:Y:S02]  /*0dc0*/  @P1 IADD3 R38, P0, R46, c[0x0][0x258], RZ ;  /* 0x000096002e261a10 */ /* 0x000fe40007f1e0ff */
[----:B------:R-:W-:Y:S02]  /*0dd0*/  @P2 F2FP.BF16.PACK_AB R65, RZ, R50 ;  /* 0x00000032ff41223e */ /* 0x000fe400000010ff */
[----:B------:R-:W-:Y:S02]  /*0de0*/  F2FP.BF16.PACK_AB R35, R50, R35 ;  /* 0x000000233223723e */ /* 0x000fe400000010ff */
[----:B------:R-:W-:Y:S02]  /*0df0*/  IADD3 R36, P3, R46, c[0x0][0x248], RZ ;  /* 0x000092002e247a10 */ /* 0x000fe40007f7e0ff */
[----:B------:R-:W-:Y:S02]  /*0e00*/  @P2 F2FP.BF16.PACK_AB R53, RZ, R39 ;  /* 0x00000027ff35223e */ /* 0x000fe400000010ff */
[----:B------:R-:W-:-:S02]  /*0e10*/  @P2 PRMT R31, R64, 0x7610, R31 ;  /* 0x00007610401f2816 */ /* 0x000fc4000000001f */
[----:B------:R-:W-:Y:S02]  /*0e20*/  @P2 PRMT R30, R63, 0x7610, R30 ;  /* 0x000076103f1e2816 */ /* 0x000fe4000000001e */
[----:B------:R-:W-:Y:S02]  /*0e30*/  @P2 PRMT R28, R61, 0x7610, R28 ;  /* 0x000076103d1c2816 */ /* 0x000fe4000000001c */
[----:B------:R-:W-:Y:S02]  /*0e40*/  @P2 IADD3 R50, P4, R46, c[0x0][0x250], RZ ;  /* 0x000094002e322a10 */ /* 0x000fe40007f9e0ff */
[----:B------:R-:W-:Y:S02]  /*0e50*/  F2FP.BF16.PACK_AB R34, R39, R34 ;  /* 0x000000222722723e */ /* 0x000fe400000010ff */
[----:B------:R-:W-:Y:S02]  /*0e60*/  F2FP.BF16.PACK_AB R32, R37, R32 ;  /* 0x000000202520723e */ /* 0x000fe400000010ff */
[----:B------:R-:W-:-:S02]  /*0e70*/  @P1 PRMT R24, R24, 0x5410, R54 ;  /* 0x0000541018181816 */ /* 0x000fc40000000036 */
[----:B------:R-:W-:Y:S02]  /*0e80*/  @P1 PRMT R25, R25, 0x5410, R56 ;  /* 0x0000541019191816 */ /* 0x000fe40000000038 */
[----:B------:R-:W-:Y:S02]  /*0e90*/  @P1 PRMT R26, R26, 0x5410, R58 ;  /* 0x000054101a1a1816 */ /* 0x000fe4000000003a */
[----:B------:R-:W-:Y:S02]  /*0ea0*/  @P1 PRMT R27, R27, 0x5410, R60 ;  /* 0x000054101b1b1816 */ /* 0x000fe4000000003c */
[----:B------:R-:W-:Y:S02]  /*0eb0*/  @P1 IADD3.X R39, R45, c[0x0][0x25c], RZ, P0, !PT ;  /* 0x000097002d271a10 */ /* 0x000fe400007fe4ff */
[----:B------:R-:W-:Y:S02]  /*0ec0*/  @P2 PRMT R29, R29, 0x5410, R51 ;  /* 0x000054101d1d2816 */ /* 0x000fe40000000033 */
[----:B------:R-:W-:Y:S01]  /*0ed0*/  IADD3.X R37, R45, c[0x0][0x24c], RZ, P3, !PT ;  /* 0x000093002d257a10 */ /* 0x000fe20001ffe4ff */
[----:B------:R0:W-:Y:S01]  /*0ee0*/  @P1 STG.E.128 [R38.64], R24 ;  /* 0x0000001826001986 */ /* 0x0001e2000c101d04 */
[----:B------:R-:W-:-:S02]  /*0ef0*/  @P2 PRMT R31, R31, 0x5410, R65 ;  /* 0x000054101f1f2816 */ /* 0x000fc40000000041 */
[----:B------:R-:W-:Y:S01]  /*0f00*/  @P2 PRMT R30, R30, 0x5410, R53 ;  /* 0x000054101e1e2816 */ /* 0x000fe20000000035 */
[----:B------:R0:W-:Y:S01]  /*0f10*/  STG.E.128 [R36.64], R32 ;  /* 0x0000002024007986 */ /* 0x0001e2000c101d04 */
[----:B------:R-:W-:Y:S02]  /*0f20*/  @P2 PRMT R28, R28, 0x5410, R52 ;  /* 0x000054101c1c2816 */ /* 0x000fe40000000034 */
[----:B------:R-:W-:Y:S02]  /*0f30*/  @P2 IADD3.X R51, R45, c[0x0][0x254], RZ, P4, !PT ;  /* 0x000095002d332a10 */ /* 0x000fe400027fe4ff */
[----:B------:R-:W-:-:S03]  /*0f40*/  MOV R46, c[0x0][0x160] ;  /* 0x00005800002e7a02 */ /* 0x000fc60000000f00 */
        /* <DEDUP_REMOVED lines=20> */
.L_x_336:
[----:B------:R-:W-:Y:S01]  /*1090*/  SHF.L.U32 R28, R9, 0x5, RZ ;  /* 0x00000005091c7819 */ /* 0x000fe200000006ff */
        /* <DEDUP_REMOVED lines=20> */
[----:B------:R-:W-:Y:S01]  /*11e0*/  STS.128 [R28+0x10], R20 ;  /* 0x000010141c007388 */ /* 0x000fe20000000c00 */
        /* <DEDUP_REMOVED lines=8> */
[----:B------:R-:W-:Y:S02]  /*1270*/  SHF.L.U64.HI R7, R12, 0x2, R3 ;  /* 0x000000020c077819 */ /* 0x000fe40000010203 */
[----:B------:R-:W-:Y:S01]  /*1280*/  IADD3 R2, P0, R5, c[0x0][0x228], RZ ;  /* 0x00008a0005027a10 */ /* 0x000fe20007f1e0ff */
[----:B------:R-:W0:Y:S03]  /*1290*/  LDS R4, [R9.X4] ;  /* 0x0000000009047984 */ /* 0x000e260000004800 */
[----:B------:R-:W-:Y:S01]  /*12a0*/  IADD3.X R3, R7, c[0x0][0x22c], RZ, P0, !PT ;  /* 0x00008b0007037a10 */ /* 0x000fe200007fe4ff */
[----:B------:R-:W1:Y:S04]  /*12b0*/  LDS R8, [R9.X4+0x200] ;  /* 0x0002000009087984 */ /* 0x000e680000004800 */
        /* <DEDUP_REMOVED lines=10> */
[----:B----4-:R-:W-:Y:S01]  /*1360*/  FADD.FTZ R25, R4, R25 ;  /* 0x0000001904197221 */ /* 0x010fe20000010000 */
[----:B------:R-:W-:Y:S01]  /*1370*/  IADD3 R4, P1, R5, c[0x0][0x220], RZ ;  /* 0x0000880005047a10 */ /* 0x000fe20007f3e0ff */
[----:B-----5:R-:W-:-:S03]  /*1380*/  FADD.FTZ R8, R8, R27 ;  /* 0x0000001b08087221 */ /* 0x020fc60000010000 */
[----:B------:R-:W-:Y:S01]  /*1390*/  IADD3.X R5, R7, c[0x0][0x224], RZ, P1, !PT ;  /* 0x0000890007057a10 */ /* 0x000fe20000ffe4ff */
[----:B------:R-:W-:Y:S02]  /*13a0*/  FADD.FTZ R25, R25, R10 ;  /* 0x0000000a19197221 */ /* 0x000fe40000010000 */
[----:B------:R-:W-:-:S03]  /*13b0*/  FADD.FTZ R13, R8, R13 ;  /* 0x0000000d080d7221 */ /* 0x000fc60000010000 */
[----:B------:R-:W-:Y:S04]  /*13c0*/  STG.E [R2.64], R25 ;  /* 0x0000001902007986 */ /* 0x000fe8000c101904 */
[----:B------:R-:W-:Y:S04]  /*13d0*/  STG.E [R4.64], R29 ;  /* 0x0000001d04007986 */ /* 0x000fe8000c101904 */
[----:B------:R-:W-:Y:S04]  /*13e0*/  STG.E [R2.64+0x200], R13 ;  /* 0x0002000d02007986 */ /* 0x000fe8000c101904 */
[----:B------:R-:W-:Y:S01]  /*13f0*/  STG.E [R4.64+0x200], R11 ;  /* 0x0002000b04007986 */ /* 0x000fe2000c101904 */
[----:B------:R-:W-:Y:S05]  /*1400*/  EXIT ;  /* 0x000000000000794d */ /* 0x000fea0003800000 */
.L_x_337:
[----:B------:R-:W-:Y:S01]  /*1410*/  HFMA2.MMA R65, -RZ, RZ, 0, 5.9604644775390625e-08 ;  /* 0x00000001ff417435 */ /* 0x000fe200000001ff */
[----:B------:R-:W-:Y:S01]  /*1420*/  MOV R68, R61 ;  /* 0x0000003d00447202 */ /* 0x000fe20000000f00 */
[----:B------:R-:W-:Y:S01]  /*1430*/  IMAD.MOV.U32 R66, RZ, RZ, 0x1f ;  /* 0x0000001fff427424 */ /* 0x000fe200078e00ff */
[----:B------:R-:W-:-:S02]  /*1440*/  MOV R63, 0xffffffff ;  /* 0xffffffff003f7802 */ /* 0x000fc40000000f00 */
[----:B------:R-:W-:Y:S02]  /*1450*/  MOV R34, 0x1470 ;  /* 0x0000147000227802 */ /* 0x000fe40000000f00 */
[----:B-----5:R-:W-:Y:S05]  /*1460*/  CALL.REL.NOINC `($__internal_27_$__cuda_sm70_shflsync_bfly_p) ;  /* 0x0000046000007944 */ /* 0x020fea0003c00000 */
[----:B-1----:R-:W-:Y:S01]  /*1470*/  MOV R64, R66 ;  /* 0x0000004200407202 */ /* 0x002fe20000000f00 */
[----:B0-----:R-:W-:Y:S05]  /*1480*/  BRA `(.L_x_340) ;  /* 0xfffff3c000007947 */ /* 0x001fea000383ffff */
.L_x_338:
[----:B------:R-:W-:Y:S01]  /*1490*/  HFMA2.MMA R65, -RZ, RZ, 0, 5.9604644775390625e-08 ;  /* 0x00000001ff417435 */ /* 0x000fe200000001ff */
[----:B------:R-:W-:Y:S01]  /*14a0*/  IMAD.MOV.U32 R68, RZ, RZ, R59 ;  /* 0x000000ffff447224 */ /* 0x000fe200078e003b */
[----:B------:R-:W-:Y:S01]  /*14b0*/  MOV R66, 0x1f ;  /* 0x0000001f00427802 */ /* 0x000fe20000000f00 */
[----:B------:R-:W-:Y:S01]  /*14c0*/  IMAD.MOV.U32 R63, RZ, RZ, -0x1 ;  /* 0xffffffffff3f7424 */ /* 0x000fe200078e00ff */
[----:B------:R-:W-:Y:S02]  /*14d0*/  MOV R34, 0x14f0 ;  /* 0x000014f000227802 */ /* 0x000fe40000000f00 */
[----:B01---5:R-:W-:Y:S05]  /*14e0*/  CALL.REL.NOINC `($__internal_27_$__cuda_sm70_shflsync_bfly_p) ;  /* 0x000003e000007944 */ /* 0x023fea0003c00000 */
[----:B------:R-:W-:Y:S01]  /*14f0*/  FADD.FTZ R61, R61, R64 ;  /* 0x000000403d3d7221 */ /* 0x000fe20000010000 */
[----:B0-----:R-:W-:Y:S01]  /*1500*/  HFMA2.MMA R65, -RZ, RZ, 0, 1.1920928955078125e-07 ;  /* 0x00000002ff417435 */ /* 0x001fe200000001ff */
[----:B-1----:R-:W-:Y:S01]  /*1510*/  FADD.FTZ R59, R59, R66 ;  /* 0x000000423b3b7221 */ /* 0x002fe20000010000 */
[----:B------:R-:W-:Y:S01]  /*1520*/  MOV R66, 0x1f ;  /* 0x0000001f00427802 */ /* 0x000fe20000000f00 */
[----:B------:R-:W-:Y:S01]  /*1530*/  IMAD.MOV.U32 R63, RZ, RZ, -0x1 ;  /* 0xffffffffff3f7424 */ /* 0x000fe200078e00ff */
[----:B------:R-:W-:-:S02]  /*1540*/  MOV R68, R61 ;  /* 0x0000003d00447202 */ /* 0x000fc40000000f00 */
[----:B------:R-:W-:Y:S02]  /*1550*/  MOV R34, 0x1570 ;  /* 0x0000157000227802 */ /* 0x000fe40000000f00 */
[----:B------:R-:W-:Y:S05]  /*1560*/  CALL.REL.NOINC `($__internal_27_$__cuda_sm70_shflsync_bfly_p) ;  /* 0x0000036000007944 */ /* 0x000fea0003c00000 */
[----:B0-----:R-:W-:Y:S01]  /*1570*/  HFMA2.MMA R65, -RZ, RZ, 0, 1.1920928955078125e-07 ;  /* 0x00000002ff417435 */ /* 0x001fe200000001ff */
[----:B-1----:R-:W-:Y:S01]  /*1580*/  MOV R64, R66 ;  /* 0x0000004200407202 */ /* 0x002fe20000000f00 */
[----:B------:R-:W-:Y:S01]  /*1590*/  IMAD.MOV.U32 R68, RZ, RZ, R59 ;  /* 0x000000ffff447224 */ /* 0x000fe200078e003b */
[----:B------:R-:W-:Y:S01]  /*15a0*/  MOV R66, 0x1f ;  /* 0x0000001f00427802 */ /* 0x000fe20000000f00 */
[----:B------:R-:W-:Y:S01]  /*15b0*/  IMAD.MOV.U32 R63, RZ, RZ, -0x1 ;  /* 0xffffffffff3f7424 */ /* 0x000fe200078e00ff */
[----:B------:R-:W-:Y:S02]  /*15c0*/  MOV R34, 0x15e0 ;  /* 0x000015e000227802 */ /* 0x000fe40000000f00 */
[----:B------:R-:W-:Y:S05]  /*15d0*/  CALL.REL.NOINC `($__internal_27_$__cuda_sm70_shflsync_bfly_p) ;  /* 0x000002f000007944 */ /* 0x000fea0003c00000 */
[----:B------:R-:W-:Y:S01]  /*15e0*/  FADD.FTZ R61, R64, R61 ;  /* 0x0000003d403d7221 */ /* 0x000fe20000010000 */
[----:B0-----:R-:W-:Y:S01]  /*15f0*/  HFMA2.MMA R65, -RZ, RZ, 0, 2.384185791015625e-07 ;  /* 0x00000004ff417435 */ /* 0x001fe200000001ff */
[----:B-1----:R-:W-:Y:S01]  /*1600*/  FADD.FTZ R59, R59, R66 ;  /* 0x000000423b3b7221 */ /* 0x002fe20000010000 */
[----:B------:R-:W-:Y:S01]  /*1610*/  MOV R66, 0x1f ;  /* 0x0000001f00427802 */ /* 0x000fe20000000f00 */
[----:B------:R-:W-:Y:S01]  /*1620*/  IMAD.MOV.U32 R63, RZ, RZ, -0x1 ;  /* 0xffffffffff3f7424 */ /* 0x000fe200078e00ff */
[----:B------:R-:W-:-:S02]  /*1630*/  MOV R68, R61 ;  /* 0x0000003d00447202 */ /* 0x000fc40000000f00 */
[----:B------:R-:W-:Y:S02]  /*1640*/  MOV R34, 0x1660 ;  /* 0x0000166000227802 */ /* 0x000fe40000000f00 */
[----:B------:R-:W-:Y:S05]  /*1650*/  CALL.REL.NOINC `($__internal_27_$__cuda_sm70_shflsync_bfly_p) ;  /* 0x0000027000007944 */ /* 0x000fea0003c00000 */
[----:B0-----:R-:W-:Y:S01]  /*1660*/  HFMA2.MMA R65, -RZ, RZ, 0, 2.384185791015625e-07 ;  /* 0x00000004ff417435 */ /* 0x001fe200000001ff */
[----:B-1----:R-:W-:Y:S01]  /*1670*/  MOV R64, R66 ;  /* 0x0000004200407202 */ /* 0x002fe20000000f00 */
[----:B------:R-:W-:Y:S01]  /*1680*/  IMAD.MOV.U32 R68, RZ, RZ, R59 ;  /* 0x000000ffff447224 */ /* 0x000fe200078e003b */
[----:B------:R-:W-:Y:S01]  /*1690*/  MOV R66, 0x1f ;  /* 0x0000001f00427802 */ /* 0x000fe20000000f00 */
[----:B------:R-:W-:Y:S01]  /*16a0*/  IMAD.MOV.U32 R63, RZ, RZ, -0x1 ;  /* 0xffffffffff3f7424 */ /* 0x000fe200078e00ff */
[----:B------:R-:W-:Y:S02]  /*16b0*/  MOV R34, 0x16d0 ;  /* 0x000016d000227802 */ /* 0x000fe40000000f00 */
[----:B------:R-:W-:Y:S05]  /*16c0*/  CALL.REL.NOINC `($__internal_27_$__cuda_sm70_shflsync_bfly_p) ;  /* 0x0000020000007944 */ /* 0x000fea0003c00000 */
[----:B------:R-:W-:Y:S01]  /*16d0*/  FADD.FTZ R61, R64, R61 ;  /* 0x0000003d403d7221 */ /* 0x000fe20000010000 */
[----:B0-----:R-:W-:Y:S01]  /*16e0*/  HFMA2.MMA R65, -RZ, RZ, 0, 4.76837158203125e-07 ;  /* 0x00000008ff417435 */ /* 0x001fe200000001ff */
[----:B-1----:R-:W-:Y:S01]  /*16f0*/  FADD.FTZ R59, R59, R66 ;  /* 0x000000423b3b7221 */ /* 0x002fe20000010000 */
[----:B------:R-:W-:Y:S01]  /*1700*/  MOV R66, 0x1f ;  /* 0x0000001f00427802 */ /* 0x000fe20000000f00 */
[----:B------:R-:W-:Y:S01]  /*1710*/  IMAD.MOV.U32 R63, RZ, RZ, -0x1 ;  /* 0xffffffffff3f7424 */ /* 0x000fe200078e00ff */
[----:B------:R-:W-:-:S02]  /*1720*/  MOV R68, R61 ;  /* 0x0000003d00447202 */ /* 0x000fc40000000f00 */
[----:B------:R-:W-:Y:S02]  /*1730*/  MOV R34, 0x1750 ;  /* 0x0000175000227802 */ /* 0x000fe40000000f00 */
[----:B------:R-:W-:Y:S05]  /*1740*/  CALL.REL.NOINC `($__internal_27_$__cuda_sm70_shflsync_bfly_p) ;  /* 0x0000018000007944 */ /* 0x000fea0003c00000 */
[----:B0-----:R-:W-:Y:S01]  /*1750*/  HFMA2.MMA R65, -RZ, RZ, 0, 4.76837158203125e-07 ;  /* 0x00000008ff417435 */ /* 0x001fe200000001ff */
[----:B-1----:R-:W-:Y:S01]  /*1760*/  MOV R64, R66 ;  /* 0x0000004200407202 */ /* 0x002fe20000000f00 */
[----:B------:R-:W-:Y:S01]  /*1770*/  IMAD.MOV.U32 R68, RZ, RZ, R59 ;  /* 0x000000ffff447224 */ /* 0x000fe200078e003b */
[----:B------:R-:W-:Y:S01]  /*1780*/  MOV R66, 0x1f ;  /* 0x0000001f00427802 */ /* 0x000fe20000000f00 */
[----:B------:R-:W-:Y:S01]  /*1790*/  IMAD.MOV.U32 R63, RZ, RZ, -0x1 ;  /* 0xffffffffff3f7424 */ /* 0x000fe200078e00ff */
[----:B------:R-:W-:Y:S02]  /*17a0*/  MOV R34, 0x17c0 ;  /* 0x000017c000227802 */ /* 0x000fe40000000f00 */
[----:B------:R-:W-:Y:S05]  /*17b0*/  CALL.REL.NOINC `($__internal_27_$__cuda_sm70_shflsync_bfly_p) ;  /* 0x0000011000007944 */ /* 0x000fea0003c00000 */
[----:B------:R-:W-:Y:S01]  /*17c0*/  FADD.FTZ R61, R64, R61 ;  /* 0x0000003d403d7221 */ /* 0x000fe20000010000 */
[----:B0-----:R-:W-:Y:S01]  /*17d0*/  HFMA2.MMA R65, -RZ, RZ, 0, 9.5367431640625e-07 ;  /* 0x00000010ff417435 */ /* 0x001fe200000001ff */
[----:B-1----:R-:W-:Y:S01]  /*17e0*/  FADD.FTZ R59, R59, R66 ;  /* 0x000000423b3b7221 */ /* 0x002fe20000010000 */
[----:B------:R-:W-:Y:S01]  /*17f0*/  MOV R66, 0x1f ;  /* 0x0000001f00427802 */ /* 0x000fe20000000f00 */
[----:B------:R-:W-:Y:S01]  /*1800*/  IMAD.MOV.U32 R63, RZ, RZ, -0x1 ;  /* 0xffffffffff3f7424 */ /* 0x000fe200078e00ff */
[----:B------:R-:W-:-:S02]  /*1810*/  MOV R68, R61 ;  /* 0x0000003d00447202 */ /* 0x000fc40000000f00 */
[----:B------:R-:W-:Y:S02]  /*1820*/  MOV R34, 0x1840 ;  /* 0x0000184000227802 */ /* 0x000fe40000000f00 */
[----:B------:R-:W-:Y:S05]  /*1830*/  CALL.REL.NOINC `($__internal_27_$__cuda_sm70_shflsync_bfly_p) ;  /* 0x0000009000007944 */ /* 0x000fea0003c00000 */
[----:B0-----:R-:W-:Y:S01]  /*1840*/  HFMA2.MMA R65, -RZ, RZ, 0, 9.5367431640625e-07 ;  /* 0x00000010ff417435 */ /* 0x001fe200000001ff */
[----:B-1----:R-:W-:Y:S01]  /*1850*/  MOV R64, R66 ;  /* 0x0000004200407202 */ /* 0x002fe20000000f00 */
[----:B------:R-:W-:Y:S01]  /*1860*/  IMAD.MOV.U32 R68, RZ, RZ, R59 ;  /* 0x000000ffff447224 */ /* 0x000fe200078e003b */
[----:B------:R-:W-:Y:S01]  /*1870*/  MOV R66, 0x1f ;  /* 0x0000001f00427802 */ /* 0x000fe20000000f00 */
[----:B------:R-:W-:Y:S01]  /*1880*/  IMAD.MOV.U32 R63, RZ, RZ, -0x1 ;  /* 0xffffffffff3f7424 */ /* 0x000fe200078e00ff */
[----:B------:R-:W-:Y:S02]  /*1890*/  MOV R34, 0x18b0 ;  /* 0x000018b000227802 */ /* 0x000fe40000000f00 */
[----:B------:R-:W-:Y:S05]  /*18a0*/  CALL.REL.NOINC `($__internal_27_$__cuda_sm70_shflsync_bfly_p) ;  /* 0x0000002000007944 */ /* 0x000fea0003c00000 */
[----:B-1----:R-:W-:Y:S01]  /*18b0*/  MOV R34, R66 ;  /* 0x0000004200227202 */ /* 0x002fe20000000f00 */
[----:B0-----:R-:W-:Y:S05]  /*18c0*/  BRA `(.L_x_341) ;  /* 0xfffff0a000007947 */ /* 0x001fea000383ffff */
        .weak           $__internal_27_$__cuda_sm70_shflsync_bfly_p
        .type           $__internal_27_$__cuda_sm70_shflsync_bfly_p,@function
        .size           $__internal_27_$__cuda_sm70_shflsync_bfly_p,(.L_x_1562 - $__internal_27_$__cuda_sm70_shflsync_bfly_p)
$__internal_27_$__cuda_sm70_shflsync_bfly_p:
[----:B------:R-:W-:Y:S01]  /*18d0*/  HFMA2.MMA R35, -RZ, RZ, 0, 0 ;  /* 0x00000000ff237435 */ /* 0x000fe200000001ff */
[----:B------:R-:W-:Y:S04]  /*18e0*/  WARPSYNC R63 ;  /* 0x0000003f00007348 */ /* 0x000fe80003800000 */
[----:B------:R0:W1:Y:S01]  /*18f0*/  SHFL.BFLY PT, R66, R68, R65, R66 ;  /* 0x0c00004144427389 */ /* 0x00006200000e0042 */
[----:B------:R-:W-:Y:S05]  /*1900*/  RET.REL.NODEC R34 `(_ZN10layer_norm31ln_parallel_residual_bwd_kernelINS_13Kernel_traitsIf13__nv_bfloat16S2_S2_fjLj256ELj1ELj4ELj1ELj16ENS_18Kernel_traits_baseILj256EfS2_S2_S2_fjLj128EEEEELb0ELb1ELb1EEEvNS_9BwdParamsE) ;  /* 0xffffe6f022007950 */ /* 0x000fea0003c3ffff */
.L_x_342:
        /* <DEDUP_REMOVED lines=15> */
.L_x_1562:


//--------------------- .text._ZN10layer_norm31ln_parallel_residual_bwd_kernelINS_13Kernel_traitsIf13__nv_bfloat16S2_S2_fjLj256ELj1ELj4ELj1ELj16ENS_18Kernel_traits_baseILj256EfS2_S2_S2_fjLj128EEEEELb1ELb0ELb0EEEvNS_9BwdParamsE --------------------------
	.section	.text._ZN10layer_norm31ln_parallel_residual_bwd_kernelINS_13Kernel_traitsIf13__nv_bfloat16S2_S2_fjLj256ELj1ELj4ELj1ELj16ENS_18Kernel_traits_baseILj256EfS2_S2_S2_fjLj128EEEEELb1ELb0ELb0EEEvNS_9BwdParamsE,"ax",@progbits
	.sectioninfo	@"SHI_REGISTERS=119"
	.align	128
        .global         _ZN10layer_norm31ln_parallel_residual_bwd_kernelINS_13Kernel_traitsIf13__nv_bfloat16S2_S2_fjLj256ELj1ELj4ELj1ELj16ENS_18Kernel_traits_baseILj256EfS2_S2_S2_fjLj128EEEEELb1ELb0ELb0EEEvNS_9BwdParamsE
        .type           _ZN10layer_norm31ln_parallel_residual_bwd_kernelINS_13Kernel_traitsIf13__nv_bfloat16S2_S2_fjLj256ELj1ELj4ELj1ELj16ENS_18Kernel_traits_baseILj256EfS2_S2_S2_fjLj128EEEEELb1ELb0ELb0EEEvNS_9BwdParamsE,@function
        .size           _ZN10layer_norm31ln_parallel_residual_bwd_kernelINS_13Kernel_traitsIf13__nv_bfloat16S2_S2_fjLj256ELj1ELj4ELj1ELj16ENS_18Kernel_traits_baseILj256EfS2_S2_S2_fjLj128EEEEELb1ELb0ELb0EEEvNS_9BwdParamsE,(.L_x_1563 - _ZN10layer_norm31ln_parallel_residual_bwd_kernelINS_13Kernel_traitsIf13__nv_bfloat16S2_S2_fjLj256ELj1ELj4ELj1ELj16ENS_18Kernel_traits_baseILj256EfS2_S2_S2_fjLj128EEEEELb1ELb0ELb0EEEvNS_9BwdParamsE)
        .other          _ZN10layer_norm31ln_parallel_residual_bwd_kernelINS_13Kernel_traitsIf13__nv_bfloat16S2_S2_fjLj256ELj1ELj4ELj1ELj16ENS_18Kernel_traits_baseILj256EfS2_S2_S2_fjLj128EEEEELb1ELb0ELb0EEEvNS_9BwdParamsE,@"STO_CUDA_ENTRY STV_DEFAULT"
_ZN10layer_norm31ln_parallel_residual_bwd_kernelINS_13Kernel_traitsIf13__nv_bfloat16S2_S2_fjLj256ELj1ELj4ELj1ELj16ENS_18Kernel_traits_baseILj256EfS2_S2_S2_fjLj128EEEEELb1ELb0ELb0EEEvNS_9BwdParamsE:
.text._ZN10layer_norm31ln_parallel_residual_bwd_kernelINS_13Kernel_traitsIf13__nv_bfloat16S2_S2_fjLj256ELj1ELj4ELj1ELj16ENS_18Kernel_traits_baseILj256EfS2_S2_S2_fjLj128EEEEELb1ELb0ELb0EEEvNS_9BwdParamsE:
        /* <DEDUP_REMOVED lines=11> */
[----:B------:R-:W-:-:S04]  /*00b0*/  @P3 IMAD.WIDE.U32 R4, R0, R7, c[0x0][0x1b0] ;  /* 0x00006c0000043625 */ /* 0x000fc800078e0007 */
[----:B------:R-:W-:Y:S01]  /*00c0*/  @P3 IMAD.WIDE.U32 R6, R0, R7, c[0x0][0x1b8] ;  /* 0x00006e0000063625 */ /* 0x000fe200078e0007 */
[----:B------:R0:W5:Y:S04]  /*00d0*/  @P3 LDG.E.128 R52, [R4.64] ;  /* 0x0000000404343981 */ /* 0x000168000c1e1d00 */
[----:B------:R0:W5:Y:S04]  /*00e0*/  @P3 LDG.E.128 R48, [R4.64+0x10] ;  /* 0x0000100404303981 */ /* 0x000168000c1e1d00 */
        /* <DEDUP_REMOVED lines=24> */
[----:B------:R-:W-:-:S07]  /*0270*/  IMAD.MOV.U32 R37, RZ, RZ, RZ ;  /* 0x000000ffff257224 */ /* 0x000fce00078e00ff */
.L_x_350:
[----:B------:R-:W-:-:S10]  /*0280*/  HFMA2.MMA R69, -RZ, RZ, 0, 2.384185791015625e-07 ;  /* 0x00000004ff457435 */ /* 0x000fd400000001ff */
[----:B------:R-:W-:-:S05]  /*0290*/  IMAD.WIDE R64, R2, R69, c[0x0][0x1a8] ;  /* 0x00006a0002407625 */ /* 0x000fca00078e0245 */
[----:B-----5:R1:W5:Y:S01]  /*02a0*/  LDG.E R76, [R64.64] ;  /* 0x00000004404c7981 */ /* 0x020362000c1e1900 */
[----:B------:R-:W-:Y:S01]  /*02b0*/  IMAD R3, R2, c[0x0][0x168], RZ ;  /* 0x00005a0002037a24 */ /* 0x000fe200078e02ff */
[----:B------:R-:W-:Y:S04]  /*02c0*/  BSSY B0, `(.L_x_344) ;  /* 0x00000a6000007945 */ /* 0x000fe80003800000 */
[----:B------:R-:W-:-:S04]  /*02d0*/  SHF.R.S32.HI R66, RZ, 0x1f, R3 ;  /* 0x0000001fff427819 */ /* 0x000fc80000011403 */
[----:B------:R-:W-:Y:S02]  /*02e0*/  LEA.HI R3, R66, R3, RZ, 0x3 ;  /* 0x0000000342037211 */ /* 0x000fe400078f18ff */
[----:B------:R-:W-:Y:S02]  /*02f0*/  CS2R R66, SRZ ;  /* 0x0000000000427805 */ /* 0x000fe4000001ff00 */
[----:B------:R-:W-:Y:S01]  /*0300*/  LEA.HI.SX32 R3, R3, R0, 0x1d ;  /* 0x0000000003037211 */ /* 0x000fe200078feaff */
[----:B------:R-:W-:Y:S05]  /*0310*/  @!P3 BRA `(.L_x_345) ;  /* 0x00000a000000b947 */ /* 0x000fea0003800000 */
[----:B-1----:R-:W-:Y:S01]  /*0320*/  LEA R72, P0, R3, c[0x0][0x188], 0x4 ;  /* 0x0000620003487a11 */ /* 0x002fe200078020ff */
[----:B------:R-:W-:-:S03]  /*0330*/  IMAD.WIDE R66, R2, R69, c[0x0][0x1a0] ;  /* 0x0000680002427625 */ /* 0x000fc600078e0245 */
[C---:B------:R-:W-:Y:S02]  /*0340*/  LEA.HI.X R73, R3.reuse, c[0x0][0x18c], RZ, 0x4, P0 ;  /* 0x0000630003497a11 */ /* 0x040fe400000f24ff */
[----:B------:R-:W-:Y:S01]  /*0350*/  ISETP.NE.U32.AND P0, PT, RZ, c[0x0][0x250], PT ;  /* 0x00009400ff007a0c */ /* 0x000fe20003f05070 */
[C---:B------:R-:W-:Y:S01]  /*0360*/  IMAD.SHL.U32 R78, R3.reuse, 0x8, RZ ;  /* 0x00000008034e7824 */ /* 0x040fe200078e00ff */
[----:B------:R1:W2:Y:S02]  /*0370*/  LDG.E R84, [R66.64] ;  /* 0x0000000442547981 */ /* 0x0002a4000c1e1900 */
[----:B------:R-:W-:Y:S01]  /*0380*/  ISETP.NE.AND.EX P0, PT, RZ, c[0x0][0x254], PT, P0 ;  /* 0x00009500ff007a0c */ /* 0x000fe20003f05300 */
[----:B------:R-:W-:Y:S01]  /*0390*/  IMAD.MOV.U32 R64, RZ, RZ, 0x10 ;  /* 0x00000010ff407424 */ /* 0x000fe200078e00ff */
[----:B------:R-:W3:Y:S01]  /*03a0*/  LDG.E.128 R72, [R72.64] ;  /* 0x0000000448487981 */ /* 0x000ee2000c1e1d00 */
[----:B------:R-:W-:Y:S02]  /*03b0*/  SHF.R.U32.HI R77, RZ, 0x1d, R3 ;  /* 0x0000001dff4d7819 */ /* 0x000fe40000011603 */
[----:B------:R-:W-:-:S04]  /*03c0*/  IMAD.WIDE.U32 R68, R3, R64, c[0x0][0x208] ;  /* 0x0000820003447625 */ /* 0x000fc800078e0040 */
[----:B------:R-:W-:Y:S02]  /*03d0*/  IMAD.WIDE.U32 R64, R3, R64, c[0x0][0x210] ;  /* 0x0000840003407625 */ /* 0x000fe400078e0040 */
[----:B------:R-:W4:Y:S02]  /*03e0*/  LDG.E.128 R68, [R68.64] ;  /* 0x0000000444447981 */ /* 0x000f24000c1e1d00 */
[C---:B------:R-:W-:Y:S02]  /*03f0*/  @P0 IADD3 R80, P1, R78.reuse, c[0x0][0x198], RZ ;  /* 0x000066004e500a10 */ /* 0x040fe40007f3e0ff */
[----:B-1----:R-:W4:Y:S02]  /*0400*/  LDG.E.128 R64, [R64.64] ;  /* 0x0000000440407981 */ /* 0x002f24000c1e1d00 */
[----:B------:R-:W-:Y:S02]  /*0410*/  @P0 IADD3.X R81, R77, c[0x0][0x19c], RZ, P1, !PT ;  /* 0x000067004d510a10 */ /* 0x000fe40000ffe4ff */
[----:B------:R-:W-:-:S04]  /*0420*/  IADD3 R78, P1, R78, c[0x0][0x190], RZ ;  /* 0x000064004e4e7a10 */ /* 0x000fc80007f3e0ff */
        /* <DEDUP_REMOVED lines=8> */
[----:B0-----:R-:W-:-:S04]  /*04b0*/  ISETP.NE.AND P1, PT, R97, RZ, PT ;  /* 0x000000ff6100720c */ /* 0x001fc80003f25270 */
[----:B--2---:R-:W-:Y:S02]  /*04c0*/  FSEL R84, R84, RZ, !P1 ;  /* 0x000000ff54547208 */ /* 0x004fe40004800000 */
[----:B---3--:R-:W-:Y:S02]  /*04d0*/  PRMT R77, RZ, 0x7610, R72 ;  /* 0x00007610ff4d7816 */ /* 0x008fe40000000048 */
[----:B------:R-:W-:Y:S02]  /*04e0*/  PRMT R85, RZ, 0x5410, R73 ;  /* 0x00005410ff557816 */ /* 0x000fe40000000049 */
[----:B------:R-:W-:Y:S02]  /*04f0*/  PRMT R87, RZ, 0x7610, R74 ;  /* 0x00007610ff577816 */ /* 0x000fe4000000004a */
[--C-:B------:R-:W-:Y:S02]  /*0500*/  PRMT R89, RZ, 0x5410, R75.reuse ;  /* 0x00005410ff597816 */ /* 0x100fe4000000004b */
[----:B------:R-:W-:Y:S01]  /*0510*/  PRMT R99, RZ, 0x7610, R75 ;  /* 0x00007610ff637816 */ /* 0x000fe2000000004b */
[C---:B------:R-:W-:Y:S01]  /*0520*/  FADD.FTZ R75, -R84.reuse, R77 ;  /* 0x0000004d544b7221 */ /* 0x040fe20000010100 */
[----:B------:R-:W-:Y:S01]  /*0530*/  PRMT R109, RZ, 0x7610, R73 ;  /* 0x00007610ff6d7816 */ /* 0x000fe20000000049 */
[C---:B------:R-:W-:Y:S01]  /*0540*/  FADD.FTZ R77, -R84.reuse, R85 ;  /* 0x00000055544d7221 */ /* 0x040fe20000010100 */
[----:B-1----:R-:W-:Y:S01]  /*0550*/  PRMT R83, RZ, 0x5410, R72 ;  /* 0x00005410ff537816 */ /* 0x002fe20000000048 */
        /* <DEDUP_REMOVED lines=8> */
[----:B------:R-:W-:Y:S01]  /*05e0*/  FADD.FTZ R73, -R84, R73 ;  /* 0x0000004954497221 */ /* 0x000fe20000010100 */
[----:B------:R-:W-:Y:S01]  /*05f0*/  PRMT R72, RZ, 0x7610, R69 ;  /* 0x00007610ff487816 */ /* 0x000fe20000000045 */
[----:B------:R-:W-:Y:S01]  /*0600*/  FADD.FTZ R17, R17, R74 ;  /* 0x0000004a11117221 */ /* 0x000fe20000010000 */
[----:B------:R-:W-:Y:S01]  /*0610*/  PRMT R103, RZ, 0x5410, R70 ;  /* 0x00005410ff677816 */ /* 0x000fe20000000046 */
[----:B------:R-:W-:Y:S01]  /*0620*/  FADD.FTZ R83, R83, -R84 ;  /* 0x8000005453537221 */ /* 0x000fe20000010000 */
[----:B------:R-:W-:Y:S01]  /*0630*/  PRMT R86, RZ, 0x7610, R70 ;  /* 0x00007610ff567816 */ /* 0x000fe20000000046 */
[----:B------:R-:W-:Y:S01]  /*0640*/  FADD.FTZ R19, R19, R72 ;  /* 0x0000004813137221 */ /* 0x000fe20000010000 */
[--C-:B------:R-:W-:Y:S01]  /*0650*/  PRMT R69, RZ, 0x5410, R71.reuse ;  /* 0x00005410ff457816 */ /* 0x100fe20000000047 */
[C---:B-----5:R-:W-:Y:S01]  /*0660*/  FMUL.FTZ R73, R76.reuse, R73 ;  /* 0x000000494c497220 */ /* 0x060fe20000410000 */
[----:B------:R-:W-:Y:S01]  /*0670*/  PRMT R68, RZ, 0x7610, R71 ;  /* 0x00007610ff447816 */ /* 0x000fe20000000047 */
[----:B------:R-:W-:Y:S01]  /*0680*/  FMUL.FTZ R84, R76, R85 ;  /* 0x000000554c547220 */ /* 0x000fe20000410000 */
[--C-:B------:R-:W-:Y:S01]  /*0690*/  PRMT R71, RZ, 0x5410, R64.reuse ;  /* 0x00005410ff477816 */ /* 0x100fe20000000040 */
[----:B------:R-:W-:Y:S01]  /*06a0*/  FADD.FTZ R36, R36, R103 ;  /* 0x0000006724247221 */ /* 0x000fe20000010000 */
[----:B------:R-:W-:Y:S01]  /*06b0*/  PRMT R70, RZ, 0x7610, R64 ;  /* 0x00007610ff467816 */ /* 0x000fe20000000040 */
[----:B------:R-:W-:Y:S01]  /*06c0*/  FFMA.FTZ R12, R73, R103, R12 ;  /* 0x00000067490c7223 */ /* 0x000fe2000001000c */
[--C-:B------:R-:W-:Y:S01]  /*06d0*/  PRMT R99, RZ, 0x5410, R65.reuse ;  /* 0x00005410ff637816 */ /* 0x100fe20000000041 */
[----:B------:R-:W-:Y:S01]  /*06e0*/  FADD.FTZ R37, R37, R86 ;  /* 0x0000005625257221 */ /* 0x000fe20000010000 */
[----:B------:R-:W-:Y:S01]  /*06f0*/  PRMT R98, RZ, 0x7610, R65 ;  /* 0x00007610ff627816 */ /* 0x000fe20000000041 */
[----:B------:R-:W-:Y:S01]  /*0700*/  FFMA.FTZ R13, R84, R86, R13 ;  /* 0x00000056540d7223 */ /* 0x000fe2000001000d */
[--C-:B------:R-:W-:Y:S01]  /*0710*/  @P0 SHF.R.U64 R64, R80, 0x8, R81.reuse ;  /* 0x0000000850400819 */ /* 0x100fe20000001251 */
[----:B------:R-:W-:Y:S01]  /*0720*/  FMUL.FTZ R87, R76, R87 ;  /* 0x000000574c577220 */ /* 0x000fe20000410000 */
[----:B------:R-:W-:Y:S01]  /*0730*/  @P0 SHF.R.U64 R65, R80, 0x10, R81 ;  /* 0x0000001050410819 */ /* 0x000fe20000001251 */
[----:B------:R-:W-:Y:S01]  /*0740*/  FMUL.FTZ R83, R76, R83 ;  /* 0x000000534c537220 */ /* 0x000fe20000410000 */
[----:B------:R-:W-:Y:S01]  /*0750*/  @P0 PRMT R96, R64, 0x7610, R96 ;  /* 0x0000761040600816 */ /* 0x000fe20000000060 */
[----:B------:R-:W-:Y:S01]  /*0760*/  FADD.FTZ R38, R38, R69 ;  /* 0x0000004526267221 */ /* 0x000fe20000010000 */
[----:B------:R-:W-:Y:S01]  /*0770*/  @P0 PRMT R95, R65, 0x7610, R95 ;  /* 0x00007610415f0816 */ /* 0x000fe2000000005f */
[----:B------:R-:W-:Y:S01]  /*0780*/  FFMA.FTZ R14, R87, R69, R14 ;  /* 0x00000045570e7223 */ /* 0x000fe2000001000e */
[----:B------:R-:W-:Y:S01]  /*0790*/  @P0 PRMT R94, R80, 0x7610, R94 ;  /* 0x00007610505e0816 */ /* 0x000fe2000000005e */
[----:B------:R-:W-:Y:S01]  /*07a0*/  FADD.FTZ R39, R39, R68 ;  /* 0x0000004427277221 */ /* 0x000fe20000010000 */
[--C-:B------:R-:W-:Y:S01]  /*07b0*/  @P0 SHF.R.U32.HI R64, RZ, 0x8, R81.reuse ;  /* 0x00000008ff400819 */ /* 0x100fe20000011651 */
[----:B------:R-:W-:Y:S01]  /*07c0*/  FADD.FTZ R25, R25, R70 ;  /* 0x0000004619197221 */ /* 0x000fe20000010000 */
[--C-:B------:R-:W-:Y:S01]  /*07d0*/  @P0 SHF.R.U32.HI R65, RZ, 0x10, R81.reuse ;  /* 0x00000010ff410819 */ /* 0x100fe20000011651 */
[----:B------:R-:W-:Y:S01]  /*07e0*/  FMUL.FTZ R77, R76, R77 ;  /* 0x0000004d4c4d7220 */ /* 0x000fe20000410000 */
[----:B------:R-:W-:Y:S01]  /*07f0*/  @P0 SHF.R.U64 R80, R80, 0x18, R81 ;  /* 0x0000001850500819 */ /* 0x000fe20000001251 */
[----:B------:R-:W-:Y:S01]  /*0800*/  FADD.FTZ R24, R24, R71 ;  /* 0x0000004718187221 */ /* 0x000fe20000010000 */
[--C-:B------:R-:W-:Y:S01]  /*0810*/  PRMT R105, RZ, 0x5410, R67.reuse ;  /* 0x00005410ff697816 */ /* 0x100fe20000000043 */
[----:B------:R-:W-:Y:S01]  /*0820*/  FFMA.FTZ R32, R83, R71, R32 ;  /* 0x0000004753207223 */ /* 0x000fe20000010020 */
[----:B------:R-:W-:Y:S01]  /*0830*/  PRMT R106, RZ, 0x7610, R67 ;  /* 0x00007610ff6a7816 */ /* 0x000fe20000000043 */
[----:B------:R-:W-:Y:S01]  /*0840*/  FADD.FTZ R26, R26, R99 ;  /* 0x000000631a1a7221 */ /* 0x000fe20000010000 */
[----:B------:R-:W-:Y:S01]  /*0850*/  @P0 PRMT R91, R64, 0x7610, R91 ;  /* 0x00007610405b0816 */ /* 0x000fe2000000005b */
[----:B------:R-:W-:Y:S01]  /*0860*/  FMUL.FTZ R85, R42, R105 ;  /* 0x000000692a557220 */ /* 0x000fe20000410000 */
[----:B------:R-:W-:Y:S01]  /*0870*/  @P0 PRMT R90, R65, 0x7610, R90 ;  /* 0x00007610415a0816 */ /* 0x000fe2000000005a */
[----:B------:R-:W-:Y:S01]  /*0880*/  FADD.FTZ R22, R22, R105 ;  /* 0x0000006916167221 */ /* 0x000fe20000010000 */
[----:B------:R-:W-:Y:S01]  /*0890*/  @P0 PRMT R92, R80, 0x7610, R92 ;  /* 0x00007610505c0816 */ /* 0x000fe2000000005c */
[----:B------:R-:W-:Y:S01]  /*08a0*/  FMUL.FTZ R80, R76, R75 ;  /* 0x0000004b4c507220 */ /* 0x000fe20000410000 */
[----:B------:R-:W-:Y:S01]  /*08b0*/  SHF.R.U32.HI R108, RZ, 0x18, R79 ;  /* 0x00000018ff6c7819 */ /* 0x000fe2000001164f */
[----:B------:R-:W-:Y:S01]  /*08c0*/  FFMA.FTZ R85, R50, R69, R85 ;  /* 0x0000004532557223 */ /* 0x000fe20000010055 */
[----:B------:R-:W-:Y:S01]  /*08d0*/  SHF.R.U32.HI R107, RZ, 0x10, R79 ;  /* 0x00000010ff6b7819 */ /* 0x000fe2000001164f */
[----:B------:R-:W-:Y:S01]  /*08e0*/  FFMA.FTZ R9, R80, R74, R9 ;  /* 0x0000004a50097223 */ /* 0x000fe20000010009 */
[----:B------:R-:W-:Y:S01]  /*08f0*/  SHF.R.U32.HI R104, RZ, 0x8, R79 ;  /* 0x00000008ff687819 */ /* 0x000fe2000001164f */
[----:B------:R-:W-:Y:S01]  /*0900*/  FMUL.FTZ R75, R46, R99 ;  /* 0x000000632e4b7220 */ /* 0x000fe20000410000 */
[----:B------:R-:W-:Y:S01]  /*0910*/  MOV R67, R79 ;  /* 0x0000004f00437202 */ /* 0x000fe20000000f00 */
[-C--:B------:R-:W-:Y:S01]  /*0920*/  FFMA.FTZ R33, R80, R70.reuse, R33 ;  /* 0x0000004650217223 */ /* 0x080fe20000010021 */
[----:B------:R-:W-:Y:S01]  /*0930*/  SHF.R.U64 R102, R78, 0x18, R79 ;  /* 0x000000184e667819 */ /* 0x000fe2000000124f */
[----:B------:R-:W-:Y:S01]  /*0940*/  FFMA.FTZ R75, R54, R111, R75 ;  /* 0x0000006f364b7223 */ /* 0x000fe2000001004b */
[C-C-:B------:R-:W-:Y:S01]  /*0950*/  SHF.R.U64 R65, R78.reuse, 0x10, R79.reuse ;  /* 0x000000104e417819 */ /* 0x140fe2000000124f */
[----:B------:R-:W-:Y:S01]  /*0960*/  FFMA.FTZ R30, R87, R105, R30 ;  /* 0x00000069571e7223 */ /* 0x000fe2000001001e */
[----:B------:R-:W-:Y:S01]  /*0970*/  SHF.R.U64 R64, R78, 0x8, R79 ;  /* 0x000000084e407819 */ /* 0x000fe2000000124f */
[----:B------:R-:W-:Y:S01]  /*0980*/  FMUL.FTZ R79, R45, R70 ;  /* 0x000000462d4f7220 */ /* 0x000fe20000410000 */
[----:B------:R-:W-:Y:S01]  /*0990*/  PRMT R101, RZ, 0x5410, R66 ;  /* 0x00005410ff657816 */ /* 0x000fe20000000042 */
[----:B------:R-:W-:Y:S01]  /*09a0*/  FFMA.FTZ R34, R77, R99, R34 ;  /* 0x000000634d227223 */ /* 0x000fe20000010022 */
[----:B------:R-:W-:Y:S01]  /*09b0*/  PRMT R100, RZ, 0x7610, R66 ;  /* 0x00007610ff647816 */ /* 0x000fe20000000042 */
[----:B------:R-:W-:Y:S01]  /*09c0*/  IMAD.MOV.U32 R66, RZ, RZ, R78 ;  /* 0x000000ffff427224 */ /* 0x000fe200078e004e */
[----:B------:R-:W-:Y:S01]  /*09d0*/  @P0 PRMT R93, R81, 0x7610, R93 ;  /* 0x00007610515d0816 */ /* 0x000fe2000000005d */
[----:B------:R-:W-:Y:S01]  /*09e0*/  FFMA.FTZ R79, R53, R74, R79 ;  /* 0x0000004a354f7223 */ /* 0x000fe2000001004f */
[----:B------:R-:W-:Y:S01]  /*09f0*/  @P0 SHF.R.U32.HI R81, RZ, 0x18, R81 ;  /* 0x00000018ff510819 */ /* 0x000fe20000011651 */
[----:B------:R-:W-:Y:S01]  /*0a00*/  FMUL.FTZ R74, R47, R98 ;  /* 0x000000622f4a7220 */ /* 0x000fe20000410000 */
[----:B------:R-:W-:Y:S01]  /*0a10*/  PRMT R105, R66, 0x7610, R105 ;  /* 0x0000761042697816 */ /* 0x000fe20000000069 */
[----:B------:R-:W-:Y:S01]  /*0a20*/  FMUL.FTZ R78, R76, R109 ;  /* 0x0000006d4c4e7220 */ /* 0x000fe20000410000 */
[----:B------:R-:W-:Y:S01]  /*0a30*/  @P0 PRMT R88, R81, 0x7610, R88 ;  /* 0x0000761051580816 */ /* 0x000fe20000000058 */
[-C--:B------:R-:W-:Y:S01]  /*0a40*/  FFMA.FTZ R74, R55, R72.reuse, R74 ;  /* 0x00000048374a7223 */ /* 0x080fe2000001004a */
[----:B------:R-:W-:Y:S01]  /*0a50*/  PRMT R99, R107, 0x7610, R99 ;  /* 0x000076106b637816 */ /* 0x000fe20000000063 */
[----:B------:R-:W-:-:S02]  /*0a60*/  FFMA.FTZ R11, R78, R72, R11 ;  /* 0x000000484e0b7223 */ /* 0x000fc4000001000b */
[----:B------:R-:W-:Y:S02]  /*0a70*/  FMUL.FTZ R72, R40, R101 ;  /* 0x0000006528487220 */ /* 0x000fe40000410000 */
[----:B------:R-:W-:Y:S02]  /*0a80*/  FMUL.FTZ R82, R41, R100 ;  /* 0x0000006429527220 */ /* 0x000fe40000410000 */
[----:B------:R-:W-:Y:S02]  /*0a90*/  FMUL.FTZ R81, R44, R71 ;  /* 0x000000472c517220 */ /* 0x000fe40000410000 */
[----:B------:R-:W-:Y:S02]  /*0aa0*/  FFMA.FTZ R72, R48, R103, R72 ;  /* 0x0000006730487223 */ /* 0x000fe40000010048 */
[----:B------:R-:W-:Y:S02]  /*0ab0*/  FFMA.FTZ R82, R49, R86, R82 ;  /* 0x0000005631527223 */ /* 0x000fe40000010052 */
[----:B------:R-:W-:-:S02]  /*0ac0*/  FMUL.FTZ R103, R43, R106 ;  /* 0x0000006a2b677220 */ /* 0x000fc40000410000 */
[----:B------:R-:W-:Y:S02]  /*0ad0*/  FMUL.FTZ R86, R76, R89 ;  /* 0x000000594c567220 */ /* 0x000fe40000410000 */
[----:B------:R-:W-:Y:S02]  /*0ae0*/  FFMA.FTZ R81, R52, R113, R81 ;  /* 0x0000007134517223 */ /* 0x000fe40000010051 */
[-CC-:B------:R-:W-:Y:S01]  /*0af0*/  FFMA.FTZ R89, R51, R68.reuse, R103.reuse ;  /* 0x0000004433597223 */ /* 0x180fe20000010067 */
[----:B------:R-:W-:Y:S01]  /*0b00*/  PRMT R103, R65, 0x7610, R103 ;  /* 0x0000761041677816 */ /* 0x000fe20000000067 */
        /* <DEDUP_REMOVED lines=15> */
[--C-:B------:R-:W-:Y:S02]  /*0c00*/  FADD.FTZ R20, R20, R101.reuse ;  /* 0x0000006514147221 */ /* 0x100fe40000010000 */
[----:B------:R-:W-:Y:S01]  /*0c10*/  FFMA.FTZ R28, R73, R101, R28 ;  /* 0x00000065491c7223 */ /* 0x000fe2000001001c */
[----:B------:R-:W-:Y:S01]  /*0c20*/  PRMT R101, R67, 0x7610, R101 ;  /* 0x0000761043657816 */ /* 0x000fe20000000065 */
[--C-:B------:R-:W-:Y:S02]  /*0c30*/  FADD.FTZ R21, R21, R100.reuse ;  /* 0x0000006415157221 */ /* 0x100fe40000010000 */
        /* <DEDUP_REMOVED lines=14> */
.L_x_345:
[----:B-1----:R-:W-:Y:S05]  /*0d20*/  BSYNC B0 ;  /* 0x0000000000007941 */ /* 0x002fea0003800000 */
.L_x_344:
[----:B------:R-:W-:Y:S05]  /*0d30*/  BRA.DIV ~URZ, `(.L_x_346) ;  /* 0x000012e27f007947 */ /* 0x000fea000b800000 */
[----:B------:R1:W2:Y:S02]  /*0d40*/  SHFL.BFLY PT, R69, R66, 0x1, 0x1f ;  /* 0x0c201f0042457f89 */ /* 0x0002a400000e0000 */
.L_x_353:
        /* <DEDUP_REMOVED lines=18> */
.L_x_354:
[----:B------:R-:W-:Y:S01]  /*0e70*/  BSSY B0, `(.L_x_348) ;  /* 0x000008c000007945 */ /* 0x000fe20003800000 */
[----:B------:R-:W-:Y:S05]  /*0e80*/  @!P3 BRA `(.L_x_349) ;  /* 0x000008a00000b947 */ /* 0x000fea0003800000 */
[----:B---3--:R-:W-:Y:S01]  /*0e90*/  FADD.FTZ R70, R70, R67 ;  /* 0x0000004346467221 */ /* 0x008fe20000010000 */
[----:B0-----:R-:W-:Y:S01]  /*0ea0*/  ISETP.NE.AND P0, PT, R97, RZ, PT ;  /* 0x000000ff6100720c */ /* 0x001fe20003f05270 */
[----:B--2---:R-:W-:Y:S01]  /*0eb0*/  FADD.FTZ R64, R64, R71 ;  /* 0x0000004740407221 */ /* 0x004fe20000010000 */
        /* <DEDUP_REMOVED lines=14> */
[----:B-1----:R-:W-:Y:S01]  /*0fa0*/  FADD.FTZ R67, R79, -R66 ;  /* 0x800000424f437221 */ /* 0x002fe20000010000 */
[----:B------:R-:W-:Y:S01]  /*0fb0*/  ISETP.NE.AND.EX P0, PT, RZ, c[0x0][0x25c], PT, P0 ;  /* 0x00009700ff007a0c */ /* 0x000fe20003f05300 */
[----:B------:R-:W-:-:S02]  /*0fc0*/  FFMA.FTZ R71, R78, R106, R65 ;  /* 0x0000006a4e477223 */ /* 0x000fc40000010041 */
[-CC-:B------:R-:W-:Y:S02]  /*0fd0*/  FFMA.FTZ R107, R73, R106.reuse, R65.reuse ;  /* 0x0000006a496b7223 */ /* 0x180fe40000010041 */
[-CC-:B------:R-:W-:Y:S02]  /*0fe0*/  FFMA.FTZ R109, R84, R106.reuse, R65.reuse ;  /* 0x0000006a546d7223 */ /* 0x180fe40000010041 */
[-C--:B------:R-:W-:Y:S01]  /*0ff0*/  FFMA.FTZ R70, R87, R106.reuse, R65 ;  /* 0x0000006a57467223 */ /* 0x080fe20000010041 */
[----:B------:R-:W-:Y:S01]  /*1000*/  @P1 PRMT R66, RZ, 0x5410, R5 ;  /* 0x00005410ff421816 */ /* 0x000fe20000000005 */
[----:B------:R-:W-:Y:S02]  /*1010*/  FADD.FTZ R69, R75, -R68 ;  /* 0x800000444b457221 */ /* 0x000fe40000010000 */
[----:B------:R-:W-:Y:S02]  /*1020*/  FFMA.FTZ R106, R86, R106, R65 ;  /* 0x0000006a566a7223 */ /* 0x000fe40000010041 */
[----:B------:R-:W-:-:S02]  /*1030*/  FADD.FTZ R65, R81, -R64 ;  /* 0x8000004051417221 */ /* 0x000fc40000010000 */
[C---:B-----5:R-:W-:Y:S02]  /*1040*/  FMUL.FTZ R68, R76.reuse, R67 ;  /* 0x000000434c447220 */ /* 0x060fe40000410000 */
[C---:B------:R-:W-:Y:S01]  /*1050*/  FMUL.FTZ R67, R76.reuse, R69 ;  /* 0x000000454c437220 */ /* 0x040fe20000410000 */
[----:B------:R-:W-:Y:S01]  /*1060*/  @P1 PRMT R69, RZ, 0x5410, R4 ;  /* 0x00005410ff451816 */ /* 0x000fe20000000004 */
[----:B------:R-:W-:Y:S02]  /*1070*/  FMUL.FTZ R64, R76, R65 ;  /* 0x000000414c407220 */ /* 0x000fe40000410000 */
[----:B------:R-:W-:Y:S02]  /*1080*/  FADD.FTZ R71, R74, -R71 ;  /* 0x800000474a477221 */ /* 0x000fe40000010000 */
[----:B------:R-:W-:Y:S01]  /*1090*/  @P1 FADD.FTZ R67, R67, R66 ;  /* 0x0000004243431221 */ /* 0x000fe20000010000 */
[----:B------:R-:W-:Y:S01]  /*10a0*/  @P1 PRMT R66, RZ, 0x7610, R5 ;  /* 0x00007610ff421816 */ /* 0x000fe20000000005 */
[----:B------:R-:W-:Y:S01]  /*10b0*/  @P1 FADD.FTZ R64, R64, R69 ;  /* 0x0000004540401221 */ /* 0x000fe20000010000 */
[----:B------:R-:W-:Y:S01]  /*10c0*/  @P1 PRMT R69, RZ, 0x7610, R4 ;  /* 0x00007610ff451816 */ /* 0x000fe20000000004 */
[----:B------:R-:W-:Y:S01]  /*10d0*/  FMUL.FTZ R65, R76, R71 ;  /* 0x000000474c417220 */ /* 0x000fe20000410000 */
[----:B------:R-:W-:Y:S01]  /*10e0*/  @P0 F2FP.BF16.PACK_AB R110, RZ, R67 ;  /* 0x00000043ff6e023e */ /* 0x000fe200000010ff */
[----:B------:R-:W-:-:S02]  /*10f0*/  FADD.FTZ R109, R82, -R109 ;  /* 0x8000006d526d7221 */ /* 0x000fc40000010000 */
[----:B------:R-:W-:Y:S01]  /*1100*/  FADD.FTZ R107, R72, -R107 ;  /* 0x8000006b486b7221 */ /* 0x000fe20000010000 */
[----:B------:R-:W-:Y:S01]  /*1110*/  @P0 PRMT R57, R110, 0x7610, R57 ;  /* 0x000076106e390816 */ /* 0x000fe20000000039 */
[----:B------:R-:W-:Y:S01]  /*1120*/  @P1 FADD.FTZ R65, R65, R66 ;  /* 0x0000004241411221 */ /* 0x000fe20000010000 */
[--C-:B------:R-:W-:Y:S01]  /*1130*/  @P1 PRMT R66, RZ, 0x7610, R6.reuse ;  /* 0x00007610ff421816 */ /* 0x100fe20000000006 */
[----:B------:R-:W-:Y:S01]  /*1140*/  @P1 FADD.FTZ R68, R68, R69 ;  /* 0x0000004544441221 */ /* 0x000fe20000010000 */
[----:B------:R-:W-:Y:S01]  /*1150*/  @P1 PRMT R69, RZ, 0x5410, R6 ;  /* 0x00005410ff451816 */ /* 0x000fe20000000006 */
[----:B------:R-:W-:Y:S02]  /*1160*/  FADD.FTZ R113, R89, -R106 ;  /* 0x8000006a59717221 */ /* 0x000fe40000010000 */
[C---:B------:R-:W-:Y:S02]  /*1170*/  FMUL.FTZ R109, R76.reuse, R109 ;  /* 0x0000006d4c6d7220 */ /* 0x040fe40000410000 */
[----:B------:R-:W-:-:S02]  /*1180*/  FMUL.FTZ R106, R76, R107 ;  /* 0x0000006b4c6a7220 */ /* 0x000fc40000410000 */
[----:B------:R-:W-:Y:S01]  /*1190*/  FADD.FTZ R111, R85, -R70 ;  /* 0x80000046556f7221 */ /* 0x000fe20000010000 */
[----:B------:R-:W-:Y:S01]  /*11a0*/  @P0 F2FP.BF16.PACK_AB R70, RZ, R65 ;  /* 0x00000041ff46023e */ /* 0x000fe200000010ff */
[----:B------:R-:W-:Y:S01]  /*11b0*/  @P1 FADD.FTZ R109, R109, R66 ;  /* 0x000000426d6d1221 */ /* 0x000fe20000010000 */
[----:B------:R-:W-:Y:S01]  /*11c0*/  @P1 PRMT R66, RZ, 0x5410, R7 ;  /* 0x00005410ff421816 */ /* 0x000fe20000000007 */
[----:B------:R-:W-:Y:S01]  /*11d0*/  @P1 FADD.FTZ R106, R106, R69 ;  /* 0x000000456a6a1221 */ /* 0x000fe20000010000 */
[----:B------:R-:W-:Y:S01]  /*11e0*/  @P1 PRMT R69, RZ, 0x7610, R7 ;  /* 0x00007610ff451816 */ /* 0x000fe20000000007 */
[C---:B------:R-:W-:Y:S01]  /*11f0*/  FMUL.FTZ R107, R76.reuse, R111 ;  /* 0x0000006f4c6b7220 */ /* 0x040fe20000410000 */
[----:B------:R-:W-:Y:S01]  /*1200*/  @P0 F2FP.BF16.PACK_AB R71, RZ, R109 ;  /* 0x0000006dff47023e */ /* 0x000fe200000010ff */
[----:B------:R-:W-:Y:S01]  /*1210*/  FMUL.FTZ R108, R76, R113 ;  /* 0x000000714c6c7220 */ /* 0x000fe20000410000 */
[----:B------:R-:W-:Y:S01]  /*1220*/  @P0 F2FP.BF16.PACK_AB R111, RZ, R106 ;  /* 0x0000006aff6f023e */ /* 0x000fe200000010ff */
[----:B------:R-:W-:Y:S01]  /*1230*/  @P1 FADD.FTZ R107, R107, R66 ;  /* 0x000000426b6b1221 */ /* 0x000fe20000010000 */
[----:B------:R-:W-:Y:S01]  /*1240*/  @P0 F2FP.BF16.PACK_AB R66, RZ, R64 ;  /* 0x00000040ff42023e */ /* 0x000fe200000010ff */
[----:B------:R-:W-:Y:S01]  /*1250*/  FMUL.FTZ R76, R106, c[0x0][0x1e8] ;  /* 0x00007a006a4c7a20 */ /* 0x000fe20000410000 */
[----:B------:R-:W-:Y:S01]  /*1260*/  @P0 PRMT R58, R111, 0x7610, R58 ;  /* 0x000076106f3a0816 */ /* 0x000fe2000000003a */
[----:B------:R-:W-:Y:S01]  /*1270*/  @P1 FADD.FTZ R108, R108, R69 ;  /* 0x000000456c6c1221 */ /* 0x000fe20000010000 */
[----:B------:R-:W-:Y:S01]  /*1280*/  LOP3.LUT P1, RZ, R101, 0xff, RZ, 0xc0, !PT ;  /* 0x000000ff65ff7812 */ /* 0x000fe2000782c0ff */
[----:B------:R-:W-:Y:S01]  /*1290*/  FMUL.FTZ R106, R109, c[0x0][0x1e8] ;  /* 0x00007a006d6a7a20 */ /* 0x000fe20000410000 */
[----:B------:R-:W-:Y:S01]  /*12a0*/  @P0 PRMT R56, R66, 0x7610, R56 ;  /* 0x0000761042380816 */ /* 0x000fe20000000038 */
[----:B------:R-:W-:Y:S01]  /*12b0*/  FMUL.FTZ R111, R67, c[0x0][0x1e8] ;  /* 0x00007a00436f7a20 */ /* 0x000fe20000410000 */
[----:B------:R-:W-:Y:S01]  /*12c0*/  FSEL R66, R76, RZ, P1 ;  /* 0x000000ff4c427208 */ /* 0x000fe20000800000 */
[----:B------:R-:W-:Y:S01]  /*12d0*/  FMUL.FTZ R110, R68, c[0x0][0x1e8] ;  /* 0x00007a00446e7a20 */ /* 0x000fe20000410000 */
[----:B------:R-:W-:-:S02]  /*12e0*/  FSEL R113, R106, RZ, P2 ;  /* 0x000000ff6a717208 */ /* 0x000fc40001000000 */
[----:B------:R-:W-:Y:S02]  /*12f0*/  LOP3.LUT P2, RZ, R105, 0xff, RZ, 0xc0, !PT ;  /* 0x000000ff69ff7812 */ /* 0x000fe4000784c0ff */
[----:B------:R-:W-:Y:S01]  /*1300*/  F2FP.BF16.PACK_AB R66, R113, R66 ;  /* 0x000000427142723e */ /* 0x000fe200000010ff */
[----:B------:R-:W-:Y:S01]  /*1310*/  FMUL.FTZ R113, R64, c[0x0][0x1e8] ;  /* 0x00007a0040717a20 */ /* 0x000fe20000410000 */
[----:B------:R-:W-:Y:S01]  /*1320*/  @P0 F2FP.BF16.PACK_AB R112, RZ, R107 ;  /* 0x0000006bff70023e */ /* 0x000fe200000010ff */
[----:B------:R-:W-:Y:S01]  /*1330*/  FMUL.FTZ R107, R107, c[0x0][0x1e8] ;  /* 0x00007a006b6b7a20 */ /* 0x000fe20000410000 */
[----:B------:R-:W-:Y:S02]  /*1340*/  ISETP.NE.U32.AND P1, PT, RZ, c[0x0][0x250], PT ;  /* 0x00009400ff007a0c */ /* 0x000fe40003f25070 */
[----:B------:R-:W-:Y:S02]  /*1350*/  FSEL R64, R113, RZ, P2 ;  /* 0x000000ff71407208 */ /* 0x000fe40001000000 */
[----:B------:R-:W-:-:S02]  /*1360*/  ISETP.NE.U32.AND P2, PT, RZ, c[0x0][0x258], PT ;  /* 0x00009600ff007a0c */ /* 0x000fc40003f45070 */
[----:B------:R-:W-:Y:S01]  /*1370*/  @P0 PRMT R59, R112, 0x7610, R59 ;  /* 0x00007610703b0816 */ /* 0x000fe2000000003b */
[----:B------:R-:W-:Y:S01]  /*1380*/  FMUL.FTZ R112, R65, c[0x0][0x1e8] ;  /* 0x00007a0041707a20 */ /* 0x000fe20000410000 */
[----:B------:R-:W-:Y:S02]  /*1390*/  ISETP.NE.AND.EX P2, PT, RZ, c[0x0][0x25c], PT, P2 ;  /* 0x00009700ff007a0c */ /* 0x000fe40003f45320 */
[----:B------:R-:W-:Y:S02]  /*13a0*/  ISETP.NE.AND.EX P1, PT, RZ, c[0x0][0x254], PT, P1 ;  /* 0x00009500ff007a0c */ /* 0x000fe40003f25310 */
[----:B------:R-:W-:Y:S02]  /*13b0*/  @P0 F2FP.BF16.PACK_AB R69, RZ, R68 ;  /* 0x00000044ff45023e */ /* 0x000fe400000010ff */
[----:B------:R-:W-:Y:S02]  /*13c0*/  FSEL R65, R111, RZ, P5 ;  /* 0x000000ff6f417208 */ /* 0x000fe40002800000 */
[----:B------:R-:W-:-:S02]  /*13d0*/  FSEL R68, R112, RZ, P4 ;  /* 0x000000ff70447208 */ /* 0x000fc40002000000 */
[----:B------:R-:W-:Y:S01]  /*13e0*/  @P0 F2FP.BF16.PACK_AB R109, RZ, R108 ;  /* 0x0000006cff6d023e */ /* 0x000fe200000010ff */
[----:B------:R-:W-:Y:S01]  /*13f0*/  FMUL.FTZ R108, R108, c[0x0][0x1e8] ;  /* 0x00007a006c6c7a20 */ /* 0x000fe20000410000 */
[----:B------:R-:W-:Y:S02]  /*1400*/  F2FP.BF16.PACK_AB R65, R68, R65 ;  /* 0x000000414441723e */ /* 0x000fe400000010ff */
[----:B------:R-:W-:Y:S01]  /*1410*/  @P0 PRMT R56, R56, 0x5410, R69 ;  /* 0x0000541038380816 */ /* 0x000fe20000000045 */
[-C--:B------:R-:W-:Y:S01]  /*1420*/  @P2 IMAD.WIDE.U32 R68, R3, R116.reuse, c[0x0][0x258] ;  /* 0x0000960003442625 */ /* 0x080fe200078e0074 */
[----:B------:R-:W-:Y:S02]  /*1430*/  @P0 PRMT R57, R57, 0x5410, R70 ;  /* 0x0000541039390816 */ /* 0x000fe40000000046 */
[----:B------:R-:W-:Y:S01]  /*1440*/  @P0 PRMT R58, R58, 0x5410, R71 ;  /* 0x000054103a3a0816 */ /* 0x000fe20000000047 */
[----:B------:R-:W-:Y:S01]  /*1450*/  IMAD.WIDE.U32 R70, R3, R116, c[0x0][0x248] ;  /* 0x0000920003467625 */ /* 0x000fe200078e0074 */
[----:B------:R-:W-:-:S02]  /*1460*/  @P0 PRMT R59, R59, 0x5410, R109 ;  /* 0x000054103b3b0816 */ /* 0x000fc4000000006d */
[----:B------:R-:W-:Y:S02]  /*1470*/  LOP3.LUT P5, RZ, R98, 0xff, RZ, 0xc0, !PT ;  /* 0x000000ff62ff7812 */ /* 0x000fe400078ac0ff */
[----:B------:R-:W-:Y:S01]  /*1480*/  @P1 LOP3.LUT P0, RZ, R94, 0xff, RZ, 0xc0, !PT ;  /* 0x000000ff5eff1812 */ /* 0x000fe2000780c0ff */
[----:B------:R-:W-:Y:S01]  /*1490*/  @P2 STG.E.128 [R68.64], R56 ;  /* 0x0000003844002986 */ /* 0x000fe2000c101d04 */
[----:B------:R-:W-:Y:S02]  /*14a0*/  @P1 LOP3.LUT P4, RZ, R95, 0xff, RZ, 0xc0, !PT ;  /* 0x000000ff5fff1812 */ /* 0x000fe4000788c0ff */
[----:B------:R-:W-:Y:S02]  /*14b0*/  FSEL R115, R110, RZ, P6 ;  /* 0x000000ff6e737208 */ /* 0x000fe40003000000 */
[----:B------:R-:W-:Y:S02]  /*14c0*/  LOP3.LUT P6, RZ, R99, 0xff, RZ, 0xc0, !PT ;  /* 0x000000ff63ff7812 */ /* 0x000fe400078cc0ff */
[----:B------:R-:W-:-:S02]  /*14d0*/  FSEL R114, R108, RZ, P5 ;  /* 0x000000ff6c727208 */ /* 0x000fc40002800000 */
[----:B------:R-:W-:Y:S02]  /*14e0*/  @P1 LOP3.LUT P2, RZ, R96, 0xff, RZ, 0xc0, !PT ;  /* 0x000000ff60ff1812 */ /* 0x000fe4000784c0ff */
[----:B------:R-:W-:Y:S02]  /*14f0*/  @P1 LOP3.LUT P5, RZ, R92, 0xff, RZ, 0xc0, !PT ;  /* 0x000000ff5cff1812 */ /* 0x000fe400078ac0ff */
[----:B------:R-:W-:Y:S02]  /*1500*/  @P1 FSEL R113, R113, RZ, P0 ;  /* 0x000000ff71711208 */ /* 0x000fe40000000000 */
[----:B------:R-:W-:Y:S02]  /*1510*/  @P1 FSEL R111, R111, RZ, P4 ;  /* 0x000000ff6f6f1208 */ /* 0x000fe40002000000 */
[----:B------:R-:W-:Y:S02]  /*1520*/  @P1 LOP3.LUT P0, RZ, R93, 0xff, RZ, 0xc0, !PT ;  /* 0x000000ff5dff1812 */ /* 0x000fe4000780c0ff */
[----:B------:R-:W-:-:S02]  /*1530*/  @P1 LOP3.LUT P4, RZ, R90, 0xff, RZ, 0xc0, !PT ;  /* 0x000000ff5aff1812 */ /* 0x000fc4000788c0ff */
[----:B------:R-:W-:Y:S02]  /*1540*/  FSEL R67, R107, RZ, P6 ;  /* 0x000000ff6b437208 */ /* 0x000fe40003000000 */
[----:B------:R-:W-:Y:S02]  /*1550*/  @P1 FSEL R110, R110, RZ, P2 ;  /* 0x000000ff6e6e1208 */ /* 0x000fe40001000000 */
[----:B------:R-:W-:Y:S02]  /*1560*/  @P1 FSEL R112, R112, RZ, P5 ;  /* 0x000000ff70701208 */ /* 0x000fe40002800000 */
[----:B------:R-:W-:Y:S02]  /*1570*/  @P1 LOP3.LUT P2, RZ, R91, 0xff, RZ, 0xc0, !PT ;  /* 0x000000ff5bff1812 */ /* 0x000fe4000784c0ff */
[----:B------:R-:W-:Y:S02]  /*1580*/  @P1 LOP3.LUT P5, RZ, R88, 0xff, RZ, 0xc0, !PT ;  /* 0x000000ff58ff1812 */ /* 0x000fe400078ac0ff */
[----:B------:R-:W-:-:S02]  /*1590*/  @P1 FSEL R76, R76, RZ, P0 ;  /* 0x000000ff4c4c1208 */ /* 0x000fc40000000000 */
[----:B------:R-:W-:Y:S02]  /*15a0*/  @P1 FSEL R107, R107, RZ, P4 ;  /* 0x000000ff6b6b1208 */ /* 0x000fe40002000000 */
[----:B------:R-:W-:Y:S02]  /*15b0*/  F2FP.BF16.PACK_AB R64, R115, R64 ;  /* 0x000000407340723e */ /* 0x000fe400000010ff */
[----:B------:R-:W-:Y:S02]  /*15c0*/  F2FP.BF16.PACK_AB R67, R114, R67 ;  /* 0x000000437243723e */ /* 0x000fe400000010ff */
[----:B------:R-:W-:Y:S02]  /*15d0*/  @P1 F2FP.BF16.PACK_AB R113, RZ, R113 ;  /* 0x00000071ff71123e */ /* 0x000fe400000010ff */
[----:B------:R-:W-:Y:S01]  /*15e0*/  @P1 F2FP.BF16.PACK_AB R111, RZ, R111 ;  /* 0x0000006fff6f123e */ /* 0x000fe200000010ff */
[----:B------:R0:W-:Y:S01]  /*15f0*/  STG.E.128 [R70.64], R64 ;  /* 0x0000004046007986 */ /* 0x0001e2000c101d04 */
[----:B------:R-:W-:-:S02]  /*1600*/  @P1 FSEL R106, R106, RZ, P2 ;  /* 0x000000ff6a6a1208 */ /* 0x000fc40001000000 */
[----:B------:R-:W-:Y:S02]  /*1610*/  @P1 FSEL R108, R108, RZ, P5 ;  /* 0x000000ff6c6c1208 */ /* 0x000fe40002800000 */
[----:B------:R-:W-:Y:S02]  /*1620*/  @P1 F2FP.BF16.PACK_AB R76, RZ, R76 ;  /* 0x0000004cff4c123e */ /* 0x000fe400000010ff */
[----:B------:R-:W-:Y:S02]  /*1630*/  @P1 F2FP.BF16.PACK_AB R107, RZ, R107 ;  /* 0x0000006bff6b123e */ /* 0x000fe400000010ff */
[----:B------:R-:W-:Y:S02]  /*1640*/  @P1 F2FP.BF16.PACK_AB R110, RZ, R110 ;  /* 0x0000006eff6e123e */ /* 0x000fe400000010ff */
[----:B------:R-:W-:Y:S02]  /*1650*/  @P1 F2FP.BF16.PACK_AB R112, RZ, R112 ;  /* 0x00000070ff70123e */ /* 0x000fe400000010ff */
[----:B------:R-:W-:-:S02]  /*1660*/  @P1 F2FP.BF16.PACK_AB R106, RZ, R106 ;  /* 0x0000006aff6a123e */ /* 0x000fc400000010ff */
[----:B------:R-:W-:Y:S02]  /*1670*/  @P1 F2FP.BF16.PACK_AB R108, RZ, R108 ;  /* 0x0000006cff6c123e */ /* 0x000fe400000010ff */
[----:B------:R-:W-:Y:S02]  /*1680*/  @P1 PRMT R60, R113, 0x7610, R60 ;  /* 0x00007610713c1816 */ /* 0x000fe4000000003c */
[----:B0-----:R-:W-:Y:S02]  /*1690*/  @P1 LEA R64, P0, R3, c[0x0][0x250], 0x4 ;  /* 0x0000940003401a11 */ /* 0x001fe400078020ff */
[----:B------:R-:W-:Y:S02]  /*16a0*/  @P1 PRMT R61, R111, 0x7610, R61 ;  /* 0x000076106f3d1816 */ /* 0x000fe4000000003d */
[----:B------:R-:W-:Y:S02]  /*16b0*/  @P1 PRMT R62, R76, 0x7610, R62 ;  /* 0x000076104c3e1816 */ /* 0x000fe4000000003e */
[----:B------:R-:W-:-:S02]  /*16c0*/  @P1 PRMT R63, R107, 0x7610, R63 ;  /* 0x000076106b3f1816 */ /* 0x000fc4000000003f */
[----:B------:R-:W-:Y:S02]  /*16d0*/  @P1 LEA.HI.X R65, R3, c[0x0][0x254], RZ, 0x4, P0 ;  /* 0x0000950003411a11 */ /* 0x000fe400000f24ff */
[----:B------:R-:W-:Y:S02]  /*16e0*/  @P1 PRMT R60, R60, 0x5410, R110 ;  /* 0x000054103c3c1816 */ /* 0x000fe4000000006e */
[----:B------:R-:W-:Y:S02]  /*16f0*/  @P1 PRMT R61, R61, 0x5410, R112 ;  /* 0x000054103d3d1816 */ /* 0x000fe40000000070 */
[----:B------:R-:W-:Y:S02]  /*1700*/  @P1 PRMT R62, R62, 0x5410, R106 ;  /* 0x000054103e3e1816 */ /* 0x000fe4000000006a */
[----:B------:R-:W-:-:S05]  /*1710*/  @P1 PRMT R63, R63, 0x5410, R108 ;  /* 0x000054103f3f1816 */ /* 0x000fca000000006c */
[----:B------:R0:W-:Y:S02]  /*1720*/  @P1 STG.E.128 [R64.64], R60 ;  /* 0x0000003c40001986 */ /* 0x0001e4000c101d04 */
.L_x_349:
[----:B------:R-:W-:Y:S05]  /*1730*/  BSYNC B0 ;  /* 0x0000000000007941 */ /* 0x000fea0003800000 */
.L_x_348:
[----:B------:R-:W-:-:S05]  /*1740*/  MOV R3, c[0x0][0x160] ;  /* 0x0000580000037a02 */ /* 0x000fca0000000f00 */
[----:B------:R-:W-:-:S05]  /*1750*/  IMAD R2, R3, 0x4, R2 ;  /* 0x0000000403027824 */ /* 0x000fca00078e0202 */
[----:B------:R-:W-:-:S13]  /*1760*/  ISETP.GE.AND P0, PT, R2, c[0x0][0x164], PT ;  /* 0x0000590002007a0c */ /* 0x000fda0003f06270 */
[----:B0123-5:R-:W-:Y:S01]  /*1770*/  @P0 CALL.REL.NOINC `(.L_x_343) ;  /* 0x0000001000000944 */ /* 0x02ffe20003c00000 */
[----:B------:R-:W-:Y:S05]  /*1780*/  BRA `(.L_x_350) ;  /* 0xffffeaf000007947 */ /* 0x000fea000383ffff */
.L_x_343:
[----:B0----5:R-:W0:Y:S01]  /*1790*/  S2R R44, SR_TID.X ;  /* 0x00000000002c7919 */ /* 0x021e220000002100 */
[----:B------:R-:W-:Y:S01]  /*17a0*/  WARPSYNC 0xffffffff ;  /* 0xffffffff00007948 */ /* 0x000fe20003800000 */
[----:B------:R-:W-:Y:S02]  /*17b0*/  BSSY B0, `(.L_x_351) ;  /* 0x0000077000007945 */ /* 0x000fe40003800000 */
[----:B------:R-:W1:Y:S01]  /*17c0*/  S2R R42, SR_CTAID.X ;  /* 0x00000000002a7919 */ /* 0x000e620000002500 */
        /* <DEDUP_REMOVED lines=69> */
[----:B0-----:R-:W-:-:S04]  /*1c20*/  IADD3 R0, P2, R5, R44, RZ ;  /* 0x0000002c05007210 */ /* 0x001fc80007f5e0ff */
[----:B------:R-:W-:-:S04]  /*1c30*/  IADD3.X R11, RZ, RZ, RZ, P2, !PT ;  /* 0x000000ffff0b7210 */ /* 0x000fc800017fe4ff */
[C---:B------:R-:W-:Y:S01]  /*1c40*/  SHF.L.U64.HI R11, R0.reuse, 0x2, R11 ;  /* 0x00000002000b7819 */ /* 0x040fe2000001020b */
[----:B------:R-:W-:Y:S01]  /*1c50*/  IMAD.SHL.U32 R0, R0, 0x4, RZ ;  /* 0x0000000400007824 */ /* 0x000fe200078e00ff */
[----:B------:R-:W0:Y:S04]  /*1c60*/  LDS R12, [R44.X4] ;  /* 0x000000002c0c7984 */ /* 0x000e280000004800 */
[C---:B------:R-:W-:Y:S01]  /*1c70*/  IADD3 R10, P3, R0.reuse, c[0x0][0x220], RZ ;  /* 0x00008800000a7a10 */ /* 0x040fe20007f7e0ff */
[----:B------:R-:W1:Y:S01]  /*1c80*/  LDS R21, [R44.X4+0x400] ;  /* 0x000400002c157984 */ /* 0x000e620000004800 */
[----:B------:R-:W-:Y:S02]  /*1c90*/  IADD3 R8, P4, R0, c[0x0][0x238], RZ ;  /* 0x00008e0000087a10 */ /* 0x000fe40007f9e0ff */
[C---:B------:R-:W-:Y:S01]  /*1ca0*/  IADD3.X R15, R11.reuse, c[0x0][0x224], RZ, P3, !PT ;  /* 0x000089000b0f7a10 */ /* 0x040fe20001ffe4ff */
[----:B------:R-:W2:Y:S01]  /*1cb0*/  LDS R25, [R44.X4+0x800] ;  /* 0x000800002c197984 */ /* 0x000ea20000004800 */
[----:B------:R-:W-:-:S03]  /*1cc0*/  IADD3.X R13, R11, c[0x0][0x23c], RZ, P4, !PT ;  /* 0x00008f000b0d7a10 */ /* 0x000fc600027fe4ff */
        /* <DEDUP_REMOVED lines=17> */
[----:B------:R-:W-:Y:S01]  /*1de0*/  IMAD.MOV.U32 R2, RZ, RZ, R12 ;  /* 0x000000ffff027224 */ /* 0x000fe200078e000c */
[----:B------:R-:W-:Y:S01]  /*1df0*/  MOV R3, R19 ;  /* 0x0000001300037202 */ /* 0x000fe20000000f00 */
[----:B------:R-:W-:Y:S01]  /*1e00*/  IMAD.MOV.U32 R4, RZ, RZ, R10 ;  /* 0x000000ffff047224 */ /* 0x000fe200078e000a */
[----:B------:R-:W-:Y:S01]  /*1e10*/  MOV R6, R8 ;  /* 0x0000000800067202 */ /* 0x000fe20000000f00 */
[----:B------:R-:W-:Y:S01]  /*1e20*/  IMAD.MOV.U32 R5, RZ, RZ, R15 ;  /* 0x000000ffff057224 */ /* 0x000fe200078e000f */
[----:B------:R-:W-:Y:S01]  /*1e30*/  IADD3 R12, P1, R12, 0x200, RZ ;  /* 0x000002000c0c7810 */ /* 0x000fe20007f3e0ff */
[----:B------:R-:W-:Y:S01]  /*1e40*/  IMAD.MOV.U32 R7, RZ, RZ, R13 ;  /* 0x000000ffff077224 */ /* 0x000fe200078e000d */
[----:B------:R0:W-:Y:S01]  /*1e50*/  STG.E [R2.64], R17 ;  /* 0x0000001102007986 */ /* 0x0001e2000c101904 */
[----:B------:R-:W-:-:S02]  /*1e60*/  IADD3 R10, P2, R10, 0x200, RZ ;  /* 0x000002000a0a7810 */ /* 0x000fc40007f5e0ff */
[----:B------:R-:W-:Y:S01]  /*1e70*/  IADD3 R8, P3, R8, 0x200, RZ ;  /* 0x0000020008087810 */ /* 0x000fe20007f7e0ff */
[----:B------:R1:W-:Y:S01]  /*1e80*/  STG.E [R4.64], R41 ;  /* 0x0000002904007986 */ /* 0x0003e2000c101904 */
[----:B------:R-:W-:Y:S02]  /*1e90*/  IMAD.X R19, RZ, RZ, R19, P1 ;  /* 0x000000ffff137224 */ /* 0x000fe400008e0613 */
[----:B------:R-:W-:Y:S01]  /*1ea0*/  IMAD.X R15, RZ, RZ, R15, P2 ;  /* 0x000000ffff0f7224 */ /* 0x000fe200010e060f */
[----:B------:R1:W-:Y:S01]  /*1eb0*/  STG.E [R6.64], R33 ;  /* 0x0000002106007986 */ /* 0x0003e2000c101904 */
[----:B------:R-:W-:Y:S01]  /*1ec0*/  IADD3.X R13, RZ, R13, RZ, P3, !PT ;  /* 0x0000000dff0d7210 */ /* 0x000fe20001ffe4ff */
[----:B0-----:R-:W-:Y:S01]  /*1ed0*/  IMAD.MOV.U32 R2, RZ, RZ, R0 ;  /* 0x000000ffff027224 */ /* 0x001fe200078e0000 */
[----:B------:R-:W-:Y:S02]  /*1ee0*/  MOV R3, R11 ;  /* 0x0000000b00037202 */ /* 0x000fe40000000f00 */
[----:B------:R-:W-:-:S03]  /*1ef0*/  IADD3 R0, P4, R0, 0x200, RZ ;  /* 0x0000020000007810 */ /* 0x000fc60007f9e0ff */
[----:B------:R1:W-:Y:S02]  /*1f00*/  STG.E [R2.64], R45 ;  /* 0x0000002d02007986 */ /* 0x0003e4000c101904 */
[----:B------:R-:W-:-:S03]  /*1f10*/  IMAD.X R11, RZ, RZ, R11, P4 ;  /* 0x000000ffff0b7224 */ /* 0x000fc600020e060b */
.L_x_352:
[----:B------:R-:W-:Y:S05]  /*1f20*/  BSYNC B0 ;  /* 0x0000000000007941 */ /* 0x000fea0003800000 */
.L_x_351:
[----:B-1----:R-:W-:Y:S01]  /*1f30*/  MOV R2, R12 ;  /* 0x0000000c00027202 */ /* 0x002fe20000000f00 */
[----:B------:R-:W-:Y:S01]  /*1f40*/  IMAD.MOV.U32 R3, RZ, RZ, R19 ;  /* 0x000000ffff037224 */ /* 0x000fe200078e0013 */
[----:B------:R-:W-:Y:S06]  /*1f50*/  @!P0 EXIT ;  /* 0x000000000000894d */ /* 0x000fec0003800000 */
[----:B------:R0:W-:Y:S01]  /*1f60*/  STG.E [R2.64], R39 ;  /* 0x0000002702007986 */ /* 0x0001e2000c101904 */
[----:B------:R-:W-:Y:S01]  /*1f70*/  FADD.FTZ R29, R14, R29 ;  /* 0x0000001d0e1d7221 */ /* 0x000fe20000010000 */
[----:B------:R-:W-:Y:S01]  /*1f80*/  MOV R4, R0 ;  /* 0x0000000000047202 */ /* 0x000fe20000000f00 */
[----:B------:R-:W-:Y:S01]  /*1f90*/  IMAD.MOV.U32 R5, RZ, RZ, R11 ;  /* 0x000000ffff057224 */ /* 0x000fe200078e000b */
[----:B0-----:R-:W-:Y:S01]  /*1fa0*/  MOV R2, R10 ;  /* 0x0000000a00027202 */ /* 0x001fe20000000f00 */
[----:B------:R-:W-:-:S05]  /*1fb0*/  IMAD.MOV.U32 R3, RZ, RZ, R15 ;  /* 0x000000ffff037224 */ /* 0x000fca00078e000f */
[----:B------:R0:W-:Y:S02]  /*1fc0*/  STG.E [R2.64], R9 ;  /* 0x0000000902007986 */ /* 0x0001e4000c101904 */
[----:B0-----:R-:W-:Y:S01]  /*1fd0*/  MOV R2, R8 ;  /* 0x0000000800027202 */ /* 0x001fe20000000f00 */
[----:B------:R-:W-:-:S05]  /*1fe0*/  IMAD.MOV.U32 R3, RZ, RZ, R13 ;  /* 0x000000ffff037224 */ /* 0x000fca00078e000d */
[----:B------:R-:W-:Y:S04]  /*1ff0*/  STG.E [R2.64], R29 ;  /* 0x0000001d02007986 */ /* 0x000fe8000c101904 */
[----:B------:R-:W-:Y:S01]  /*2000*/  STG.E [R4.64], R47 ;  /* 0x0000002f04007986 */ /* 0x000fe2000c101904 */
[----:B------:R-:W-:Y:S05]  /*2010*/  EXIT ;  /* 0x000000000000794d */ /* 0x000fea0003800000 */
.L_x_346:
[----:B------:R-:W-:Y:S01]  /*2020*/  HFMA2.MMA R106, -RZ, RZ, 0, 1.847743988037109375e-06 ;  /* 0x0000001fff6a7435 */ /* 0x000fe200000001ff */
[----:B------:R-:W-:Y:S01]  /*2030*/  MOV R68, R66 ;  /* 0x0000004200447202 */ /* 0x000fe20000000f00 */
[----:B------:R-:W-:Y:S01]  /*2040*/  IMAD.MOV.U32 R107, RZ, RZ, 0x1 ;  /* 0x00000001ff6b7424 */ /* 0x000fe200078e00ff */
[----:B------:R-:W-:Y:S01]  /*2050*/  MOV R64, 0x2080 ;  /* 0x0000208000407802 */ /* 0x000fe20000000f00 */
[----:B------:R-:W-:Y:S02]  /*2060*/  IMAD.MOV.U32 R109, RZ, RZ, -0x1 ;  /* 0xffffffffff6d7424 */ /* 0x000fe400078e00ff */
[----:B0----5:R-:W-:Y:S05]  /*2070*/  CALL.REL.NOINC `($__internal_28_$__cuda_sm70_shflsync_bfly_p) ;  /* 0x0000046000007944 */ /* 0x021fea0003c00000 */
[----:B-1----:R-:W-:Y:S01]  /*2080*/  MOV R69, R68 ;  /* 0x0000004400457202 */ /* 0x002fe20000000f00 */
[----:B0-----:R-:W-:Y:S05]  /*2090*/  BRA `(.L_x_353) ;  /* 0xffffecb000007947 */ /* 0x001fea000383ffff */
.L_x_347:
[----:B------:R-:W-:Y:S01]  /*20a0*/  HFMA2.MMA R107, -RZ, RZ, 0, 5.9604644775390625e-08 ;  /* 0x00000001ff6b7435 */ /* 0x000fe200000001ff */
[----:B------:R-:W-:Y:S01]  /*20b0*/  IMAD.MOV.U32 R68, RZ, RZ, R67 ;  /* 0x000000ffff447224 */ /* 0x000fe200078e0043 */
[----:B------:R-:W-:Y:S01]  /*20c0*/  MOV R109, 0xffffffff ;  /* 0xffffffff006d7802 */ /* 0x000fe20000000f00 */
[----:B------:R-:W-:Y:S01]  /*20d0*/  IMAD.MOV.U32 R106, RZ, RZ, 0x1f ;  /* 0x0000001fff6a7424 */ /* 0x000fe200078e00ff */
[----:B------:R-:W-:-:S02]  /*20e0*/  MOV R64, 0x2100 ;  /* 0x0000210000407802 */ /* 0x000fc40000000f00 */
[----:B012--5:R-:W-:Y:S05]  /*20f0*/  CALL.REL.NOINC `($__internal_28_$__cuda_sm70_shflsync_bfly_p) ;  /* 0x000003e000007944 */ /* 0x027fea0003c00000 */
[----:B------:R-:W-:Y:S01]  /*2100*/  FADD.FTZ R69, R69, R66 ;  /* 0x0000004245457221 */ /* 0x000fe20000010000 */
[----:B0-----:R-:W-:Y:S01]  /*2110*/  HFMA2.MMA R106, -RZ, RZ, 0, 1.847743988037109375e-06 ;  /* 0x0000001fff6a7435 */ /* 0x001fe200000001ff */
[----:B-1----:R-:W-:Y:S01]  /*2120*/  FADD.FTZ R67, R67, R68 ;  /* 0x0000004443437221 */ /* 0x002fe20000010000 */
[----:B------:R-:W-:Y:S01]  /*2130*/  MOV R64, 0x2180 ;  /* 0x0000218000407802 */ /* 0x000fe20000000f00 */
[----:B------:R-:W-:Y:S01]  /*2140*/  IMAD.MOV.U32 R107, RZ, RZ, 0x2 ;  /* 0x00000002ff6b7424 */ /* 0x000fe200078e00ff */
[----:B------:R-:W-:Y:S01]  /*2150*/  MOV R68, R69 ;  /* 0x0000004500447202 */ /* 0x000fe20000000f00 */
[----:B------:R-:W-:-:S02]  /*2160*/  IMAD.MOV.U32 R109, RZ, RZ, -0x1 ;  /* 0xffffffffff6d7424 */ /* 0x000fc400078e00ff */
[----:B------:R-:W-:Y:S05]  /*2170*/  CALL.REL.NOINC `($__internal_28_$__cuda_sm70_shflsync_bfly_p) ;  /* 0x0000036000007944 */ /* 0x000fea0003c00000 */
[----:B0-----:R-:W-:Y:S01]  /*2180*/  HFMA2.MMA R106, -RZ, RZ, 0, 1.847743988037109375e-06 ;  /* 0x0000001fff6a7435 */ /* 0x001fe200000001ff */
[----:B-1----:R-:W-:Y:S01]  /*2190*/  IMAD.MOV.U32 R66, RZ, RZ, R68 ;  /* 0x000000ffff427224 */ /* 0x002fe200078e0044 */
[----:B------:R-:W-:Y:S01]  /*21a0*/  MOV R68, R67 ;  /* 0x0000004300447202 */ /* 0x000fe20000000f00 */
[----:B------:R-:W-:Y:S01]  /*21b0*/  IMAD.MOV.U32 R107, RZ, RZ, 0x2 ;  /* 0x00000002ff6b7424 */ /* 0x000fe200078e00ff */
[----:B------:R-:W-:Y:S01]  /*21c0*/  MOV R64, 0x21f0 ;  /* 0x000021f000407802 */ /* 0x000fe20000000f00 */
[----:B------:R-:W-:-:S02]  /*21d0*/  IMAD.MOV.U32 R109, RZ, RZ, -0x1 ;  /* 0xffffffffff6d7424 */ /* 0x000fc400078e00ff */
[----:B------:R-:W-:Y:S05]  /*21e0*/  CALL.REL.NOINC `($__internal_28_$__cuda_sm70_shflsync_bfly_p) ;  /* 0x000002f000007944 */ /* 0x000fea0003c00000 */
[----:B------:R-:W-:Y:S01]  /*21f0*/  FADD.FTZ R69, R66, R69 ;  /* 0x0000004542457221 */ /* 0x000fe20000010000 */
[----:B0-----:R-:W-:Y:S01]  /*2200*/  MOV R107, 0x4 ;  /* 0x00000004006b7802 */ /* 0x001fe20000000f00 */
[----:B-1----:R-:W-:Y:S01]  /*2210*/  FADD.FTZ R67, R67, R68 ;  /* 0x0000004443437221 */ /* 0x002fe20000010000 */
[----:B------:R-:W-:Y:S01]  /*2220*/  MOV R109, 0xffffffff ;  /* 0xffffffff006d7802 */ /* 0x000fe20000000f00 */
[----:B------:R-:W-:Y:S01]  /*2230*/  IMAD.MOV.U32 R106, RZ, RZ, 0x1f ;  /* 0x0000001fff6a7424 */ /* 0x000fe200078e00ff */
[----:B------:R-:W-:Y:S01]  /*2240*/  MOV R64, 0x2270 ;  /* 0x0000227000407802 */ /* 0x000fe20000000f00 */
[----:B------:R-:W-:-:S02]  /*2250*/  IMAD.MOV.U32 R68, RZ, RZ, R69 ;  /* 0x000000ffff447224 */ /* 0x000fc400078e0045 */
[----:B------:R-:W-:Y:S05]  /*2260*/  CALL.REL.NOINC `($__internal_28_$__cuda_sm70_shflsync_bfly_p) ;  /* 0x0000027000007944 */ /* 0x000fea0003c00000 */
[----:B0-----:R-:W-:Y:S01]  /*2270*/  HFMA2.MMA R107, -RZ, RZ, 0, 2.384185791015625e-07 ;  /* 0x00000004ff6b7435 */ /* 0x001fe200000001ff */
[----:B-1----:R-:W-:Y:S01]  /*2280*/  MOV R66, R68 ;  /* 0x0000004400427202 */ /* 0x002fe20000000f00 */
[----:B------:R-:W-:Y:S01]  /*2290*/  IMAD.MOV.U32 R68, RZ, RZ, R67 ;  /* 0x000000ffff447224 */ /* 0x000fe200078e0043 */
[----:B------:R-:W-:Y:S01]  /*22a0*/  MOV R109, 0xffffffff ;  /* 0xffffffff006d7802 */ /* 0x000fe20000000f00 */
[----:B------:R-:W-:Y:S01]  /*22b0*/  IMAD.MOV.U32 R106, RZ, RZ, 0x1f ;  /* 0x0000001fff6a7424 */ /* 0x000fe200078e00ff */
[----:B------:R-:W-:-:S02]  /*22c0*/  MOV R64, 0x22e0 ;  /* 0x000022e000407802 */ /* 0x000fc40000000f00 */
[----:B------:R-:W-:Y:S05]  /*22d0*/  CALL.REL.NOINC `($__internal_28_$__cuda_sm70_shflsync_bfly_p) ;  /* 0x0000020000007944 */ /* 0x000fea0003c00000 */
        /* <DEDUP_REMOVED lines=23> */
[----:B0-----:R-:W-:Y:S01]  /*2450*/  HFMA2.MMA R107, -RZ, RZ, 0, 9.5367431640625e-07 ;  /* 0x00000010ff6b7435 */ /* 0x001fe200000001ff */
[----:B-1----:R-:W-:Y:S01]  /*2460*/  MOV R70, R68 ;  /* 0x0000004400467202 */ /* 0x002fe20000000f00 */
[----:B------:R-:W-:Y:S01]  /*2470*/  IMAD.MOV.U32 R68, RZ, RZ, R71 ;  /* 0x000000ffff447224 */ /* 0x000fe200078e0047 */
[----:B------:R-:W-:Y:S01]  /*2480*/  MOV R109, 0xffffffff ;  /* 0xffffffff006d7802 */ /* 0x000fe20000000f00 */
[----:B------:R-:W-:Y:S01]  /*2490*/  IMAD.MOV.U32 R106, RZ, RZ, 0x1f ;  /* 0x0000001fff6a7424 */ /* 0x000fe200078e00ff */
[----:B------:R-:W-:-:S02]  /*24a0*/  MOV R64, 0x24c0 ;  /* 0x000024c000407802 */ /* 0x000fc40000000f00 */
[----:B------:R-:W-:Y:S05]  /*24b0*/  CALL.REL.NOINC `($__internal_28_$__cuda_sm70_shflsync_bfly_p) ;  /* 0x0000002000007944 */ /* 0x000fea0003c00000 */
[----:B-1----:R-:W-:Y:S01]  /*24c0*/  IMAD.MOV.U32 R64, RZ, RZ, R68 ;  /* 0x000000ffff407224 */ /* 0x002fe200078e0044 */
[----:B0-----:R-:W-:Y:S05]  /*24d0*/  BRA `(.L_x_354) ;  /* 0xffffe99000007947 */ /* 0x001fea000383ffff */
        .weak           $__internal_28_$__cuda_sm70_shflsync_bfly_p
        .type           $__internal_28_$__cuda_sm70_shflsync_bfly_p,@function
        .size           $__internal_28_$__cuda_sm70_shflsync_bfly_p,(.L_x_1563 - $__internal_28_$__cuda_sm70_shflsync_bfly_p)
$__internal_28_$__cuda_sm70_shflsync_bfly_p:
[----:B------:R-:W-:Y:S01]  /*24e0*/  HFMA2.MMA R65, -RZ, RZ, 0, 0 ;  /* 0x00000000ff417435 */ /* 0x000fe200000001ff */
[----:B------:R-:W-:Y:S04]  /*24f0*/  WARPSYNC R109 ;  /* 0x0000006d00007348 */ /* 0x000fe80003800000 */
[----:B------:R0:W1:Y:S01]  /*2500*/  SHFL.BFLY PT, R68, R68, R107, R106 ;  /* 0x0c00006b44447389 */ /* 0x00006200000e006a */
[----:B------:R-:W-:Y:S05]  /*2510*/  RET.REL.NODEC R64 `(_ZN10layer_norm31ln_parallel_residual_bwd_kernelINS_13Kernel_traitsIf13__nv_bfloat16S2_S2_fjLj256ELj1ELj4ELj1ELj16ENS_18Kernel_traits_baseILj256EfS2_S2_S2_fjLj128EEEEELb1ELb0ELb0EEEvNS_9BwdParamsE) ;  /* 0xffffdae040007950 */ /* 0x000fea0003c3ffff */
.L_x_355:
        /* <DEDUP_REMOVED lines=14> */
.L_x_1563:


//--------------------- .text._ZN10layer_norm31ln_parallel_residual_bwd_kernelINS_13Kernel_traitsIf13__nv_bfloat16S2_S2_fjLj256ELj1ELj4ELj1ELj16ENS_18Kernel_traits_baseILj256EfS2_S2_S2_fjLj128EEEEELb1ELb0ELb1EEEvNS_9BwdParamsE --------------------------
	.section	.text._ZN10layer_norm31ln_parallel_residual_bwd_kernelINS_13Kernel_traitsIf13__nv_bfloat16S2_S2_fjLj256ELj1ELj4ELj1ELj16ENS_18Kernel_traits_baseILj256EfS2_S2_S2_fjLj128EEEEELb1ELb0ELb1EEEvNS_9BwdParamsE,"ax",@progbits
	.sectioninfo	@"SHI_REGISTERS=113"
	.align	128
        .global         _ZN10layer_norm31ln_parallel_residual_bwd_kernelINS_13Kernel_traitsIf13__nv_bfloat16S2_S2_fjLj256ELj1ELj4ELj1ELj16ENS_18Kernel_traits_baseILj256EfS2_S2_S2_fjLj128EEEEELb1ELb0ELb1EEEvNS_9BwdParamsE
        .type           _ZN10layer_norm31ln_parallel_residual_bwd_kernelINS_13Kernel_traitsIf13__nv_bfloat16S2_S2_fjLj256ELj1ELj4ELj1ELj16ENS_18Kernel_traits_baseILj256EfS2_S2_S2_fjLj128EEEEELb1ELb0ELb1EEEvNS_9BwdParamsE,@function
        .size           _ZN10layer_norm31ln_parallel_residual_bwd_kernelINS_13Kernel_traitsIf13__nv_bfloat16S2_S2_fjLj256ELj1ELj4ELj1ELj16ENS_18Kernel_traits_baseILj256EfS2_S2_S2_fjLj128EEEEELb1ELb0ELb1EEEvNS_9BwdParamsE,(.L_x_1564 - _ZN10layer_norm31ln_parallel_residual_bwd_kernelINS_13Kernel_traitsIf13__nv_bfloat16S2_S2_fjLj256ELj1ELj4ELj1ELj16ENS_18Kernel_traits_baseILj256EfS2_S2_S2_fjLj128EEEEELb1ELb0ELb1EEEvNS_9BwdParamsE)
        .other          _ZN10layer_norm31ln_parallel_residual_bwd_kernelINS_13Kernel_traitsIf13__nv_bfloat16S2_S2_fjLj256ELj1ELj4ELj1ELj16ENS_18Kernel_traits_baseILj256EfS2_S2_S2_fjLj128EEEEELb1ELb0ELb1EEEvNS_9BwdParamsE,@"STO_CUDA_ENTRY STV_DEFAULT"
_ZN10layer_norm31ln_parallel_residual_bwd_kernelINS_13Kernel_traitsIf13__nv_bfloat16S2_S2_fjLj256ELj1ELj4ELj1ELj16ENS_18Kernel_traits_baseILj256EfS2_S2_S2_fjLj128EEEEELb1ELb0ELb1EEEvNS_9BwdParamsE:
.text._ZN10layer_norm31ln_parallel_residual_bwd_kernelINS_13Kernel_traitsIf13__nv_bfloat16S2_S2_fjLj256ELj1ELj4ELj1ELj16ENS_18Kernel_traits_baseILj256EfS2_S2_S2_fjLj128EEEEELb1ELb0ELb1EEEvNS_9BwdParamsE:
        /* <DEDUP_REMOVED lines=25> */
.L_x_356:
[----:B------:R-:W-:-:S04]  /*0190*/  SHF.L.U32 R0, R53, 0x5, RZ ;  /* 0x0000000535007819 */ /* 0x000fc800000006ff */
[----:B------:R-:W-:-:S04]  /*01a0*/  LOP3.LUT R0, R0, 0x3e0, RZ, 0xc0, !PT ;  /* 0x000003e000007812 */ /* 0x000fc800078ec0ff */
[C---:B------:R-:W-:Y:S02]  /*01b0*/  IADD3 R2, P0, R0.reuse, c[0x0][0x1b0], RZ ;  /* 0x00006c0000027a10 */ /* 0x040fe40007f1e0ff */
[----:B------:R-:W-:-:S03]  /*01c0*/  IADD3 R20, P1, R0, c[0x0][0x1b8], RZ ;  /* 0x00006e0000147a10 */ /* 0x000fc60007f3e0ff */
[----:B------:R-:W-:Y:S01]  /*01d0*/  IMAD.X R3, RZ, RZ, c[0x0][0x1b4], P0 ;  /* 0x00006d00ff037624 */ /* 0x000fe200000e06ff */
[----:B------:R-:W-:-:S04]  /*01e0*/  IADD3.X R21, RZ, c[0x0][0x1bc], RZ, P1, !PT ;  /* 0x00006f00ff157a10 */ /* 0x000fc80000ffe4ff */
[----:B------:R0:W5:Y:S04]  /*01f0*/  LDG.E.128 R16, [R2.64] ;  /* 0x0000000402107981 */ /* 0x000168000c1e1d00 */
[----:B------:R0:W5:Y:S04]  /*0200*/  LDG.E.128 R12, [R2.64+0x10] ;  /* 0x00001004020c7981 */ /* 0x000168000c1e1d00 */
[----:B------:R0:W5:Y:S04]  /*0210*/  LDG.E.128 R8, [R20.64] ;  /* 0x0000000414087981 */ /* 0x000168000c1e1d00 */
[----:B------:R0:W5:Y:S01]  /*0220*/  LDG.E.128 R4, [R20.64+0x10] ;  /* 0x0000100414047981 */ /* 0x000162000c1e1d00 */
[----:B------:R-:W1:Y:S01]  /*0230*/  LDC.U8 R81, c[0x0][0x1f0] ;  /* 0x00007c00ff517b82 */ /* 0x000e620000000000 */
        /* <DEDUP_REMOVED lines=15> */
[----:B------:R-:W-:Y:S01]  /*0330*/  CS2R R78, SRZ ;  /* 0x00000000004e7805 */ /* 0x000fe2000001ff00 */
[----:B0-----:R-:W-:-:S02]  /*0340*/  CS2R R74, SRZ ;  /* 0x00000000004a7805 */ /* 0x001fc4000001ff00 */
.L_x_361:
[----:B------:R-:W-:Y:S01]  /*0350*/  IMAD R2, R80, c[0x0][0x168], RZ ;  /* 0x00005a0050027a24 */ /* 0x000fe200078e02ff */
[----:B------:R-:W-:-:S02]  /*0360*/  LOP3.LUT R32, R53, 0x1f, RZ, 0xc0, !PT ;  /* 0x0000001f35207812 */ /* 0x000fc400078ec0ff */
[----:B------:R-:W-:Y:S02]  /*0370*/  MOV R45, 0x4 ;  /* 0x00000004002d7802 */ /* 0x000fe40000000f00 */
[----:B------:R-:W-:-:S04]  /*0380*/  SHF.R.S32.HI R3, RZ, 0x1f, R2 ;  /* 0x0000001fff037819 */ /* 0x000fc80000011402 */
[----:B------:R-:W-:-:S04]  /*0390*/  LEA.HI R3, R3, R2, RZ, 0x3 ;  /* 0x0000000203037211 */ /* 0x000fc800078f18ff */
[----:B------:R-:W-:Y:S01]  /*03a0*/  LEA.HI.SX32 R73, R3, R32, 0x1d ;  /* 0x0000002003497211 */ /* 0x000fe200078feaff */
[----:B------:R-:W-:Y:S02]  /*03b0*/  IMAD.MOV.U32 R40, RZ, RZ, 0x10 ;  /* 0x00000010ff287424 */ /* 0x000fe400078e00ff */
[----:B------:R-:W-:Y:S01]  /*03c0*/  IMAD.WIDE R2, R80, R45, c[0x0][0x1a0] ;  /* 0x0000680050027625 */ /* 0x000fe200078e022d */
[----:B------:R-:W-:-:S03]  /*03d0*/  SHF.R.U32.HI R86, RZ, 0x1c, R73 ;  /* 0x0000001cff567819 */ /* 0x000fc60000011649 */
[----:B------:R-:W-:Y:S01]  /*03e0*/  IMAD.SHL.U32 R82, R73, 0x10, RZ ;  /* 0x0000001049527824 */ /* 0x000fe200078e00ff */
[----:B------:R0:W2:Y:S04]  /*03f0*/  LDG.E R85, [R2.64] ;  /* 0x0000000402557981 */ /* 0x0000a8000c1e1900 */
[----:B------:R-:W-:-:S04]  /*0400*/  IADD3 R32, P0, R82, c[0x0][0x188], RZ ;  /* 0x0000620052207a10 */ /* 0x000fc80007f1e0ff */
[----:B------:R-:W-:Y:S01]  /*0410*/  IADD3.X R33, R86, c[0x0][0x18c], RZ, P0, !PT ;  /* 0x0000630056217a10 */ /* 0x000fe200007fe4ff */
[----:B------:R-:W-:-:S04]  /*0420*/  IMAD.WIDE.U32 R36, R73, R40, c[0x0][0x208] ;  /* 0x0000820049247625 */ /* 0x000fc800078e0028 */
[----:B------:R-:W-:Y:S01]  /*0430*/  IMAD.WIDE.U32 R40, R73, R40, c[0x0][0x210] ;  /* 0x0000840049287625 */ /* 0x000fe200078e0028 */
[----:B------:R-:W3:Y:S03]  /*0440*/  LDG.E.128 R32, [R32.64] ;  /* 0x0000000420207981 */ /* 0x000ee6000c1e1d00 */
[----:B------:R-:W-:Y:S01]  /*0450*/  IMAD.WIDE R44, R80, R45, c[0x0][0x1a8] ;  /* 0x00006a00502c7625 */ /* 0x000fe200078e022d */
[----:B------:R-:W4:Y:S01]  /*0460*/  LDG.E.128 R36, [R36.64] ;  /* 0x0000000424247981 */ /* 0x000f22000c1e1d00 */
[----:B------:R-:W-:-:S03]  /*0470*/  ISETP.NE.U32.AND P0, PT, RZ, c[0x0][0x250], PT ;  /* 0x00009400ff007a0c */ /* 0x000fc60003f05070 */
        /* <DEDUP_REMOVED lines=10> */
[----:B-----5:R-:W5:Y:S01]  /*0520*/  LDG.E.64 R44, [R44.64] ;  /* 0x000000042c2c7981 */ /* 0x020f62000c1e1b00 */
        /* <DEDUP_REMOVED lines=14> */
[----:B------:R-:W-:Y:S01]  /*0610*/  PRMT R98, RZ, 0x7610, R33 ;  /* 0x00007610ff627816 */ /* 0x000fe20000000021 */
[----:B------:R-:W-:Y:S01]  /*0620*/  FMUL.FTZ R32, R83, R32 ;  /* 0x0000002053207220 */ /* 0x000fe20000410000 */
[--C-:B------:R-:W-:Y:S02]  /*0630*/  PRMT R102, RZ, 0x5410, R34.reuse ;  /* 0x00005410ff667816 */ /* 0x100fe40000000022 */
[----:B------:R-:W-:Y:S01]  /*0640*/  PRMT R100, RZ, 0x7610, R34 ;  /* 0x00007610ff647816 */ /* 0x000fe20000000022 */
[----:B------:R-:W-:Y:S01]  /*0650*/  FADD.FTZ R34, -R85, R84 ;  /* 0x0000005455227221 */ /* 0x000fe20000010100 */
[----:B------:R-:W-:Y:S02]  /*0660*/  PRMT R33, RZ, 0x5410, R36 ;  /* 0x00005410ff217816 */ /* 0x000fe40000000024 */
[----:B------:R-:W-:-:S02]  /*0670*/  PRMT R104, RZ, 0x5410, R35 ;  /* 0x00005410ff687816 */ /* 0x000fc40000000023 */
[----:B------:R-:W-:Y:S01]  /*0680*/  PRMT R110, RZ, 0x7610, R35 ;  /* 0x00007610ff6e7816 */ /* 0x000fe20000000023 */
[----:B------:R-:W-:Y:S01]  /*0690*/  FMUL.FTZ R35, R8, R37 ;  /* 0x0000002508237220 */ /* 0x000fe20000410000 */
[----:B------:R-:W-:Y:S01]  /*06a0*/  PRMT R40, RZ, 0x7610, R40 ;  /* 0x00007610ff287816 */ /* 0x000fe20000000028 */
[----:B------:R-:W-:Y:S01]  /*06b0*/  FADD.FTZ R78, R33, R78 ;  /* 0x0000004e214e7221 */ /* 0x000fe20000010000 */
[----:B------:R-:W-:Y:S01]  /*06c0*/  PRMT R36, RZ, 0x7610, R36 ;  /* 0x00007610ff247816 */ /* 0x000fe20000000024 */
[----:B------:R-:W-:Y:S01]  /*06d0*/  FMUL.FTZ R34, R83, R34 ;  /* 0x0000002253227220 */ /* 0x000fe20000410000 */
[--C-:B------:R-:W-:Y:S01]  /*06e0*/  PRMT R105, RZ, 0x5410, R38.reuse ;  /* 0x00005410ff697816 */ /* 0x100fe20000000026 */
[-C--:B------:R-:W-:Y:S01]  /*06f0*/  FFMA.FTZ R79, R32, R33.reuse, R79 ;  /* 0x00000021204f7223 */ /* 0x080fe2000001004f */
[----:B------:R-:W-:Y:S01]  /*0700*/  PRMT R107, RZ, 0x7610, R38 ;  /* 0x00007610ff6b7816 */ /* 0x000fe20000000026 */
[----:B------:R-:W-:Y:S01]  /*0710*/  FMUL.FTZ R38, R9, R40 ;  /* 0x0000002809267220 */ /* 0x000fe20000410000 */
[----:B------:R-:W-:Y:S01]  /*0720*/  PRMT R95, RZ, 0x5410, R41 ;  /* 0x00005410ff5f7816 */ /* 0x000fe20000000029 */
[----:B------:R-:W-:-:S02]  /*0730*/  FFMA.FTZ R33, R16, R33, R35 ;  /* 0x0000002110217223 */ /* 0x000fc40000010023 */
[C---:B------:R-:W-:Y:S01]  /*0740*/  FADD.FTZ R108, -R85.reuse, R98 ;  /* 0x00000062556c7221 */ /* 0x040fe20000010100 */
[----:B------:R-:W-:Y:S01]  /*0750*/  PRMT R73, RZ, 0x5410, R39 ;  /* 0x00005410ff497816 */ /* 0x000fe20000000027 */
[C---:B------:R-:W-:Y:S01]  /*0760*/  FADD.FTZ R106, -R85.reuse, R96 ;  /* 0x00000060556a7221 */ /* 0x040fe20000010100 */
[----:B------:R-:W-:Y:S01]  /*0770*/  PRMT R96, RZ, 0x7610, R41 ;  /* 0x00007610ff607816 */ /* 0x000fe20000000029 */
[C---:B------:R-:W-:Y:S02]  /*0780*/  FADD.FTZ R102, -R85.reuse, R102 ;  /* 0x0000006655667221 */ /* 0x040fe40000010100 */
[C---:B------:R-:W-:Y:S02]  /*0790*/  FADD.FTZ R98, -R85.reuse, R100 ;  /* 0x0000006455627221 */ /* 0x040fe40000010100 */
[C---:B------:R-:W-:Y:S02]  /*07a0*/  FADD.FTZ R72, -R85.reuse, R104 ;  /* 0x0000006855487221 */ /* 0x040fe40000010100 */
[----:B------:R-:W-:Y:S01]  /*07b0*/  FADD.FTZ R84, -R85, R110 ;  /* 0x0000006e55547221 */ /* 0x000fe20000010100 */
[----:B------:R-:W-:Y:S01]  /*07c0*/  PRMT R85, RZ, 0x7610, R39 ;  /* 0x00007610ff557816 */ /* 0x000fe20000000027 */
        /* <DEDUP_REMOVED lines=8> */
[----:B------:R-:W-:Y:S01]  /*0850*/  PRMT R97, RZ, 0x5410, R42 ;  /* 0x00005410ff617816 */ /* 0x000fe2000000002a */
[----:B------:R-:W-:Y:S01]  /*0860*/  FADD.FTZ R74, R36, R74 ;  /* 0x0000004a244a7221 */ /* 0x000fe20000010000 */
[----:B------:R-:W-:Y:S01]  /*0870*/  PRMT R100, RZ, 0x7610, R42 ;  /* 0x00007610ff647816 */ /* 0x000fe2000000002a */
[----:B------:R-:W-:Y:S02]  /*0880*/  FFMA.FTZ R75, R34, R36, R75 ;  /* 0x00000024224b7223 */ /* 0x000fe4000001004b */
[----:B------:R-:W-:Y:S02]  /*0890*/  FMUL.FTZ R36, R83, R106 ;  /* 0x0000006a53247220 */ /* 0x000fe40000410000 */
[----:B------:R-:W-:Y:S02]  /*08a0*/  FMUL.FTZ R42, R11, R96 ;  /* 0x000000600b2a7220 */ /* 0x000fe40000410000 */
[----:B------:R-:W-:-:S02]  /*08b0*/  FFMA.FTZ R39, R18, R101, R39 ;  /* 0x0000006512277223 */ /* 0x000fc40000010027 */
[----:B------:R-:W-:Y:S02]  /*08c0*/  FADD.FTZ R40, R40, R35 ;  /* 0x0000002328287221 */ /* 0x000fe40000010000 */
[----:B------:R-:W-:Y:S01]  /*08d0*/  FFMA.FTZ R37, R34, R35, R37 ;  /* 0x0000002322257223 */ /* 0x000fe20000010025 */
[--C-:B------:R-:W-:Y:S01]  /*08e0*/  PRMT R99, RZ, 0x5410, R43.reuse ;  /* 0x00005410ff637816 */ /* 0x100fe2000000002b */
[----:B------:R-:W-:Y:S01]  /*08f0*/  FMUL.FTZ R38, R83, R108 ;  /* 0x0000006c53267220 */ /* 0x000fe20000410000 */
[----:B------:R-:W-:Y:S01]  /*0900*/  PRMT R104, RZ, 0x7610, R43 ;  /* 0x00007610ff687816 */ /* 0x000fe2000000002b */
[----:B------:R-:W-:Y:S02]  /*0910*/  FFMA.FTZ R41, R19, R103, R42 ;  /* 0x0000006713297223 */ /* 0x000fe4000001002a */
[----:B------:R-:W-:Y:S02]  /*0920*/  FMUL.FTZ R43, R4, R97 ;  /* 0x00000061042b7220 */ /* 0x000fe40000410000 */
[----:B------:R-:W-:-:S02]  /*0930*/  FADD.FTZ R40, R40, R39 ;  /* 0x0000002728287221 */ /* 0x000fc40000010000 */
[----:B------:R-:W-:Y:S02]  /*0940*/  FFMA.FTZ R37, R36, R39, R37 ;  /* 0x0000002724257223 */ /* 0x000fe40000010025 */
[----:B------:R-:W-:Y:S02]  /*0950*/  FMUL.FTZ R42, R83, R102 ;  /* 0x00000066532a7220 */ /* 0x000fe40000410000 */
[----:B------:R-:W-:Y:S02]  /*0960*/  FMUL.FTZ R102, R5, R100 ;  /* 0x0000006405667220 */ /* 0x000fe40000410000 */
[----:B------:R-:W-:Y:S02]  /*0970*/  FFMA.FTZ R43, R12, R105, R43 ;  /* 0x000000690c2b7223 */ /* 0x000fe4000001002b */
[----:B------:R-:W-:Y:S02]  /*0980*/  FADD.FTZ R40, R40, R41 ;  /* 0x0000002928287221 */ /* 0x000fe40000010000 */
[----:B------:R-:W-:-:S02]  /*0990*/  FFMA.FTZ R37, R38, R41, R37 ;  /* 0x0000002926257223 */ /* 0x000fc40000010025 */
[----:B------:R-:W-:Y:S02]  /*09a0*/  FADD.FTZ R68, R101, R68 ;  /* 0x0000004465447221 */ /* 0x000fe40000010000 */
[----:B------:R-:W-:Y:S02]  /*09b0*/  FFMA.FTZ R69, R36, R101, R69 ;  /* 0x0000006524457223 */ /* 0x000fe40000010045 */
[----:B------:R-:W-:Y:S02]  /*09c0*/  FFMA.FTZ R101, R13, R107, R102 ;  /* 0x0000006b0d657223 */ /* 0x000fe40000010066 */
[C---:B------:R-:W-:Y:S01]  /*09d0*/  FMUL.FTZ R72, R83.reuse, R72 ;  /* 0x0000004853487220 */ /* 0x040fe20000410000 */
[----:B------:R-:W-:Y:S01]  /*09e0*/  @P0 PRMT R89, R2, 0x7610, R89 ;  /* 0x0000761002590816 */ /* 0x000fe20000000059 */
[----:B------:R-:W-:Y:S02]  /*09f0*/  FMUL.FTZ R98, R83, R98 ;  /* 0x0000006253627220 */ /* 0x000fe40000410000 */
[----:B------:R-:W-:-:S02]  /*0a00*/  FMUL.FTZ R102, R6, R99 ;  /* 0x0000006306667220 */ /* 0x000fc40000410000 */
[----:B------:R-:W-:Y:S02]  /*0a10*/  FADD.FTZ R66, R95, R66 ;  /* 0x000000425f427221 */ /* 0x000fe40000010000 */
[----:B------:R-:W-:Y:S01]  /*0a20*/  FFMA.FTZ R67, R36, R95, R67 ;  /* 0x0000005f24437223 */ /* 0x000fe20000010043 */
[----:B------:R-:W-:Y:S01]  /*0a30*/  @P0 SHF.R.U64 R95, R2, 0x8, R3 ;  /* 0x00000008025f0819 */ /* 0x000fe20000001203 */
[----:B------:R-:W-:Y:S02]  /*0a40*/  FADD.FTZ R62, R96, R62 ;  /* 0x0000003e603e7221 */ /* 0x000fe40000010000 */
[----:B------:R-:W-:Y:S01]  /*0a50*/  FFMA.FTZ R63, R38, R96, R63 ;  /* 0x00000060263f7223 */ /* 0x000fe2000001003f */
[----:B------:R-:W-:Y:S01]  /*0a60*/  @P0 SHF.R.U64 R96, R2, 0x10, R3 ;  /* 0x0000001002600819 */ /* 0x000fe20000001203 */
[----:B------:R-:W-:Y:S02]  /*0a70*/  FADD.FTZ R40, R40, R43 ;  /* 0x0000002b28287221 */ /* 0x000fe40000010000 */
[----:B------:R-:W-:Y:S01]  /*0a80*/  FFMA.FTZ R37, R42, R43, R37 ;  /* 0x0000002b2a257223 */ /* 0x000fe20000010025 */
[----:B------:R-:W-:Y:S01]  /*0a90*/  @P0 SHF.R.U64 R2, R2, 0x18, R3 ;  /* 0x0000001802020819 */ /* 0x000fe20000001203 */
[----:B------:R-:W-:-:S02]  /*0aa0*/  FADD.FTZ R48, R73, R48 ;  /* 0x0000003049307221 */ /* 0x000fc40000010000 */
[----:B------:R-:W-:Y:S02]  /*0ab0*/  FMUL.FTZ R84, R83, R84 ;  /* 0x0000005453547220 */ /* 0x000fe40000410000 */
[-C--:B------:R-:W-:Y:S02]  /*0ac0*/  FFMA.FTZ R47, R72, R73.reuse, R47 ;  /* 0x00000049482f7223 */ /* 0x080fe4000001002f */
[----:B------:R-:W-:Y:S02]  /*0ad0*/  FMUL.FTZ R106, R7, R104 ;  /* 0x00000068076a7220 */ /* 0x000fe40000410000 */
[----:B------:R-:W-:Y:S02]  /*0ae0*/  FFMA.FTZ R73, R14, R73, R102 ;  /* 0x000000490e497223 */ /* 0x000fe40000010066 */
[----:B------:R-:W-:Y:S02]  /*0af0*/  FADD.FTZ R40, R40, R101 ;  /* 0x0000006528287221 */ /* 0x000fe40000010000 */
[----:B------:R-:W-:Y:S01]  /*0b00*/  FFMA.FTZ R37, R98, R101, R37 ;  /* 0x0000006562257223 */ /* 0x000fe20000010025 */
[----:B------:R-:W-:Y:S01]  /*0b10*/  @P0 PRMT R87, R95, 0x7610, R87 ;  /* 0x000076105f570816 */ /* 0x000fe20000000057 */
[----:B------:R-:W-:Y:S01]  /*0b20*/  FADD.FTZ R46, R85, R46 ;  /* 0x0000002e552e7221 */ /* 0x000fe20000010000 */
[----:B------:R-:W-:Y:S01]  /*0b30*/  @P0 PRMT R90, R2, 0x7610, R90 ;  /* 0x00007610025a0816 */ /* 0x000fe2000000005a */
[-C--:B------:R-:W-:Y:S01]  /*0b40*/  FFMA.FTZ R0, R84, R85.reuse, R0 ;  /* 0x0000005554007223 */ /* 0x080fe20000010000 */
[----:B------:R-:W-:Y:S01]  /*0b50*/  @P0 SHF.R.U32.HI R95, RZ, 0x8, R3 ;  /* 0x00000008ff5f0819 */ /* 0x000fe20000011603 */
[----:B------:R-:W-:Y:S01]  /*0b60*/  FFMA.FTZ R85, R15, R85, R106 ;  /* 0x000000550f557223 */ /* 0x000fe2000001006a */
[----:B------:R-:W-:Y:S01]  /*0b70*/  @P0 PRMT R92, R3, 0x7610, R92 ;  /* 0x00007610035c0816 */ /* 0x000fe2000000005c */
[----:B------:R-:W-:Y:S01]  /*0b80*/  FADD.FTZ R40, R40, R73 ;  /* 0x0000004928287221 */ /* 0x000fe20000010000 */
[----:B------:R-:W-:Y:S01]  /*0b90*/  @P0 SHF.R.U32.HI R2, RZ, 0x10, R3 ;  /* 0x00000010ff020819 */ /* 0x000fe20000011603 */
[----:B------:R-:W-:Y:S01]  /*0ba0*/  FFMA.FTZ R37, R72, R73, R37 ;  /* 0x0000004948257223 */ /* 0x000fe20000010025 */
[----:B------:R-:W-:Y:S01]  /*0bb0*/  @P0 SHF.R.U32.HI R3, RZ, 0x18, R3 ;  /* 0x00000018ff030819 */ /* 0x000fe20000011603 */
[----:B------:R-:W-:Y:S01]  /*0bc0*/  FADD.FTZ R59, R100, R59 ;  /* 0x0000003b643b7221 */ /* 0x000fe20000010000 */
[----:B------:R-:W-:Y:S01]  /*0bd0*/  @P0 PRMT R91, R95, 0x7610, R91 ;  /* 0x000076105f5b0816 */ /* 0x000fe2000000005b */
        /* <DEDUP_REMOVED lines=20> */
.L_x_362:
        /* <DEDUP_REMOVED lines=18> */
.L_x_363:
[----:B--2---:R-:W-:Y:S01]  /*0e40*/  FADD.FTZ R100, R100, R95 ;  /* 0x0000005f64647221 */ /* 0x004fe20000010000 */
[----:B-----5:R-:W-:Y:S01]  /*0e50*/  LOP3.LUT P4, RZ, R44, 0xff0000, RZ, 0xc0, !PT ;  /* 0x00ff00002cff7812 */ /* 0x020fe2000788c0ff */
[----:B-1----:R-:W-:Y:S01]  /*0e60*/  FADD.FTZ R2, R2, R97 ;  /* 0x0000006102027221 */ /* 0x002fe20000010000 */
[C---:B------:R-:W-:Y:S01]  /*0e70*/  LOP3.LUT P5, RZ, R45.reuse, 0xff, RZ, 0xc0, !PT ;  /* 0x000000ff2dff7812 */ /* 0x040fe200078ac0ff */
        /* <DEDUP_REMOVED lines=25> */
[----:B------:R-:W-:Y:S02]  /*1010*/  FMUL.FTZ R36, R83, R36 ;  /* 0x0000002453247220 */ /* 0x000fe40000410000 */
        /* <DEDUP_REMOVED lines=26> */
[----:B------:R-:W-:Y:S02]  /*11c0*/  LOP3.LUT P4, RZ, R45, 0xff0000, RZ, 0xc0, !PT ;  /* 0x00ff00002dff7812 */ /* 0x000fe4000788c0ff */
[----:B------:R-:W-:-:S02]  /*11d0*/  FSEL R96, R38, RZ, P6 ;  /* 0x000000ff26607208 */ /* 0x000fc40003000000 */
[----:B------:R-:W-:Y:S02]  /*11e0*/  FSEL R41, R39, RZ, P4 ;  /* 0x000000ff27297208 */ /* 0x000fe40002000000 */
[----:B------:R-:W-:Y:S01]  /*11f0*/  LOP3.LUT P4, RZ, R45, 0xff00, RZ, 0xc0, !PT ;  /* 0x0000ff002dff7812 */ /* 0x000fe2000788c0ff */
[----:B------:R-:W-:Y:S01]  /*1200*/  FMUL.FTZ R45, R42, c[0x0][0x1e8] ;  /* 0x00007a002a2d7a20 */ /* 0x000fe20000410000 */
[----:B------:R-:W-:Y:S01]  /*1210*/  LOP3.LUT P6, RZ, R44, 0xff, RZ, 0xc0, !PT ;  /* 0x000000ff2cff7812 */ /* 0x000fe200078cc0ff */
[----:B------:R-:W-:Y:S01]  /*1220*/  FMUL.FTZ R44, R33, c[0x0][0x1e8] ;  /* 0x00007a00212c7a20 */ /* 0x000fe20000410000 */
[----:B------:R-:W-:Y:S01]  /*1230*/  @P1 F2FP.BF16.PACK_AB R35, RZ, R42 ;  /* 0x0000002aff23123e */ /* 0x000fe200000010ff */
[----:B------:R-:W-:Y:S01]  /*1240*/  FMUL.FTZ R42, R34, c[0x0][0x1e8] ;  /* 0x00007a00222a7a20 */ /* 0x000fe20000410000 */
[----:B------:R-:W-:Y:S02]  /*1250*/  @P1 F2FP.BF16.PACK_AB R2, RZ, R32 ;  /* 0x00000020ff02123e */ /* 0x000fe400000010ff */
[----:B------:R-:W-:-:S02]  /*1260*/  @P1 F2FP.BF16.PACK_AB R36, RZ, R36 ;  /* 0x00000024ff24123e */ /* 0x000fc400000010ff */
[----:B------:R-:W-:Y:S02]  /*1270*/  @P1 F2FP.BF16.PACK_AB R72, RZ, R72 ;  /* 0x00000048ff48123e */ /* 0x000fe400000010ff */
[----:B------:R-:W-:Y:S02]  /*1280*/  @P1 F2FP.BF16.PACK_AB R3, RZ, R34 ;  /* 0x00000022ff03123e */ /* 0x000fe400000010ff */
[----:B------:R-:W-:Y:S02]  /*1290*/  @P1 PRMT R24, R2, 0x7610, R24 ;  /* 0x0000761002181816 */ /* 0x000fe40000000018 */
[----:B------:R-:W-:Y:S02]  /*12a0*/  FSEL R43, R42, RZ, P2 ;  /* 0x000000ff2a2b7208 */ /* 0x000fe40001000000 */
[----:B------:R-:W-:Y:S02]  /*12b0*/  @P1 F2FP.BF16.PACK_AB R37, RZ, R33 ;  /* 0x00000021ff25123e */ /* 0x000fe400000010ff */
[----:B------:R-:W-:Y:S01]  /*12c0*/  @P1 F2FP.BF16.PACK_AB R40, RZ, R98 ;  /* 0x00000062ff28123e */ /* 0x000fe200000010ff */
[----:B------:R-:W-:Y:S01]  /*12d0*/  FMUL.FTZ R98, R98, c[0x0][0x1e8] ;  /* 0x00007a0062627a20 */ /* 0x000fe20000410000 */
[----:B------:R-:W-:-:S02]  /*12e0*/  @P1 F2FP.BF16.PACK_AB R83, RZ, R83 ;  /* 0x00000053ff53123e */ /* 0x000fc400000010ff */
[----:B------:R-:W-:Y:S02]  /*12f0*/  @P1 PRMT R25, R36, 0x7610, R25 ;  /* 0x0000761024191816 */ /* 0x000fe40000000019 */
[----:B------:R-:W-:Y:S02]  /*1300*/  @P1 PRMT R26, R35, 0x7610, R26 ;  /* 0x00007610231a1816 */ /* 0x000fe4000000001a */
[----:B------:R-:W-:Y:S02]  /*1310*/  @P1 PRMT R27, R72, 0x7610, R27 ;  /* 0x00007610481b1816 */ /* 0x000fe4000000001b */
[----:B------:R-:W-:Y:S02]  /*1320*/  @P1 IADD3 R2, P2, R82, c[0x0][0x258], RZ ;  /* 0x0000960052021a10 */ /* 0x000fe40007f5e0ff */
[----:B------:R-:W-:Y:S02]  /*1330*/  @P1 PRMT R24, R24, 0x5410, R3 ;  /* 0x0000541018181816 */ /* 0x000fe40000000003 */
[----:B------:R-:W-:-:S02]  /*1340*/  @P1 IADD3.X R3, R86, c[0x0][0x25c], RZ, P2, !PT ;  /* 0x0000970056031a10 */ /* 0x000fc400017fe4ff */
[----:B------:R-:W-:Y:S02]  /*1350*/  @P1 PRMT R25, R25, 0x5410, R37 ;  /* 0x0000541019191816 */ /* 0x000fe40000000025 */
[----:B------:R-:W-:Y:S02]  /*1360*/  @P1 PRMT R26, R26, 0x5410, R40 ;  /* 0x000054101a1a1816 */ /* 0x000fe40000000028 */
[----:B------:R-:W-:Y:S02]  /*1370*/  @P1 PRMT R27, R27, 0x5410, R83 ;  /* 0x000054101b1b1816 */ /* 0x000fe40000000053 */
[----:B------:R-:W-:Y:S01]  /*1380*/  F2FP.BF16.PACK_AB R35, R96, R41 ;  /* 0x000000296023723e */ /* 0x000fe200000010ff */
[----:B------:R-:W-:Y:S01]  /*1390*/  FMUL.FTZ R41, R32, c[0x0][0x1e8] ;  /* 0x00007a0020297a20 */ /* 0x000fe20000410000 */
[----:B------:R-:W-:Y:S01]  /*13a0*/  FSEL R33, R44, RZ, P3 ;  /* 0x000000ff2c217208 */ /* 0x000fe20001800000 */
[----:B------:R1:W-:Y:S01]  /*13b0*/  @P1 STG.E.128 [R2.64], R24 ;  /* 0x0000001802001986 */ /* 0x0003e2000c101d04 */
[----:B------:R-:W-:-:S02]  /*13c0*/  IADD3 R36, P3, R82, c[0x0][0x248], RZ ;  /* 0x0000920052247a10 */ /* 0x000fc40007f7e0ff */
[----:B------:R-:W-:Y:S02]  /*13d0*/  @P0 LOP3.LUT P1, RZ, R89, 0xff, RZ, 0xc0, !PT ;  /* 0x000000ff59ff0812 */ /* 0x000fe4000782c0ff */
[----:B------:R-:W-:Y:S02]  /*13e0*/  IADD3.X R37, R86, c[0x0][0x24c], RZ, P3, !PT ;  /* 0x0000930056257a10 */ /* 0x000fe40001ffe4ff */
[----:B------:R-:W-:Y:S02]  /*13f0*/  @P0 LOP3.LUT P2, RZ, R87, 0xff, RZ, 0xc0, !PT ;  /* 0x000000ff57ff0812 */ /* 0x000fe4000784c0ff */
[----:B------:R-:W-:Y:S02]  /*1400*/  @P0 LOP3.LUT P3, RZ, R88, 0xff, RZ, 0xc0, !PT ;  /* 0x000000ff58ff0812 */ /* 0x000fe4000786c0ff */
[----:B------:R-:W-:Y:S02]  /*1410*/  @P0 FSEL R40, R41, RZ, P1 ;  /* 0x000000ff29280208 */ /* 0x000fe40000800000 */
[----:B------:R-:W-:-:S02]  /*1420*/  @P0 LOP3.LUT P1, RZ, R92, 0xff, RZ, 0xc0, !PT ;  /* 0x000000ff5cff0812 */ /* 0x000fc4000782c0ff */
[----:B------:R-:W-:Y:S02]  /*1430*/  FSEL R32, R41, RZ, P6 ;  /* 0x000000ff29207208 */ /* 0x000fe40003000000 */
[----:B------:R-:W-:Y:S02]  /*1440*/  FSEL R85, R98, RZ, P4 ;  /* 0x000000ff62557208 */ /* 0x000fe40002000000 */
[----:B------:R-:W-:Y:S02]  /*1450*/  @P0 FSEL R41, R42, RZ, P2 ;  /* 0x000000ff2a290208 */ /* 0x000fe40001000000 */
[----:B------:R-:W-:Y:S02]  /*1460*/  @P0 LOP3.LUT P4, RZ, R90, 0xff, RZ, 0xc0, !PT ;  /* 0x000000ff5aff0812 */ /* 0x000fe4000788c0ff */
[----:B------:R-:W-:Y:S02]  /*1470*/  @P0 FSEL R42, R73, RZ, P3 ;  /* 0x000000ff492a0208 */ /* 0x000fe40001800000 */
[----:B------:R-:W-:-:S02]  /*1480*/  @P0 LOP3.LUT P2, RZ, R91, 0xff, RZ, 0xc0, !PT ;  /* 0x000000ff5bff0812 */ /* 0x000fc4000784c0ff */
[----:B------:R-:W-:Y:S02]  /*1490*/  @P0 LOP3.LUT P3, RZ, R93, 0xff, RZ, 0xc0, !PT ;  /* 0x000000ff5dff0812 */ /* 0x000fe4000786c0ff */
[----:B-1----:R-:W-:Y:S02]  /*14a0*/  @P0 FSEL R2, R45, RZ, P1 ;  /* 0x000000ff2d020208 */ /* 0x002fe40000800000 */
[----:B------:R-:W-:Y:S02]  /*14b0*/  F2FP.BF16.PACK_AB R32, R43, R32 ;  /* 0x000000202b20723e */ /* 0x000fe400000010ff */
[----:B------:R-:W-:Y:S02]  /*14c0*/  @P0 FSEL R43, R44, RZ, P4 ;  /* 0x000000ff2c2b0208 */ /* 0x000fe40002000000 */
[----:B------:R-:W-:Y:S02]  /*14d0*/  @P0 LOP3.LUT P4, RZ, R94, 0xff, RZ, 0xc0, !PT ;  /* 0x000000ff5eff0812 */ /* 0x000fe4000788c0ff */
[----:B------:R-:W-:-:S02]  /*14e0*/  @P0 FSEL R3, R98, RZ, P2 ;  /* 0x000000ff62030208 */ /* 0x000fc40001000000 */
[----:B------:R-:W-:Y:S02]  /*14f0*/  @P0 FSEL R39, R39, RZ, P3 ;  /* 0x000000ff27270208 */ /* 0x000fe40001800000 */
[----:B------:R-:W-:Y:S02]  /*1500*/  @P0 F2FP.BF16.PACK_AB R2, RZ, R2 ;  /* 0x00000002ff02023e */ /* 0x000fe400000010ff */
[----:B------:R-:W-:Y:S02]  /*1510*/  @P0 F2FP.BF16.PACK_AB R40, RZ, R40 ;  /* 0x00000028ff28023e */ /* 0x000fe400000010ff */
[----:B------:R-:W-:Y:S02]  /*1520*/  @P0 F2FP.BF16.PACK_AB R42, RZ, R42 ;  /* 0x0000002aff2a023e */ /* 0x000fe400000010ff */
[----:B------:R-:W-:Y:S02]  /*1530*/  @P0 FSEL R38, R38, RZ, P4 ;  /* 0x000000ff26260208 */ /* 0x000fe40002000000 */
[----:B------:R-:W-:-:S02]  /*1540*/  @P0 F2FP.BF16.PACK_AB R3, RZ, R3 ;  /* 0x00000003ff03023e */ /* 0x000fc400000010ff */
[----:B------:R-:W-:Y:S02]  /*1550*/  @P0 F2FP.BF16.PACK_AB R39, RZ, R39 ;  /* 0x00000027ff27023e */ /* 0x000fe400000010ff */
[----:B------:R-:W-:Y:S02]  /*1560*/  @P0 PRMT R30, R2, 0x7610, R30 ;  /* 0x00007610021e0816 */ /* 0x000fe4000000001e */
[----:B------:R-:W-:Y:S02]  /*1570*/  FSEL R34, R45, RZ, P5 ;  /* 0x000000ff2d227208 */ /* 0x000fe40002800000 */
[----:B------:R-:W-:Y:S02]  /*1580*/  @P0 F2FP.BF16.PACK_AB R41, RZ, R41 ;  /* 0x00000029ff29023e */ /* 0x000fe400000010ff */
[----:B------:R-:W-:Y:S02]  /*1590*/  @P0 F2FP.BF16.PACK_AB R43, RZ, R43 ;  /* 0x0000002bff2b023e */ /* 0x000fe400000010ff */
[----:B------:R-:W-:-:S02]  /*15a0*/  @P0 F2FP.BF16.PACK_AB R38, RZ, R38 ;  /* 0x00000026ff26023e */ /* 0x000fc400000010ff */
[----:B------:R-:W-:Y:S02]  /*15b0*/  @P0 PRMT R28, R40, 0x7610, R28 ;  /* 0x00007610281c0816 */ /* 0x000fe4000000001c */
[----:B------:R-:W-:Y:S02]  /*15c0*/  @P0 IADD3 R82, P1, R82, c[0x0][0x250], RZ ;  /* 0x0000940052520a10 */ /* 0x000fe40007f3e0ff */
[----:B------:R-:W-:Y:S02]  /*15d0*/  @P0 PRMT R29, R42, 0x7610, R29 ;  /* 0x000076102a1d0816 */ /* 0x000fe4000000001d */
[----:B------:R-:W-:Y:S02]  /*15e0*/  @P0 PRMT R31, R39, 0x7610, R31 ;  /* 0x00007610271f0816 */ /* 0x000fe4000000001f */
[----:B------:R-:W-:Y:S01]  /*15f0*/  @P0 PRMT R30, R30, 0x5410, R3 ;  /* 0x000054101e1e0816 */ /* 0x000fe20000000003 */
[----:B------:R-:W-:Y:S01]  /*1600*/  IMAD.MOV.U32 R3, RZ, RZ, c[0x0][0x160] ;  /* 0x00005800ff037624 */ /* 0x000fe200078e00ff */
[----:B------:R-:W-:-:S02]  /*1610*/  F2FP.BF16.PACK_AB R34, R85, R34 ;  /* 0x000000225522723e */ /* 0x000fc400000010ff */
[----:B------:R-:W-:Y:S02]  /*1620*/  F2FP.BF16.PACK_AB R33, R33, R84 ;  /* 0x000000542121723e */ /* 0x000fe400000010ff */
[----:B------:R-:W-:Y:S02]  /*1630*/  @P0 IADD3.X R83, R86, c[0x0][0x254], RZ, P1, !PT ;  /* 0x0000950056530a10 */ /* 0x000fe40000ffe4ff */
[----:B------:R-:W-:Y:S01]  /*1640*/  @P0 PRMT R28, R28, 0x5410, R41 ;  /* 0x000054101c1c0816 */ /* 0x000fe20000000029 */
[----:B------:R1:W-:Y:S01]  /*1650*/  STG.E.128 [R36.64], R32 ;  /* 0x0000002024007986 */ /* 0x0003e2000c101d04 */
[----:B------:R-:W-:Y:S02]  /*1660*/  @P0 PRMT R29, R29, 0x5410, R43 ;  /* 0x000054101d1d0816 */ /* 0x000fe4000000002b */
[----:B------:R-:W-:Y:S02]  /*1670*/  @P0 PRMT R31, R31, 0x5410, R38 ;  /* 0x000054101f1f0816 */ /* 0x000fe40000000026 */
[----:B------:R-:W-:-:S03]  /*1680*/  LEA R80, R3, R80, 0x2 ;  /* 0x0000005003507211 */ /* 0x000fc600078e10ff */
[----:B------:R1:W-:Y:S01]  /*1690*/  @P0 STG.E.128 [R82.64], R28 ;  /* 0x0000001c52000986 */ /* 0x0003e2000c101d04 */
[----:B------:R-:W-:-:S13]  /*16a0*/  ISETP.GE.AND P0, PT, R80, c[0x0][0x164], PT ;  /* 0x0000590050007a0c */ /* 0x000fda0003f06270 */
[----:B01----:R-:W-:Y:S01]  /*16b0*/  @P0 CALL.REL.NOINC `(.L_x_360) ;  /* 0x0000001000000944 */ /* 0x003fe20003c00000 */
[----:B------:R-:W-:Y:S05]  /*16c0*/  BRA `(.L_x_361) ;  /* 0xffffec8000007947 */ /* 0x000fea000383ffff */
.L_x_360:
        /* <DEDUP_REMOVED lines=32> */
.L_x_357:
        /* <DEDUP_REMOVED lines=17> */
[----:B-1----:R-:W-:Y:S01]  /*19e0*/  FADD.FTZ R0, R0, R3 ;  /* 0x0000000300007221 */ /* 0x002fe20000010000 */
[----:B------:R-:W-:Y:S01]  /*19f0*/  IADD3 R3, P0, R36, R53, RZ ;  /* 0x0000003524037210 */ /* 0x000fe20007f1e0ff */
        /* <DEDUP_REMOVED lines=8> */
[----:B------:R-:W-:-:S04]  /*1a80*/  IADD3.X R0, RZ, RZ, RZ, P0, !PT ;  /* 0x000000ffff007210 */ /* 0x000fc800007fe4ff */
[----:B------:R-:W-:Y:S01]  /*1a90*/  SHF.L.U64.HI R0, R3, 0x2, R0 ;  /* 0x0000000203007819 */ /* 0x000fe20000010200 */
        /* <DEDUP_REMOVED lines=11> */
[----:B------:R-:W-:Y:S02]  /*1b50*/  FADD.FTZ R11, R2, R9 ;  /* 0x00000009020b7221 */ /* 0x000fe40000010000 */
[----:B------:R-:W-:Y:S02]  /*1b60*/  IMAD.SHL.U32 R9, R3, 0x4, RZ ;  /* 0x0000000403097824 */ /* 0x000fe400078e00ff */
[----:B--2---:R-:W-:-:S03]  /*1b70*/  FADD.FTZ R10, RZ, R10 ;  /* 0x0000000aff0a7221 */ /* 0x004fc60000010000 */
[----:B------:R-:W-:Y:S01]  /*1b80*/  IADD3 R2, P0, R9, c[0x0][0x228], RZ ;  /* 0x00008a0009027a10 */ /* 0x000fe20007f1e0ff */
[----:B---3--:R-:W-:Y:S01]  /*1b90*/  FADD.FTZ R10, R10, R33 ;  /* 0x000000210a0a7221 */ /* 0x008fe20000010000 */
[----:B------:R-:W-:Y:S01]  /*1ba0*/  STS.128 [R38], R16 ;  /* 0x0000001026007388 */ /* 0x000fe20000000c00 */
[----:B----4-:R-:W-:Y:S01]  /*1bb0*/  FADD.FTZ R8, R8, R35 ;  /* 0x0000002308087221 */ /* 0x010fe20000010000 */
[----:B------:R-:W-:Y:S02]  /*1bc0*/  IADD3.X R3, R0, c[0x0][0x22c], RZ, P0, !PT ;  /* 0x00008b0000037a10 */ /* 0x000fe400007fe4ff */
[----:B------:R-:W-:Y:S01]  /*1bd0*/  STS.128 [R38+0x10], R28 ;  /* 0x0000101c26007388 */ /* 0x000fe20000000c00 */
[----:B-----5:R-:W-:-:S03]  /*1be0*/  FADD.FTZ R10, R10, R45 ;  /* 0x0000002d0a0a7221 */ /* 0x020fc60000010000 */
[----:B------:R-:W-:Y:S01]  /*1bf0*/  BAR.SYNC.DEFER_BLOCKING 0x0 ;  /* 0x0000000000007b1d */ /* 0x000fe20000010000 */
[----:B------:R-:W-:Y:S01]  /*1c00*/  FADD.FTZ R47, R8, R47 ;  /* 0x0000002f082f7221 */ /* 0x000fe20000010000 */
[----:B------:R-:W-:Y:S01]  /*1c10*/  IADD3 R8, P2, R9, c[0x0][0x230], RZ ;  /* 0x00008c0009087a10 */ /* 0x000fe20007f5e0ff */
        /* <DEDUP_REMOVED lines=16> */
[----:B----4-:R-:W-:Y:S02]  /*1d20*/  FADD.FTZ R4, R4, R21 ;  /* 0x0000001504047221 */ /* 0x010fe40000010000 */
[----:B------:R-:W-:Y:S01]  /*1d30*/  IADD3.X R7, R0, c[0x0][0x23c], RZ, P1, !PT ;  /* 0x00008f0000077a10 */ /* 0x000fe20000ffe4ff */
[----:B------:R-:W-:Y:S01]  /*1d40*/  STS.128 [R38+0x10], R24 ;  /* 0x0000101826007388 */ /* 0x000fe20000000c00 */
[----:B-----5:R-:W-:-:S03]  /*1d50*/  FADD.FTZ R5, R5, R20 ;  /* 0x0000001405057221 */ /* 0x020fc60000010000 */
[----:B------:R-:W-:Y:S01]  /*1d60*/  BAR.SYNC.DEFER_BLOCKING 0x0 ;  /* 0x0000000000007b1d */ /* 0x000fe20000010000 */
[----:B------:R-:W-:Y:S01]  /*1d70*/  FADD.FTZ R23, R4, R23 ;  /* 0x0000001704177221 */ /* 0x000fe20000010000 */
[----:B------:R-:W-:Y:S02]  /*1d80*/  IADD3 R4, P0, R9, c[0x0][0x220], RZ ;  /* 0x0000880009047a10 */ /* 0x000fe40007f1e0ff */
[C---:B------:R-:W-:Y:S01]  /*1d90*/  IADD3.X R9, R0.reuse, c[0x0][0x234], RZ, P2, !PT ;  /* 0x00008d0000097a10 */ /* 0x040fe200017fe4ff */
[----:B0-----:R-:W-:Y:S01]  /*1da0*/  FADD.FTZ R13, R5, R22 ;  /* 0x00000016050d7221 */ /* 0x001fe20000010000 */
        /* <DEDUP_REMOVED lines=26> */
.L_x_358:
[----:B------:R-:W-:Y:S01]  /*1f50*/  HFMA2.MMA R96, -RZ, RZ, 0, 1.847743988037109375e-06 ;  /* 0x0000001fff607435 */ /* 0x000fe200000001ff */
[----:B------:R-:W-:Y:S01]  /*1f60*/  MOV R40, R100 ;  /* 0x0000006400287202 */ /* 0x000fe20000000f00 */
[----:B------:R-:W-:Y:S01]  /*1f70*/  IMAD.MOV.U32 R99, RZ, RZ, 0x1 ;  /* 0x00000001ff637424 */ /* 0x000fe200078e00ff */
[----:B------:R-:W-:Y:S01]  /*1f80*/  MOV R2, 0x1fb0 ;  /* 0x00001fb000027802 */ /* 0x000fe20000000f00 */
[----:B------:R-:W-:-:S02]  /*1f90*/  IMAD.MOV.U32 R103, RZ, RZ, -0x1 ;  /* 0xffffffffff677424 */ /* 0x000fc400078e00ff */
[----:B-----5:R-:W-:Y:S05]  /*1fa0*/  CALL.REL.NOINC `($__internal_29_$__cuda_sm70_shflsync_bfly_p) ;  /* 0x0000046000007944 */ /* 0x020fea0003c00000 */
[----:B-1----:R-:W-:Y:S01]  /*1fb0*/  MOV R37, R40 ;  /* 0x0000002800257202 */ /* 0x002fe20000000f00 */
[----:B0-----:R-:W-:Y:S05]  /*1fc0*/  BRA `(.L_x_362) ;  /* 0xffffed5000007947 */ /* 0x001fea000383ffff */
.L_x_359:
[----:B------:R-:W-:Y:S01]  /*1fd0*/  HFMA2.MMA R99, -RZ, RZ, 0, 5.9604644775390625e-08 ;  /* 0x00000001ff637435 */ /* 0x000fe200000001ff */
[----:B------:R-:W-:Y:S01]  /*1fe0*/  IMAD.MOV.U32 R40, RZ, RZ, R95 ;  /* 0x000000ffff287224 */ /* 0x000fe200078e005f */
[----:B------:R-:W-:Y:S01]  /*1ff0*/  MOV R103, 0xffffffff ;  /* 0xffffffff00677802 */ /* 0x000fe20000000f00 */
[----:B------:R-:W-:Y:S01]  /*2000*/  IMAD.MOV.U32 R96, RZ, RZ, 0x1f ;  /* 0x0000001fff607424 */ /* 0x000fe200078e00ff */
[----:B------:R-:W-:-:S02]  /*2010*/  MOV R2, 0x2030 ;  /* 0x0000203000027802 */ /* 0x000fc40000000f00 */
[----:B01---5:R-:W-:Y:S05]  /*2020*/  CALL.REL.NOINC `($__internal_29_$__cuda_sm70_shflsync_bfly_p) ;  /* 0x000003e000007944 */ /* 0x023fea0003c00000 */
[----:B------:R-:W-:Y:S01]  /*2030*/  FADD.FTZ R100, R100, R37 ;  /* 0x0000002564647221 */ /* 0x000fe20000010000 */
[----:B0-----:R-:W-:Y:S01]  /*2040*/  HFMA2.MMA R96, -RZ, RZ, 0, 1.847743988037109375e-06 ;  /* 0x0000001fff607435 */ /* 0x001fe200000001ff */
[----:B-1----:R-:W-:Y:S01]  /*2050*/  FADD.FTZ R95, R95, R40 ;  /* 0x000000285f5f7221 */ /* 0x002fe20000010000 */
[----:B------:R-:W-:Y:S01]  /*2060*/  MOV R2, 0x20b0 ;  /* 0x000020b000027802 */ /* 0x000fe20000000f00 */
[----:B------:R-:W-:Y:S01]  /*2070*/  IMAD.MOV.U32 R99, RZ, RZ, 0x2 ;  /* 0x00000002ff637424 */ /* 0x000fe200078e00ff */
[----:B------:R-:W-:Y:S01]  /*2080*/  MOV R40, R100 ;  /* 0x0000006400287202 */ /* 0x000fe20000000f00 */
[----:B------:R-:W-:-:S02]  /*2090*/  IMAD.MOV.U32 R103, RZ, RZ, -0x1 ;  /* 0xffffffffff677424 */ /* 0x000fc400078e00ff */
[----:B------:R-:W-:Y:S05]  /*20a0*/  CALL.REL.NOINC `($__internal_29_$__cuda_sm70_shflsync_bfly_p) ;  /* 0x0000036000007944 */ /* 0x000fea0003c00000 */
[----:B0-----:R-:W-:Y:S01]  /*20b0*/  HFMA2.MMA R96, -RZ, RZ, 0, 1.847743988037109375e-06 ;  /* 0x0000001fff607435 */ /* 0x001fe200000001ff */
[----:B-1----:R-:W-:Y:S01]  /*20c0*/  IMAD.MOV.U32 R37, RZ, RZ, R40 ;  /* 0x000000ffff257224 */ /* 0x002fe200078e0028 */
[----:B------:R-:W-:Y:S01]  /*20d0*/  MOV R40, R95 ;  /* 0x0000005f00287202 */ /* 0x000fe20000000f00 */
[----:B------:R-:W-:Y:S01]  /*20e0*/  IMAD.MOV.U32 R99, RZ, RZ, 0x2 ;  /* 0x00000002ff637424 */ /* 0x000fe200078e00ff */
[----:B------:R-:W-:Y:S01]  /*20f0*/  MOV R2, 0x2120 ;  /* 0x0000212000027802 */ /* 0x000fe20000000f00 */
[----:B------:R-:W-:-:S02]  /*2100*/  IMAD.MOV.U32 R103, RZ, RZ, -0x1 ;  /* 0xffffffffff677424 */ /* 0x000fc400078e00ff */
[----:B------:R-:W-:Y:S05]  /*2110*/  CALL.REL.NOINC `($__internal_29_$__cuda_sm70_shflsync_bfly_p) ;  /* 0x000002f000007944 */ /* 0x000fea0003c00000 */
[----:B------:R-:W-:Y:S01]  /*2120*/  FADD.FTZ R100, R37, R100 ;  /* 0x0000006425647221 */ /* 0x000fe20000010000 */
[----:B0-----:R-:W-:Y:S01]  /*2130*/  MOV R99, 0x4 ;  /* 0x0000000400637802 */ /* 0x001fe20000000f00 */
[----:B-1----:R-:W-:Y:S01]  /*2140*/  FADD.FTZ R95, R95, R40 ;  /* 0x000000285f5f7221 */ /* 0x002fe20000010000 */
[----:B------:R-:W-:Y:S01]  /*2150*/  MOV R103, 0xffffffff ;  /* 0xffffffff00677802 */ /* 0x000fe20000000f00 */
[----:B------:R-:W-:Y:S01]  /*2160*/  IMAD.MOV.U32 R96, RZ, RZ, 0x1f ;  /* 0x0000001fff607424 */ /* 0x000fe200078e00ff */
[----:B------:R-:W-:Y:S01]  /*2170*/  MOV R2, 0x21a0 ;  /* 0x000021a000027802 */ /* 0x000fe20000000f00 */
[----:B------:R-:W-:-:S02]  /*2180*/  IMAD.MOV.U32 R40, RZ, RZ, R100 ;  /* 0x000000ffff287224 */ /* 0x000fc400078e0064 */
[----:B------:R-:W-:Y:S05]  /*2190*/  CALL.REL.NOINC `($__internal_29_$__cuda_sm70_shflsync_bfly_p) ;  /* 0x0000027000007944 */ /* 0x000fea0003c00000 */
[----:B0-----:R-:W-:Y:S01]  /*21a0*/  HFMA2.MMA R99, -RZ, RZ, 0, 2.384185791015625e-07 ;  /* 0x00000004ff637435 */ /* 0x001fe200000001ff */
[----:B-1----:R-:W-:Y:S01]  /*21b0*/  MOV R37, R40 ;  /* 0x0000002800257202 */ /* 0x002fe20000000f00 */
[----:B------:R-:W-:Y:S01]  /*21c0*/  IMAD.MOV.U32 R40, RZ, RZ, R95 ;  /* 0x000000ffff287224 */ /* 0x000fe200078e005f */
[----:B------:R-:W-:Y:S01]  /*21d0*/  MOV R96, 0x1f ;  /* 0x0000001f00607802 */ /* 0x000fe20000000f00 */
[----:B------:R-:W-:Y:S01]  /*21e0*/  IMAD.MOV.U32 R103, RZ, RZ, -0x1 ;  /* 0xffffffffff677424 */ /* 0x000fe200078e00ff */
[----:B------:R-:W-:-:S02]  /*21f0*/  MOV R2, 0x2210 ;  /* 0x0000221000027802 */ /* 0x000fc40000000f00 */
[----:B------:R-:W-:Y:S05]  /*2200*/  CALL.REL.NOINC `($__internal_29_$__cuda_sm70_shflsync_bfly_p) ;  /* 0x0000020000007944 */ /* 0x000fea0003c00000 */
[----:B------:R-:W-:Y:S01]  /*2210*/  FADD.FTZ R100, R37, R100 ;  /* 0x0000006425647221 */ /* 0x000fe20000010000 */
[----:B0-----:R-:W-:Y:S01]  /*2220*/  HFMA2.MMA R99, -RZ, RZ, 0, 4.76837158203125e-07 ;  /* 0x00000008ff637435 */ /* 0x001fe200000001ff */
[----:B-1----:R-:W-:Y:S01]  /*2230*/  FADD.FTZ R97, R95, R40 ;  /* 0x000000285f617221 */ /* 0x002fe20000010000 */
[----:B------:R-:W-:Y:S01]  /*2240*/  MOV R96, 0x1f ;  /* 0x0000001f00607802 */ /* 0x000fe20000000f00 */
[----:B------:R-:W-:Y:S01]  /*2250*/  IMAD.MOV.U32 R103, RZ, RZ, -0x1 ;  /* 0xffffffffff677424 */ /* 0x000fe200078e00ff */
[----:B------:R-:W-:-:S02]  /*2260*/  MOV R40, R100 ;  /* 0x0000006400287202 */ /* 0x000fc40000000f00 */
[----:B------:R-:W-:Y:S02]  /*2270*/  MOV R2, 0x2290 ;  /* 0x0000229000027802 */ /* 0x000fe40000000f00 */
[----:B------:R-:W-:Y:S05]  /*2280*/  CALL.REL.NOINC `($__internal_29_$__cuda_sm70_shflsync_bfly_p) ;  /* 0x0000018000007944 */ /* 0x000fea0003c00000 */
[----:B0-----:R-:W-:Y:S01]  /*2290*/  HFMA2.MMA R99, -RZ, RZ, 0, 4.76837158203125e-07 ;  /* 0x00000008ff637435 */ /* 0x001fe200000001ff */
[----:B-1----:R-:W-:Y:S01]  /*22a0*/  MOV R37, R40 ;  /* 0x0000002800257202 */ /* 0x002fe20000000f00 */
[----:B------:R-:W-:Y:S01]  /*22b0*/  IMAD.MOV.U32 R40, RZ, RZ, R97 ;  /* 0x000000ffff287224 */ /* 0x000fe200078e0061 */
[----:B------:R-:W-:Y:S01]  /*22c0*/  MOV R96, 0x1f ;  /* 0x0000001f00607802 */ /* 0x000fe20000000f00 */
[----:B------:R-:W-:Y:S01]  /*22d0*/  IMAD.MOV.U32 R103, RZ, RZ, -0x1 ;  /* 0xffffffffff677424 */ /* 0x000fe200078e00ff */
[----:B------:R-:W-:Y:S02]  /*22e0*/  MOV R2, 0x2300 ;  /* 0x0000230000027802 */ /* 0x000fe40000000f00 */
[----:B------:R-:W-:Y:S05]  /*22f0*/  CALL.REL.NOINC `($__internal_29_$__cuda_sm70_shflsync_bfly_p) ;  /* 0x0000011000007944 */ /* 0x000fea0003c00000 */
[----:B------:R-:W-:Y:S01]  /*2300*/  FADD.FTZ R95, R37, R100 ;  /* 0x00000064255f7221 */ /* 0x000fe20000010000 */
[----:B0-----:R-:W-:Y:S01]  /*2310*/  HFMA2.MMA R99, -RZ, RZ, 0, 9.5367431640625e-07 ;  /* 0x00000010ff637435 */ /* 0x001fe200000001ff */
[----:B-1----:R-:W-:Y:S01]  /*2320*/  FADD.FTZ R97, R97, R40 ;  /* 0x0000002861617221 */ /* 0x002fe20000010000 */
[----:B------:R-:W-:Y:S01]  /*2330*/  MOV R96, 0x1f ;  /* 0x0000001f00607802 */ /* 0x000fe20000000f00 */
[----:B------:R-:W-:Y:S01]  /*2340*/  IMAD.MOV.U32 R103, RZ, RZ, -0x1 ;  /* 0xffffffffff677424 */ /* 0x000fe200078e00ff */
[----:B------:R-:W-:-:S02]  /*2350*/  MOV R40, R95 ;  /* 0x0000005f00287202 */ /* 0x000fc40000000f00 */
[----:B------:R-:W-:Y:S02]  /*2360*/  MOV R2, 0x2380 ;  /* 0x0000238000027802 */ /* 0x000fe40000000f00 */
[----:B------:R-:W-:Y:S05]  /*2370*/  CALL.REL.NOINC `($__internal_29_$__cuda_sm70_shflsync_bfly_p) ;  /* 0x0000009000007944 */ /* 0x000fea0003c00000 */
[----:B0-----:R-:W-:Y:S01]  /*2380*/  HFMA2.MMA R99, -RZ, RZ, 0, 9.5367431640625e-07 ;  /* 0x00000010ff637435 */ /* 0x001fe200000001ff */
[----:B-1----:R-:W-:Y:S01]  /*2390*/  MOV R100, R40 ;  /* 0x0000002800647202 */ /* 0x002fe20000000f00 */
[----:B------:R-:W-:Y:S01]  /*23a0*/  IMAD.MOV.U32 R40, RZ, RZ, R97 ;  /* 0x000000ffff287224 */ /* 0x000fe200078e0061 */
[----:B------:R-:W-:Y:S01]  /*23b0*/  MOV R96, 0x1f ;  /* 0x0000001f00607802 */ /* 0x000fe20000000f00 */
[----:B------:R-:W-:Y:S01]  /*23c0*/  IMAD.MOV.U32 R103, RZ, RZ, -0x1 ;  /* 0xffffffffff677424 */ /* 0x000fe200078e00ff */
[----:B------:R-:W-:Y:S02]  /*23d0*/  MOV R2, 0x23f0 ;  /* 0x000023f000027802 */ /* 0x000fe40000000f00 */
[----:B------:R-:W-:Y:S05]  /*23e0*/  CALL.REL.NOINC `($__internal_29_$__cuda_sm70_shflsync_bfly_p) ;  /* 0x0000002000007944 */ /* 0x000fea0003c00000 */
[----:B-1----:R-:W-:Y:S01]  /*23f0*/  MOV R2, R40 ;  /* 0x0000002800027202 */ /* 0x002fe20000000f00 */
[----:B0-----:R-:W-:Y:S05]  /*2400*/  BRA `(.L_x_363) ;  /* 0xffffea3000007947 */ /* 0x001fea000383ffff */
        .weak           $__internal_29_$__cuda_sm70_shflsync_bfly_p
        .type           $__internal_29_$__cuda_sm70_shflsync_bfly_p,@function
        .size           $__internal_29_$__cuda_sm70_shflsync_bfly_p,(.L_x_1564 - $__internal_29_$__cuda_sm70_shflsync_bfly_p)
$__internal_29_$__cuda_sm70_shflsync_bfly_p:
[----:B------:R-:W-:Y:S01]  /*2410*/  HFMA2.MMA R3, -RZ, RZ, 0, 0 ;  /* 0x00000000ff037435 */ /* 0x000fe200000001ff */
[----:B------:R-:W-:Y:S04]  /*2420*/  WARPSYNC R103 ;  /* 0x0000006700007348 */ /* 0x000fe80003800000 */
[----:B------:R0:W1:Y:S01]  /*2430*/  SHFL.BFLY PT, R40, R40, R99, R96 ;  /* 0x0c00006328287389 */ /* 0x00006200000e0060 */
[----:B------:R-:W-:Y:S05]  /*2440*/  RET.REL.NODEC R2 `(_ZN10layer_norm31ln_parallel_residual_bwd_kernelINS_13Kernel_traitsIf13__nv_bfloat16S2_S2_fjLj256ELj1ELj4ELj1ELj16ENS_18Kernel_traits_baseILj256EfS2_S2_S2_fjLj128EEEEELb1ELb0ELb1EEEvNS_9BwdParamsE) ;  /* 0xffffdbb002007950 */ /* 0x000fea0003c3ffff */
.L_x_364:
        /* <DEDUP_REMOVED lines=11> */
.L_x_1564:


//--------------------- .text._ZN10layer_norm22ln_bwd_finalize_kernelINS_22Kernel_traits_finalizeILj256Ef13__nv_bfloat16S2_S2_fjLb0ELj1024ELj4ENS_18Kernel_traits_baseILj256EfS2_S2_S2_fjLj1024EEEEELb0ELb0EEEvNS_9BwdParamsE --------------------------
	.section	.text._ZN10layer_norm22ln_bwd_finalize_kernelINS_22Kernel_traits_finalizeILj256Ef13__nv_bfloat16S2_S2_fjLb0ELj1024ELj4ENS_18Kernel_traits_baseILj256EfS2_S2_S2_fjLj1024EEEEELb0ELb0EEEvNS_9BwdParamsE,"ax",@progbits
	.sectioninfo	@"SHI_REGISTERS=30"
	.align	128
        .global         _ZN10layer_norm22ln_bwd_finalize_kernelINS_22Kernel_traits_finalizeILj256Ef13__nv_bfloat16S2_S2_fjLb0ELj1024ELj4ENS_18Kernel_traits_baseILj256EfS2_S2_S2_fjLj1024EEEEELb0ELb0EEEvNS_9BwdParamsE
        .type           _ZN10layer_norm22ln_bwd_finalize_kernelINS_22Kernel_traits_finalizeILj256Ef13__nv_bfloat16S2_S2_fjLb0ELj1024ELj4ENS_18Kernel_traits_baseILj256EfS2_S2_S2_fjLj1024EEEEELb0ELb0EEEvNS_9BwdParamsE,@function
        .size           _ZN10layer_norm22ln_bwd_finalize_kernelINS_22Kernel_traits_finalizeILj256Ef13__nv_bfloat16S2_S2_fjLb0ELj1024ELj4ENS_18Kernel_traits_baseILj256EfS2_S2_S2_fjLj1024EEEEELb0ELb0EEEvNS_9BwdParamsE,(.L_x_1565 - _ZN10layer_norm22ln_bwd_finalize_kernelINS_22Kernel_traits_finalizeILj256Ef13__nv_bfloat16S2_S2_fjLb0ELj1024ELj4ENS_18Kernel_traits_baseILj256EfS2_S2_S2_fjLj1024EEEEELb0ELb0EEEvNS_9BwdParamsE)
        .other          _ZN10layer_norm22ln_bwd_finalize_kernelINS_22Kernel_traits_finalizeILj256Ef13__nv_bfloat16S2_S2_fjLb0ELj1024ELj4ENS_18Kernel_traits_baseILj256EfS2_S2_S2_fjLj1024EEEEELb0ELb0EEEvNS_9BwdParamsE,@"STO_CUDA_ENTRY STV_DEFAULT"
_ZN10layer_norm22ln_bwd_finalize_kernelINS_22Kernel_traits_finalizeILj256Ef13__nv_bfloat16S2_S2_fjLb0ELj1024ELj4ENS_18Kernel_traits_baseILj256EfS2_S2_S2_fjLj1024EEEEELb0ELb0EEEvNS_9BwdParamsE:
.text._ZN10layer_norm22ln_bwd_finalize_kernelINS_22Kernel_traits_finalizeILj256Ef13__nv_bfloat16S2_S2_fjLb0ELj1024ELj4ENS_18Kernel_traits_baseILj256EfS2_S2_S2_fjLj1024EEEEELb0ELb0EEEvNS_9BwdParamsE:
        /* <DEDUP_REMOVED lines=19> */
.L_x_378:
        /* <DEDUP_REMOVED lines=28> */
.L_x_369:
        /* <DEDUP_REMOVED lines=35> */
.L_x_368:
[----:B------:R-:W-:Y:S05]  /*0520*/  BSYNC B1 ;  /* 0x0000000000017941 */ /* 0x000fea0003800000 */
.L_x_367:
        /* <DEDUP_REMOVED lines=23> */
.L_x_371:
[----:B------:R-:W-:Y:S05]  /*06a0*/  BSYNC B1 ;  /* 0x0000000000017941 */ /* 0x000fea0003800000 */
.L_x_370:
        /* <DEDUP_REMOVED lines=11> */
.L_x_372:
[----:B------:R-:W-:Y:S05]  /*0760*/  BSYNC B1 ;  /* 0x0000000000017941 */ /* 0x000fea0003800000 */
.L_x_366:
[----:B------:R-:W-:Y:S05]  /*0770*/  BSYNC B0 ;  /* 0x0000000000007941 */ /* 0x000fea0003800000 */
.L_x_365:
        /* <DEDUP_REMOVED lines=11> */
.L_x_379:
        /* <DEDUP_REMOVED lines=18> */
.L_x_380:
[----:B---3--:R-:W-:Y:S02]  /*0950*/  FADD.FTZ R4, R4, R9 ;  /* 0x0000000904047221 */ /* 0x008fe40000010000 */
[----:B-12---:R-:W-:-:S03]  /*0960*/  FADD.FTZ R6, R5, R6 ;  /* 0x0000000605067221 */ /* 0x006fc60000010000 */
[----:B------:R1:W-:Y:S04]  /*0970*/  @!P1 STS [R17.X4+0x2000], R4 ;  /* 0x0020000411009388 */ /* 0x0003e80000004800 */
[----:B------:R1:W-:Y:S02]  /*0980*/  @!P1 STS [R17.X4+0x2080], R6 ;  /* 0x0020800611009388 */ /* 0x0003e40000004800 */
.L_x_373:
[----:B0-----:R-:W-:Y:S01]  /*0990*/  SHF.L.U32 R2, R19, 0x1, RZ ;  /* 0x0000000113027819 */ /* 0x001fe200000006ff */
[----:B------:R-:W-:Y:S01]  /*09a0*/  WARPSYNC 0xffffffff ;  /* 0xffffffff00007948 */ /* 0x000fe20003800000 */
[----:B------:R-:W-:Y:S02]  /*09b0*/  BAR.SYNC.DEFER_BLOCKING 0x0 ;  /* 0x0000000000007b1d */ /* 0x000fe40000010000 */
[----:B------:R-:W-:-:S04]  /*09c0*/  ISETP.GE.U32.OR P1, PT, R2, c[0x0][0x168], P0 ;  /* 0x00005a0002007a0c */ /* 0x000fc80000726470 */
[----:B------:R-:W-:Y:S09]  /*09d0*/  BSSY B0, `(.L_x_376) ;  /* 0x000000b000007945 */ /* 0x000ff20003800000 */
[----:B------:R-:W-:Y:S05]  /*09e0*/  @P1 BRA `(.L_x_377) ;  /* 0x0000009000001947 */ /* 0x000fea0003800000 */
[----:B------:R-:W-:Y:S01]  /*09f0*/  IMAD.SHL.U32 R2, R0, 0x8, RZ ;  /* 0x0000000800027824 */ /* 0x000fe200078e00ff */
[----:B-1----:R-:W-:-:S04]  /*0a00*/  HFMA2.MMA R4, -RZ, RZ, 0, 4.76837158203125e-07 ;  /* 0x00000008ff047435 */ /* 0x002fc800000001ff */
[----:B------:R-:W-:-:S05]  /*0a10*/  LOP3.LUT R6, R2, 0xf8, RZ, 0xc0, !PT ;  /* 0x000000f802067812 */ /* 0x000fca00078ec0ff */
[----:B------:R-:W0:Y:S01]  /*0a20*/  LDS.64 R8, [R6+0x2000] ;  /* 0x0020000006087984 */ /* 0x000e220000000a00 */
[----:B------:R-:W-:-:S03]  /*0a30*/  IMAD.WIDE.U32 R2, R19, R4, c[0x0][0x268] ;  /* 0x00009a0013027625 */ /* 0x000fc600078e0004 */
[----:B------:R-:W1:Y:S01]  /*0a40*/  LDS.64 R10, [R6+0x2080] ;  /* 0x00208000060a7984 */ /* 0x000e620000000a00 */
[----:B------:R-:W-:-:S03]  /*0a50*/  IMAD.WIDE.U32 R4, R19, R4, c[0x0][0x260] ;  /* 0x0000980013047625 */ /* 0x000fc600078e0004 */
[----:B0-----:R0:W-:Y:S04]  /*0a60*/  STG.E.64 [R2.64], R8 ;  /* 0x0000000802007986 */ /* 0x0011e8000c101b04 */
[----:B-1----:R0:W-:Y:S02]  /*0a70*/  STG.E.64 [R4.64], R10 ;  /* 0x0000000a04007986 */ /* 0x0021e4000c101b04 */
.L_x_377:
[----:B------:R-:W-:Y:S05]  /*0a80*/  BSYNC B0 ;  /* 0x0000000000007941 */ /* 0x000fea0003800000 */
.L_x_376:
[C---:B------:R-:W-:Y:S02]  /*0a90*/  ISETP.GT.U32.AND P1, PT, R18.reuse, -0x101, PT ;  /* 0xfffffeff1200780c */ /* 0x040fe40003f24070 */
[----:B------:R-:W-:Y:S02]  /*0aa0*/  IADD3 R18, R18, 0x100, RZ ;  /* 0x0000010012127810 */ /* 0x000fe40007ffe0ff */
[----:B------:R-:W-:-:S09]  /*0ab0*/  IADD3 R19, R19, 0x80, RZ ;  /* 0x0000008013137810 */ /* 0x000fd20007ffe0ff */
[----:B01----:R-:W-:Y:S05]  /*0ac0*/  @P1 BRA `(.L_x_378) ;  /* 0xfffff66000001947 */ /* 0x003fea000383ffff */
[----:B------:R-:W-:Y:S05]  /*0ad0*/  EXIT ;  /* 0x000000000000794d */ /* 0x000fea0003800000 */
.L_x_374:
[----:B--2---:R-:W-:Y:S01]  /*0ae0*/  IMAD.MOV.U32 R9, RZ, RZ, R5 ;  /* 0x000000ffff097224 */ /* 0x004fe200078e0005 */
[----:B------:R-:W-:Y:S01]  /*0af0*/  MOV R8, 0x1 ;  /* 0x0000000100087802 */ /* 0x000fe20000000f00 */
[----:B------:R-:W-:Y:S01]  /*0b00*/  IMAD.MOV.U32 R7, RZ, RZ, 0x1f ;  /* 0x0000001fff077424 */ /* 0x000fe200078e00ff */
[----:B------:R-:W-:Y:S02]  /*0b10*/  MOV R10, 0xffffffff ;  /* 0xffffffff000a7802 */ /* 0x000fe40000000f00 */
[----:B------:R-:W-:Y:S02]  /*0b20*/  MOV R2, 0xb40 ;  /* 0x00000b4000027802 */ /* 0x000fe40000000f00 */
[----:B01----:R-:W-:Y:S05]  /*0b30*/  CALL.REL.NOINC `($__internal_30_$__cuda_sm70_shflsync_bfly_p) ;  /* 0x000003b000007944 */ /* 0x003fea0003c00000 */
[----:B-1----:R-:W-:Y:S01]  /*0b40*/  IMAD.MOV.U32 R2, RZ, RZ, R7 ;  /* 0x000000ffff027224 */ /* 0x002fe200078e0007 */
[----:B0-----:R-:W-:Y:S05]  /*0b50*/  BRA `(.L_x_379) ;  /* 0xfffffcd000007947 */ /* 0x001fea000383ffff */
.L_x_375:
[----:B------:R-:W-:Y:S01]  /*0b60*/  HFMA2.MMA R8, -RZ, RZ, 0, 1.1920928955078125e-07 ;  /* 0x00000002ff087435 */ /* 0x000fe200000001ff */
[----:B------:R-:W-:Y:S01]  /*0b70*/  MOV R7, 0x1f ;  /* 0x0000001f00077802 */ /* 0x000fe20000000f00 */
[----:B------:R-:W-:Y:S01]  /*0b80*/  IMAD.MOV.U32 R10, RZ, RZ, -0x1 ;  /* 0xffffffffff0a7424 */ /* 0x000fe200078e00ff */
[----:B------:R-:W-:-:S03]  /*0b90*/  MOV R2, 0xbb0 ;  /* 0x00000bb000027802 */ /* 0x000fc60000000f00 */
[----:B012---:R-:W-:Y:S05]  /*0ba0*/  CALL.REL.NOINC `($__internal_30_$__cuda_sm70_shflsync_bfly_p) ;  /* 0x0000034000007944 */ /* 0x007fea0003c00000 */
[----:B0-----:R-:W-:Y:S01]  /*0bb0*/  HFMA2.MMA R8, -RZ, RZ, 0, 2.384185791015625e-07 ;  /* 0x00000004ff087435 */ /* 0x001fe200000001ff */
[----:B-1----:R-:W-:Y:S01]  /*0bc0*/  FADD.FTZ R9, R9, R7 ;  /* 0x0000000709097221 */ /* 0x002fe20000010000 */
[----:B------:R-:W-:Y:S01]  /*0bd0*/  MOV R7, 0x1f ;  /* 0x0000001f00077802 */ /* 0x000fe20000000f00 */
[----:B------:R-:W-:Y:S01]  /*0be0*/  IMAD.MOV.U32 R10, RZ, RZ, -0x1 ;  /* 0xffffffffff0a7424 */ /* 0x000fe200078e00ff */
[----:B------:R-:W-:-:S02]  /*0bf0*/  MOV R2, 0xc10 ;  /* 0x00000c1000027802 */ /* 0x000fc40000000f00 */
[----:B------:R-:W-:Y:S05]  /*0c00*/  CALL.REL.NOINC `($__internal_30_$__cuda_sm70_shflsync_bfly_p) ;  /* 0x000002e000007944 */ /* 0x000fea0003c00000 */
[----:B0-----:R-:W-:Y:S01]  /*0c10*/  HFMA2.MMA R8, -RZ, RZ, 0, 4.76837158203125e-07 ;  /* 0x00000008ff087435 */ /* 0x001fe200000001ff */
[----:B-1----:R-:W-:Y:S01]  /*0c20*/  FADD.FTZ R9, R9, R7 ;  /* 0x0000000709097221 */ /* 0x002fe20000010000 */
[----:B------:R-:W-:Y:S01]  /*0c30*/  MOV R7, 0x1f ;  /* 0x0000001f00077802 */ /* 0x000fe20000000f00 */
[----:B------:R-:W-:Y:S01]  /*0c40*/  IMAD.MOV.U32 R10, RZ, RZ, -0x1 ;  /* 0xffffffffff0a7424 */ /* 0x000fe200078e00ff */
[----:B------:R-:W-:-:S02]  /*0c50*/  MOV R2, 0xc70 ;  /* 0x00000c7000027802 */ /* 0x000fc40000000f00 */
[----:B------:R-:W-:Y:S05]  /*0c60*/  CALL.REL.NOINC `($__internal_30_$__cuda_sm70_shflsync_bfly_p) ;  /* 0x0000028000007944 */ /* 0x000fea0003c00000 */
[----:B-1----:R-:W-:Y:S01]  /*0c70*/  FADD.FTZ R6, R9, R7 ;  /* 0x0000000709067221 */ /* 0x002fe20000010000 */
[----:B0-----:R-:W-:Y:S01]  /*0c80*/  HFMA2.MMA R8, -RZ, RZ, 0, 9.5367431640625e-07 ;  /* 0x00000010ff087435 */ /* 0x001fe200000001ff */
[----:B------:R-:W-:Y:S01]  /*0c90*/  MOV R7, 0x1f ;  /* 0x0000001f00077802 */ /* 0x000fe20000000f00 */
[----:B------:R-:W-:Y:S01]  /*0ca0*/  IMAD.MOV.U32 R10, RZ, RZ, -0x1 ;  /* 0xffffffffff0a7424 */ /* 0x000fe200078e00ff */
[----:B------:R-:W-:-:S02]  /*0cb0*/  MOV R2, 0xce0 ;  /* 0x00000ce000027802 */ /* 0x000fc40000000f00 */
[----:B------:R-:W-:Y:S02]  /*0cc0*/  MOV R9, R6 ;  /* 0x0000000600097202 */ /* 0x000fe40000000f00 */
[----:B------:R-:W-:Y:S05]  /*0cd0*/  CALL.REL.NOINC `($__internal_30_$__cuda_sm70_shflsync_bfly_p) ;  /* 0x0000021000007944 */ /* 0x000fea0003c00000 */
[----:B0-----:R-:W-:Y:S01]  /*0ce0*/  HFMA2.MMA R8, -RZ, RZ, 0, 5.9604644775390625e-08 ;  /* 0x00000001ff087435 */ /* 0x001fe200000001ff */
[----:B-1----:R-:W-:Y:S01]  /*0cf0*/  MOV R5, R7 ;  /* 0x0000000700057202 */ /* 0x002fe20000000f00 */
[----:B------:R-:W-:Y:S01]  /*0d00*/  IMAD.MOV.U32 R9, RZ, RZ, R4 ;  /* 0x000000ffff097224 */ /* 0x000fe200078e0004 */
[----:B------:R-:W-:Y:S01]  /*0d10*/  MOV R7, 0x1f ;  /* 0x0000001f00077802 */ /* 0x000fe20000000f00 */
[----:B------:R-:W-:Y:S01]  /*0d20*/  IMAD.MOV.U32 R10, RZ, RZ, -0x1 ;  /* 0xffffffffff0a7424 */ /* 0x000fe200078e00ff */
[----:B------:R-:W-:Y:S02]  /*0d30*/  MOV R2, 0xd50 ;  /* 0x00000d5000027802 */ /* 0x000fe40000000f00 */
[----:B------:R-:W-:Y:S05]  /*0d40*/  CALL.REL.NOINC `($__internal_30_$__cuda_sm70_shflsync_bfly_p) ;  /* 0x000001a000007944 */ /* 0x000fea0003c00000 */
[----:B0-----:R-:W-:Y:S01]  /*0d50*/  HFMA2.MMA R8, -RZ, RZ, 0, 1.1920928955078125e-07 ;  /* 0x00000002ff087435 */ /* 0x001fe200000001ff */
[----:B-1----:R-:W-:Y:S01]  /*0d60*/  FADD.FTZ R9, R4, R7 ;  /* 0x0000000704097221 */ /* 0x002fe20000010000 */
[----:B------:R-:W-:Y:S01]  /*0d70*/  MOV R7, 0x1f ;  /* 0x0000001f00077802 */ /* 0x000fe20000000f00 */
[----:B------:R-:W-:Y:S01]  /*0d80*/  IMAD.MOV.U32 R10, RZ, RZ, -0x1 ;  /* 0xffffffffff0a7424 */ /* 0x000fe200078e00ff */
[----:B------:R-:W-:Y:S02]  /*0d90*/  MOV R2, 0xdb0 ;  /* 0x00000db000027802 */ /* 0x000fe40000000f00 */
[----:B------:R-:W-:Y:S05]  /*0da0*/  CALL.REL.NOINC `($__internal_30_$__cuda_sm70_shflsync_bfly_p) ;  /* 0x0000014000007944 */ /* 0x000fea0003c00000 */
        /* <DEDUP_REMOVED lines=12> */
[----:B0-----:R-:W-:Y:S01]  /*0e70*/  HFMA2.MMA R8, -RZ, RZ, 0, 9.5367431640625e-07 ;  /* 0x00000010ff087435 */ /* 0x001fe200000001ff */
[----:B-1----:R-:W-:Y:S01]  /*0e80*/  FADD.FTZ R9, R9, R7 ;  /* 0x0000000709097221 */ /* 0x002fe20000010000 */
[----:B------:R-:W-:Y:S01]  /*0e90*/  MOV R7, 0x1f ;  /* 0x0000001f00077802 */ /* 0x000fe20000000f00 */
[----:B------:R-:W-:Y:S01]  /*0ea0*/  IMAD.MOV.U32 R10, RZ, RZ, -0x1 ;  /* 0xffffffffff0a7424 */ /* 0x000fe200078e00ff */
[----:B------:R-:W-:-:S02]  /*0eb0*/  MOV R2, 0xed0 ;  /* 0x00000ed000027802 */ /* 0x000fc40000000f00 */
[----:B------:R-:W-:Y:S05]  /*0ec0*/  CALL.REL.NOINC `($__internal_30_$__cuda_sm70_shflsync_bfly_p) ;  /* 0x0000002000007944 */ /* 0x000fea0003c00000 */
[----:B-1----:R-:W-:Y:S01]  /*0ed0*/  MOV R4, R7 ;  /* 0x0000000700047202 */ /* 0x002fe20000000f00 */
[----:B0-----:R-:W-:Y:S05]  /*0ee0*/  BRA `(.L_x_380) ;  /* 0xfffffa6000007947 */ /* 0x001fea000383ffff */
        .weak           $__internal_30_$__cuda_sm70_shflsync_bfly_p
        .type           $__internal_30_$__cuda_sm70_shflsync_bfly_p,@function
        .size           $__internal_30_$__cuda_sm70_shflsync_bfly_p,(.L_x_1565 - $__internal_30_$__cuda_sm70_shflsync_bfly_p)
$__internal_30_$__cuda_sm70_shflsync_bfly_p:
[----:B------:R-:W-:Y:S01]  /*0ef0*/  HFMA2.MMA R3, -RZ, RZ, 0, 0 ;  /* 0x00000000ff037435 */ /* 0x000fe200000001ff */
[----:B------:R-:W-:Y:S04]  /*0f00*/  WARPSYNC R10 ;  /* 0x0000000a00007348 */ /* 0x000fe80003800000 */
[----:B------:R0:W1:Y:S01]  /*0f10*/  SHFL.BFLY PT, R7, R9, R8, R7 ;  /* 0x0c00000809077389 */ /* 0x00006200000e0007 */
[----:B------:R-:W-:Y:S05]  /*0f20*/  RET.REL.NODEC R2 `(_ZN10layer_norm22ln_bwd_finalize_kernelINS_22Kernel_traits_finalizeILj256Ef13__nv_bfloat16S2_S2_fjLb0ELj1024ELj4ENS_18Kernel_traits_baseILj256EfS2_S2_S2_fjLj1024EEEEELb0ELb0EEEvNS_9BwdParamsE) ;  /* 0xfffff0d002007950 */ /* 0x000fea0003c3ffff */
.L_x_381:
        /* <DEDUP_REMOVED lines=13> */
.L_x_1565:


//--------------------- .text._ZN10layer_norm40ln_parallel_residual_bwd_finalize_kernelINS_22Kernel_traits_finalizeILj256Ef13__nv_bfloat16S2_S2_fjLb0ELj1024ELj4ENS_18Kernel_traits_baseILj256EfS2_S2_S2_fjLj1024EEEEELb0EEEvNS_9BwdParamsE --------------------------
	.section	.text._ZN10layer_norm40ln_parallel_residual_bwd_finalize_kernelINS_22Kernel_traits_finalizeILj256Ef13__nv_bfloat16S2_S2_fjLb0ELj1024ELj4ENS_18Kernel_traits_baseILj256EfS2_S2_S2_fjLj1024EEEEELb0EEEvNS_9BwdParamsE,"ax",@progbits
	.sectioninfo	@"SHI_REGISTERS=32"
	.align	128
        .global         _ZN10layer_norm40ln_parallel_residual_bwd_finalize_kernelINS_22Kernel_traits_finalizeILj256Ef13__nv_bfloat16S2_S2_fjLb0ELj1024ELj4ENS_18Kernel_traits_baseILj256EfS2_S2_S2_fjLj1024EEEEELb0EEEvNS_9BwdParamsE
        .type           _ZN10layer_norm40ln_parallel_residual_bwd_finalize_kernelINS_22Kernel_traits_finalizeILj256Ef13__nv_bfloat16S2_S2_fjLb0ELj1024ELj4ENS_18Kernel_traits_baseILj256EfS2_S2_S2_fjLj1024EEEEELb0EEEvNS_9BwdParamsE,@function
        .size           _ZN10layer_norm40ln_parallel_residual_bwd_finalize_kernelINS_22Kernel_traits_finalizeILj256Ef13__nv_bfloat16S2_S2_fjLb0ELj1024ELj4ENS_18Kernel_traits_baseILj256EfS2_S2_S2_fjLj1024EEEEELb0EEEvNS_9BwdParamsE,(.L_x_1566 - _ZN10layer_norm40ln_parallel_residual_bwd_finalize_kernelINS_22Kernel_traits_finalizeILj256Ef13__nv_bfloat16S2_S2_fjLb0ELj1024ELj4ENS_18Kernel_traits_baseILj256EfS2_S2_S2_fjLj1024EEEEELb0EEEvNS_9BwdParamsE)
        .other          _ZN10layer_norm40ln_parallel_residual_bwd_finalize_kernelINS_22Kernel_traits_finalizeILj256Ef13__nv_bfloat16S2_S2_fjLb0ELj1024ELj4ENS_18Kernel_traits_baseILj256EfS2_S2_S2_fjLj1024EEEEELb0EEEvNS_9BwdParamsE,@"STO_CUDA_ENTRY STV_DEFAULT"
_ZN10layer_norm40ln_parallel_residual_bwd_finalize_kernelINS_22Kernel_traits_finalizeILj256Ef13__nv_bfloat16S2_S2_fjLb0ELj1024ELj4ENS_18Kernel_traits_baseILj256EfS2_S2_S2_fjLj1024EEEEELb0EEEvNS_9BwdParamsE:
.text._ZN10layer_norm40ln_parallel_residual_bwd_finalize_kernelINS_22Kernel_traits_finalizeILj256Ef13__nv_bfloat16S2_S2_fjLb0ELj1024ELj4ENS_18Kernel_traits_baseILj256EfS2_S2_S2_fjLj1024EEEEELb0EEEvNS_9BwdParamsE:
        /* <DEDUP_REMOVED lines=19> */
.L_x_396:
        /* <DEDUP_REMOVED lines=36> */
.L_x_386:
        /* <DEDUP_REMOVED lines=59> */
.L_x_385:
[----:B------:R-:W-:Y:S05]  /*0720*/  BSYNC B1 ;  /* 0x0000000000017941 */ /* 0x000fea0003800000 */
.L_x_384:
        /* <DEDUP_REMOVED lines=35> */
.L_x_388:
[----:B------:R-:W-:Y:S05]  /*0960*/  BSYNC B1 ;  /* 0x0000000000017941 */ /* 0x000fea0003800000 */
.L_x_387:
        /* <DEDUP_REMOVED lines=17> */
.L_x_389:
[----:B------:R-:W-:Y:S05]  /*0a80*/  BSYNC B1 ;  /* 0x0000000000017941 */ /* 0x000fea0003800000 */
.L_x_383:
[----:B------:R-:W-:Y:S05]  /*0a90*/  BSYNC B0 ;  /* 0x0000000000007941 */ /* 0x000fea0003800000 */
.L_x_382:
        /* <DEDUP_REMOVED lines=14> */
.L_x_397:
        /* <DEDUP_REMOVED lines=36> */
.L_x_398:
        /* <DEDUP_REMOVED lines=11> */
.L_x_390:
[----:B0-----:R-:W-:Y:S01]  /*0e70*/  SHF.L.U32 R8, R5, 0x1, RZ ;  /* 0x0000000105087819 */ /* 0x001fe200000006ff */
[----:B------:R-:W-:Y:S01]  /*0e80*/  WARPSYNC 0xffffffff ;  /* 0xffffffff00007948 */ /* 0x000fe20003800000 */
[----:B------:R-:W-:Y:S02]  /*0e90*/  BAR.SYNC.DEFER_BLOCKING 0x0 ;  /* 0x0000000000007b1d */ /* 0x000fe40000010000 */
[----:B------:R-:W-:-:S04]  /*0ea0*/  ISETP.GE.U32.OR P1, PT, R8, c[0x0][0x168], P0 ;  /* 0x00005a0008007a0c */ /* 0x000fc80000726470 */
[----:B------:R-:W-:Y:S09]  /*0eb0*/  BSSY B0, `(.L_x_393) ;  /* 0x0000011000007945 */ /* 0x000ff20003800000 */
[----:B------:R-:W-:Y:S05]  /*0ec0*/  @P1 BRA `(.L_x_394) ;  /* 0x000000f000001947 */ /* 0x000fea0003800000 */
[----:B------:R-:W-:Y:S01]  /*0ed0*/  SHF.L.U32 R8, R0, 0x3, RZ ;  /* 0x0000000300087819 */ /* 0x000fe200000006ff */
[----:B------:R-:W-:-:S03]  /*0ee0*/  HFMA2.MMA R20, -RZ, RZ, 0, 4.76837158203125e-07 ;  /* 0x00000008ff147435 */ /* 0x000fc600000001ff */
[----:B------:R-:W-:-:S05]  /*0ef0*/  LOP3.LUT R24, R8, 0xf8, RZ, 0xc0, !PT ;  /* 0x000000f808187812 */ /* 0x000fca00078ec0ff */
[----:B------:R-:W0:Y:S02]  /*0f00*/  LDS.64 R14, [R24+0x4000] ;  /* 0x00400000180e7984 */ /* 0x000e240000000a00 */
[CC--:B------:R-:W-:Y:S02]  /*0f10*/  IMAD.WIDE.U32 R22, R5.reuse, R20.reuse, c[0x0][0x268] ;  /* 0x00009a0005167625 */ /* 0x0c0fe400078e0014 */
[----:B------:R-:W1:Y:S02]  /*0f20*/  LDS.64 R12, [R24+0x4080] ;  /* 0x00408000180c7984 */ /* 0x000e640000000a00 */
[CC--:B------:R-:W-:Y:S02]  /*0f30*/  IMAD.WIDE.U32 R16, R5.reuse, R20.reuse, c[0x0][0x260] ;  /* 0x0000980005107625 */ /* 0x0c0fe400078e0014 */
[----:B------:R-:W2:Y:S02]  /*0f40*/  LDS.64 R10, [R24+0x4100] ;  /* 0x00410000180a7984 */ /* 0x000ea40000000a00 */
[----:B------:R-:W-:-:S02]  /*0f50*/  IMAD.WIDE.U32 R18, R5, R20, c[0x0][0x278] ;  /* 0x00009e0005127625 */ /* 0x000fc400078e0014 */
[----:B------:R-:W3:Y:S02]  /*0f60*/  LDS.64 R8, [R24+0x4180] ;  /* 0x0041800018087984 */ /* 0x000ee40000000a00 */
[----:B------:R-:W-:Y:S02]  /*0f70*/  IMAD.WIDE.U32 R20, R5, R20, c[0x0][0x270] ;  /* 0x00009c0005147625 */ /* 0x000fe400078e0014 */
[----:B0-----:R0:W-:Y:S04]  /*0f80*/  STG.E.64 [R22.64], R14 ;  /* 0x0000000e16007986 */ /* 0x0011e8000c101b04 */
[----:B-1----:R0:W-:Y:S04]  /*0f90*/  STG.E.64 [R16.64], R12 ;  /* 0x0000000c10007986 */ /* 0x0021e8000c101b04 */
[----:B--2---:R0:W-:Y:S04]  /*0fa0*/  STG.E.64 [R18.64], R10 ;  /* 0x0000000a12007986 */ /* 0x0041e8000c101b04 */
[----:B---3--:R0:W-:Y:S02]  /*0fb0*/  STG.E.64 [R20.64], R8 ;  /* 0x0000000814007986 */ /* 0x0081e4000c101b04 */
.L_x_394:
[----:B------:R-:W-:Y:S05]  /*0fc0*/  BSYNC B0 ;  /* 0x0000000000007941 */ /* 0x000fea0003800000 */
.L_x_393:
[C---:B------:R-:W-:Y:S02]  /*0fd0*/  ISETP.GT.U32.AND P1, PT, R4.reuse, -0x101, PT ;  /* 0xfffffeff0400780c */ /* 0x040fe40003f24070 */
[----:B------:R-:W-:-:S02]  /*0fe0*/  IADD3 R4, R4, 0x100, RZ ;  /* 0x0000010004047810 */ /* 0x000fc40007ffe0ff */
[----:B------:R-:W-:-:S09]  /*0ff0*/  IADD3 R5, R5, 0x80, RZ ;  /* 0x0000008005057810 */ /* 0x000fd20007ffe0ff */
[----:B0-----:R-:W-:Y:S01]  /*1000*/  @!P1 CALL.REL.NOINC `(.L_x_395) ;  /* 0x0000001000009944 */ /* 0x001fe20003c00000 */
[----:B------:R-:W-:Y:S05]  /*1010*/  BRA `(.L_x_396) ;  /* 0xfffff11000007947 */ /* 0x000fea000383ffff */
.L_x_395:
[----:B------:R-:W-:Y:S05]  /*1020*/  EXIT ;  /* 0x000000000000794d */ /* 0x000fea0003800000 */
.L_x_391:
[----:B------:R-:W-:Y:S01]  /*1030*/  HFMA2.MMA R17, -RZ, RZ, 0, 1.847743988037109375e-06 ;  /* 0x0000001fff117435 */ /* 0x000fe200000001ff */
[----:B----4-:R-:W-:Y:S01]  /*1040*/  IMAD.MOV.U32 R19, RZ, RZ, R12 ;  /* 0x000000ffff137224 */ /* 0x010fe200078e000c */
[----:B------:R-:W-:Y:S02]  /*1050*/  MOV R16, 0x1 ;  /* 0x0000000100107802 */ /* 0x000fe40000000f00 */
[----:B------:R-:W-:Y:S02]  /*1060*/  MOV R14, 0xffffffff ;  /* 0xffffffff000e7802 */ /* 0x000fe40000000f00 */
[----:B------:R-:W-:Y:S02]  /*1070*/  MOV R8, 0x1090 ;  /* 0x0000109000087802 */ /* 0x000fe40000000f00 */
[----:B0123--:R-:W-:Y:S05]  /*1080*/  CALL.REL.NOINC `($__internal_31_$__cuda_sm70_shflsync_bfly_p) ;  /* 0x000007b000007944 */ /* 0x00ffea0003c00000 */
[----:B01----:R-:W-:Y:S05]  /*1090*/  BRA `(.L_x_397) ;  /* 0xfffffae000007947 */ /* 0x003fea000383ffff */
.L_x_392:
[----:B------:R-:W-:Y:S01]  /*10a0*/  HFMA2.MMA R16, -RZ, RZ, 0, 1.1920928955078125e-07 ;  /* 0x00000002ff107435 */ /* 0x000fe200000001ff */
[----:B------:R-:W-:Y:S01]  /*10b0*/  IMAD.MOV.U32 R19, RZ, RZ, R12 ;  /* 0x000000ffff137224 */ /* 0x000fe200078e000c */
[----:B------:R-:W-:Y:S02]  /*10c0*/  MOV R17, 0x1f ;  /* 0x0000001f00117802 */ /* 0x000fe40000000f00 */
[----:B------:R-:W-:-:S02]  /*10d0*/  MOV R14, 0xffffffff ;  /* 0xffffffff000e7802 */ /* 0x000fc40000000f00 */
[----:B------:R-:W-:Y:S02]  /*10e0*/  MOV R8, 0x1100 ;  /* 0x0000110000087802 */ /* 0x000fe40000000f00 */
[----:B-123--:R-:W-:Y:S05]  /*10f0*/  CALL.REL.NOINC `($__internal_31_$__cuda_sm70_shflsync_bfly_p) ;  /* 0x0000074000007944 */ /* 0x00efea0003c00000 */
[----:B0-----:R-:W-:Y:S01]  /*1100*/  HFMA2.MMA R17, -RZ, RZ, 0, 1.847743988037109375e-06 ;  /* 0x0000001fff117435 */ /* 0x001fe200000001ff */
[----:B-1----:R-:W-:Y:S01]  /*1110*/  FADD.FTZ R19, R12, R14 ;  /* 0x0000000e0c137221 */ /* 0x002fe20000010000 */
[----:B------:R-:W-:Y:S01]  /*1120*/  MOV R14, 0xffffffff ;  /* 0xffffffff000e7802 */ /* 0x000fe20000000f00 */
[----:B------:R-:W-:Y:S01]  /*1130*/  IMAD.MOV.U32 R16, RZ, RZ, 0x4 ;  /* 0x00000004ff107424 */ /* 0x000fe200078e00ff */
[----:B------:R-:W-:Y:S02]  /*1140*/  MOV R8, 0x1160 ;  /* 0x0000116000087802 */ /* 0x000fe40000000f00 */
[----:B------:R-:W-:Y:S05]  /*1150*/  CALL.REL.NOINC `($__internal_31_$__cuda_sm70_shflsync_bfly_p) ;  /* 0x000006e000007944 */ /* 0x000fea0003c00000 */
[----:B0-----:R-:W-:Y:S01]  /*1160*/  HFMA2.MMA R16, -RZ, RZ, 0, 4.76837158203125e-07 ;  /* 0x00000008ff107435 */ /* 0x001fe200000001ff */
[----:B-1----:R-:W-:Y:S01]  /*1170*/  FADD.FTZ R19, R19, R14 ;  /* 0x0000000e13137221 */ /* 0x002fe20000010000 */
[----:B------:R-:W-:Y:S01]  /*1180*/  MOV R14, 0xffffffff ;  /* 0xffffffff000e7802 */ /* 0x000fe20000000f00 */
[----:B------:R-:W-:Y:S01]  /*1190*/  IMAD.MOV.U32 R17, RZ, RZ, 0x1f ;  /* 0x0000001fff117424 */ /* 0x000fe200078e00ff */
[----:B------:R-:W-:Y:S02]  /*11a0*/  MOV R8, 0x11c0 ;  /* 0x000011c000087802 */ /* 0x000fe40000000f00 */
[----:B------:R-:W-:Y:S05]  /*11b0*/  CALL.REL.NOINC `($__internal_31_$__cuda_sm70_shflsync_bfly_p) ;  /* 0x0000068000007944 */ /* 0x000fea0003c00000 */
[----:B-1----:R-:W-:Y:S01]  /*11c0*/  FADD.FTZ R12, R19, R14 ;  /* 0x0000000e130c7221 */ /* 0x002fe20000010000 */
[----:B0-----:R-:W-:Y:S01]  /*11d0*/  HFMA2.MMA R16, -RZ, RZ, 0, 9.5367431640625e-07 ;  /* 0x00000010ff107435 */ /* 0x001fe200000001ff */
[----:B------:R-:W-:Y:S01]  /*11e0*/  MOV R17, 0x1f ;  /* 0x0000001f00117802 */ /* 0x000fe20000000f00 */
[----:B------:R-:W-:Y:S01]  /*11f0*/  IMAD.MOV.U32 R14, RZ, RZ, -0x1 ;  /* 0xffffffffff0e7424 */ /* 0x000fe200078e00ff */
[----:B------:R-:W-:-:S02]  /*1200*/  MOV R8, 0x1230 ;  /* 0x0000123000087802 */ /* 0x000fc40000000f00 */
[----:B------:R-:W-:Y:S02]  /*1210*/  MOV R19, R12 ;  /* 0x0000000c00137202 */ /* 0x000fe40000000f00 */
[----:B------:R-:W-:Y:S05]  /*1220*/  CALL.REL.NOINC `($__internal_31_$__cuda_sm70_shflsync_bfly_p) ;  /* 0x0000061000007944 */ /* 0x000fea0003c00000 */
[----:B0-----:R-:W-:Y:S01]  /*1230*/  HFMA2.MMA R17, -RZ, RZ, 0, 1.847743988037109375e-06 ;  /* 0x0000001fff117435 */ /* 0x001fe200000001ff */
[----:B-1----:R-:W-:Y:S01]  /*1240*/  MOV R15, R14 ;  /* 0x0000000e000f7202 */ /* 0x002fe20000000f00 */
[----:B------:R-:W-:Y:S01]  /*1250*/  IMAD.MOV.U32 R16, RZ, RZ, 0x1 ;  /* 0x00000001ff107424 */ /* 0x000fe200078e00ff */
[----:B------:R-:W-:Y:S02]  /*1260*/  MOV R19, R13 ;  /* 0x0000000d00137202 */ /* 0x000fe40000000f00 */
[----:B------:R-:W-:Y:S02]  /*1270*/  MOV R14, 0xffffffff ;  /* 0xffffffff000e7802 */ /* 0x000fe40000000f00 */
[----:B------:R-:W-:Y:S02]  /*1280*/  MOV R8, 0x12a0 ;  /* 0x000012a000087802 */ /* 0x000fe40000000f00 */
[----:B------:R-:W-:Y:S05]  /*1290*/  CALL.REL.NOINC `($__internal_31_$__cuda_sm70_shflsync_bfly_p) ;  /* 0x000005a000007944 */ /* 0x000fea0003c00000 */
[----:B0-----:R-:W-:Y:S01]  /*12a0*/  HFMA2.MMA R16, -RZ, RZ, 0, 1.1920928955078125e-07 ;  /* 0x00000002ff107435 */ /* 0x001fe200000001ff */
[----:B-1----:R-:W-:Y:S01]  /*12b0*/  FADD.FTZ R19, R13, R14 ;  /* 0x0000000e0d137221 */ /* 0x002fe20000010000 */
[----:B------:R-:W-:Y:S01]  /*12c0*/  MOV R14, 0xffffffff ;  /* 0xffffffff000e7802 */ /* 0x000fe20000000f00 */
[----:B------:R-:W-:Y:S01]  /*12d0*/  IMAD.MOV.U32 R17, RZ, RZ, 0x1f ;  /* 0x0000001fff117424 */ /* 0x000fe200078e00ff */
[----:B------:R-:W-:-:S02]  /*12e0*/  MOV R8, 0x1300 ;  /* 0x0000130000087802 */ /* 0x000fc40000000f00 */
[----:B------:R-:W-:Y:S05]  /*12f0*/  CALL.REL.NOINC `($__internal_31_$__cuda_sm70_shflsync_bfly_p) ;  /* 0x0000054000007944 */ /* 0x000fea0003c00000 */
[----:B0-----:R-:W-:Y:S01]  /*1300*/  HFMA2.MMA R16, -RZ, RZ, 0, 2.384185791015625e-07 ;  /* 0x00000004ff107435 */ /* 0x001fe200000001ff */
[----:B-1----:R-:W-:Y:S01]  /*1310*/  FADD.FTZ R19, R19, R14 ;  /* 0x0000000e13137221 */ /* 0x002fe20000010000 */
[----:B------:R-:W-:Y:S01]  /*1320*/  MOV R17, 0x1f ;  /* 0x0000001f00117802 */ /* 0x000fe20000000f00 */
[----:B------:R-:W-:Y:S01]  /*1330*/  IMAD.MOV.U32 R14, RZ, RZ, -0x1 ;  /* 0xffffffffff0e7424 */ /* 0x000fe200078e00ff */
[----:B------:R-:W-:-:S02]  /*1340*/  MOV R8, 0x1360 ;  /* 0x0000136000087802 */ /* 0x000fc40000000f00 */
[----:B------:R-:W-:Y:S05]  /*1350*/  CALL.REL.NOINC `($__internal_31_$__cuda_sm70_shflsync_bfly_p) ;  /* 0x000004e000007944 */ /* 0x000fea0003c00000 */
[----:B0-----:R-:W-:Y:S01]  /*1360*/  HFMA2.MMA R16, -RZ, RZ, 0, 4.76837158203125e-07 ;  /* 0x00000008ff107435 */ /* 0x001fe200000001ff */
[----:B-1----:R-:W-:Y:S01]  /*1370*/  FADD.FTZ R19, R19, R14 ;  /* 0x0000000e13137221 */ /* 0x002fe20000010000 */
[----:B------:R-:W-:-:S02]  /*1380*/  MOV R17, 0x1f ;  /* 0x0000001f00117802 */ /* 0x000fc40000000f00 */
[----:B------:R-:W-:Y:S02]  /*1390*/  MOV R14, 0xffffffff ;  /* 0xffffffff000e7802 */ /* 0x000fe40000000f00 */
[----:B------:R-:W-:Y:S02]  /*13a0*/  MOV R8, 0x13c0 ;  /* 0x000013c000087802 */ /* 0x000fe40000000f00 */
[----:B------:R-:W-:Y:S05]  /*13b0*/  CALL.REL.NOINC `($__internal_31_$__cuda_sm70_shflsync_bfly_p) ;  /* 0x0000048000007944 */ /* 0x000fea0003c00000 */
[----:B-1----:R-:W-:Y:S01]  /*13c0*/  FADD.FTZ R13, R19, R14 ;  /* 0x0000000e130d7221 */ /* 0x002fe20000010000 */
[----:B0-----:R-:W-:Y:S01]  /*13d0*/  HFMA2.MMA R16, -RZ, RZ, 0, 9.5367431640625e-07 ;  /* 0x00000010ff107435 */ /* 0x001fe200000001ff */
[----:B------:R-:W-:Y:S01]  /*13e0*/  IMAD.MOV.U32 R17, RZ, RZ, 0x1f ;  /* 0x0000001fff117424 */ /* 0x000fe200078e00ff */
[----:B------:R-:W-:Y:S02]  /*13f0*/  MOV R14, 0xffffffff ;  /* 0xffffffff000e7802 */ /* 0x000fe40000000f00 */
[----:B------:R-:W-:Y:S02]  /*1400*/  MOV R19, R13 ;  /* 0x0000000d00137202 */ /* 0x000fe40000000f00 */
[----:B------:R-:W-:Y:S02]  /*1410*/  MOV R8, 0x1430 ;  /* 0x0000143000087802 */ /* 0x000fe40000000f00 */
[----:B------:R-:W-:Y:S05]  /*1420*/  CALL.REL.NOINC `($__internal_31_$__cuda_sm70_shflsync_bfly_p) ;  /* 0x0000041000007944 */ /* 0x000fea0003c00000 */
[----:B0-----:R-:W-:Y:S01]  /*1430*/  HFMA2.MMA R17, -RZ, RZ, 0, 1.847743988037109375e-06 ;  /* 0x0000001fff117435 */ /* 0x001fe200000001ff */
[----:B-1----:R-:W-:Y:S01]  /*1440*/  MOV R18, R14 ;  /* 0x0000000e00127202 */ /* 0x002fe20000000f00 */
[----:B------:R-:W-:Y:S01]  /*1450*/  IMAD.MOV.U32 R16, RZ, RZ, 0x1 ;  /* 0x00000001ff107424 */ /* 0x000fe200078e00ff */
[----:B------:R-:W-:-:S02]  /*1460*/  MOV R19, R11 ;  /* 0x0000000b00137202 */ /* 0x000fc40000000f00 */
[----:B------:R-:W-:Y:S02]  /*1470*/  MOV R14, 0xffffffff ;  /* 0xffffffff000e7802 */ /* 0x000fe40000000f00 */
[----:B------:R-:W-:Y:S02]  /*1480*/  MOV R8, 0x14a0 ;  /* 0x000014a000087802 */ /* 0x000fe40000000f00 */
[----:B------:R-:W-:Y:S05]  /*1490*/  CALL.REL.NOINC `($__internal_31_$__cuda_sm70_shflsync_bfly_p) ;  /* 0x000003a000007944 */ /* 0x000fea0003c00000 */
[----:B0-----:R-:W-:Y:S01]  /*14a0*/  HFMA2.MMA R16, -RZ, RZ, 0, 1.1920928955078125e-07 ;  /* 0x00000002ff107435 */ /* 0x001fe200000001ff */
[----:B-1----:R-:W-:Y:S01]  /*14b0*/  FADD.FTZ R19, R11, R14 ;  /* 0x0000000e0b137221 */ /* 0x002fe20000010000 */
[----:B------:R-:W-:Y:S01]  /*14c0*/  MOV R17, 0x1f ;  /* 0x0000001f00117802 */ /* 0x000fe20000000f00 */
[----:B------:R-:W-:Y:S01]  /*14d0*/  IMAD.MOV.U32 R14, RZ, RZ, -0x1 ;  /* 0xffffffffff0e7424 */ /* 0x000fe200078e00ff */
[----:B------:R-:W-:Y:S02]  /*14e0*/  MOV R8, 0x1500 ;  /* 0x0000150000087802 */ /* 0x000fe40000000f00 */
[----:B------:R-:W-:Y:S05]  /*14f0*/  CALL.REL.NOINC `($__internal_31_$__cuda_sm70_shflsync_bfly_p) ;  /* 0x0000034000007944 */ /* 0x000fea0003c00000 */
[----:B0-----:R-:W-:Y:S01]  /*1500*/  HFMA2.MMA R16, -RZ, RZ, 0, 2.384185791015625e-07 ;  /* 0x00000004ff107435 */ /* 0x001fe200000001ff */
[----:B-1----:R-:W-:Y:S01]  /*1510*/  FADD.FTZ R19, R19, R14 ;  /* 0x0000000e13137221 */ /* 0x002fe20000010000 */
[----:B------:R-:W-:Y:S02]  /*1520*/  MOV R17, 0x1f ;  /* 0x0000001f00117802 */ /* 0x000fe40000000f00 */
[----:B------:R-:W-:-:S02]  /*1530*/  MOV R14, 0xffffffff ;  /* 0xffffffff000e7802 */ /* 0x000fc40000000f00 */
        /* <DEDUP_REMOVED lines=10> */
[----:B------:R-:W-:Y:S02]  /*15e0*/  MOV R17, 0x1f ;  /* 0x0000001f00117802 */ /* 0x000fe40000000f00 */
[----:B------:R-:W-:Y:S01]  /*15f0*/  MOV R14, 0xffffffff ;  /* 0xffffffff000e7802 */ /* 0x000fe20000000f00 */
[----:B------:R-:W-:Y:S01]  /*1600*/  IMAD.MOV.U32 R19, RZ, RZ, R11 ;  /* 0x000000ffff137224 */ /* 0x000fe200078e000b */
[----:B------:R-:W-:-:S02]  /*1610*/  MOV R8, 0x1630 ;  /* 0x0000163000087802 */ /* 0x000fc40000000f00 */
[----:B------:R-:W-:Y:S05]  /*1620*/  CALL.REL.NOINC `($__internal_31_$__cuda_sm70_shflsync_bfly_p) ;  /* 0x0000021000007944 */ /* 0x000fea0003c00000 */
[----:B0-----:R-:W-:Y:S01]  /*1630*/  HFMA2.MMA R16, -RZ, RZ, 0, 5.9604644775390625e-08 ;  /* 0x00000001ff107435 */ /* 0x001fe200000001ff */
[----:B-1----:R-:W-:Y:S01]  /*1640*/  MOV R20, R14 ;  /* 0x0000000e00147202 */ /* 0x002fe20000000f00 */
[----:B------:R-:W-:Y:S01]  /*1650*/  IMAD.MOV.U32 R14, RZ, RZ, -0x1 ;  /* 0xffffffffff0e7424 */ /* 0x000fe200078e00ff */
[----:B------:R-:W-:-:S02]  /*1660*/  MOV R19, R10 ;  /* 0x0000000a00137202 */ /* 0x000fc40000000f00 */
[----:B------:R-:W-:Y:S02]  /*1670*/  MOV R17, 0x1f ;  /* 0x0000001f00117802 */ /* 0x000fe40000000f00 */
[----:B------:R-:W-:Y:S02]  /*1680*/  MOV R8, 0x16a0 ;  /* 0x000016a000087802 */ /* 0x000fe40000000f00 */
[----:B------:R-:W-:Y:S05]  /*1690*/  CALL.REL.NOINC `($__internal_31_$__cuda_sm70_shflsync_bfly_p) ;  /* 0x000001a000007944 */ /* 0x000fea0003c00000 */
[----:B0-----:R-:W-:Y:S01]  /*16a0*/  HFMA2.MMA R16, -RZ, RZ, 0, 1.1920928955078125e-07 ;  /* 0x00000002ff107435 */ /* 0x001fe200000001ff */
[----:B-1----:R-:W-:Y:S01]  /*16b0*/  FADD.FTZ R19, R10, R14 ;  /* 0x0000000e0a137221 */ /* 0x002fe20000010000 */
[----:B------:R-:W-:Y:S02]  /*16c0*/  MOV R17, 0x1f ;  /* 0x0000001f00117802 */ /* 0x000fe40000000f00 */
[----:B------:R-:W-:Y:S02]  /*16d0*/  MOV R14, 0xffffffff ;  /* 0xffffffff000e7802 */ /* 0x000fe40000000f00 */
[----:B------:R-:W-:Y:S02]  /*16e0*/  MOV R8, 0x1700 ;  /* 0x0000170000087802 */ /* 0x000fe40000000f00 */
[----:B------:R-:W-:Y:S05]  /*16f0*/  CALL.REL.NOINC `($__internal_31_$__cuda_sm70_shflsync_bfly_p) ;  /* 0x0000014000007944 */ /* 0x000fea0003c00000 */
[----:B0-----:R-:W-:Y:S01]  /*1700*/  HFMA2.MMA R16, -RZ, RZ, 0, 2.384185791015625e-07 ;  /* 0x00000004ff107435 */ /* 0x001fe200000001ff */
[----:B-1----:R-:W-:Y:S01]  /*1710*/  FADD.FTZ R19, R19, R14 ;  /* 0x0000000e13137221 */ /* 0x002fe20000010000 */
[----:B------:R-:W-:Y:S01]  /*1720*/  MOV R14, 0xffffffff ;  /* 0xffffffff000e7802 */ /* 0x000fe20000000f00 */
[----:B------:R-:W-:Y:S01]  /*1730*/  IMAD.MOV.U32 R17, RZ, RZ, 0x1f ;  /* 0x0000001fff117424 */ /* 0x000fe200078e00ff */
        /* <DEDUP_REMOVED lines=8> */
[----:B0-----:R-:W-:Y:S01]  /*17c0*/  HFMA2.MMA R17, -RZ, RZ, 0, 1.847743988037109375e-06 ;  /* 0x0000001fff117435 */ /* 0x001fe200000001ff */
[----:B-1----:R-:W-:Y:S01]  /*17d0*/  FADD.FTZ R19, R19, R14 ;  /* 0x0000000e13137221 */ /* 0x002fe20000010000 */
[----:B------:R-:W-:Y:S01]  /*17e0*/  MOV R14, 0xffffffff ;  /* 0xffffffff000e7802 */ /* 0x000fe20000000f00 */
[----:B------:R-:W-:Y:S01]  /*17f0*/  IMAD.MOV.U32 R16, RZ, RZ, 0x10 ;  /* 0x00000010ff107424 */ /* 0x000fe200078e00ff */
[----:B------:R-:W-:Y:S02]  /*1800*/  MOV R8, 0x1820 ;  /* 0x0000182000087802 */ /* 0x000fe40000000f00 */
[----:B------:R-:W-:Y:S05]  /*1810*/  CALL.REL.NOINC `($__internal_31_$__cuda_sm70_shflsync_bfly_p) ;  /* 0x0000002000007944 */ /* 0x000fea0003c00000 */
[----:B-1----:R-:W-:Y:S01]  /*1820*/  MOV R8, R14 ;  /* 0x0000000e00087202 */ /* 0x002fe20000000f00 */
[----:B0-----:R-:W-:Y:S05]  /*1830*/  BRA `(.L_x_398) ;  /* 0xfffff58000007947 */ /* 0x001fea000383ffff */
        .weak           $__internal_31_$__cuda_sm70_shflsync_bfly_p
        .type           $__internal_31_$__cuda_sm70_shflsync_bfly_p,@function
        .size           $__internal_31_$__cuda_sm70_shflsync_bfly_p,(.L_x_1566 - $__internal_31_$__cuda_sm70_shflsync_bfly_p)
$__internal_31_$__cuda_sm70_shflsync_bfly_p:
[----:B------:R-:W-:Y:S01]  /*1840*/  HFMA2.MMA R9, -RZ, RZ, 0, 0 ;  /* 0x00000000ff097435 */ /* 0x000fe200000001ff */
[----:B------:R-:W-:Y:S04]  /*1850*/  WARPSYNC R14 ;  /* 0x0000000e00007348 */ /* 0x000fe80003800000 */
[----:B------:R0:W1:Y:S01]  /*1860*/  SHFL.BFLY PT, R14, R19, R16, R17 ;  /* 0x0c000010130e7389 */ /* 0x00006200000e0011 */
[----:B------:R-:W-:Y:S05]  /*1870*/  RET.REL.NODEC R8 `(_ZN10layer_norm40ln_parallel_residual_bwd_finalize_kernelINS_22Kernel_traits_finalizeILj256Ef13__nv_bfloat16S2_S2_fjLb0ELj1024ELj4ENS_18Kernel_traits_baseILj256EfS2_S2_S2_fjLj1024EEEEELb0EEEvNS_9BwdParamsE) ;  /* 0xffffe78008007950 */ /* 0x000fea0003c3ffff */
.L_x_399:
        /* <DEDUP_REMOVED lines=16> */
.L_x_1566:


//--------------------- .text._ZN10layer_norm31ln_parallel_residual_bwd_kernelINS_13Kernel_traitsIf13__nv_bfloat16S2_S2_fjLj256ELj1ELj4ELj1ELj16ENS_18Kernel_traits_baseILj256EfS2_S2_S2_fjLj128EEEEELb1ELb1ELb0EEEvNS_9BwdParamsE --------------------------
	.section	.text._ZN10layer_norm31ln_parallel_residual_bwd_kernelINS_13Kernel_traitsIf13__nv_bfloat16S2_S2_fjLj256ELj1ELj4ELj1ELj16ENS_18Kernel_traits_baseILj256EfS2_S2_S2_fjLj128EEEEELb1ELb1ELb0EEEvNS_9BwdParamsE,"ax",@progbits
	.sectioninfo	@"SHI_REGISTERS=93"
	.align	128
        .global         _ZN10layer_norm31ln_parallel_residual_bwd_kernelINS_13Kernel_traitsIf13__nv_bfloat16S2_S2_fjLj256ELj1ELj4ELj1ELj16ENS_18Kernel_traits_baseILj256EfS2_S2_S2_fjLj128EEEEELb1ELb1ELb0EEEvNS_9BwdParamsE
        .type           _ZN10layer_norm31ln_parallel_residual_bwd_kernelINS_13Kernel_traitsIf13__nv_bfloat16S2_S2_fjLj256ELj1ELj4ELj1ELj16ENS_18Kernel_traits_baseILj256EfS2_S2_S2_fjLj128EEEEELb1ELb1ELb0EEEvNS_9BwdParamsE,@function
        .size           _ZN10layer_norm31ln_parallel_residual_bwd_kernelINS_13Kernel_traitsIf13__nv_bfloat16S2_S2_fjLj256ELj1ELj4ELj1ELj16ENS_18Kernel_traits_baseILj256EfS2_S2_S2_fjLj128EEEEELb1ELb1ELb0EEEvNS_9BwdParamsE,(.L_x_1567 - _ZN10layer_norm31ln_parallel_residual_bwd_kernelINS_13Kernel_traitsIf13__nv_bfloat16S2_S2_fjLj256ELj1ELj4ELj1ELj16ENS_18Kernel_traits_baseILj256EfS2_S2_S2_fjLj128EEEEELb1ELb1ELb0EEEvNS_9BwdParamsE)
        .other          _ZN10layer_norm31ln_parallel_residual_bwd_kernelINS_13Kernel_traitsIf13__nv_bfloat16S2_S2_fjLj256ELj1ELj4ELj1ELj16ENS_18Kernel_traits_baseILj256EfS2_S2_S2_fjLj128EEEEELb1ELb1ELb0EEEvNS_9BwdParamsE,@"STO_CUDA_ENTRY STV_DEFAULT"
_ZN10layer_norm31ln_parallel_residual_bwd_kernelINS_13Kernel_traitsIf13__nv_bfloat16S2_S2_fjLj256ELj1ELj4ELj1ELj16ENS_18Kernel_traits_baseILj256EfS2_S2_S2_fjLj128EEEEELb1ELb1ELb0EEEvNS_9BwdParamsE:
.text._ZN10layer_norm31ln_parallel_residual_bwd_kernelINS_13Kernel_traitsIf13__nv_bfloat16S2_S2_fjLj256ELj1ELj4ELj1ELj16ENS_18Kernel_traits_baseILj256EfS2_S2_S2_fjLj128EEEEELb1ELb1ELb0EEEvNS_9BwdParamsE:
        /* <DEDUP_REMOVED lines=23> */
[----:B-1----:R-:W-:-:S02]  /*0170*/  LEA R48, R13, R48, 0x2 ;  /* 0x000000300d307211 */ /* 0x002fc400078e10ff */
[----:B------:R-:W-:Y:S02]  /*0180*/  CS2R R12, SRZ ;  /* 0x00000000000c7805 */ /* 0x000fe4000001ff00 */
[----:B------:R-:W-:-:S13]  /*0190*/  ISETP.GE.AND P0, PT, R48, c[0x0][0x164], PT ;  /* 0x0000590030007a0c */ /* 0x000fda0003f06270 */
[----:B------:R-:W-:Y:S05]  /*01a0*/  @P0 BRA `(.L_x_400) ;  /* 0x000012f000000947 */ /* 0x000fea0003800000 */
[----:B0-----:R-:W0:Y:S01]  /*01b0*/  LDC.U8 R65, c[0x0][0x1f0] ;  /* 0x00007c00ff417b82 */ /* 0x001e220000000000 */
[----:B------:R-:W-:-:S07]  /*01c0*/  IMAD.MOV.U32 R13, RZ, RZ, RZ ;  /* 0x000000ffff0d7224 */ /* 0x000fce00078e00ff */
.L_x_407:
[----:B------:R-:W-:-:S04]  /*01d0*/  IMAD.MOV.U32 R81, RZ, RZ, 0x4 ;  /* 0x00000004ff517424 */ /* 0x000fc800078e00ff */
[----:B------:R-:W-:-:S05]  /*01e0*/  IMAD.WIDE R2, R48, R81, c[0x0][0x1a8] ;  /* 0x00006a0030027625 */ /* 0x000fca00078e0251 */
[----:B-----5:R1:W5:Y:S01]  /*01f0*/  LDG.E R77, [R2.64] ;  /* 0x00000004024d7981 */ /* 0x020362000c1e1900 */
        /* <DEDUP_REMOVED lines=12> */
[----:B------:R-:W-:Y:S01]  /*02c0*/  IADD3.X R51, R3, c[0x0][0x194], RZ, P1, !PT ;  /* 0x0000650003337a10 */ /* 0x000fe20000ffe4ff */
[----:B------:R-:W-:-:S05]  /*02d0*/  HFMA2.MMA R40, -RZ, RZ, 0, 9.5367431640625e-07 ;  /* 0x00000010ff287435 */ /* 0x000fca00000001ff */
[----:B------:R-:W2:Y:S01]  /*02e0*/  LDG.E.64 R50, [R50.64] ;  /* 0x0000000432327981 */ /* 0x000ea2000c1e1b00 */
[----:B------:R-:W-:-:S04]  /*02f0*/  @P0 IADD3 R2, P1, R2, c[0x0][0x198], RZ ;  /* 0x0000660002020a10 */ /* 0x000fc80007f3e0ff */
[----:B------:R-:W-:Y:S02]  /*0300*/  @P0 IADD3.X R3, R3, c[0x0][0x19c], RZ, P1, !PT ;  /* 0x0000670003030a10 */ /* 0x000fe40000ffe4ff */
[----:B------:R-:W-:-:S04]  /*0310*/  LEA R44, P1, R49, c[0x0][0x188], 0x4 ;  /* 0x00006200312c7a11 */ /* 0x000fc800078220ff */
[----:B------:R-:W3:Y:S01]  /*0320*/  @P0 LDG.E.64 R2, [R2.64] ;  /* 0x0000000402020981 */ /* 0x000ee2000c1e1b00 */
[----:B------:R-:W-:Y:S01]  /*0330*/  IMAD.WIDE R54, R48, R81, c[0x0][0x1a0] ;  /* 0x0000680030367625 */ /* 0x000fe200078e0251 */
[----:B------:R-:W-:-:S03]  /*0340*/  LEA.HI.X R45, R49, c[0x0][0x18c], RZ, 0x4, P1 ;  /* 0x00006300312d7a11 */ /* 0x000fc600008f24ff */
[----:B------:R-:W-:Y:S02]  /*0350*/  IMAD.WIDE.U32 R40, R49, R40, c[0x0][0x208] ;  /* 0x0000820031287625 */ /* 0x000fe400078e0028 */
[----:B------:R-:W4:Y:S04]  /*0360*/  LDG.E R54, [R54.64] ;  /* 0x0000000436367981 */ /* 0x000f28000c1e1900 */
        /* <DEDUP_REMOVED lines=11> */
[--C-:B------:R-:W-:Y:S01]  /*0420*/  SHF.R.U64 R78, R50, 0x8, R51.reuse ;  /* 0x00000008324e7819 */ /* 0x100fe20000001233 */
[--C-:B------:R-:W-:Y:S01]  /*0430*/  IMAD.MOV.U32 R81, RZ, RZ, R51.reuse ;  /* 0x000000ffff517224 */ /* 0x100fe200078e0033 */
[--C-:B------:R-:W-:Y:S02]  /*0440*/  SHF.R.U32.HI R84, RZ, 0x18, R51.reuse ;  /* 0x00000018ff547819 */ /* 0x100fe40000011633 */
[----:B------:R-:W-:-:S02]  /*0450*/  SHF.R.U32.HI R83, RZ, 0x10, R51 ;  /* 0x00000010ff537819 */ /* 0x000fc40000011633 */
[C---:B---3--:R-:W-:Y:S02]  /*0460*/  @P0 SHF.R.U64 R50, R2.reuse, 0x8, R3 ;  /* 0x0000000802320819 */ /* 0x048fe40000001203 */
[----:B------:R-:W-:Y:S02]  /*0470*/  SHF.R.U32.HI R82, RZ, 0x8, R51 ;  /* 0x00000008ff527819 */ /* 0x000fe40000011633 */
[C-C-:B------:R-:W-:Y:S02]  /*0480*/  @P0 SHF.R.U64 R51, R2.reuse, 0x10, R3.reuse ;  /* 0x0000001002330819 */ /* 0x140fe40000001203 */
[C---:B-1----:R-:W-:Y:S02]  /*0490*/  @P0 SHF.R.U64 R52, R2.reuse, 0x18, R3 ;  /* 0x0000001802340819 */ /* 0x042fe40000001203 */
[----:B------:R-:W-:Y:S02]  /*04a0*/  @P0 PRMT R67, R2, 0x7610, R67 ;  /* 0x0000761002430816 */ /* 0x000fe40000000043 */
[----:B------:R-:W-:-:S02]  /*04b0*/  @P0 PRMT R69, R50, 0x7610, R69 ;  /* 0x0000761032450816 */ /* 0x000fc40000000045 */
[----:B------:R-:W-:Y:S02]  /*04c0*/  @P0 PRMT R72, R3, 0x7610, R72 ;  /* 0x0000761003480816 */ /* 0x000fe40000000048 */
[--C-:B------:R-:W-:Y:S02]  /*04d0*/  @P0 SHF.R.U32.HI R2, RZ, 0x8, R3.reuse ;  /* 0x00000008ff020819 */ /* 0x100fe40000011603 */
[--C-:B------:R-:W-:Y:S02]  /*04e0*/  @P0 SHF.R.U32.HI R50, RZ, 0x10, R3.reuse ;  /* 0x00000010ff320819 */ /* 0x100fe40000011603 */
[----:B------:R-:W-:Y:S02]  /*04f0*/  @P0 SHF.R.U32.HI R3, RZ, 0x18, R3 ;  /* 0x00000018ff030819 */ /* 0x000fe40000011603 */
[----:B------:R-:W-:Y:S02]  /*0500*/  @P0 PRMT R73, R2, 0x7610, R73 ;  /* 0x0000761002490816 */ /* 0x000fe40000000049 */
[----:B------:R-:W-:-:S02]  /*0510*/  @P0 PRMT R75, R3, 0x7610, R75 ;  /* 0x00007610034b0816 */ /* 0x000fc4000000004b */
        /* <DEDUP_REMOVED lines=81> */
.L_x_402:
[----:B-1----:R-:W-:Y:S05]  /*0a30*/  BSYNC B0 ;  /* 0x0000000000007941 */ /* 0x002fea0003800000 */
.L_x_401:
[----:B------:R-:W-:Y:S05]  /*0a40*/  BRA.DIV ~URZ, `(.L_x_403) ;  /* 0x00000ef27f007947 */ /* 0x000fea000b800000 */
[----:B------:R1:W2:Y:S02]  /*0a50*/  SHFL.BFLY PT, R41, R42, 0x1, 0x1f ;  /* 0x0c201f002a297f89 */ /* 0x0002a400000e0000 */
.L_x_408:
        /* <DEDUP_REMOVED lines=18> */
.L_x_409:
        /* <DEDUP_REMOVED lines=140> */
.L_x_406:
[----:B------:R-:W-:Y:S05]  /*1440*/  BSYNC B0 ;  /* 0x0000000000007941 */ /* 0x000fea0003800000 */
.L_x_405:
[----:B0-----:R-:W-:-:S05]  /*1450*/  MOV R3, c[0x0][0x160] ;  /* 0x0000580000037a02 */ /* 0x001fca0000000f00 */
[----:B------:R-:W-:-:S05]  /*1460*/  IMAD R48, R3, 0x4, R48 ;  /* 0x0000000403307824 */ /* 0x000fca00078e0230 */
[----:B------:R-:W-:-:S13]  /*1470*/  ISETP.GE.AND P0, PT, R48, c[0x0][0x164], PT ;  /* 0x0000590030007a0c */ /* 0x000fda0003f06270 */
[----:B-123-5:R-:W-:Y:S01]  /*1480*/  @P0 CALL.REL.NOINC `(.L_x_400) ;  /* 0x0000001000000944 */ /* 0x02efe20003c00000 */
[----:B------:R-:W-:Y:S05]  /*1490*/  BRA `(.L_x_407) ;  /* 0xffffed3000007947 */ /* 0x000fea000383ffff */
.L_x_400:
[----:B0-----:R-:W0:Y:S01]  /*14a0*/  S2R R28, SR_TID.X ;  /* 0x00000000001c7919 */ /* 0x001e220000002100 */
[----:B------:R-:W-:Y:S01]  /*14b0*/  WARPSYNC 0xffffffff ;  /* 0xffffffff00007948 */ /* 0x000fe20003800000 */
[----:B0-----:R-:W-:-:S05]  /*14c0*/  IMAD.SHL.U32 R0, R28, 0x20, RZ ;  /* 0x000000201c007824 */ /* 0x001fca00078e00ff */
[----:B------:R0:W-:Y:S04]  /*14d0*/  STS.128 [R0], R12 ;  /* 0x0000000c00007388 */ /* 0x0001e80000000c00 */
[----:B------:R-:W-:Y:S04]  /*14e0*/  STS.128 [R0+0x10], R16 ;  /* 0x0000101000007388 */ /* 0x000fe80000000c00 */
[----:B------:R-:W-:Y:S06]  /*14f0*/  BAR.SYNC.DEFER_BLOCKING 0x0 ;  /* 0x0000000000007b1d */ /* 0x000fec0000010000 */
[----:B0-----:R-:W0:Y:S01]  /*1500*/  S2R R14, SR_CTAID.X ;  /* 0x00000000000e7919 */ /* 0x001e220000002500 */
[----:B------:R-:W-:-:S04]  /*1510*/  IADD3 R12, -R28, 0x7f, RZ ;  /* 0x0000007f1c0c7810 */ /* 0x000fc80007ffe1ff */
[----:B------:R-:W-:-:S04]  /*1520*/  IADD3 R12, R12, c[0x0][0x168], RZ ;  /* 0x00005a000c0c7a10 */ /* 0x000fc80007ffe0ff */
[C---:B------:R-:W-:Y:S02]  /*1530*/  LOP3.LUT P1, RZ, R12.reuse, 0xffffff80, RZ, 0xc0, !PT ;  /* 0xffffff800cff7812 */ /* 0x040fe4000782c0ff */
[----:B------:R-:W-:Y:S01]  /*1540*/  ISETP.GE.U32.AND P0, PT, R12, 0x100, PT ;  /* 0x000001000c00780c */ /* 0x000fe20003f06070 */
[----:B------:R-:W1:Y:S04]  /*1550*/  LDS R2, [R28.X4] ;  /* 0x000000001c027984 */ /* 0x000e680000004800 */
[----:B-----5:R-:W2:Y:S04]  /*1560*/  LDS R5, [R28.X4+0x400] ;  /* 0x000400001c057984 */ /* 0x020ea80000004800 */
        /* <DEDUP_REMOVED lines=12> */
[----:B0-----:R-:W-:-:S03]  /*1630*/  FADD.FTZ R2, R2, R7 ;  /* 0x0000000702027221 */ /* 0x001fc60000010000 */
[----:B------:R0:W-:Y:S01]  /*1640*/  STS.128 [R0+0x10], R20 ;  /* 0x0000101400007388 */ /* 0x0001e20000000c00 */
[----:B------:R-:W-:-:S03]  /*1650*/  FADD.FTZ R6, R3, R6 ;  /* 0x0000000603067221 */ /* 0x000fc60000010000 */
[----:B------:R-:W-:Y:S01]  /*1660*/  BAR.SYNC.DEFER_BLOCKING 0x0 ;  /* 0x0000000000007b1d */ /* 0x000fe20000010000 */
[----:B------:R-:W-:Y:S02]  /*1670*/  FADD.FTZ R9, R2, R9 ;  /* 0x0000000902097221 */ /* 0x000fe40000010000 */
[----:B------:R-:W-:Y:S02]  /*1680*/  FADD.FTZ R11, R6, R11 ;  /* 0x0000000b060b7221 */ /* 0x000fe40000010000 */
[----:B0-----:R-:W-:-:S05]  /*1690*/  IMAD R23, R14, c[0x0][0x168], RZ ;  /* 0x00005a000e177a24 */ /* 0x001fca00078e02ff */
        /* <DEDUP_REMOVED lines=9> */
[----:B------:R-:W3:Y:S02]  /*1730*/  LDS R10, [R28.X4+0x200] ;  /* 0x000200001c0a7984 */ /* 0x000ee40000004800 */
[----:B------:R-:W-:Y:S01]  /*1740*/  @P1 IMAD.MOV.U32 R2, RZ, RZ, R12 ;  /* 0x000000ffff021224 */ /* 0x000fe200078e000c */
[----:B------:R-:W-:Y:S01]  /*1750*/  IADD3.X R7, R4, c[0x0][0x224], RZ, P3, !PT ;  /* 0x0000890004077a10 */ /* 0x000fe20001ffe4ff */
[----:B------:R-:W4:Y:S03]  /*1760*/  LDS R29, [R28.X4+0xc00] ;  /* 0x000c00001c1d7984 */ /* 0x000f260000004800 */
[----:B------:R-:W-:Y:S01]  /*1770*/  @P1 MOV R5, R7 ;  /* 0x0000000700051202 */ /* 0x000fe20000000f00 */
[----:B------:R-:W4:Y:S04]  /*1780*/  LDS R15, [R28.X4+0x600] ;  /* 0x000600001c0f7984 */ /* 0x000f280000004800 */
[----:B------:R-:W4:Y:S04]  /*1790*/  LDS R19, [R28.X4+0xa00] ;  /* 0x000a00001c137984 */ /* 0x000f280000004800 */
[----:B------:R-:W4:Y:S01]  /*17a0*/  LDS R21, [R28.X4+0xe00] ;  /* 0x000e00001c157984 */ /* 0x000f220000004800 */
[----:B0-----:R-:W-:-:S04]  /*17b0*/  FADD.FTZ R8, RZ, R8 ;  /* 0x00000008ff087221 */ /* 0x001fc80000010000 */
[----:B-1----:R-:W-:Y:S01]  /*17c0*/  FADD.FTZ R8, R8, R13 ;  /* 0x0000000d08087221 */ /* 0x002fe20000010000 */
[----:B------:R-:W-:Y:S01]  /*17d0*/  IADD3.X R13, R4, c[0x0][0x22c], RZ, P2, !PT ;  /* 0x00008b00040d7a10 */ /* 0x000fe200017fe4ff */
[----:B------:R-:W-:Y:S01]  /*17e0*/  @P1 IMAD.MOV.U32 R4, RZ, RZ, R0 ;  /* 0x000000ffff041224 */ /* 0x000fe200078e0000 */
[----:B------:R-:W-:Y:S01]  /*17f0*/  @P1 IADD3 R12, P2, R12, 0x200, RZ ;  /* 0x000002000c0c1810 */ /* 0x000fe20007f5e0ff */
[----:B--2---:R-:W-:Y:S01]  /*1800*/  FADD.FTZ R8, R8, R17 ;  /* 0x0000001108087221 */ /* 0x004fe20000010000 */
[----:B------:R-:W-:Y:S01]  /*1810*/  @P1 IADD3 R0, P3, R0, 0x200, RZ ;  /* 0x0000020000001810 */ /* 0x000fe20007f7e0ff */
[--C-:B------:R-:W-:Y:S02]  /*1820*/  @P1 IMAD.MOV.U32 R3, RZ, RZ, R13.reuse ;  /* 0x000000ffff031224 */ /* 0x100fe400078e000d */
[----:B---3--:R-:W-:Y:S02]  /*1830*/  FADD.FTZ R10, RZ, R10 ;  /* 0x0000000aff0a7221 */ /* 0x008fe40000010000 */
[----:B------:R-:W-:-:S02]  /*1840*/  @P1 IMAD.X R13, RZ, RZ, R13, P2 ;  /* 0x000000ffff0d1224 */ /* 0x000fc400010e060d */
[----:B----4-:R-:W-:Y:S02]  /*1850*/  FADD.FTZ R29, R8, R29 ;  /* 0x0000001d081d7221 */ /* 0x010fe40000010000 */
[----:B------:R-:W-:Y:S02]  /*1860*/  @P1 IMAD.X R7, RZ, RZ, R7, P3 ;  /* 0x000000ffff071224 */ /* 0x000fe400018e0607 */
[----:B------:R-:W-:Y:S01]  /*1870*/  FADD.FTZ R10, R10, R15 ;  /* 0x0000000f0a0a7221 */ /* 0x000fe20000010000 */
[----:B------:R0:W-:Y:S03]  /*1880*/  @P1 STG.E [R2.64], R29 ;  /* 0x0000001d02001986 */ /* 0x0001e6000c101904 */
[----:B------:R-:W-:Y:S01]  /*1890*/  FADD.FTZ R10, R10, R19 ;  /* 0x000000130a0a7221 */ /* 0x000fe20000010000 */
[----:B------:R1:W-:Y:S03]  /*18a0*/  @P1 STG.E [R4.64], R9 ;  /* 0x0000000904001986 */ /* 0x0003e6000c101904 */
[----:B------:R-:W-:-:S02]  /*18b0*/  FADD.FTZ R21, R10, R21 ;  /* 0x000000150a157221 */ /* 0x000fc40000010000 */
        /* <DEDUP_REMOVED lines=8> */
.L_x_403:
[----:B------:R-:W-:Y:S01]  /*1940*/  HFMA2.MMA R83, -RZ, RZ, 0, 5.9604644775390625e-08 ;  /* 0x00000001ff537435 */ /* 0x000fe200000001ff */
[----:B------:R-:W-:Y:S01]  /*1950*/  IMAD.MOV.U32 R40, RZ, RZ, R42 ;  /* 0x000000ffff287224 */ /* 0x000fe200078e002a */
[----:B------:R-:W-:Y:S01]  /*1960*/  MOV R2, 0x19a0 ;  /* 0x000019a000027802 */ /* 0x000fe20000000f00 */
[----:B------:R-:W-:-:S02]  /*1970*/  IMAD.MOV.U32 R82, RZ, RZ, 0x1f ;  /* 0x0000001fff527424 */ /* 0x000fc400078e00ff */
[----:B------:R-:W-:Y:S02]  /*1980*/  IMAD.MOV.U32 R85, RZ, RZ, -0x1 ;  /* 0xffffffffff557424 */ /* 0x000fe400078e00ff */
[----:B0----5:R-:W-:Y:S05]  /*1990*/  CALL.REL.NOINC `($__internal_32_$__cuda_sm70_shflsync_bfly_p) ;  /* 0x0000046000007944 */ /* 0x021fea0003c00000 */
[----:B-1----:R-:W-:Y:S01]  /*19a0*/  IMAD.MOV.U32 R41, RZ, RZ, R40 ;  /* 0x000000ffff297224 */ /* 0x002fe200078e0028 */
[----:B0-----:R-:W-:Y:S05]  /*19b0*/  BRA `(.L_x_408) ;  /* 0xfffff0a000007947 */ /* 0x001fea000383ffff */
.L_x_404:
[----:B------:R-:W-:Y:S01]  /*19c0*/  MOV R40, R43 ;  /* 0x0000002b00287202 */ /* 0x000fe20000000f00 */
[----:B------:R-:W-:Y:S01]  /*19d0*/  IMAD.MOV.U32 R83, RZ, RZ, 0x1 ;  /* 0x00000001ff537424 */ /* 0x000fe200078e00ff */
[----:B------:R-:W-:Y:S01]  /*19e0*/  MOV R2, 0x1a20 ;  /* 0x00001a2000027802 */ /* 0x000fe20000000f00 */
[----:B------:R-:W-:Y:S02]  /*19f0*/  IMAD.MOV.U32 R82, RZ, RZ, 0x1f ;  /* 0x0000001fff527424 */ /* 0x000fe400078e00ff */
[----:B------:R-:W-:Y:S02]  /*1a00*/  IMAD.MOV.U32 R85, RZ, RZ, -0x1 ;  /* 0xffffffffff557424 */ /* 0x000fe400078e00ff */
[----:B012--5:R-:W-:Y:S05]  /*1a10*/  CALL.REL.NOINC `($__internal_32_$__cuda_sm70_shflsync_bfly_p) ;  /* 0x000003e000007944 */ /* 0x027fea0003c00000 */
[----:B------:R-:W-:Y:S01]  /*1a20*/  FADD.FTZ R42, R41, R42 ;  /* 0x0000002a292a7221 */ /* 0x000fe20000010000 */
[----:B0-----:R-:W-:Y:S01]  /*1a30*/  HFMA2.MMA R83, -RZ, RZ, 0, 1.1920928955078125e-07 ;  /* 0x00000002ff537435 */ /* 0x001fe200000001ff */
[----:B-1----:R-:W-:Y:S01]  /*1a40*/  FADD.FTZ R43, R43, R40 ;  /* 0x000000282b2b7221 */ /* 0x002fe20000010000 */
[----:B------:R-:W-:Y:S01]  /*1a50*/  MOV R2, 0x1aa0 ;  /* 0x00001aa000027802 */ /* 0x000fe20000000f00 */
[----:B------:R-:W-:-:S02]  /*1a60*/  IMAD.MOV.U32 R82, RZ, RZ, 0x1f ;  /* 0x0000001fff527424 */ /* 0x000fc400078e00ff */
[----:B------:R-:W-:Y:S02]  /*1a70*/  IMAD.MOV.U32 R85, RZ, RZ, -0x1 ;  /* 0xffffffffff557424 */ /* 0x000fe400078e00ff */
[----:B------:R-:W-:Y:S02]  /*1a80*/  IMAD.MOV.U32 R40, RZ, RZ, R42 ;  /* 0x000000ffff287224 */ /* 0x000fe400078e002a */
[----:B------:R-:W-:Y:S05]  /*1a90*/  CALL.REL.NOINC `($__internal_32_$__cuda_sm70_shflsync_bfly_p) ;  /* 0x0000036000007944 */ /* 0x000fea0003c00000 */
[----:B-1----:R-:W-:Y:S01]  /*1aa0*/  MOV R41, R40 ;  /* 0x0000002800297202 */ /* 0x002fe20000000f00 */
[----:B------:R-:W-:Y:S01]  /*1ab0*/  IMAD.MOV.U32 R40, RZ, RZ, R43 ;  /* 0x000000ffff287224 */ /* 0x000fe200078e002b */
[----:B0-----:R-:W-:Y:S01]  /*1ac0*/  MOV R85, 0xffffffff ;  /* 0xffffffff00557802 */ /* 0x001fe20000000f00 */
[----:B------:R-:W-:Y:S01]  /*1ad0*/  IMAD.MOV.U32 R83, RZ, RZ, 0x2 ;  /* 0x00000002ff537424 */ /* 0x000fe200078e00ff */
[----:B------:R-:W-:Y:S01]  /*1ae0*/  MOV R2, 0x1b10 ;  /* 0x00001b1000027802 */ /* 0x000fe20000000f00 */
[----:B------:R-:W-:Y:S02]  /*1af0*/  IMAD.MOV.U32 R82, RZ, RZ, 0x1f ;  /* 0x0000001fff527424 */ /* 0x000fe400078e00ff */
[----:B------:R-:W-:Y:S05]  /*1b00*/  CALL.REL.NOINC `($__internal_32_$__cuda_sm70_shflsync_bfly_p) ;  /* 0x000002f000007944 */ /* 0x000fea0003c00000 */
[----:B------:R-:W-:Y:S01]  /*1b10*/  FADD.FTZ R42, R41, R42 ;  /* 0x0000002a292a7221 */ /* 0x000fe20000010000 */
[----:B------:R-:W-:Y:S01]  /*1b20*/  MOV R2, 0x1b90 ;  /* 0x00001b9000027802 */ /* 0x000fe20000000f00 */
[----:B-1----:R-:W-:Y:S02]  /*1b30*/  FADD.FTZ R43, R43, R40 ;  /* 0x000000282b2b7221 */ /* 0x002fe40000010000 */
[----:B0-----:R-:W-:Y:S01]  /*1b40*/  IMAD.MOV.U32 R83, RZ, RZ, 0x4 ;  /* 0x00000004ff537424 */ /* 0x001fe200078e00ff */
[----:B------:R-:W-:Y:S01]  /*1b50*/  MOV R40, R42 ;  /* 0x0000002a00287202 */ /* 0x000fe20000000f00 */
[----:B------:R-:W-:-:S02]  /*1b60*/  IMAD.MOV.U32 R82, RZ, RZ, 0x1f ;  /* 0x0000001fff527424 */ /* 0x000fc400078e00ff */
[----:B------:R-:W-:Y:S02]  /*1b70*/  IMAD.MOV.U32 R85, RZ, RZ, -0x1 ;  /* 0xffffffffff557424 */ /* 0x000fe400078e00ff */
[----:B------:R-:W-:Y:S05]  /*1b80*/  CALL.REL.NOINC `($__internal_32_$__cuda_sm70_shflsync_bfly_p) ;  /* 0x0000027000007944 */ /* 0x000fea0003c00000 */
[----:B0-----:R-:W-:Y:S01]  /*1b90*/  HFMA2.MMA R82, -RZ, RZ, 0, 1.847743988037109375e-06 ;  /* 0x0000001fff527435 */ /* 0x001fe200000001ff */
[----:B-1----:R-:W-:Y:S01]  /*1ba0*/  IMAD.MOV.U32 R41, RZ, RZ, R40 ;  /* 0x000000ffff297224 */ /* 0x002fe200078e0028 */
[----:B------:R-:W-:Y:S01]  /*1bb0*/  MOV R2, 0x1c00 ;  /* 0x00001c0000027802 */ /* 0x000fe20000000f00 */
[----:B------:R-:W-:Y:S02]  /*1bc0*/  IMAD.MOV.U32 R40, RZ, RZ, R43 ;  /* 0x000000ffff287224 */ /* 0x000fe400078e002b */
[----:B------:R-:W-:Y:S02]  /*1bd0*/  IMAD.MOV.U32 R83, RZ, RZ, 0x4 ;  /* 0x00000004ff537424 */ /* 0x000fe400078e00ff */
[----:B------:R-:W-:Y:S02]  /*1be0*/  IMAD.MOV.U32 R85, RZ, RZ, -0x1 ;  /* 0xffffffffff557424 */ /* 0x000fe400078e00ff */
[----:B------:R-:W-:Y:S05]  /*1bf0*/  CALL.REL.NOINC `($__internal_32_$__cuda_sm70_shflsync_bfly_p) ;  /* 0x0000020000007944 */ /* 0x000fea0003c00000 */
[----:B------:R-:W-:Y:S01]  /*1c00*/  FADD.FTZ R42, R41, R42 ;  /* 0x0000002a292a7221 */ /* 0x000fe20000010000 */
[----:B0-----:R-:W-:Y:S01]  /*1c10*/  MOV R85, 0xffffffff ;  /* 0xffffffff00557802 */ /* 0x001fe20000000f00 */
[----:B-1----:R-:W-:Y:S01]  /*1c20*/  FADD.FTZ R81, R43, R40 ;  /* 0x000000282b517221 */ /* 0x002fe20000010000 */
[----:B------:R-:W-:Y:S01]  /*1c30*/  MOV R2, 0x1c80 ;  /* 0x00001c8000027802 */ /* 0x000fe20000000f00 */
[----:B------:R-:W-:-:S02]  /*1c40*/  IMAD.MOV.U32 R83, RZ, RZ, 0x8 ;  /* 0x00000008ff537424 */ /* 0x000fc400078e00ff */
[----:B------:R-:W-:Y:S02]  /*1c50*/  IMAD.MOV.U32 R82, RZ, RZ, 0x1f ;  /* 0x0000001fff527424 */ /* 0x000fe400078e00ff */
[----:B------:R-:W-:Y:S02]  /*1c60*/  IMAD.MOV.U32 R40, RZ, RZ, R42 ;  /* 0x000000ffff287224 */ /* 0x000fe400078e002a */
[----:B------:R-:W-:Y:S05]  /*1c70*/  CALL.REL.NOINC `($__internal_32_$__cuda_sm70_shflsync_bfly_p) ;  /* 0x0000018000007944 */ /* 0x000fea0003c00000 */
[----:B0-----:R-:W-:Y:S01]  /*1c80*/  HFMA2.MMA R83, -RZ, RZ, 0, 4.76837158203125e-07 ;  /* 0x00000008ff537435 */ /* 0x001fe200000001ff */
        /* <DEDUP_REMOVED lines=10> */
[----:B------:R-:W-:Y:S01]  /*1d30*/  IMAD.MOV.U32 R82, RZ, RZ, 0x1f ;  /* 0x0000001fff527424 */ /* 0x000fe200078e00ff */
[----:B------:R-:W-:Y:S01]  /*1d40*/  MOV R40, R43 ;  /* 0x0000002b00287202 */ /* 0x000fe20000000f00 */
[----:B------:R-:W-:-:S02]  /*1d50*/  IMAD.MOV.U32 R85, RZ, RZ, -0x1 ;  /* 0xffffffffff557424 */ /* 0x000fc400078e00ff */
[----:B------:R-:W-:Y:S05]  /*1d60*/  CALL.REL.NOINC `($__internal_32_$__cuda_sm70_shflsync_bfly_p) ;  /* 0x0000009000007944 */ /* 0x000fea0003c00000 */
[----:B0-----:R-:W-:Y:S01]  /*1d70*/  HFMA2.MMA R83, -RZ, RZ, 0, 9.5367431640625e-07 ;  /* 0x00000010ff537435 */ /* 0x001fe200000001ff */
[----:B-1----:R-:W-:Y:S01]  /*1d80*/  IMAD.MOV.U32 R80, RZ, RZ, R40 ;  /* 0x000000ffff507224 */ /* 0x002fe200078e0028 */
[----:B------:R-:W-:Y:S01]  /*1d90*/  MOV R2, 0x1de0 ;  /* 0x00001de000027802 */ /* 0x000fe20000000f00 */
[----:B------:R-:W-:-:S02]  /*1da0*/  IMAD.MOV.U32 R40, RZ, RZ, R81 ;  /* 0x000000ffff287224 */ /* 0x000fc400078e0051 */
[----:B------:R-:W-:Y:S02]  /*1db0*/  IMAD.MOV.U32 R82, RZ, RZ, 0x1f ;  /* 0x0000001fff527424 */ /* 0x000fe400078e00ff */
[----:B------:R-:W-:Y:S02]  /*1dc0*/  IMAD.MOV.U32 R85, RZ, RZ, -0x1 ;  /* 0xffffffffff557424 */ /* 0x000fe400078e00ff */
[----:B------:R-:W-:Y:S05]  /*1dd0*/  CALL.REL.NOINC `($__internal_32_$__cuda_sm70_shflsync_bfly_p) ;  /* 0x0000002000007944 */ /* 0x000fea0003c00000 */
[----:B-1----:R-:W-:Y:S01]  /*1de0*/  MOV R2, R40 ;  /* 0x0000002800027202 */ /* 0x002fe20000000f00 */
[----:B0-----:R-:W-:Y:S05]  /*1df0*/  BRA `(.L_x_409) ;  /* 0xffffed8000007947 */ /* 0x001fea000383ffff */
        .weak           $__internal_32_$__cuda_sm70_shflsync_bfly_p
        .type           $__internal_32_$__cuda_sm70_shflsync_bfly_p,@function
        .size           $__internal_32_$__cuda_sm70_shflsync_bfly_p,(.L_x_1567 - $__internal_32_$__cuda_sm70_shflsync_bfly_p)
$__internal_32_$__cuda_sm70_shflsync_bfly_p:
[----:B------:R-:W-:Y:S01]  /*1e00*/  IMAD.MOV.U32 R3, RZ, RZ, 0x0 ;  /* 0x00000000ff037424 */ /* 0x000fe200078e00ff */
[----:B------:R-:W-:Y:S04]  /*1e10*/  WARPSYNC R85 ;  /* 0x0000005500007348 */ /* 0x000fe80003800000 */
[----:B------:R0:W1:Y:S01]  /*1e20*/  SHFL.BFLY PT, R40, R40, R83, R82 ;  /* 0x0c00005328287389 */ /* 0x00006200000e0052 */
[----:B------:R-:W-:Y:S05]  /*1e30*/  RET.REL.NODEC R2 `(_ZN10layer_norm31ln_parallel_residual_bwd_kernelINS_13Kernel_traitsIf13__nv_bfloat16S2_S2_fjLj256ELj1ELj4ELj1ELj16ENS_18Kernel_traits_baseILj256EfS2_S2_S2_fjLj128EEEEELb1ELb1ELb0EEEvNS_9BwdParamsE) ;  /* 0xffffe1c002007950 */ /* 0x000fea0003c3ffff */
.L_x_410:
        /* <DEDUP_REMOVED lines=12> */
.L_x_1567:


//--------------------- .text._ZN10layer_norm22ln_bwd_finalize_kernelINS_22Kernel_traits_finalizeILj256Ef13__nv_bfloat16S2_S2_fjLb0ELj1024ELj4ENS_18Kernel_traits_baseILj256EfS2_S2_S2_fjLj1024EEEEELb0ELb1EEEvNS_9BwdParamsE --------------------------
	.section	.text._ZN10layer_norm22ln_bwd_finalize_kernelINS_22Kernel_traits_finalizeILj256Ef13__nv_bfloat16S2_S2_fjLb0ELj1024ELj4ENS_18Kernel_traits_baseILj256EfS2_S2_S2_fjLj1024EEEEELb0ELb1EEEvNS_9BwdParamsE,"ax",@progbits
	.sectioninfo	@"SHI_REGISTERS=32"
	.align	128
        .global         _ZN10layer_norm22ln_bwd_finalize_kernelINS_22Kernel_traits_finalizeILj256Ef13__nv_bfloat16S2_S2_fjLb0ELj1024ELj4ENS_18Kernel_traits_baseILj256EfS2_S2_S2_fjLj1024EEEEELb0ELb1EEEvNS_9BwdParamsE
        .type           _ZN10layer_norm22ln_bwd_finalize_kernelINS_22Kernel_traits_finalizeILj256Ef13__nv_bfloat16S2_S2_fjLb0ELj1024ELj4ENS_18Kernel_traits_baseILj256EfS2_S2_S2_fjLj1024EEEEELb0ELb1EEEvNS_9BwdParamsE,@function
        .size           _ZN10layer_norm22ln_bwd_finalize_kernelINS_22Kernel_traits_finalizeILj256Ef13__nv_bfloat16S2_S2_fjLb0ELj1024ELj4ENS_18Kernel_traits_baseILj256EfS2_S2_S2_fjLj1024EEEEELb0ELb1EEEvNS_9BwdParamsE,(.L_x_1568 - _ZN10layer_norm22ln_bwd_finalize_kernelINS_22Kernel_traits_finalizeILj256Ef13__nv_bfloat16S2_S2_fjLb0ELj1024ELj4ENS_18Kernel_traits_baseILj256EfS2_S2_S2_fjLj1024EEEEELb0ELb1EEEvNS_9BwdParamsE)
        .other          _ZN10layer_norm22ln_bwd_finalize_kernelINS_22Kernel_traits_finalizeILj256Ef13__nv_bfloat16S2_S2_fjLb0ELj1024ELj4ENS_18Kernel_traits_baseILj256EfS2_S2_S2_fjLj1024EEEEELb0ELb1EEEvNS_9BwdParamsE,@"STO_CUDA_ENTRY STV_DEFAULT"
_ZN10layer_norm22ln_bwd_finalize_kernelINS_22Kernel_traits_finalizeILj256Ef13__nv_bfloat16S2_S2_fjLb0ELj1024ELj4ENS_18Kernel_traits_baseILj256EfS2_S2_S2_fjLj1024EEEEELb0ELb1EEEvNS_9BwdParamsE:
.text._ZN10layer_norm22ln_bwd_finalize_kernelINS_22Kernel_traits_finalizeILj256Ef13__nv_bfloat16S2_S2_fjLb0ELj1024ELj4ENS_18Kernel_traits_baseILj256EfS2_S2_S2_fjLj1024EEEEELb0ELb1EEEvNS_9BwdParamsE:
        /* <DEDUP_REMOVED lines=19> */
.L_x_421:
        /* <DEDUP_REMOVED lines=27> */
.L_x_415:
        /* <DEDUP_REMOVED lines=35> */
.L_x_414:
[----:B------:R-:W-:Y:S05]  /*0510*/  BSYNC B1 ;  /* 0x0000000000017941 */ /* 0x000fea0003800000 */
.L_x_413:
        /* <DEDUP_REMOVED lines=23> */
.L_x_417:
[----:B------:R-:W-:Y:S05]  /*0690*/  BSYNC B1 ;  /* 0x0000000000017941 */ /* 0x000fea0003800000 */
.L_x_416:
        /* <DEDUP_REMOVED lines=10> */
.L_x_412:
[----:B------:R-:W-:Y:S05]  /*0740*/  BSYNC B0 ;  /* 0x0000000000007941 */ /* 0x000fea0003800000 */
.L_x_411:
        /* <DEDUP_REMOVED lines=11> */
.L_x_422:
        /* <DEDUP_REMOVED lines=18> */
.L_x_423:
[----:B------:R-:W-:Y:S01]  /*0920*/  @!P1 SHF.R.U32.HI R2, RZ, 0x3, R0 ;  /* 0x00000003ff029819 */ /* 0x000fe20000011600 */
[----:B---3--:R-:W-:Y:S02]  /*0930*/  FADD.FTZ R5, R5, R10 ;  /* 0x0000000a05057221 */ /* 0x008fe40000010000 */
[----:B--2---:R-:W-:Y:S01]  /*0940*/  FADD.FTZ R7, R7, R4 ;  /* 0x0000000407077221 */ /* 0x004fe20000010000 */
[----:B------:R-:W-:-:S05]  /*0950*/  @!P1 LOP3.LUT R2, R2, 0x1ffffffc, RZ, 0xc0, !PT ;  /* 0x1ffffffc02029812 */ /* 0x000fca00078ec0ff */
[----:B------:R2:W-:Y:S04]  /*0960*/  @!P1 STS [R2+0x2000], R5 ;  /* 0x0020000502009388 */ /* 0x0005e80000000800 */
[----:B------:R2:W-:Y:S02]  /*0970*/  @!P1 STS [R2+0x2080], R7 ;  /* 0x0020800702009388 */ /* 0x0005e40000000800 */
.L_x_418:
[----:B0-----:R-:W-:Y:S01]  /*0980*/  WARPSYNC 0xffffffff ;  /* 0xffffffff00007948 */ /* 0x001fe20003800000 */
[----:B------:R-:W-:Y:S01]  /*0990*/  BAR.SYNC.DEFER_BLOCKING 0x0 ;  /* 0x0000000000007b1d */ /* 0x000fe20000010000 */
[----:B-1----:R-:W-:Y:S02]  /*09a0*/  @P0 MOV R4, 0x8 ;  /* 0x0000000800040802 */ /* 0x002fe40000000f00 */
[C---:B------:R-:W-:Y:S02]  /*09b0*/  ISETP.GT.U32.AND P1, PT, R18.reuse, -0x101, PT ;  /* 0xfffffeff1200780c */ /* 0x040fe40003f24070 */
[----:B------:R-:W-:Y:S01]  /*09c0*/  IADD3 R18, R18, 0x100, RZ ;  /* 0x0000010012127810 */ /* 0x000fe20007ffe0ff */
[----:B--2---:R-:W-:-:S04]  /*09d0*/  @P0 IMAD.WIDE.U32 R2, R19, R4, c[0x0][0x268] ;  /* 0x00009a0013020625 */ /* 0x004fc800078e0004 */
[C---:B------:R-:W-:Y:S01]  /*09e0*/  @P0 IMAD.WIDE.U32 R4, R19.reuse, R4, c[0x0][0x260] ;  /* 0x0000980013040625 */ /* 0x040fe200078e0004 */
[----:B------:R-:W-:Y:S01]  /*09f0*/  IADD3 R19, R19, 0x80, RZ ;  /* 0x0000008013137810 */ /* 0x000fe20007ffe0ff */
[----:B------:R-:W0:Y:S04]  /*0a00*/  @P0 LDS.64 R6, [R16.X8+0x2000] ;  /* 0x0020000010060984 */ /* 0x000e280000008a00 */
[----:B------:R-:W1:Y:S04]  /*0a10*/  @P0 LDS.64 R8, [R16.X8+0x2080] ;  /* 0x0020800010080984 */ /* 0x000e680000008a00 */
[----:B0-----:R0:W-:Y:S04]  /*0a20*/  @P0 STG.E.64 [R2.64], R6 ;  /* 0x0000000602000986 */ /* 0x0011e8000c101b04 */
[----:B-1----:R0:W-:Y:S02]  /*0a30*/  @P0 STG.E.64 [R4.64], R8 ;  /* 0x0000000804000986 */ /* 0x0021e4000c101b04 */
[----:B0-----:R-:W-:Y:S05]  /*0a40*/  @P1 BRA `(.L_x_421) ;  /* 0xfffff6e000001947 */ /* 0x001fea000383ffff */
[----:B------:R-:W-:Y:S05]  /*0a50*/  EXIT ;  /* 0x000000000000794d */ /* 0x000fea0003800000 */
.L_x_419:
[----:B------:R-:W-:Y:S01]  /*0a60*/  HFMA2.MMA R9, -RZ, RZ, 0, 5.9604644775390625e-08 ;  /* 0x00000001ff097435 */ /* 0x000fe200000001ff */
[----:B--2---:R-:W-:Y:S01]  /*0a70*/  IMAD.MOV.U32 R10, RZ, RZ, R4 ;  /* 0x000000ffff0a7224 */ /* 0x004fe200078e0004 */
[----:B------:R-:W-:Y:S01]  /*0a80*/  MOV R11, 0xffffffff ;  /* 0xffffffff000b7802 */ /* 0x000fe20000000f00 */
[----:B------:R-:W-:Y:S01]  /*0a90*/  IMAD.MOV.U32 R6, RZ, RZ, 0x1f ;  /* 0x0000001fff067424 */ /* 0x000fe200078e00ff */
[----:B------:R-:W-:-:S02]  /*0aa0*/  MOV R2, 0xac0 ;  /* 0x00000ac000027802 */ /* 0x000fc40000000f00 */
[----:B01----:R-:W-:Y:S05]  /*0ab0*/  CALL.REL.NOINC `($__internal_33_$__cuda_sm70_shflsync_bfly_p) ;  /* 0x000003c000007944 */ /* 0x003fea0003c00000 */
[----:B-1----:R-:W-:Y:S01]  /*0ac0*/  MOV R3, R6 ;  /* 0x0000000600037202 */ /* 0x002fe20000000f00 */
[----:B0-----:R-:W-:Y:S05]  /*0ad0*/  BRA `(.L_x_422) ;  /* 0xfffffd2000007947 */ /* 0x001fea000383ffff */
.L_x_420:
[----:B------:R-:W-:Y:S01]  /*0ae0*/  HFMA2.MMA R9, -RZ, RZ, 0, 1.1920928955078125e-07 ;  /* 0x00000002ff097435 */ /* 0x000fe200000001ff */
[----:B------:R-:W-:Y:S01]  /*0af0*/  IMAD.MOV.U32 R10, RZ, RZ, R13 ;  /* 0x000000ffff0a7224 */ /* 0x000fe200078e000d */
[----:B------:R-:W-:Y:S01]  /*0b00*/  MOV R6, 0x1f ;  /* 0x0000001f00067802 */ /* 0x000fe20000000f00 */
[----:B------:R-:W-:Y:S01]  /*0b10*/  IMAD.MOV.U32 R11, RZ, RZ, -0x1 ;  /* 0xffffffffff0b7424 */ /* 0x000fe200078e00ff */
[----:B------:R-:W-:-:S02]  /*0b20*/  MOV R2, 0xb40 ;  /* 0x00000b4000027802 */ /* 0x000fc40000000f00 */
[----:B012---:R-:W-:Y:S05]  /*0b30*/  CALL.REL.NOINC `($__internal_33_$__cuda_sm70_shflsync_bfly_p) ;  /* 0x0000034000007944 */ /* 0x007fea0003c00000 */
[----:B0-----:R-:W-:Y:S01]  /*0b40*/  HFMA2.MMA R9, -RZ, RZ, 0, 2.384185791015625e-07 ;  /* 0x00000004ff097435 */ /* 0x001fe200000001ff */
[----:B-1----:R-:W-:Y:S01]  /*0b50*/  FADD.FTZ R10, R13, R6 ;  /* 0x000000060d0a7221 */ /* 0x002fe20000010000 */
[----:B------:R-:W-:Y:S01]  /*0b60*/  MOV R6, 0x1f ;  /* 0x0000001f00067802 */ /* 0x000fe20000000f00 */
[----:B------:R-:W-:Y:S01]  /*0b70*/  IMAD.MOV.U32 R11, RZ, RZ, -0x1 ;  /* 0xffffffffff0b7424 */ /* 0x000fe200078e00ff */
[----:B------:R-:W-:-:S02]  /*0b80*/  MOV R2, 0xba0 ;  /* 0x00000ba000027802 */ /* 0x000fc40000000f00 */
[----:B------:R-:W-:Y:S05]  /*0b90*/  CALL.REL.NOINC `($__internal_33_$__cuda_sm70_shflsync_bfly_p) ;  /* 0x000002e000007944 */ /* 0x000fea0003c00000 */
[----:B0-----:R-:W-:Y:S01]  /*0ba0*/  HFMA2.MMA R9, -RZ, RZ, 0, 4.76837158203125e-07 ;  /* 0x00000008ff097435 */ /* 0x001fe200000001ff */
[----:B-1----:R-:W-:Y:S01]  /*0bb0*/  FADD.FTZ R10, R10, R6 ;  /* 0x000000060a0a7221 */ /* 0x002fe20000010000 */
[----:B------:R-:W-:Y:S01]  /*0bc0*/  MOV R6, 0x1f ;  /* 0x0000001f00067802 */ /* 0x000fe20000000f00 */
[----:B------:R-:W-:Y:S01]  /*0bd0*/  IMAD.MOV.U32 R11, RZ, RZ, -0x1 ;  /* 0xffffffffff0b7424 */ /* 0x000fe200078e00ff */
[----:B------:R-:W-:-:S02]  /*0be0*/  MOV R2, 0xc00 ;  /* 0x00000c0000027802 */ /* 0x000fc40000000f00 */
[----:B------:R-:W-:Y:S05]  /*0bf0*/  CALL.REL.NOINC `($__internal_33_$__cuda_sm70_shflsync_bfly_p) ;  /* 0x0000028000007944 */ /* 0x000fea0003c00000 */
[----:B-1----:R-:W-:Y:S01]  /*0c00*/  FADD.FTZ R4, R10, R6 ;  /* 0x000000060a047221 */ /* 0x002fe20000010000 */
[----:B0-----:R-:W-:Y:S01]  /*0c10*/  HFMA2.MMA R9, -RZ, RZ, 0, 9.5367431640625e-07 ;  /* 0x00000010ff097435 */ /* 0x001fe200000001ff */
[----:B------:R-:W-:Y:S01]  /*0c20*/  MOV R6, 0x1f ;  /* 0x0000001f00067802 */ /* 0x000fe20000000f00 */
[----:B------:R-:W-:Y:S01]  /*0c30*/  IMAD.MOV.U32 R11, RZ, RZ, -0x1 ;  /* 0xffffffffff0b7424 */ /* 0x000fe200078e00ff */
[----:B------:R-:W-:-:S02]  /*0c40*/  MOV R2, 0xc70 ;  /* 0x00000c7000027802 */ /* 0x000fc40000000f00 */
[----:B------:R-:W-:Y:S02]  /*0c50*/  MOV R10, R4 ;  /* 0x00000004000a7202 */ /* 0x000fe40000000f00 */
[----:B------:R-:W-:Y:S05]  /*0c60*/  CALL.REL.NOINC `($__internal_33_$__cuda_sm70_shflsync_bfly_p) ;  /* 0x0000021000007944 */ /* 0x000fea0003c00000 */
[----:B0-----:R-:W-:Y:S01]  /*0c70*/  HFMA2.MMA R9, -RZ, RZ, 0, 5.9604644775390625e-08 ;  /* 0x00000001ff097435 */ /* 0x001fe200000001ff */
[----:B-1----:R-:W-:Y:S01]  /*0c80*/  MOV R7, R6 ;  /* 0x0000000600077202 */ /* 0x002fe20000000f00 */
[----:B------:R-:W-:Y:S01]  /*0c90*/  IMAD.MOV.U32 R10, RZ, RZ, R5 ;  /* 0x000000ffff0a7224 */ /* 0x000fe200078e0005 */
[----:B------:R-:W-:Y:S01]  /*0ca0*/  MOV R6, 0x1f ;  /* 0x0000001f00067802 */ /* 0x000fe20000000f00 */
[----:B------:R-:W-:Y:S01]  /*0cb0*/  IMAD.MOV.U32 R11, RZ, RZ, -0x1 ;  /* 0xffffffffff0b7424 */ /* 0x000fe200078e00ff */
[----:B------:R-:W-:Y:S02]  /*0cc0*/  MOV R2, 0xce0 ;  /* 0x00000ce000027802 */ /* 0x000fe40000000f00 */
[----:B------:R-:W-:Y:S05]  /*0cd0*/  CALL.REL.NOINC `($__internal_33_$__cuda_sm70_shflsync_bfly_p) ;  /* 0x000001a000007944 */ /* 0x000fea0003c00000 */
[----:B0-----:R-:W-:Y:S01]  /*0ce0*/  HFMA2.MMA R9, -RZ, RZ, 0, 1.1920928955078125e-07 ;  /* 0x00000002ff097435 */ /* 0x001fe200000001ff */
[----:B-1----:R-:W-:Y:S01]  /*0cf0*/  FADD.FTZ R10, R5, R6 ;  /* 0x00000006050a7221 */ /* 0x002fe20000010000 */
[----:B------:R-:W-:Y:S01]  /*0d00*/  MOV R6, 0x1f ;  /* 0x0000001f00067802 */ /* 0x000fe20000000f00 */
[----:B------:R-:W-:Y:S01]  /*0d10*/  IMAD.MOV.U32 R11, RZ, RZ, -0x1 ;  /* 0xffffffffff0b7424 */ /* 0x000fe200078e00ff */
[----:B------:R-:W-:Y:S02]  /*0d20*/  MOV R2, 0xd40 ;  /* 0x00000d4000027802 */ /* 0x000fe40000000f00 */
[----:B------:R-:W-:Y:S05]  /*0d30*/  CALL.REL.NOINC `($__internal_33_$__cuda_sm70_shflsync_bfly_p) ;  /* 0x0000014000007944 */ /* 0x000fea0003c00000 */
        /* <DEDUP_REMOVED lines=12> */
[----:B0-----:R-:W-:Y:S01]  /*0e00*/  HFMA2.MMA R9, -RZ, RZ, 0, 9.5367431640625e-07 ;  /* 0x00000010ff097435 */ /* 0x001fe200000001ff */
[----:B-1----:R-:W-:Y:S01]  /*0e10*/  FADD.FTZ R10, R10, R6 ;  /* 0x000000060a0a7221 */ /* 0x002fe20000010000 */
[----:B------:R-:W-:Y:S01]  /*0e20*/  MOV R6, 0x1f ;  /* 0x0000001f00067802 */ /* 0x000fe20000000f00 */
[----:B------:R-:W-:Y:S01]  /*0e30*/  IMAD.MOV.U32 R11, RZ, RZ, -0x1 ;  /* 0xffffffffff0b7424 */ /* 0x000fe200078e00ff */
[----:B------:R-:W-:-:S02]  /*0e40*/  MOV R2, 0xe60 ;  /* 0x00000e6000027802 */ /* 0x000fc40000000f00 */
[----:B------:R-:W-:Y:S05]  /*0e50*/  CALL.REL.NOINC `($__internal_33_$__cuda_sm70_shflsync_bfly_p) ;  /* 0x0000002000007944 */ /* 0x000fea0003c00000 */
[----:B-1----:R-:W-:Y:S01]  /*0e60*/  MOV R5, R6 ;  /* 0x0000000600057202 */ /* 0x002fe20000000f00 */
[----:B0-----:R-:W-:Y:S05]  /*0e70*/  BRA `(.L_x_423) ;  /* 0xfffffaa000007947 */ /* 0x001fea000383ffff */
        .weak           $__internal_33_$__cuda_sm70_shflsync_bfly_p
        .type           $__internal_33_$__cuda_sm70_shflsync_bfly_p,@function
        .size           $__internal_33_$__cuda_sm70_shflsync_bfly_p,(.L_x_1568 - $__internal_33_$__cuda_sm70_shflsync_bfly_p)
$__internal_33_$__cuda_sm70_shflsync_bfly_p:
[----:B------:R-:W-:Y:S01]  /*0e80*/  HFMA2.MMA R3, -RZ, RZ, 0, 0 ;  /* 0x00000000ff037435 */ /* 0x000fe200000001ff */
[----:B------:R-:W-:Y:S04]  /*0e90*/  WARPSYNC R11 ;  /* 0x0000000b00007348 */ /* 0x000fe80003800000 */
[----:B------:R0:W1:Y:S01]  /*0ea0*/  SHFL.BFLY PT, R6, R10, R9, R6 ;  /* 0x0c0000090a067389 */ /* 0x00006200000e0006 */
[----:B------:R-:W-:Y:S05]  /*0eb0*/  RET.REL.NODEC R2 `(_ZN10layer_norm22ln_bwd_finalize_kernelINS_22Kernel_traits_finalizeILj256Ef13__nv_bfloat16S2_S2_fjLb0ELj1024ELj4ENS_18Kernel_traits_baseILj256EfS2_S2_S2_fjLj1024EEEEELb0ELb1EEEvNS_9BwdParamsE) ;  /* 0xfffff14002007950 */ /* 0x000fea0003c3ffff */
.L_x_424:
        /* <DEDUP_REMOVED lines=12> */
.L_x_1568:


//--------------------- .text._ZN10layer_norm40ln_parallel_residual_bwd_finalize_kernelINS_22Kernel_traits_finalizeILj256Ef13__nv_bfloat16S2_S2_fjLb0ELj1024ELj4ENS_18Kernel_traits_baseILj256EfS2_S2_S2_fjLj1024EEEEELb1EEEvNS_9BwdParamsE --------------------------
	.section	.text._ZN10layer_norm40ln_parallel_residual_bwd_finalize_kernelINS_22Kernel_traits_finalizeILj256Ef13__nv_bfloat16S2_S2_fjLb0ELj1024ELj4ENS_18Kernel_traits_baseILj256EfS2_S2_S2_fjLj1024EEEEELb1EEEvNS_9BwdParamsE,"ax",@progbits
	.sectioninfo	@"SHI_REGISTERS=32"
	.align	128
        .global         _ZN10layer_norm40ln_parallel_residual_bwd_finalize_kernelINS_22Kernel_traits_finalizeILj256Ef13__nv_bfloat16S2_S2_fjLb0ELj1024ELj4ENS_18Kernel_traits_baseILj256EfS2_S2_S2_fjLj1024EEEEELb1EEEvNS_9BwdParamsE
        .type           _ZN10layer_norm40ln_parallel_residual_bwd_finalize_kernelINS_22Kernel_traits_finalizeILj256Ef13__nv_bfloat16S2_S2_fjLb0ELj1024ELj4ENS_18Kernel_traits_baseILj256EfS2_S2_S2_fjLj1024EEEEELb1EEEvNS_9BwdParamsE,@function
        .size           _ZN10layer_norm40ln_parallel_residual_bwd_finalize_kernelINS_22Kernel_traits_finalizeILj256Ef13__nv_bfloat16S2_S2_fjLb0ELj1024ELj4ENS_18Kernel_traits_baseILj256EfS2_S2_S2_fjLj1024EEEEELb1EEEvNS_9BwdParamsE,(.L_x_1569 - _ZN10layer_norm40ln_parallel_residual_bwd_finalize_kernelINS_22Kernel_traits_finalizeILj256Ef13__nv_bfloat16S2_S2_fjLb0ELj1024ELj4ENS_18Kernel_traits_baseILj256EfS2_S2_S2_fjLj1024EEEEELb1EEEvNS_9BwdParamsE)
        .other          _ZN10layer_norm40ln_parallel_residual_bwd_finalize_kernelINS_22Kernel_traits_finalizeILj256Ef13__nv_bfloat16S2_S2_fjLb0ELj1024ELj4ENS_18Kernel_traits_baseILj256EfS2_S2_S2_fjLj1024EEEEELb1EEEvNS_9BwdParamsE,@"STO_CUDA_ENTRY STV_DEFAULT"
_ZN10layer_norm40ln_parallel_residual_bwd_finalize_kernelINS_22Kernel_traits_finalizeILj256Ef13__nv_bfloat16S2_S2_fjLb0ELj1024ELj4ENS_18Kernel_traits_baseILj256EfS2_S2_S2_fjLj1024EEEEELb1EEEvNS_9BwdParamsE:
.text._ZN10layer_norm40ln_parallel_residual_bwd_finalize_kernelINS_22Kernel_traits_finalizeILj256Ef13__nv_bfloat16S2_S2_fjLb0ELj1024ELj4ENS_18Kernel_traits_baseILj256EfS2_S2_S2_fjLj1024EEEEELb1EEEvNS_9BwdParamsE:
        /* <DEDUP_REMOVED lines=19> */
.L_x_438:
        /* <DEDUP_REMOVED lines=37> */
.L_x_429:
        /* <DEDUP_REMOVED lines=59> */
.L_x_428:
[----:B------:R-:W-:Y:S05]  /*0730*/  BSYNC B1 ;  /* 0x0000000000017941 */ /* 0x000fea0003800000 */
.L_x_427:
        /* <DEDUP_REMOVED lines=35> */
.L_x_431:
[----:B------:R-:W-:Y:S05]  /*0970*/  BSYNC B1 ;  /* 0x0000000000017941 */ /* 0x000fea0003800000 */
.L_x_430:
        /* <DEDUP_REMOVED lines=16> */
.L_x_426:
[----:B------:R-:W-:Y:S05]  /*0a80*/  BSYNC B0 ;  /* 0x0000000000007941 */ /* 0x000fea0003800000 */
.L_x_425:
        /* <DEDUP_REMOVED lines=14> */
.L_x_439:
        /* <DEDUP_REMOVED lines=36> */
.L_x_440:
        /* <DEDUP_REMOVED lines=11> */
.L_x_432:
[----:B0-----:R-:W-:Y:S01]  /*0e60*/  WARPSYNC 0xffffffff ;  /* 0xffffffff00007948 */ /* 0x001fe20003800000 */
[----:B------:R-:W-:Y:S06]  /*0e70*/  BAR.SYNC.DEFER_BLOCKING 0x0 ;  /* 0x0000000000007b1d */ /* 0x000fec0000010000 */
[----:B------:R-:W-:Y:S01]  /*0e80*/  BSSY B0, `(.L_x_435) ;  /* 0x0000011000007945 */ /* 0x000fe20003800000 */
[----:B------:R-:W-:Y:S05]  /*0e90*/  @!P0 BRA `(.L_x_436) ;  /* 0x000000f000008947 */ /* 0x000fea0003800000 */
        /* <DEDUP_REMOVED lines=15> */
.L_x_436:
[----:B------:R-:W-:Y:S05]  /*0f90*/  BSYNC B0 ;  /* 0x0000000000007941 */ /* 0x000fea0003800000 */
.L_x_435:
[C---:B------:R-:W-:Y:S02]  /*0fa0*/  ISETP.GT.U32.AND P1, PT, R4.reuse, -0x101, PT ;  /* 0xfffffeff0400780c */ /* 0x040fe40003f24070 */
[----:B------:R-:W-:-:S02]  /*0fb0*/  IADD3 R4, R4, 0x100, RZ ;  /* 0x0000010004047810 */ /* 0x000fc40007ffe0ff */
[----:B------:R-:W-:-:S09]  /*0fc0*/  IADD3 R5, R5, 0x80, RZ ;  /* 0x0000008005057810 */ /* 0x000fd20007ffe0ff */
[----:B0-----:R-:W-:Y:S01]  /*0fd0*/  @!P1 CALL.REL.NOINC `(.L_x_437) ;  /* 0x0000001000009944 */ /* 0x001fe20003c00000 */
[----:B------:R-:W-:Y:S05]  /*0fe0*/  BRA `(.L_x_438) ;  /* 0xfffff14000007947 */ /* 0x000fea000383ffff */
.L_x_437:
[----:B------:R-:W-:Y:S05]  /*0ff0*/  EXIT ;  /* 0x000000000000794d */ /* 0x000fea0003800000 */
.L_x_433:
[----:B------:R-:W-:Y:S01]  /*1000*/  HFMA2.MMA R17, -RZ, RZ, 0, 1.847743988037109375e-06 ;  /* 0x0000001fff117435 */ /* 0x000fe200000001ff */
[----:B----4-:R-:W-:Y:S01]  /*1010*/  MOV R19, R12 ;  /* 0x0000000c00137202 */ /* 0x010fe20000000f00 */
[----:B------:R-:W-:Y:S01]  /*1020*/  IMAD.MOV.U32 R16, RZ, RZ, 0x1 ;  /* 0x00000001ff107424 */ /* 0x000fe200078e00ff */
[----:B------:R-:W-:Y:S02]  /*1030*/  MOV R14, 0xffffffff ;  /* 0xffffffff000e7802 */ /* 0x000fe40000000f00 */
[----:B------:R-:W-:Y:S02]  /*1040*/  MOV R8, 0x1060 ;  /* 0x0000106000087802 */ /* 0x000fe40000000f00 */
[----:B0123--:R-:W-:Y:S05]  /*1050*/  CALL.REL.NOINC `($__internal_34_$__cuda_sm70_shflsync_bfly_p) ;  /* 0x000007b000007944 */ /* 0x00ffea0003c00000 */
[----:B01----:R-:W-:Y:S05]  /*1060*/  BRA `(.L_x_439) ;  /* 0xfffffb0000007947 */ /* 0x003fea000383ffff */
.L_x_434:
[----:B------:R-:W-:Y:S01]  /*1070*/  HFMA2.MMA R17, -RZ, RZ, 0, 1.847743988037109375e-06 ;  /* 0x0000001fff117435 */ /* 0x000fe200000001ff */
[----:B------:R-:W-:Y:S01]  /*1080*/  MOV R19, R12 ;  /* 0x0000000c00137202 */ /* 0x000fe20000000f00 */
[----:B------:R-:W-:Y:S01]  /*1090*/  IMAD.MOV.U32 R16, RZ, RZ, 0x2 ;  /* 0x00000002ff107424 */ /* 0x000fe200078e00ff */
[----:B------:R-:W-:Y:S02]  /*10a0*/  MOV R14, 0xffffffff ;  /* 0xffffffff000e7802 */ /* 0x000fe40000000f00 */
[----:B------:R-:W-:-:S02]  /*10b0*/  MOV R8, 0x10d0 ;  /* 0x000010d000087802 */ /* 0x000fc40000000f00 */
[----:B-123--:R-:W-:Y:S05]  /*10c0*/  CALL.REL.NOINC `($__internal_34_$__cuda_sm70_shflsync_bfly_p) ;  /* 0x0000074000007944 */ /* 0x00efea0003c00000 */
[----:B0-----:R-:W-:Y:S01]  /*10d0*/  HFMA2.MMA R16, -RZ, RZ, 0, 2.384185791015625e-07 ;  /* 0x00000004ff107435 */ /* 0x001fe200000001ff */
[----:B-1----:R-:W-:Y:S01]  /*10e0*/  FADD.FTZ R19, R12, R14 ;  /* 0x0000000e0c137221 */ /* 0x002fe20000010000 */
[----:B------:R-:W-:Y:S01]  /*10f0*/  MOV R14, 0xffffffff ;  /* 0xffffffff000e7802 */ /* 0x000fe20000000f00 */
[----:B------:R-:W-:Y:S01]  /*1100*/  IMAD.MOV.U32 R17, RZ, RZ, 0x1f ;  /* 0x0000001fff117424 */ /* 0x000fe200078e00ff */
[----:B------:R-:W-:-:S02]  /*1110*/  MOV R8, 0x1130 ;  /* 0x0000113000087802 */ /* 0x000fc40000000f00 */
[----:B------:R-:W-:Y:S05]  /*1120*/  CALL.REL.NOINC `($__internal_34_$__cuda_sm70_shflsync_bfly_p) ;  /* 0x000006e000007944 */ /* 0x000fea0003c00000 */
[----:B0-----:R-:W-:Y:S01]  /*1130*/  HFMA2.MMA R16, -RZ, RZ, 0, 4.76837158203125e-07 ;  /* 0x00000008ff107435 */ /* 0x001fe200000001ff */
[----:B-1----:R-:W-:Y:S01]  /*1140*/  FADD.FTZ R19, R19, R14 ;  /* 0x0000000e13137221 */ /* 0x002fe20000010000 */
[----:B------:R-:W-:Y:S01]  /*1150*/  MOV R17, 0x1f ;  /* 0x0000001f00117802 */ /* 0x000fe20000000f00 */
[----:B------:R-:W-:Y:S01]  /*1160*/  IMAD.MOV.U32 R14, RZ, RZ, -0x1 ;  /* 0xffffffffff0e7424 */ /* 0x000fe200078e00ff */
[----:B------:R-:W-:-:S02]  /*1170*/  MOV R8, 0x1190 ;  /* 0x0000119000087802 */ /* 0x000fc40000000f00 */
[----:B------:R-:W-:Y:S05]  /*1180*/  CALL.REL.NOINC `($__internal_34_$__cuda_sm70_shflsync_bfly_p) ;  /* 0x0000068000007944 */ /* 0x000fea0003c00000 */
[----:B-1----:R-:W-:Y:S01]  /*1190*/  FADD.FTZ R12, R19, R14 ;  /* 0x0000000e130c7221 */ /* 0x002fe20000010000 */
[----:B0-----:R-:W-:Y:S01]  /*11a0*/  HFMA2.MMA R16, -RZ, RZ, 0, 9.5367431640625e-07 ;  /* 0x00000010ff107435 */ /* 0x001fe200000001ff */
[----:B------:R-:W-:-:S02]  /*11b0*/  MOV R17, 0x1f ;  /* 0x0000001f00117802 */ /* 0x000fc40000000f00 */
[----:B------:R-:W-:Y:S01]  /*11c0*/  MOV R14, 0xffffffff ;  /* 0xffffffff000e7802 */ /* 0x000fe20000000f00 */
[----:B------:R-:W-:Y:S01]  /*11d0*/  IMAD.MOV.U32 R19, RZ, RZ, R12 ;  /* 0x000000ffff137224 */ /* 0x000fe200078e000c */
[----:B------:R-:W-:Y:S02]  /*11e0*/  MOV R8, 0x1200 ;  /* 0x0000120000087802 */ /* 0x000fe40000000f00 */
[----:B------:R-:W-:Y:S05]  /*11f0*/  CALL.REL.NOINC `($__internal_34_$__cuda_sm70_shflsync_bfly_p) ;  /* 0x0000061000007944 */ /* 0x000fea0003c00000 */
[----:B0-----:R-:W-:Y:S01]  /*1200*/  HFMA2.MMA R16, -RZ, RZ, 0, 5.9604644775390625e-08 ;  /* 0x00000001ff107435 */ /* 0x001fe200000001ff */
[----:B-1----:R-:W-:Y:S01]  /*1210*/  MOV R15, R14 ;  /* 0x0000000e000f7202 */ /* 0x002fe20000000f00 */
[----:B------:R-:W-:Y:S01]  /*1220*/  IMAD.MOV.U32 R17, RZ, RZ, 0x1f ;  /* 0x0000001fff117424 */ /* 0x000fe200078e00ff */
[----:B------:R-:W-:Y:S02]  /*1230*/  MOV R19, R13 ;  /* 0x0000000d00137202 */ /* 0x000fe40000000f00 */
[----:B------:R-:W-:Y:S02]  /*1240*/  MOV R14, 0xffffffff ;  /* 0xffffffff000e7802 */ /* 0x000fe40000000f00 */
[----:B------:R-:W-:Y:S02]  /*1250*/  MOV R8, 0x1270 ;  /* 0x0000127000087802 */ /* 0x000fe40000000f00 */
[----:B------:R-:W-:Y:S05]  /*1260*/  CALL.REL.NOINC `($__internal_34_$__cuda_sm70_shflsync_bfly_p) ;  /* 0x000005a000007944 */ /* 0x000fea0003c00000 */
[----:B0-----:R-:W-:Y:S01]  /*1270*/  HFMA2.MMA R16, -RZ, RZ, 0, 1.1920928955078125e-07 ;  /* 0x00000002ff107435 */ /* 0x001fe200000001ff */
[----:B-1----:R-:W-:Y:S01]  /*1280*/  FADD.FTZ R19, R13, R14 ;  /* 0x0000000e0d137221 */ /* 0x002fe20000010000 */
[----:B------:R-:W-:Y:S01]  /*1290*/  MOV R17, 0x1f ;  /* 0x0000001f00117802 */ /* 0x000fe20000000f00 */
[----:B------:R-:W-:Y:S01]  /*12a0*/  IMAD.MOV.U32 R14, RZ, RZ, -0x1 ;  /* 0xffffffffff0e7424 */ /* 0x000fe200078e00ff */
[----:B------:R-:W-:-:S02]  /*12b0*/  MOV R8, 0x12d0 ;  /* 0x000012d000087802 */ /* 0x000fc40000000f00 */
[----:B------:R-:W-:Y:S05]  /*12c0*/  CALL.REL.NOINC `($__internal_34_$__cuda_sm70_shflsync_bfly_p) ;  /* 0x0000054000007944 */ /* 0x000fea0003c00000 */
[----:B0-----:R-:W-:Y:S01]  /*12d0*/  HFMA2.MMA R16, -RZ, RZ, 0, 2.384185791015625e-07 ;  /* 0x00000004ff107435 */ /* 0x001fe200000001ff */
[----:B-1----:R-:W-:Y:S01]  /*12e0*/  FADD.FTZ R19, R19, R14 ;  /* 0x0000000e13137221 */ /* 0x002fe20000010000 */
[----:B------:R-:W-:-:S02]  /*12f0*/  MOV R17, 0x1f ;  /* 0x0000001f00117802 */ /* 0x000fc40000000f00 */
[----:B------:R-:W-:Y:S02]  /*1300*/  MOV R14, 0xffffffff ;  /* 0xffffffff000e7802 */ /* 0x000fe40000000f00 */
[----:B------:R-:W-:Y:S02]  /*1310*/  MOV R8, 0x1330 ;  /* 0x0000133000087802 */ /* 0x000fe40000000f00 */
[----:B------:R-:W-:Y:S05]  /*1320*/  CALL.REL.NOINC `($__internal_34_$__cuda_sm70_shflsync_bfly_p) ;  /* 0x000004e000007944 */ /* 0x000fea0003c00000 */
[----:B0-----:R-:W-:Y:S01]  /*1330*/  HFMA2.MMA R17, -RZ, RZ, 0, 1.847743988037109375e-06 ;  /* 0x0000001fff117435 */ /* 0x001fe200000001ff */
[----:B-1----:R-:W-:Y:S01]  /*1340*/  FADD.FTZ R19, R19, R14 ;  /* 0x0000000e13137221 */ /* 0x002fe20000010000 */
[----:B------:R-:W-:Y:S01]  /*1350*/  MOV R14, 0xffffffff ;  /* 0xffffffff000e7802 */ /* 0x000fe20000000f00 */
[----:B------:R-:W-:Y:S01]  /*1360*/  IMAD.MOV.U32 R16, RZ, RZ, 0x8 ;  /* 0x00000008ff107424 */ /* 0x000fe200078e00ff */
[----:B------:R-:W-:Y:S02]  /*1370*/  MOV R8, 0x1390 ;  /* 0x0000139000087802 */ /* 0x000fe40000000f00 */
[----:B------:R-:W-:Y:S05]  /*1380*/  CALL.REL.NOINC `($__internal_34_$__cuda_sm70_shflsync_bfly_p) ;  /* 0x0000048000007944 */ /* 0x000fea0003c00000 */
[----:B-1----:R-:W-:Y:S01]  /*1390*/  FADD.FTZ R13, R19, R14 ;  /* 0x0000000e130d7221 */ /* 0x002fe20000010000 */
[----:B0-----:R-:W-:Y:S01]  /*13a0*/  HFMA2.MMA R16, -RZ, RZ, 0, 9.5367431640625e-07 ;  /* 0x00000010ff107435 */ /* 0x001fe200000001ff */
[----:B------:R-:W-:Y:S01]  /*13b0*/  IMAD.MOV.U32 R17, RZ, RZ, 0x1f ;  /* 0x0000001fff117424 */ /* 0x000fe200078e00ff */
[----:B------:R-:W-:Y:S02]  /*13c0*/  MOV R14, 0xffffffff ;  /* 0xffffffff000e7802 */ /* 0x000fe40000000f00 */
[----:B------:R-:W-:-:S02]  /*13d0*/  MOV R19, R13 ;  /* 0x0000000d00137202 */ /* 0x000fc40000000f00 */
[----:B------:R-:W-:Y:S02]  /*13e0*/  MOV R8, 0x1400 ;  /* 0x0000140000087802 */ /* 0x000fe40000000f00 */
[----:B------:R-:W-:Y:S05]  /*13f0*/  CALL.REL.NOINC `($__internal_34_$__cuda_sm70_shflsync_bfly_p) ;  /* 0x0000041000007944 */ /* 0x000fea0003c00000 */
[----:B0-----:R-:W-:Y:S01]  /*1400*/  HFMA2.MMA R17, -RZ, RZ, 0, 1.847743988037109375e-06 ;  /* 0x0000001fff117435 */ /* 0x001fe200000001ff */
        /* <DEDUP_REMOVED lines=18> */
[----:B0-----:R-:W-:Y:S01]  /*1530*/  HFMA2.MMA R16, -RZ, RZ, 0, 4.76837158203125e-07 ;  /* 0x00000008ff107435 */ /* 0x001fe200000001ff */
[----:B-1----:R-:W-:Y:S01]  /*1540*/  FADD.FTZ R19, R19, R14 ;  /* 0x0000000e13137221 */ /* 0x002fe20000010000 */
[----:B------:R-:W-:Y:S01]  /*1550*/  MOV R14, 0xffffffff ;  /* 0xffffffff000e7802 */ /* 0x000fe20000000f00 */
[----:B------:R-:W-:Y:S01]  /*1560*/  IMAD.MOV.U32 R17, RZ, RZ, 0x1f ;  /* 0x0000001fff117424 */ /* 0x000fe200078e00ff */
[----:B------:R-:W-:Y:S02]  /*1570*/  MOV R8, 0x1590 ;  /* 0x0000159000087802 */ /* 0x000fe40000000f00 */
[----:B------:R-:W-:Y:S05]  /*1580*/  CALL.REL.NOINC `($__internal_34_$__cuda_sm70_shflsync_bfly_p) ;  /* 0x0000028000007944 */ /* 0x000fea0003c00000 */
[----:B-1----:R-:W-:Y:S01]  /*1590*/  FADD.FTZ R11, R19, R14 ;  /* 0x0000000e130b7221 */ /* 0x002fe20000010000 */
[----:B0-----:R-:W-:Y:S01]  /*15a0*/  HFMA2.MMA R16, -RZ, RZ, 0, 9.5367431640625e-07 ;  /* 0x00000010ff107435 */ /* 0x001fe200000001ff */
[----:B------:R-:W-:Y:S02]  /*15b0*/  MOV R17, 0x1f ;  /* 0x0000001f00117802 */ /* 0x000fe40000000f00 */
[----:B------:R-:W-:Y:S01]  /*15c0*/  MOV R14, 0xffffffff ;  /* 0xffffffff000e7802 */ /* 0x000fe20000000f00 */
[----:B------:R-:W-:Y:S01]  /*15d0*/  IMAD.MOV.U32 R19, RZ, RZ, R11 ;  /* 0x000000ffff137224 */ /* 0x000fe200078e000b */
[----:B------:R-:W-:-:S02]  /*15e0*/  MOV R8, 0x1600 ;  /* 0x0000160000087802 */ /* 0x000fc40000000f00 */
[----:B------:R-:W-:Y:S05]  /*15f0*/  CALL.REL.NOINC `($__internal_34_$__cuda_sm70_shflsync_bfly_p) ;  /* 0x0000021000007944 */ /* 0x000fea0003c00000 */
[----:B0-----:R-:W-:Y:S01]  /*1600*/  HFMA2.MMA R16, -RZ, RZ, 0, 5.9604644775390625e-08 ;  /* 0x00000001ff107435 */ /* 0x001fe200000001ff */
[----:B-1----:R-:W-:Y:S01]  /*1610*/  MOV R20, R14 ;  /* 0x0000000e00147202 */ /* 0x002fe20000000f00 */
[----:B------:R-:W-:Y:S01]  /*1620*/  IMAD.MOV.U32 R14, RZ, RZ, -0x1 ;  /* 0xffffffffff0e7424 */ /* 0x000fe200078e00ff */
[----:B------:R-:W-:-:S02]  /*1630*/  MOV R19, R10 ;  /* 0x0000000a00137202 */ /* 0x000fc40000000f00 */
[----:B------:R-:W-:Y:S02]  /*1640*/  MOV R17, 0x1f ;  /* 0x0000001f00117802 */ /* 0x000fe40000000f00 */
[----:B------:R-:W-:Y:S02]  /*1650*/  MOV R8, 0x1670 ;  /* 0x0000167000087802 */ /* 0x000fe40000000f00 */
[----:B------:R-:W-:Y:S05]  /*1660*/  CALL.REL.NOINC `($__internal_34_$__cuda_sm70_shflsync_bfly_p) ;  /* 0x000001a000007944 */ /* 0x000fea0003c00000 */
[----:B0-----:R-:W-:Y:S01]  /*1670*/  HFMA2.MMA R16, -RZ, RZ, 0, 1.1920928955078125e-07 ;  /* 0x00000002ff107435 */ /* 0x001fe200000001ff */
[----:B-1----:R-:W-:Y:S01]  /*1680*/  FADD.FTZ R19, R10, R14 ;  /* 0x0000000e0a137221 */ /* 0x002fe20000010000 */
[----:B------:R-:W-:Y:S02]  /*1690*/  MOV R17, 0x1f ;  /* 0x0000001f00117802 */ /* 0x000fe40000000f00 */
[----:B------:R-:W-:Y:S02]  /*16a0*/  MOV R14, 0xffffffff ;  /* 0xffffffff000e7802 */ /* 0x000fe40000000f00 */
[----:B------:R-:W-:Y:S02]  /*16b0*/  MOV R8, 0x16d0 ;  /* 0x000016d000087802 */ /* 0x000fe40000000f00 */
[----:B------:R-:W-:Y:S05]  /*16c0*/  CALL.REL.NOINC `($__internal_34_$__cuda_sm70_shflsync_bfly_p) ;  /* 0x0000014000007944 */ /* 0x000fea0003c00000 */
        /* <DEDUP_REMOVED lines=18> */
[----:B-1----:R-:W-:Y:S01]  /*17f0*/  MOV R8, R14 ;  /* 0x0000000e00087202 */ /* 0x002fe20000000f00 */
[----:B0-----:R-:W-:Y:S05]  /*1800*/  BRA `(.L_x_440) ;  /* 0xfffff5a000007947 */ /* 0x001fea000383ffff */
        .weak           $__internal_34_$__cuda_sm70_shflsync_bfly_p
        .type           $__internal_34_$__cuda_sm70_shflsync_bfly_p,@function
        .size           $__internal_34_$__cuda_sm70_shflsync_bfly_p,(.L_x_1569 - $__internal_34_$__cuda_sm70_shflsync_bfly_p)
$__internal_34_$__cuda_sm70_shflsync_bfly_p:
[----:B------:R-:W-:Y:S01]  /*1810*/  HFMA2.MMA R9, -RZ, RZ, 0, 0 ;  /* 0x00000000ff097435 */ /* 0x000fe200000001ff */
[----:B------:R-:W-:Y:S04]  /*1820*/  WARPSYNC R14 ;  /* 0x0000000e00007348 */ /* 0x000fe80003800000 */
[----:B------:R0:W1:Y:S01]  /*1830*/  SHFL.BFLY PT, R14, R19, R16, R17 ;  /* 0x0c000010130e7389 */ /* 0x00006200000e0011 */
[----:B------:R-:W-:Y:S05]  /*1840*/  RET.REL.NODEC R8 `(_ZN10layer_norm40ln_parallel_residual_bwd_finalize_kernelINS_22Kernel_traits_finalizeILj256Ef13__nv_bfloat16S2_S2_fjLb0ELj1024ELj4ENS_18Kernel_traits_baseILj256EfS2_S2_S2_fjLj1024EEEEELb1EEEvNS_9BwdParamsE) ;  /* 0xffffe7b008007950 */ /* 0x000fea0003c3ffff */
.L_x_441:
        /* <DEDUP_REMOVED lines=11> */
.L_x_1569:


//--------------------- .text._ZN10layer_norm31ln_parallel_residual_bwd_kernelINS_13Kernel_traitsIf13__nv_bfloat16S2_S2_fjLj256ELj1ELj4ELj1ELj16ENS_18Kernel_traits_baseILj256EfS2_S2_S2_fjLj128EEEEELb1ELb1ELb1EEEvNS_9BwdParamsE --------------------------
	.section	.text._ZN10layer_norm31ln_parallel_residual_bwd_kernelINS_13Kernel_traitsIf13__nv_bfloat16S2_S2_fjLj256ELj1ELj4ELj1ELj16ENS_18Kernel_traits_baseILj256EfS2_S2_S2_fjLj128EEEEELb1ELb1ELb1EEEvNS_9BwdParamsE,"ax",@progbits
	.sectioninfo	@"SHI_REGISTERS=80"
	.align	128
        .global         _ZN10layer_norm31ln_parallel_residual_bwd_kernelINS_13Kernel_traitsIf13__nv_bfloat16S2_S2_fjLj256ELj1ELj4ELj1ELj16ENS_18Kernel_traits_baseILj256EfS2_S2_S2_fjLj128EEEEELb1ELb1ELb1EEEvNS_9BwdParamsE
        .type           _ZN10layer_norm31ln_parallel_residual_bwd_kernelINS_13Kernel_traitsIf13__nv_bfloat16S2_S2_fjLj256ELj1ELj4ELj1ELj16ENS_18Kernel_traits_baseILj256EfS2_S2_S2_fjLj128EEEEELb1ELb1ELb1EEEvNS_9BwdParamsE,@function
        .size           _ZN10layer_norm31ln_parallel_residual_bwd_kernelINS_13Kernel_traitsIf13__nv_bfloat16S2_S2_fjLj256ELj1ELj4ELj1ELj16ENS_18Kernel_traits_baseILj256EfS2_S2_S2_fjLj128EEEEELb1ELb1ELb1EEEvNS_9BwdParamsE,(.L_x_1570 - _ZN10layer_norm31ln_parallel_residual_bwd_kernelINS_13Kernel_traitsIf13__nv_bfloat16S2_S2_fjLj256ELj1ELj4ELj1ELj16ENS_18Kernel_traits_baseILj256EfS2_S2_S2_fjLj128EEEEELb1ELb1ELb1EEEvNS_9BwdParamsE)
        .other          _ZN10layer_norm31ln_parallel_residual_bwd_kernelINS_13Kernel_traitsIf13__nv_bfloat16S2_S2_fjLj256ELj1ELj4ELj1ELj16ENS_18Kernel_traits_baseILj256EfS2_S2_S2_fjLj128EEEEELb1ELb1ELb1EEEvNS_9BwdParamsE,@"STO_CUDA_ENTRY STV_DEFAULT"
_ZN10layer_norm31ln_parallel_residual_bwd_kernelINS_13Kernel_traitsIf13__nv_bfloat16S2_S2_fjLj256ELj1ELj4ELj1ELj16ENS_18Kernel_traits_baseILj256EfS2_S2_S2_fjLj128EEEEELb1ELb1ELb1EEEvNS_9BwdParamsE:
.text._ZN10layer_norm31ln_parallel_residual_bwd_kernelINS_13Kernel_traitsIf13__nv_bfloat16S2_S2_fjLj256ELj1ELj4ELj1ELj16ENS_18Kernel_traits_baseILj256EfS2_S2_S2_fjLj128EEEEELb1ELb1ELb1EEEvNS_9BwdParamsE:
        /* <DEDUP_REMOVED lines=17> */
.L_x_442:
[----:B------:R-:W-:-:S04]  /*0110*/  SHF.L.U32 R0, R61, 0x5, RZ ;  /* 0x000000053d007819 */ /* 0x000fc800000006ff */
[----:B------:R-:W-:-:S04]  /*0120*/  LOP3.LUT R0, R0, 0x3e0, RZ, 0xc0, !PT ;  /* 0x000003e000007812 */ /* 0x000fc800078ec0ff */
[----:B------:R-:W-:-:S05]  /*0130*/  IADD3 R2, P0, R0, c[0x0][0x1b0], RZ ;  /* 0x00006c0000027a10 */ /* 0x000fca0007f1e0ff */
[----:B------:R-:W-:-:S05]  /*0140*/  IMAD.X R3, RZ, RZ, c[0x0][0x1b4], P0 ;  /* 0x00006d00ff037624 */ /* 0x000fca00000e06ff */
[----:B------:R0:W5:Y:S04]  /*0150*/  LDG.E.128 R16, [R2.64] ;  /* 0x0000000402107981 */ /* 0x000168000c1e1d00 */
[----:B------:R0:W5:Y:S01]  /*0160*/  LDG.E.128 R12, [R2.64+0x10] ;  /* 0x00001004020c7981 */ /* 0x000162000c1e1d00 */
[----:B------:R-:W1:Y:S01]  /*0170*/  LDC.U8 R59, c[0x0][0x1f0] ;  /* 0x00007c00ff3b7b82 */ /* 0x000e620000000000 */
        /* <DEDUP_REMOVED lines=8> */
[----:B0-----:R-:W-:-:S02]  /*0200*/  CS2R R40, SRZ ;  /* 0x0000000000287805 */ /* 0x001fc4000001ff00 */
.L_x_447:
[----:B------:R-:W-:Y:S01]  /*0210*/  IMAD R9, R60, c[0x0][0x168], RZ ;  /* 0x00005a003c097a24 */ /* 0x000fe200078e02ff */
[----:B------:R-:W-:-:S02]  /*0220*/  ISETP.NE.U32.AND P0, PT, RZ, c[0x0][0x250], PT ;  /* 0x00009400ff007a0c */ /* 0x000fc40003f05070 */
[----:B------:R-:W-:Y:S02]  /*0230*/  LOP3.LUT R53, R61, 0x1f, RZ, 0xc0, !PT ;  /* 0x0000001f3d357812 */ /* 0x000fe400078ec0ff */
[----:B------:R-:W-:Y:S02]  /*0240*/  SHF.R.S32.HI R10, RZ, 0x1f, R9 ;  /* 0x0000001fff0a7819 */ /* 0x000fe40000011409 */
[----:B------:R-:W-:Y:S02]  /*0250*/  ISETP.NE.AND.EX P0, PT, RZ, c[0x0][0x254], PT, P0 ;  /* 0x00009500ff007a0c */ /* 0x000fe40003f05300 */
[----:B------:R-:W-:-:S04]  /*0260*/  LEA.HI R10, R10, R9, RZ, 0x3 ;  /* 0x000000090a0a7211 */ /* 0x000fc800078f18ff */
[----:B------:R-:W-:-:S04]  /*0270*/  LEA.HI.SX32 R53, R10, R53, 0x1d ;  /* 0x000000350a357211 */ /* 0x000fc800078feaff */
[----:B------:R-:W-:Y:S01]  /*0280*/  SHF.R.U32.HI R68, RZ, 0x1d, R53 ;  /* 0x0000001dff447819 */ /* 0x000fe20000011635 */
[----:B------:R-:W-:-:S05]  /*0290*/  IMAD.SHL.U32 R52, R53, 0x8, RZ ;  /* 0x0000000835347824 */ /* 0x000fca00078e00ff */
        /* <DEDUP_REMOVED lines=15> */
[----:B------:R2:W4:Y:S01]  /*0390*/  LDG.E R62, [R62.64] ;  /* 0x000000043e3e7981 */ /* 0x000522000c1e1900 */
[----:B------:R-:W-:-:S02]  /*03a0*/  ISETP.NE.U32.AND P1, PT, RZ, c[0x0][0x218], PT ;  /* 0x00008600ff007a0c */ /* 0x000fc40003f25070 */
[----:B------:R-:W-:Y:S02]  /*03b0*/  IADD3 R52, P3, R52, c[0x0][0x190], RZ ;  /* 0x0000640034347a10 */ /* 0x000fe40007f7e0ff */
[----:B------:R-:W-:-:S13]  /*03c0*/  ISETP.NE.AND.EX P1, PT, RZ, c[0x0][0x21c], PT, P1 ;  /* 0x00008700ff007a0c */ /* 0x000fda0003f25310 */
[----:B------:R-:W-:-:S04]  /*03d0*/  @P1 LEA R64, P2, R53, c[0x0][0x218], 0x4 ;  /* 0x0000860035401a11 */ /* 0x000fc800078420ff */
[----:B------:R-:W-:Y:S02]  /*03e0*/  @P1 LEA.HI.X R65, R53, c[0x0][0x21c], RZ, 0x4, P2 ;  /* 0x0000870035411a11 */ /* 0x000fe400010f24ff */
[----:B------:R-:W-:Y:S02]  /*03f0*/  IADD3.X R53, R68, c[0x0][0x194], RZ, P3, !PT ;  /* 0x0000650044357a10 */ /* 0x000fe40001ffe4ff */
[----:B-1----:R-:W-:Y:S01]  /*0400*/  ISETP.NE.AND P2, PT, R59, RZ, PT ;  /* 0x000000ff3b00720c */ /* 0x002fe20003f45270 */
[----:B-----5:R1:W5:Y:S04]  /*0410*/  @P1 LDG.E.128 R20, [R64.64] ;  /* 0x0000000440141981 */ /* 0x020368000c1e1d00 */
[----:B------:R-:W5:Y:S01]  /*0420*/  LDG.E.64 R52, [R52.64] ;  /* 0x0000000434347981 */ /* 0x000f62000c1e1b00 */
[----:B--2---:R-:W-:-:S02]  /*0430*/  @P0 SHF.R.U64 R63, R54, 0x18, R55 ;  /* 0x00000018363f0819 */ /* 0x004fc40000001237 */
[C-C-:B0-----:R-:W-:Y:S02]  /*0440*/  @P0 SHF.R.U64 R67, R54.reuse, 0x8, R55.reuse ;  /* 0x0000000836430819 */ /* 0x141fe40000001237 */
[C---:B------:R-:W-:Y:S02]  /*0450*/  @P0 SHF.R.U64 R68, R54.reuse, 0x10, R55 ;  /* 0x0000001036440819 */ /* 0x040fe40000001237 */
[----:B------:R-:W-:Y:S02]  /*0460*/  @P0 PRMT R8, R54, 0x7610, R8 ;  /* 0x0000761036080816 */ /* 0x000fe40000000008 */
[----:B------:R-:W-:Y:S02]  /*0470*/  @P0 PRMT R5, R63, 0x7610, R5 ;  /* 0x000076103f050816 */ /* 0x000fe40000000005 */
[----:B------:R-:W-:Y:S02]  /*0480*/  @P0 PRMT R4, R55, 0x7610, R4 ;  /* 0x0000761037040816 */ /* 0x000fe40000000004 */
[----:B------:R-:W-:-:S02]  /*0490*/  @P0 SHF.R.U32.HI R54, RZ, 0x8, R55 ;  /* 0x00000008ff360819 */ /* 0x000fc40000011637 */
[--C-:B------:R-:W-:Y:S02]  /*04a0*/  @P0 SHF.R.U32.HI R63, RZ, 0x10, R55.reuse ;  /* 0x00000010ff3f0819 */ /* 0x100fe40000011637 */
[----:B------:R-:W-:Y:S02]  /*04b0*/  @P0 SHF.R.U32.HI R55, RZ, 0x18, R55 ;  /* 0x00000018ff370819 */ /* 0x000fe40000011637 */
[----:B---3--:R-:W-:Y:S02]  /*04c0*/  FSEL R66, R66, RZ, !P2 ;  /* 0x000000ff42427208 */ /* 0x008fe40005000000 */
[----:B------:R-:W-:Y:S02]  /*04d0*/  @P0 PRMT R0, R55, 0x7610, R0 ;  /* 0x0000761037000816 */ /* 0x000fe40000000000 */
[----:B----4-:R-:W-:Y:S02]  /*04e0*/  PRMT R69, RZ, 0x7610, R32 ;  /* 0x00007610ff457816 */ /* 0x010fe40000000020 */
[----:B-1----:R-:W-:-:S02]  /*04f0*/  PRMT R65, RZ, 0x7610, R33 ;  /* 0x00007610ff417816 */ /* 0x002fc40000000021 */
[----:B------:R-:W-:Y:S01]  /*0500*/  PRMT R55, RZ, 0x5410, R32 ;  /* 0x00005410ff377816 */ /* 0x000fe20000000020 */
[C---:B------:R-:W-:Y:S01]  /*0510*/  FADD.FTZ R69, -R66.reuse, R69 ;  /* 0x0000004542457221 */ /* 0x040fe20000010100 */
[----:B------:R-:W-:Y:S01]  /*0520*/  @P0 PRMT R7, R67, 0x7610, R7 ;  /* 0x0000761043070816 */ /* 0x000fe20000000007 */
[C---:B------:R-:W-:Y:S01]  /*0530*/  FADD.FTZ R65, -R66.reuse, R65 ;  /* 0x0000004142417221 */ /* 0x040fe20000010100 */
[----:B------:R-:W-:Y:S01]  /*0540*/  PRMT R67, RZ, 0x5410, R33 ;  /* 0x00005410ff437816 */ /* 0x000fe20000000021 */
[----:B------:R-:W-:Y:S01]  /*0550*/  FADD.FTZ R33, -R66, R55 ;  /* 0x0000003742217221 */ /* 0x000fe20000010100 */
[----:B------:R-:W-:Y:S01]  /*0560*/  PRMT R75, RZ, 0x5410, R36 ;  /* 0x00005410ff4b7816 */ /* 0x000fe20000000024 */
[C---:B------:R-:W-:Y:S01]  /*0570*/  FMUL.FTZ R74, R62.reuse, R69 ;  /* 0x000000453e4a7220 */ /* 0x040fe20000410000 */
[----:B------:R-:W-:Y:S01]  /*0580*/  @P0 PRMT R2, R63, 0x7610, R2 ;  /* 0x000076103f020816 */ /* 0x000fe20000000002 */
[----:B------:R-:W-:Y:S01]  /*0590*/  FMUL.FTZ R33, R62, R33 ;  /* 0x000000213e217220 */ /* 0x000fe20000410000 */
[--C-:B------:R-:W-:Y:S01]  /*05a0*/  PRMT R63, RZ, 0x5410, R34.reuse ;  /* 0x00005410ff3f7816 */ /* 0x100fe20000000022 */
[----:B------:R-:W-:Y:S01]  /*05b0*/  FMUL.FTZ R72, R16, R75 ;  /* 0x0000004b10487220 */ /* 0x000fe20000410000 */
[----:B------:R-:W-:Y:S01]  /*05c0*/  PRMT R71, RZ, 0x7610, R34 ;  /* 0x00007610ff477816 */ /* 0x000fe20000000022 */
[----:B------:R-:W-:Y:S01]  /*05d0*/  FADD.FTZ R67, -R66, R67 ;  /* 0x0000004342437221 */ /* 0x000fe20000010100 */
[----:B------:R-:W-:Y:S01]  /*05e0*/  @P0 PRMT R6, R68, 0x7610, R6 ;  /* 0x0000761044060816 */ /* 0x000fe20000000006 */
[C---:B------:R-:W-:Y:S01]  /*05f0*/  FMUL.FTZ R68, R62.reuse, R65 ;  /* 0x000000413e447220 */ /* 0x040fe20000410000 */
[----:B------:R-:W-:Y:S01]  /*0600*/  PRMT R34, RZ, 0x7610, R36 ;  /* 0x00007610ff227816 */ /* 0x000fe20000000024 */
[----:B------:R-:W-:Y:S01]  /*0610*/  FMUL.FTZ R70, R62, R67 ;  /* 0x000000433e467220 */ /* 0x000fe20000410000 */
[----:B------:R-:W-:Y:S01]  /*0620*/  PRMT R32, RZ, 0x7610, R37 ;  /* 0x00007610ff207816 */ /* 0x000fe20000000025 */
[----:B------:R-:W-:Y:S01]  /*0630*/  FADD.FTZ R55, -R66, R71 ;  /* 0x0000004742377221 */ /* 0x000fe20000010100 */
[----:B------:R-:W-:Y:S01]  /*0640*/  PRMT R77, RZ, 0x5410, R37 ;  /* 0x00005410ff4d7816 */ /* 0x000fe20000000025 */
[----:B------:R-:W-:Y:S01]  /*0650*/  FADD.FTZ R47, R34, R47 ;  /* 0x0000002f222f7221 */ /* 0x000fe20000010000 */
[----:B------:R-:W-:Y:S01]  /*0660*/  PRMT R73, RZ, 0x5410, R35 ;  /* 0x00005410ff497816 */ /* 0x000fe20000000023 */
[-C--:B------:R-:W-:Y:S01]  /*0670*/  FFMA.FTZ R11, R74, R34.reuse, R11 ;  /* 0x000000224a0b7223 */ /* 0x080fe2000001000b */
[----:B------:R-:W-:Y:S01]  /*0680*/  PRMT R35, RZ, 0x7610, R35 ;  /* 0x00007610ff237816 */ /* 0x000fe20000000023 */
[----:B------:R-:W-:Y:S01]  /*0690*/  FMUL.FTZ R69, R17, R34 ;  /* 0x0000002211457220 */ /* 0x000fe20000410000 */
[----:B------:R-:W-:Y:S01]  /*06a0*/  PRMT R37, RZ, 0x5410, R39 ;  /* 0x00005410ff257816 */ /* 0x000fe20000000027 */
[----:B------:R-:W-:Y:S01]  /*06b0*/  FADD.FTZ R49, R32, R49 ;  /* 0x0000003120317221 */ /* 0x000fe20000010000 */
[----:B------:R-:W-:Y:S01]  /*06c0*/  PRMT R36, RZ, 0x7610, R39 ;  /* 0x00007610ff247816 */ /* 0x000fe20000000027 */
[-C--:B------:R-:W-:Y:S01]  /*06d0*/  FFMA.FTZ R41, R68, R32.reuse, R41 ;  /* 0x0000002044297223 */ /* 0x080fe20000010029 */
[----:B------:R-:W-:Y:S01]  /*06e0*/  @P0 PRMT R3, R54, 0x7610, R3 ;  /* 0x0000761036030816 */ /* 0x000fe20000000003 */
[----:B------:R-:W-:-:S02]  /*06f0*/  FMUL.FTZ R65, R19, R32 ;  /* 0x0000002013417220 */ /* 0x000fc40000410000 */
[----:B------:R-:W-:Y:S02]  /*0700*/  FADD.FTZ R32, RZ, R72 ;  /* 0x00000048ff207221 */ /* 0x000fe40000010000 */
[----:B------:R-:W-:Y:S02]  /*0710*/  FFMA.FTZ R34, R33, R72, RZ ;  /* 0x0000004821227223 */ /* 0x000fe400000100ff */
[----:B------:R-:W-:Y:S02]  /*0720*/  FMUL.FTZ R67, R18, R77 ;  /* 0x0000004d12437220 */ /* 0x000fe40000410000 */
[----:B------:R-:W-:Y:S02]  /*0730*/  FADD.FTZ R32, R32, R69 ;  /* 0x0000004520207221 */ /* 0x000fe40000010000 */
[----:B------:R-:W-:Y:S02]  /*0740*/  FFMA.FTZ R34, R74, R69, R34 ;  /* 0x000000454a227223 */ /* 0x000fe40000010022 */
[C---:B------:R-:W-:Y:S01]  /*0750*/  FADD.FTZ R71, -R66.reuse, R73 ;  /* 0x0000004942477221 */ /* 0x040fe20000010100 */
[--C-:B------:R-:W-:Y:S01]  /*0760*/  PRMT R73, RZ, 0x5410, R38.reuse ;  /* 0x00005410ff497816 */ /* 0x100fe20000000026 */
[----:B------:R-:W-:Y:S01]  /*0770*/  FADD.FTZ R63, -R66, R63 ;  /* 0x0000003f423f7221 */ /* 0x000fe20000010100 */
[----:B------:R-:W-:Y:S01]  /*0780*/  PRMT R38, RZ, 0x7610, R38 ;  /* 0x00007610ff267816 */ /* 0x000fe20000000026 */
        /* <DEDUP_REMOVED lines=35> */
.L_x_448:
        /* <DEDUP_REMOVED lines=18> */
.L_x_449:
        /* <DEDUP_REMOVED lines=12> */
[-C--:B------:R-:W-:Y:S02]  /*0ba0*/  FFMA.FTZ R54, R54, R32.reuse, R35 ;  /* 0x0000002036367223 */ /* 0x080fe40000010023 */
[----:B------:R-:W-:Y:S02]  /*0bb0*/  FADD.FTZ R33, R72, -R33 ;  /* 0x8000002148217221 */ /* 0x000fe40000010000 */
[----:B------:R-:W-:Y:S02]  /*0bc0*/  FADD.FTZ R69, R69, -R74 ;  /* 0x8000004a45457221 */ /* 0x000fe40000010000 */
[----:B------:R-:W-:-:S02]  /*0bd0*/  FFMA.FTZ R70, R70, R32, R35 ;  /* 0x0000002046467223 */ /* 0x000fc40000010023 */
[-CC-:B------:R-:W-:Y:S02]  /*0be0*/  FFMA.FTZ R68, R68, R32.reuse, R35.reuse ;  /* 0x0000002044447223 */ /* 0x180fe40000010023 */
[-CC-:B------:R-:W-:Y:S02]  /*0bf0*/  FFMA.FTZ R66, R66, R32.reuse, R35.reuse ;  /* 0x0000002042427223 */ /* 0x180fe40000010023 */
[-CC-:B------:R-:W-:Y:S02]  /*0c00*/  FFMA.FTZ R64, R64, R32.reuse, R35.reuse ;  /* 0x0000002040407223 */ /* 0x180fe40000010023 */
[----:B0-----:R-:W-:Y:S02]  /*0c10*/  FFMA.FTZ R71, R38, R32, R35 ;  /* 0x0000002026477223 */ /* 0x001fe40000010023 */
[----:B------:R-:W-:Y:S01]  /*0c20*/  FADD.FTZ R35, R39, -R54 ;  /* 0x8000003627237221 */ /* 0x000fe20000010000 */
[--C-:B------:R-:W-:Y:S01]  /*0c30*/  @P1 PRMT R39, RZ, 0x5410, R20.reuse ;  /* 0x00005410ff271816 */ /* 0x100fe20000000014 */
[C---:B------:R-:W-:Y:S01]  /*0c40*/  FMUL.FTZ R32, R62.reuse, R33 ;  /* 0x000000213e207220 */ /* 0x040fe20000410000 */
[----:B------:R-:W-:Y:S01]  /*0c50*/  @P1 PRMT R54, RZ, 0x7610, R20 ;  /* 0x00007610ff361816 */ /* 0x000fe20000000014 */
[----:B------:R-:W-:-:S02]  /*0c60*/  FMUL.FTZ R33, R62, R69 ;  /* 0x000000453e217220 */ /* 0x000fc40000410000 */
[----:B------:R-:W-:Y:S02]  /*0c70*/  FADD.FTZ R67, R67, -R70 ;  /* 0x8000004643437221 */ /* 0x000fe40000010000 */
[----:B------:R-:W-:Y:S02]  /*0c80*/  FADD.FTZ R37, R63, -R66 ;  /* 0x800000423f257221 */ /* 0x000fe40000010000 */
[----:B------:R-:W-:Y:S01]  /*0c90*/  @P1 FADD.FTZ R32, R32, R39 ;  /* 0x0000002720201221 */ /* 0x000fe20000010000 */
[----:B------:R-:W-:Y:S01]  /*0ca0*/  @P1 PRMT R39, RZ, 0x5410, R21 ;  /* 0x00005410ff271816 */ /* 0x000fe20000000015 */
[----:B------:R-:W-:Y:S01]  /*0cb0*/  @P1 FADD.FTZ R33, R33, R54 ;  /* 0x0000003621211221 */ /* 0x000fe20000010000 */
[----:B------:R-:W-:Y:S01]  /*0cc0*/  @P1 PRMT R54, RZ, 0x5410, R22 ;  /* 0x00005410ff361816 */ /* 0x000fe20000000016 */
[C---:B------:R-:W-:Y:S02]  /*0cd0*/  FMUL.FTZ R38, R62.reuse, R67 ;  /* 0x000000433e267220 */ /* 0x040fe40000410000 */
[----:B------:R-:W-:-:S02]  /*0ce0*/  FMUL.FTZ R37, R62, R37 ;  /* 0x000000253e257220 */ /* 0x000fc40000410000 */
[----:B------:R-:W-:Y:S02]  /*0cf0*/  FADD.FTZ R65, R65, -R68 ;  /* 0x8000004441417221 */ /* 0x000fe40000010000 */
[----:B------:R-:W-:Y:S01]  /*0d00*/  @P1 FADD.FTZ R38, R38, R39 ;  /* 0x0000002726261221 */ /* 0x000fe20000010000 */
[----:B------:R-:W-:Y:S01]  /*0d10*/  @P1 PRMT R39, RZ, 0x7610, R21 ;  /* 0x00007610ff271816 */ /* 0x000fe20000000015 */
        /* <DEDUP_REMOVED lines=21> */
[----:B------:R-:W-:Y:S02]  /*0e70*/  LOP3.LUT P4, RZ, R53, 0xff0000, RZ, 0xc0, !PT ;  /* 0x00ff000035ff7812 */ /* 0x000fe4000788c0ff */
[----:B------:R-:W-:-:S02]  /*0e80*/  FSEL R68, R55, RZ, P6 ;  /* 0x000000ff37447208 */ /* 0x000fc40003000000 */
[----:B------:R-:W-:Y:S02]  /*0e90*/  LOP3.LUT P6, RZ, R52, 0xff, RZ, 0xc0, !PT ;  /* 0x000000ff34ff7812 */ /* 0x000fe400078cc0ff */
[----:B------:R-:W-:Y:S02]  /*0ea0*/  FSEL R67, R62, RZ, P4 ;  /* 0x000000ff3e437208 */ /* 0x000fe40002000000 */
[----:B------:R-:W-:Y:S02]  /*0eb0*/  LOP3.LUT P4, RZ, R53, 0xff00, RZ, 0xc0, !PT ;  /* 0x0000ff0035ff7812 */ /* 0x000fe4000788c0ff */
[----:B------:R-:W-:Y:S02]  /*0ec0*/  @P1 F2FP.BF16.PACK_AB R52, RZ, R32 ;  /* 0x00000020ff34123e */ /* 0x000fe400000010ff */
[----:B------:R-:W-:Y:S02]  /*0ed0*/  @P1 F2FP.BF16.PACK_AB R35, RZ, R35 ;  /* 0x00000023ff23123e */ /* 0x000fe400000010ff */
[----:B------:R-:W-:-:S02]  /*0ee0*/  @P1 F2FP.BF16.PACK_AB R38, RZ, R38 ;  /* 0x00000026ff26123e */ /* 0x000fc400000010ff */
[----:B------:R-:W-:Y:S02]  /*0ef0*/  @P1 F2FP.BF16.PACK_AB R53, RZ, R37 ;  /* 0x00000025ff35123e */ /* 0x000fe400000010ff */
[----:B------:R-:W-:Y:S01]  /*0f00*/  @P1 PRMT R24, R52, 0x7610, R24 ;  /* 0x0000761034181816 */ /* 0x000fe20000000018 */
[----:B------:R-:W-:Y:S01]  /*0f10*/  FMUL.FTZ R52, R37, c[0x0][0x1e8] ;  /* 0x00007a0025347a20 */ /* 0x000fe20000410000 */
[----:B------:R-:W-:Y:S02]  /*0f20*/  @P1 PRMT R27, R35, 0x7610, R27 ;  /* 0x00007610231b1816 */ /* 0x000fe4000000001b */
[----:B------:R-:W-:Y:S01]  /*0f30*/  F2FP.BF16.PACK_AB R35, R68, R67 ;  /* 0x000000434423723e */ /* 0x000fe200000010ff */
[----:B------:R-:W-:Y:S01]  /*0f40*/  FMUL.FTZ R67, R34, c[0x0][0x1e8] ;  /* 0x00007a0022437a20 */ /* 0x000fe20000410000 */
[----:B------:R-:W-:Y:S01]  /*0f50*/  @P1 F2FP.BF16.PACK_AB R39, RZ, R33 ;  /* 0x00000021ff27123e */ /* 0x000fe200000010ff */
[----:B------:R-:W-:Y:S01]  /*0f60*/  FMUL.FTZ R68, R32, c[0x0][0x1e8] ;  /* 0x00007a0020447a20 */ /* 0x000fe20000410000 */
[----:B------:R-:W-:-:S02]  /*0f70*/  @P1 PRMT R25, R38, 0x7610, R25 ;  /* 0x0000761026191816 */ /* 0x000fc40000000019 */
[----:B------:R-:W-:Y:S02]  /*0f80*/  FSEL R37, R69, RZ, P2 ;  /* 0x000000ff45257208 */ /* 0x000fe40001000000 */
[----:B------:R-:W-:Y:S02]  /*0f90*/  @P1 F2FP.BF16.PACK_AB R63, RZ, R34 ;  /* 0x00000022ff3f123e */ /* 0x000fe400000010ff */
[----:B------:R-:W-:Y:S02]  /*0fa0*/  @P1 F2FP.BF16.PACK_AB R64, RZ, R36 ;  /* 0x00000024ff40123e */ /* 0x000fe400000010ff */
[----:B------:R-:W-:Y:S02]  /*0fb0*/  @P1 F2FP.BF16.PACK_AB R65, RZ, R65 ;  /* 0x00000041ff41123e */ /* 0x000fe400000010ff */
        /* <DEDUP_REMOVED lines=11> */
[----:B------:R-:W-:Y:S01]  /*1070*/  F2FP.BF16.PACK_AB R32, R37, R32 ;  /* 0x000000202520723e */ /* 0x000fe200000010ff */
        /* <DEDUP_REMOVED lines=12> */
[----:B------:R-:W-:Y:S02]  /*1140*/  F2FP.BF16.PACK_AB R34, R71, R34 ;  /* 0x000000224722723e */ /* 0x000fe400000010ff */
[----:B------:R-:W-:Y:S02]  /*1150*/  F2FP.BF16.PACK_AB R33, R33, R66 ;  /* 0x000000422121723e */ /* 0x000fe400000010ff */
[----:B------:R-:W-:Y:S02]  /*1160*/  @P0 FSEL R64, R69, RZ, P2 ;  /* 0x000000ff45400208 */ /* 0x000fe40001000000 */
[----:B------:R-:W-:Y:S01]  /*1170*/  @P0 FSEL R67, R67, RZ, P4 ;  /* 0x000000ff43430208 */ /* 0x000fe20002000000 */
[----:B------:R0:W-:Y:S01]  /*1180*/  STG.E.128 [R36.64], R32 ;  /* 0x0000002024007986 */ /* 0x0001e2000c101d04 */
[----:B------:R-:W-:-:S02]  /*1190*/  @P0 LOP3.LUT P2, RZ, R3, 0xff, RZ, 0xc0, !PT ;  /* 0x000000ff03ff0812 */ /* 0x000fc4000784c0ff */
[----:B------:R-:W-:Y:S02]  /*11a0*/  @P0 LOP3.LUT P4, RZ, R0, 0xff, RZ, 0xc0, !PT ;  /* 0x000000ff00ff0812 */ /* 0x000fe4000788c0ff */
[----:B------:R-:W-:Y:S02]  /*11b0*/  @P0 FSEL R52, R52, RZ, P1 ;  /* 0x000000ff34340208 */ /* 0x000fe40000800000 */
[----:B------:R-:W-:Y:S02]  /*11c0*/  @P0 FSEL R62, R62, RZ, P3 ;  /* 0x000000ff3e3e0208 */ /* 0x000fe40001800000 */
[----:B------:R-:W-:Y:S02]  /*11d0*/  @P0 F2FP.BF16.PACK_AB R63, RZ, R63 ;  /* 0x0000003fff3f023e */ /* 0x000fe400000010ff */
[----:B------:R-:W-:Y:S02]  /*11e0*/  @P0 F2FP.BF16.PACK_AB R54, RZ, R54 ;  /* 0x00000036ff36023e */ /* 0x000fe400000010ff */
[----:B------:R-:W-:-:S02]  /*11f0*/  @P0 FSEL R53, R53, RZ, P2 ;  /* 0x000000ff35350208 */ /* 0x000fc40001000000 */
[----:B------:R-:W-:Y:S02]  /*1200*/  @P0 FSEL R55, R55, RZ, P4 ;  /* 0x000000ff37370208 */ /* 0x000fe40002000000 */
[----:B------:R-:W-:Y:S02]  /*1210*/  @P0 F2FP.BF16.PACK_AB R52, RZ, R52 ;  /* 0x00000034ff34023e */ /* 0x000fe400000010ff */
[----:B------:R-:W-:Y:S02]  /*1220*/  @P0 F2FP.BF16.PACK_AB R62, RZ, R62 ;  /* 0x0000003eff3e023e */ /* 0x000fe400000010ff */
[----:B0-----:R-:W-:Y:S02]  /*1230*/  @P0 IADD3 R32, P1, R10, c[0x0][0x250], RZ ;  /* 0x000094000a200a10 */ /* 0x001fe40007f3e0ff */
[----:B------:R-:W-:Y:S02]  /*1240*/  @P0 F2FP.BF16.PACK_AB R64, RZ, R64 ;  /* 0x00000040ff40023e */ /* 0x000fe400000010ff */
[----:B------:R-:W-:-:S02]  /*1250*/  @P0 F2FP.BF16.PACK_AB R67, RZ, R67 ;  /* 0x00000043ff43023e */ /* 0x000fc400000010ff */
[----:B------:R-:W-:Y:S02]  /*1260*/  @P0 F2FP.BF16.PACK_AB R53, RZ, R53 ;  /* 0x00000035ff35023e */ /* 0x000fe400000010ff */
[----:B------:R-:W-:Y:S02]  /*1270*/  @P0 F2FP.BF16.PACK_AB R55, RZ, R55 ;  /* 0x00000037ff37023e */ /* 0x000fe400000010ff */
[----:B------:R-:W-:Y:S02]  /*1280*/  @P0 PRMT R28, R63, 0x7610, R28 ;  /* 0x000076103f1c0816 */ /* 0x000fe4000000001c */
[----:B------:R-:W-:Y:S02]  /*1290*/  @P0 PRMT R29, R54, 0x7610, R29 ;  /* 0x00007610361d0816 */ /* 0x000fe4000000001d */
[----:B------:R-:W-:Y:S02]  /*12a0*/  @P0 PRMT R30, R52, 0x7610, R30 ;  /* 0x00007610341e0816 */ /* 0x000fe4000000001e */
[----:B------:R-:W-:-:S02]  /*12b0*/  @P0 PRMT R31, R62, 0x7610, R31 ;  /* 0x000076103e1f0816 */ /* 0x000fc4000000001f */
[----:B------:R-:W-:Y:S01]  /*12c0*/  @P0 IADD3.X R33, R9, c[0x0][0x254], RZ, P1, !PT ;  /* 0x0000950009210a10 */ /* 0x000fe20000ffe4ff */
[----:B------:R-:W-:Y:S01]  /*12d0*/  IMAD.MOV.U32 R9, RZ, RZ, c[0x0][0x160] ;  /* 0x00005800ff097624 */ /* 0x000fe200078e00ff */
        /* <DEDUP_REMOVED lines=9> */
.L_x_446:
        /* <DEDUP_REMOVED lines=13> */
[----:B------:R-:W-:Y:S02]  /*1440*/  IMAD.MOV.U32 R14, RZ, RZ, R46 ;  /* 0x000000ffff0e7224 */ /* 0x000fe400078e002e */
[----:B------:R-:W-:Y:S02]  /*1450*/  IMAD.MOV.U32 R18, RZ, RZ, R58 ;  /* 0x000000ffff127224 */ /* 0x000fe400078e003a */
[----:B------:R-:W-:Y:S02]  /*1460*/  IMAD.MOV.U32 R19, RZ, RZ, R57 ;  /* 0x000000ffff137224 */ /* 0x000fe400078e0039 */
.L_x_443:
[----:B------:R-:W-:Y:S01]  /*1470*/  IMAD.SHL.U32 R22, R61, 0x20, RZ ;  /* 0x000000203d167824 */ /* 0x000fe200078e00ff */
        /* <DEDUP_REMOVED lines=55> */
.L_x_444:
[----:B------:R-:W-:Y:S01]  /*17f0*/  HFMA2.MMA R34, -RZ, RZ, 0, 5.9604644775390625e-08 ;  /* 0x00000001ff227435 */ /* 0x000fe200000001ff */
[----:B------:R-:W-:Y:S01]  /*1800*/  IMAD.MOV.U32 R37, RZ, RZ, R73 ;  /* 0x000000ffff257224 */ /* 0x000fe200078e0049 */
[----:B------:R-:W-:Y:S01]  /*1810*/  MOV R76, 0x1850 ;  /* 0x00001850004c7802 */ /* 0x000fe20000000f00 */
[----:B------:R-:W-:-:S02]  /*1820*/  IMAD.MOV.U32 R35, RZ, RZ, 0x1f ;  /* 0x0000001fff237424 */ /* 0x000fc400078e00ff */
[----:B------:R-:W-:Y:S02]  /*1830*/  IMAD.MOV.U32 R32, RZ, RZ, -0x1 ;  /* 0xffffffffff207424 */ /* 0x000fe400078e00ff */
[----:B-----5:R-:W-:Y:S05]  /*1840*/  CALL.REL.NOINC `($__internal_35_$__cuda_sm70_shflsync_bfly_p) ;  /* 0x0000046000007944 */ /* 0x020fea0003c00000 */
[----:B-1----:R-:W-:Y:S01]  /*1850*/  MOV R75, R34 ;  /* 0x00000022004b7202 */ /* 0x002fe20000000f00 */
[----:B0-----:R-:W-:Y:S05]  /*1860*/  BRA `(.L_x_448) ;  /* 0xfffff15000007947 */ /* 0x001fea000383ffff */
.L_x_445:
[----:B------:R-:W-:Y:S01]  /*1870*/  HFMA2.MMA R35, -RZ, RZ, 0, 1.847743988037109375e-06 ;  /* 0x0000001fff237435 */ /* 0x000fe200000001ff */
[----:B------:R-:W-:Y:S01]  /*1880*/  IMAD.MOV.U32 R37, RZ, RZ, R71 ;  /* 0x000000ffff257224 */ /* 0x000fe200078e0047 */
[----:B------:R-:W-:Y:S01]  /*1890*/  MOV R76, 0x18d0 ;  /* 0x000018d0004c7802 */ /* 0x000fe20000000f00 */
[----:B------:R-:W-:Y:S02]  /*18a0*/  IMAD.MOV.U32 R34, RZ, RZ, 0x1 ;  /* 0x00000001ff227424 */ /* 0x000fe400078e00ff */
[----:B------:R-:W-:Y:S02]  /*18b0*/  IMAD.MOV.U32 R32, RZ, RZ, -0x1 ;  /* 0xffffffffff207424 */ /* 0x000fe400078e00ff */
[----:B01---5:R-:W-:Y:S05]  /*18c0*/  CALL.REL.NOINC `($__internal_35_$__cuda_sm70_shflsync_bfly_p) ;  /* 0x000003e000007944 */ /* 0x023fea0003c00000 */
[----:B------:R-:W-:Y:S01]  /*18d0*/  FADD.FTZ R73, R73, R75 ;  /* 0x0000004b49497221 */ /* 0x000fe20000010000 */
[----:B0-----:R-:W-:Y:S01]  /*18e0*/  MOV R35, 0x1f ;  /* 0x0000001f00237802 */ /* 0x001fe20000000f00 */
[----:B-1----:R-:W-:Y:S01]  /*18f0*/  FADD.FTZ R71, R71, R34 ;  /* 0x0000002247477221 */ /* 0x002fe20000010000 */
[----:B------:R-:W-:Y:S01]  /*1900*/  MOV R76, 0x1950 ;  /* 0x00001950004c7802 */ /* 0x000fe20000000f00 */
[----:B------:R-:W-:-:S02]  /*1910*/  IMAD.MOV.U32 R34, RZ, RZ, 0x2 ;  /* 0x00000002ff227424 */ /* 0x000fc400078e00ff */
[----:B------:R-:W-:Y:S02]  /*1920*/  IMAD.MOV.U32 R32, RZ, RZ, -0x1 ;  /* 0xffffffffff207424 */ /* 0x000fe400078e00ff */
[----:B------:R-:W-:Y:S02]  /*1930*/  IMAD.MOV.U32 R37, RZ, RZ, R73 ;  /* 0x000000ffff257224 */ /* 0x000fe400078e0049 */
[----:B------:R-:W-:Y:S05]  /*1940*/  CALL.REL.NOINC `($__internal_35_$__cuda_sm70_shflsync_bfly_p) ;  /* 0x0000036000007944 */ /* 0x000fea0003c00000 */
[----:B0-----:R-:W-:Y:S01]  /*1950*/  HFMA2.MMA R35, -RZ, RZ, 0, 1.847743988037109375e-06 ;  /* 0x0000001fff237435 */ /* 0x001fe200000001ff */
[----:B-1----:R-:W-:Y:S01]  /*1960*/  MOV R75, R34 ;  /* 0x00000022004b7202 */ /* 0x002fe20000000f00 */
[----:B------:R-:W-:Y:S01]  /*1970*/  IMAD.MOV.U32 R37, RZ, RZ, R71 ;  /* 0x000000ffff257224 */ /* 0x000fe200078e0047 */
[----:B------:R-:W-:Y:S01]  /*1980*/  MOV R76, 0x19c0 ;  /* 0x000019c0004c7802 */ /* 0x000fe20000000f00 */
[----:B------:R-:W-:Y:S02]  /*1990*/  IMAD.MOV.U32 R34, RZ, RZ, 0x2 ;  /* 0x00000002ff227424 */ /* 0x000fe400078e00ff */
[----:B------:R-:W-:Y:S02]  /*19a0*/  IMAD.MOV.U32 R32, RZ, RZ, -0x1 ;  /* 0xffffffffff207424 */ /* 0x000fe400078e00ff */
[----:B------:R-:W-:Y:S05]  /*19b0*/  CALL.REL.NOINC `($__internal_35_$__cuda_sm70_shflsync_bfly_p) ;  /* 0x000002f000007944 */ /* 0x000fea0003c00000 */
[----:B------:R-:W-:Y:S01]  /*19c0*/  FADD.FTZ R73, R75, R73 ;  /* 0x000000494b497221 */ /* 0x000fe20000010000 */
[----:B0-----:R-:W-:Y:S01]  /*19d0*/  MOV R32, 0xffffffff ;  /* 0xffffffff00207802 */ /* 0x001fe20000000f00 */
[----:B-1----:R-:W-:Y:S01]  /*19e0*/  FADD.FTZ R71, R71, R34 ;  /* 0x0000002247477221 */ /* 0x002fe20000010000 */
[----:B------:R-:W-:Y:S01]  /*19f0*/  MOV R34, 0x4 ;  /* 0x0000000400227802 */ /* 0x000fe20000000f00 */
[----:B------:R-:W-:Y:S01]  /*1a00*/  IMAD.MOV.U32 R35, RZ, RZ, 0x1f ;  /* 0x0000001fff237424 */ /* 0x000fe200078e00ff */
[----:B------:R-:W-:Y:S01]  /*1a10*/  MOV R76, 0x1a40 ;  /* 0x00001a40004c7802 */ /* 0x000fe20000000f00 */
[----:B------:R-:W-:-:S02]  /*1a20*/  IMAD.MOV.U32 R37, RZ, RZ, R73 ;  /* 0x000000ffff257224 */ /* 0x000fc400078e0049 */
[----:B------:R-:W-:Y:S05]  /*1a30*/  CALL.REL.NOINC `($__internal_35_$__cuda_sm70_shflsync_bfly_p) ;  /* 0x0000027000007944 */ /* 0x000fea0003c00000 */
[----:B-1----:R-:W-:Y:S01]  /*1a40*/  MOV R75, R34 ;  /* 0x00000022004b7202 */ /* 0x002fe20000000f00 */
[----:B------:R-:W-:Y:S01]  /*1a50*/  HFMA2.MMA R34, -RZ, RZ, 0, 2.384185791015625e-07 ;  /* 0x00000004ff227435 */ /* 0x000fe200000001ff */
[----:B0-----:R-:W-:Y:S01]  /*1a60*/  IMAD.MOV.U32 R37, RZ, RZ, R71 ;  /* 0x000000ffff257224 */ /* 0x001fe200078e0047 */
[----:B------:R-:W-:Y:S01]  /*1a70*/  MOV R32, 0xffffffff ;  /* 0xffffffff00207802 */ /* 0x000fe20000000f00 */
[----:B------:R-:W-:Y:S01]  /*1a80*/  IMAD.MOV.U32 R35, RZ, RZ, 0x1f ;  /* 0x0000001fff237424 */ /* 0x000fe200078e00ff */
[----:B------:R-:W-:-:S02]  /*1a90*/  MOV R76, 0x1ab0 ;  /* 0x00001ab0004c7802 */ /* 0x000fc40000000f00 */
[----:B------:R-:W-:Y:S05]  /*1aa0*/  CALL.REL.NOINC `($__internal_35_$__cuda_sm70_shflsync_bfly_p) ;  /* 0x0000020000007944 */ /* 0x000fea0003c00000 */
[----:B------:R-:W-:Y:S01]  /*1ab0*/  FADD.FTZ R73, R75, R73 ;  /* 0x000000494b497221 */ /* 0x000fe20000010000 */
[----:B0-----:R-:W-:Y:S01]  /*1ac0*/  HFMA2.MMA R35, -RZ, RZ, 0, 1.847743988037109375e-06 ;  /* 0x0000001fff237435 */ /* 0x001fe200000001ff */
[----:B-1----:R-:W-:Y:S01]  /*1ad0*/  FADD.FTZ R71, R71, R34 ;  /* 0x0000002247477221 */ /* 0x002fe20000010000 */
[----:B------:R-:W-:Y:S01]  /*1ae0*/  MOV R76, 0x1b30 ;  /* 0x00001b30004c7802 */ /* 0x000fe20000000f00 */
[----:B------:R-:W-:Y:S01]  /*1af0*/  IMAD.MOV.U32 R34, RZ, RZ, 0x8 ;  /* 0x00000008ff227424 */ /* 0x000fe200078e00ff */
[----:B------:R-:W-:Y:S01]  /*1b00*/  MOV R37, R73 ;  /* 0x0000004900257202 */ /* 0x000fe20000000f00 */
[----:B------:R-:W-:-:S02]  /*1b10*/  IMAD.MOV.U32 R32, RZ, RZ, -0x1 ;  /* 0xffffffffff207424 */ /* 0x000fc400078e00ff */
[----:B------:R-:W-:Y:S05]  /*1b20*/  CALL.REL.NOINC `($__internal_35_$__cuda_sm70_shflsync_bfly_p) ;  /* 0x0000018000007944 */ /* 0x000fea0003c00000 */
[----:B0-----:R-:W-:Y:S01]  /*1b30*/  HFMA2.MMA R35, -RZ, RZ, 0, 1.847743988037109375e-06 ;  /* 0x0000001fff237435 */ /* 0x001fe200000001ff */
[----:B-1----:R-:W-:Y:S01]  /*1b40*/  IMAD.MOV.U32 R75, RZ, RZ, R34 ;  /* 0x000000ffff4b7224 */ /* 0x002fe200078e0022 */
[----:B------:R-:W-:Y:S01]  /*1b50*/  MOV R37, R71 ;  /* 0x0000004700257202 */ /* 0x000fe20000000f00 */
[----:B------:R-:W-:Y:S01]  /*1b60*/  IMAD.MOV.U32 R34, RZ, RZ, 0x8 ;  /* 0x00000008ff227424 */ /* 0x000fe200078e00ff */
[----:B------:R-:W-:Y:S01]  /*1b70*/  MOV R76, 0x1ba0 ;  /* 0x00001ba0004c7802 */ /* 0x000fe20000000f00 */
[----:B------:R-:W-:-:S02]  /*1b80*/  IMAD.MOV.U32 R32, RZ, RZ, -0x1 ;  /* 0xffffffffff207424 */ /* 0x000fc400078e00ff */
        /* <DEDUP_REMOVED lines=10> */
[----:B------:R-:W-:Y:S01]  /*1c30*/  HFMA2.MMA R34, -RZ, RZ, 0, 9.5367431640625e-07 ;  /* 0x00000010ff227435 */ /* 0x000fe200000001ff */
[----:B0-----:R-:W-:Y:S01]  /*1c40*/  IMAD.MOV.U32 R37, RZ, RZ, R71 ;  /* 0x000000ffff257224 */ /* 0x001fe200078e0047 */
[----:B------:R-:W-:Y:S01]  /*1c50*/  MOV R32, 0xffffffff ;  /* 0xffffffff00207802 */ /* 0x000fe20000000f00 */
[----:B------:R-:W-:Y:S01]  /*1c60*/  IMAD.MOV.U32 R35, RZ, RZ, 0x1f ;  /* 0x0000001fff237424 */ /* 0x000fe200078e00ff */
[----:B------:R-:W-:-:S02]  /*1c70*/  MOV R76, 0x1c90 ;  /* 0x00001c90004c7802 */ /* 0x000fc40000000f00 */
[----:B------:R-:W-:Y:S05]  /*1c80*/  CALL.REL.NOINC `($__internal_35_$__cuda_sm70_shflsync_bfly_p) ;  /* 0x0000002000007944 */ /* 0x000fea0003c00000 */
[----:B01----:R-:W-:Y:S01]  /*1c90*/  IMAD.MOV.U32 R32, RZ, RZ, R34 ;  /* 0x000000ffff207224 */ /* 0x003fe200078e0022 */
[----:B------:R-:W-:Y:S05]  /*1ca0*/  BRA `(.L_x_449) ;  /* 0xffffee3000007947 */ /* 0x000fea000383ffff */
        .weak           $__internal_35_$__cuda_sm70_shflsync_bfly_p
        .type           $__internal_35_$__cuda_sm70_shflsync_bfly_p,@function
        .size           $__internal_35_$__cuda_sm70_shflsync_bfly_p,(.L_x_1570 - $__internal_35_$__cuda_sm70_shflsync_bfly_p)
$__internal_35_$__cuda_sm70_shflsync_bfly_p:
[----:B------:R-:W-:Y:S01]  /*1cb0*/  HFMA2.MMA R77, -RZ, RZ, 0, 0 ;  /* 0x00000000ff4d7435 */ /* 0x000fe200000001ff */
[----:B------:R-:W-:Y:S04]  /*1cc0*/  WARPSYNC R32 ;  /* 0x0000002000007348 */ /* 0x000fe80003800000 */
[----:B------:R0:W1:Y:S01]  /*1cd0*/  SHFL.BFLY PT, R34, R37, R34, R35 ;  /* 0x0c00002225227389 */ /* 0x00006200000e0023 */
[----:B------:R-:W-:Y:S05]  /*1ce0*/  RET.REL.NODEC R76 `(_ZN10layer_norm31ln_parallel_residual_bwd_kernelINS_13Kernel_traitsIf13__nv_bfloat16S2_S2_fjLj256ELj1ELj4ELj1ELj16ENS_18Kernel_traits_baseILj256EfS2_S2_S2_fjLj128EEEEELb1ELb1ELb1EEEvNS_9BwdParamsE) ;  /* 0xffffe3104c007950 */ /* 0x000fea0003c3ffff */
.L_x_450:
        /* <DEDUP_REMOVED lines=9> */
.L_x_1570:


//--------------------- .text._ZN10layer_norm31ln_parallel_residual_bwd_kernelINS_13Kernel_traitsI13__nv_bfloat16S2_fS2_fjLj256ELj1ELj4ELj1ELj16ENS_18Kernel_traits_baseILj256ES2_S2_fS2_fjLj128EEEEELb0ELb0ELb0EEEvNS_9BwdParamsE --------------------------
	.section	.text._ZN10layer_norm31ln_parallel_residual_bwd_kernelINS_13Kernel_traitsI13__nv_bfloat16S2_fS2_fjLj256ELj1ELj4ELj1ELj16ENS_18Kernel_traits_baseILj256ES2_S2_fS2_fjLj128EEEEELb0ELb0ELb0EEEvNS_9BwdParamsE,"ax",@progbits
	.sectioninfo	@"SHI_REGISTERS=112"
	.align	128
        .global         _ZN10layer_norm31ln_parallel_residual_bwd_kernelINS_13Kernel_traitsI13__nv_bfloat16S2_fS2_fjLj256ELj1ELj4ELj1ELj16ENS_18Kernel_traits_baseILj256ES2_S2_fS2_fjLj128EEEEELb0ELb0ELb0EEEvNS_9BwdParamsE
        .type           _ZN10layer_norm31ln_parallel_residual_bwd_kernelINS_13Kernel_traitsI13__nv_bfloat16S2_fS2_fjLj256ELj1ELj4ELj1ELj16ENS_18Kernel_traits_baseILj256ES2_S2_fS2_fjLj128EEEEELb0ELb0ELb0EEEvNS_9BwdParamsE,@function
        .size           _ZN10layer_norm31ln_parallel_residual_bwd_kernelINS_13Kernel_traitsI13__nv_bfloat16S2_fS2_fjLj256ELj1ELj4ELj1ELj16ENS_18Kernel_traits_baseILj256ES2_S2_fS2_fjLj128EEEEELb0ELb0ELb0EEEvNS_9BwdParamsE,(.L_x_1571 - _ZN10layer_norm31ln_parallel_residual_bwd_kernelINS_13Kernel_traitsI13__nv_bfloat16S2_fS2_fjLj256ELj1ELj4ELj1ELj16ENS_18Kernel_traits_baseILj256ES2_S2_fS2_fjLj128EEEEELb0ELb0ELb0EEEvNS_9BwdParamsE)
        .other          _ZN10layer_norm31ln_parallel_residual_bwd_kernelINS_13Kernel_traitsI13__nv_bfloat16S2_fS2_fjLj256ELj1ELj4ELj1ELj16ENS_18Kernel_traits_baseILj256ES2_S2_fS2_fjLj128EEEEELb0ELb0ELb0EEEvNS_9BwdParamsE,@"STO_CUDA_ENTRY STV_DEFAULT"
_ZN10layer_norm31ln_parallel_residual_bwd_kernelINS_13Kernel_traitsI13__nv_bfloat16S2_fS2_fjLj256ELj1ELj4ELj1ELj16ENS_18Kernel_traits_baseILj256ES2_S2_fS2_fjLj128EEEEELb0ELb0ELb0EEEvNS_9BwdParamsE:
.text._ZN10layer_norm31ln_parallel_residual_bwd_kernelINS_13Kernel_traitsI13__nv_bfloat16S2_fS2_fjLj256ELj1ELj4ELj1ELj16ENS_18Kernel_traits_baseILj256ES2_S2_fS2_fjLj128EEEEELb0ELb0ELb0EEEvNS_9BwdParamsE:
[----:B------:R-:W-:Y:S02]  /*0000*/  MOV R1, c[0x0][0x28] ;  /* 0x00000a0000017a02 */ /* 0x000fe40000000f00 */
[----:B------:R-:W0:Y:S01]  /*0010*/  S2R R72, SR_TID.X ;  /* 0x0000000000487919 */ /* 0x000e220000002100 */
[----:B------:R-:W-:Y:S01]  /*0020*/  MOV R0, c[0x0][0x168] ;  /* 0x00005a0000007a02 */ /* 0x000fe20000000f00 */
[----:B------:R-:W-:-:S03]  /*0030*/  ULDC.64 UR4, c[0x0][0x118] ;  /* 0x0000460000047ab9 */ /* 0x000fc60000000a00 */
        /* <DEDUP_REMOVED lines=28> */
[----:B0-----:R-:W-:-:S02]  /*0200*/  LEA R72, R7, R72, 0x2 ;  /* 0x0000004807487211 */ /* 0x001fc400078e10ff */
[----:B------:R-:W-:Y:S02]  /*0210*/  CS2R R6, SRZ ;  /* 0x0000000000067805 */ /* 0x000fe4000001ff00 */
[----:B------:R-:W-:-:S13]  /*0220*/  ISETP.GE.AND P0, PT, R72, c[0x0][0x164], PT ;  /* 0x0000590048007a0c */ /* 0x000fda0003f06270 */
[----:B------:R-:W-:Y:S05]  /*0230*/  @P0 BRA `(.L_x_451) ;  /* 0x00000ff000000947 */ /* 0x000fea0003800000 */
[----:B-1----:R-:W0:Y:S01]  /*0240*/  LDC.U8 R95, c[0x0][0x1f0] ;  /* 0x00007c00ff5f7b82 */ /* 0x002e220000000000 */
        /* <DEDUP_REMOVED lines=17> */
.L_x_458:
[----:B------:R-:W-:-:S04]  /*0360*/  IMAD.MOV.U32 R59, RZ, RZ, 0x4 ;  /* 0x00000004ff3b7424 */ /* 0x000fc800078e00ff */
[----:B------:R-:W-:-:S05]  /*0370*/  IMAD.WIDE R2, R72, R59, c[0x0][0x1a8] ;  /* 0x00006a0048027625 */ /* 0x000fca00078e023b */
[----:B------:R0:W5:Y:S01]  /*0380*/  LDG.E R90, [R2.64] ;  /* 0x00000004025a7981 */ /* 0x000162000c1e1900 */
[----:B------:R-:W-:Y:S01]  /*0390*/  IMAD R56, R72, c[0x0][0x168], RZ ;  /* 0x00005a0048387a24 */ /* 0x000fe200078e02ff */
[----:B------:R-:W-:Y:S01]  /*03a0*/  BSSY B0, `(.L_x_452) ;  /* 0x000007a000007945 */ /* 0x000fe20003800000 */
[----:B------:R-:W-:-:S03]  /*03b0*/  MOV R58, RZ ;  /* 0x000000ff003a7202 */ /* 0x000fc60000000f00 */
[----:B------:R-:W-:-:S04]  /*03c0*/  SHF.R.S32.HI R57, RZ, 0x1f, R56 ;  /* 0x0000001fff397819 */ /* 0x000fc80000011438 */
[----:B------:R-:W-:Y:S02]  /*03d0*/  LEA.HI R57, R57, R56, RZ, 0x3 ;  /* 0x0000003839397211 */ /* 0x000fe400078f18ff */
[----:B------:R-:W-:Y:S02]  /*03e0*/  MOV R56, RZ ;  /* 0x000000ff00387202 */ /* 0x000fe40000000f00 */
[----:B------:R-:W-:Y:S01]  /*03f0*/  LEA.HI.SX32 R89, R57, R0, 0x1d ;  /* 0x0000000039597211 */ /* 0x000fe200078feaff */
[----:B------:R-:W-:Y:S05]  /*0400*/  @!P3 BRA `(.L_x_453) ;  /* 0x000007300000b947 */ /* 0x000fea0003800000 */
[----:B0-----:R-:W-:Y:S01]  /*0410*/  IMAD.WIDE R96, R72, R59, c[0x0][0x1a0] ;  /* 0x0000680048607625 */ /* 0x001fe200078e023b */
[----:B------:R-:W-:Y:S02]  /*0420*/  MOV R64, 0x10 ;  /* 0x0000001000407802 */ /* 0x000fe40000000f00 */
[C---:B------:R-:W-:Y:S02]  /*0430*/  LEA R92, P0, R89.reuse, c[0x0][0x188], 0x5 ;  /* 0x00006200595c7a11 */ /* 0x040fe400078028ff */
[----:B------:R-:W2:Y:S01]  /*0440*/  LDG.E R91, [R96.64] ;  /* 0x00000004605b7981 */ /* 0x000ea2000c1e1900 */
[C---:B------:R-:W-:Y:S01]  /*0450*/  IMAD.WIDE.U32 R60, R89.reuse, R64, c[0x0][0x208] ;  /* 0x00008200593c7625 */ /* 0x040fe200078e0040 */
[----:B------:R-:W-:-:S03]  /*0460*/  LEA.HI.X R93, R89, c[0x0][0x18c], RZ, 0x5, P0 ;  /* 0x00006300595d7a11 */ /* 0x000fc600000f2cff */
[----:B------:R-:W-:Y:S02]  /*0470*/  IMAD.WIDE.U32 R64, R89, R64, c[0x0][0x210] ;  /* 0x0000840059407625 */ /* 0x000fe400078e0040 */
[----:B------:R-:W3:Y:S04]  /*0480*/  LDG.E.128 R56, [R92.64] ;  /* 0x000000045c387981 */ /* 0x000ee8000c1e1d00 */
[----:B------:R-:W4:Y:S04]  /*0490*/  LDG.E.128 R60, [R60.64] ;  /* 0x000000043c3c7981 */ /* 0x000f28000c1e1d00 */
[----:B------:R-:W4:Y:S04]  /*04a0*/  LDG.E.128 R64, [R64.64] ;  /* 0x0000000440407981 */ /* 0x000f28000c1e1d00 */
[----:B------:R3:W4:Y:S01]  /*04b0*/  LDG.E.128 R68, [R92.64+0x10] ;  /* 0x000010045c447981 */ /* 0x000722000c1e1d00 */
[----:B------:R-:W-:-:S04]  /*04c0*/  ISETP.NE.U32.AND P0, PT, RZ, c[0x0][0x218], PT ;  /* 0x00008600ff007a0c */ /* 0x000fc80003f05070 */
[----:B------:R-:W-:-:S13]  /*04d0*/  ISETP.NE.AND.EX P0, PT, RZ, c[0x0][0x21c], PT, P0 ;  /* 0x00008700ff007a0c */ /* 0x000fda0003f05300 */
[----:B------:R-:W-:-:S04]  /*04e0*/  @P0 LEA R2, P1, R89, c[0x0][0x218], 0x5 ;  /* 0x0000860059020a11 */ /* 0x000fc800078228ff */
[----:B------:R-:W-:-:S05]  /*04f0*/  @P0 LEA.HI.X R3, R89, c[0x0][0x21c], RZ, 0x5, P1 ;  /* 0x0000870059030a11 */ /* 0x000fca00008f2cff */
[----:B------:R0:W5:Y:S04]  /*0500*/  @P0 LDG.E.128 R36, [R2.64] ;  /* 0x0000000402240981 */ /* 0x000168000c1e1d00 */
[----:B------:R0:W5:Y:S01]  /*0510*/  @P0 LDG.E.128 R40, [R2.64+0x10] ;  /* 0x0000100402280981 */ /* 0x000162000c1e1d00 */
[----:B------:R-:W-:-:S04]  /*0520*/  ISETP.NE.AND P0, PT, R95, RZ, PT ;  /* 0x000000ff5f00720c */ /* 0x000fc80003f05270 */
[----:B--2---:R-:W-:-:S05]  /*0530*/  FSEL R91, R91, RZ, !P0 ;  /* 0x000000ff5b5b7208 */ /* 0x004fca0004000000 */
[--C-:B---3--:R-:W-:Y:S01]  /*0540*/  FADD.FTZ R93, R58, -R91.reuse ;  /* 0x8000005b3a5d7221 */ /* 0x108fe20000010000 */
[--C-:B----4-:R-:W-:Y:S02]  /*0550*/  PRMT R58, RZ, 0x5410, R60.reuse ;  /* 0x00005410ff3a7816 */ /* 0x110fe4000000003c */
[----:B------:R-:W-:Y:S02]  /*0560*/  PRMT R92, RZ, 0x7610, R60 ;  /* 0x00007610ff5c7816 */ /* 0x000fe4000000003c */
[--C-:B------:R-:W-:Y:S01]  /*0570*/  PRMT R60, RZ, 0x5410, R64.reuse ;  /* 0x00005410ff3c7816 */ /* 0x100fe20000000040 */
[----:B------:R-:W-:Y:S01]  /*0580*/  FADD.FTZ R97, R56, -R91 ;  /* 0x8000005b38617221 */ /* 0x000fe20000010000 */
[----:B------:R-:W-:-:S03]  /*0590*/  PRMT R94, RZ, 0x7610, R64 ;  /* 0x00007610ff5e7816 */ /* 0x000fc60000000040 */
[----:B------:R-:W-:Y:S01]  /*05a0*/  FMUL.FTZ R64, R81, R60 ;  /* 0x0000003c51407220 */ /* 0x000fe20000410000 */
[--C-:B------:R-:W-:Y:S02]  /*05b0*/  PRMT R96, RZ, 0x5410, R61.reuse ;  /* 0x00005410ff607816 */ /* 0x100fe4000000003d */
[----:B------:R-:W-:Y:S02]  /*05c0*/  PRMT R98, RZ, 0x7610, R61 ;  /* 0x00007610ff627816 */ /* 0x000fe4000000003d */
[--C-:B0-----:R-:W-:Y:S02]  /*05d0*/  PRMT R3, RZ, 0x5410, R63.reuse ;  /* 0x00005410ff037816 */ /* 0x101fe4000000003f */
[----:B------:R-:W-:Y:S01]  /*05e0*/  PRMT R2, RZ, 0x7610, R63 ;  /* 0x00007610ff027816 */ /* 0x000fe2000000003f */
[----:B-----5:R-:W-:Y:S01]  /*05f0*/  FMUL.FTZ R63, R90, R97 ;  /* 0x000000615a3f7220 */ /* 0x020fe20000410000 */
[----:B------:R-:W-:Y:S01]  /*0600*/  PRMT R61, RZ, 0x5410, R65 ;  /* 0x00005410ff3d7816 */ /* 0x000fe20000000041 */
[----:B------:R-:W-:Y:S01]  /*0610*/  FADD.FTZ R99, R57, -R91 ;  /* 0x8000005b39637221 */ /* 0x000fe20000010000 */
[----:B------:R-:W-:Y:S01]  /*0620*/  PRMT R100, RZ, 0x7610, R65 ;  /* 0x00007610ff647816 */ /* 0x000fe20000000041 */
[----:B------:R-:W-:-:S02]  /*0630*/  FMUL.FTZ R65, R83, R94 ;  /* 0x0000005e53417220 */ /* 0x000fc40000410000 */
[-C--:B------:R-:W-:Y:S01]  /*0640*/  FFMA.FTZ R64, R73, R58.reuse, R64 ;  /* 0x0000003a49407223 */ /* 0x080fe20000010040 */
[--C-:B------:R-:W-:Y:S01]  /*0650*/  PRMT R57, RZ, 0x5410, R67.reuse ;  /* 0x00005410ff397816 */ /* 0x100fe20000000043 */
[----:B------:R-:W-:Y:S01]  /*0660*/  FADD.FTZ R103, -R91, R68 ;  /* 0x000000445b677221 */ /* 0x000fe20000010100 */
[----:B------:R-:W-:Y:S01]  /*0670*/  PRMT R56, RZ, 0x7610, R67 ;  /* 0x00007610ff387816 */ /* 0x000fe20000000043 */
[----:B------:R-:W-:Y:S01]  /*0680*/  FADD.FTZ R12, R12, R58 ;  /* 0x0000003a0c0c7221 */ /* 0x000fe20000010000 */
[----:B------:R-:W-:Y:S01]  /*0690*/  PRMT R102, RZ, 0x5410, R62 ;  /* 0x00005410ff667816 */ /* 0x000fe2000000003e */
[----:B------:R-:W-:Y:S01]  /*06a0*/  FFMA.FTZ R4, R63, R58, R4 ;  /* 0x0000003a3f047223 */ /* 0x000fe20000010004 */
[----:B------:R-:W-:Y:S01]  /*06b0*/  PRMT R104, RZ, 0x7610, R62 ;  /* 0x00007610ff687816 */ /* 0x000fe2000000003e */
[----:B------:R-:W-:Y:S02]  /*06c0*/  FMUL.FTZ R67, R90, R93 ;  /* 0x0000005d5a437220 */ /* 0x000fe40000410000 */
[----:B------:R-:W-:-:S02]  /*06d0*/  FADD.FTZ R24, R24, R60 ;  /* 0x0000003c18187221 */ /* 0x000fc40000010000 */
[C---:B------:R-:W-:Y:S02]  /*06e0*/  FFMA.FTZ R32, R63.reuse, R60, R32 ;  /* 0x0000003c3f207223 */ /* 0x040fe40000010020 */
[----:B------:R-:W-:Y:S02]  /*06f0*/  FMUL.FTZ R62, R90, R99 ;  /* 0x000000635a3e7220 */ /* 0x000fe40000410000 */
[----:B------:R-:W-:Y:S02]  /*0700*/  FFMA.FTZ R65, R74, R92, R65 ;  /* 0x0000005c4a417223 */ /* 0x000fe40000010041 */
[----:B------:R-:W-:Y:S02]  /*0710*/  FMUL.FTZ R68, R82, R61 ;  /* 0x0000003d52447220 */ /* 0x000fe40000410000 */
[----:B------:R-:W-:Y:S02]  /*0720*/  FADD.FTZ R58, RZ, R64 ;  /* 0x00000040ff3a7221 */ /* 0x000fe40000010000 */
[----:B------:R-:W-:Y:S01]  /*0730*/  FFMA.FTZ R60, R63, R64, RZ ;  /* 0x000000403f3c7223 */ /* 0x000fe200000100ff */
[----:B------:R-:W-:Y:S01]  /*0740*/  PRMT R105, RZ, 0x5410, R66 ;  /* 0x00005410ff697816 */ /* 0x000fe20000000042 */
[----:B------:R-:W-:-:S02]  /*0750*/  FADD.FTZ R107, -R91, R69 ;  /* 0x000000455b6b7221 */ /* 0x000fc40000010100 */
[----:B------:R-:W-:Y:S02]  /*0760*/  FADD.FTZ R109, -R91, R70 ;  /* 0x000000465b6d7221 */ /* 0x000fe40000010100 */
[----:B------:R-:W-:Y:S02]  /*0770*/  FADD.FTZ R26, R26, R61 ;  /* 0x0000003d1a1a7221 */ /* 0x000fe40000010000 */
[----:B------:R-:W-:Y:S02]  /*0780*/  FFMA.FTZ R34, R67, R61, R34 ;  /* 0x0000003d43227223 */ /* 0x000fe40000010022 */
[----:B------:R-:W-:Y:S02]  /*0790*/  FADD.FTZ R101, R59, -R91 ;  /* 0x8000005b3b657221 */ /* 0x000fe40000010000 */
[----:B------:R-:W-:Y:S02]  /*07a0*/  FMUL.FTZ R69, R85, R100 ;  /* 0x0000006455457220 */ /* 0x000fe40000410000 */
[----:B------:R-:W-:-:S02]  /*07b0*/  FFMA.FTZ R68, R75, R96, R68 ;  /* 0x000000604b447223 */ /* 0x000fc40000010044 */
[----:B------:R-:W-:Y:S02]  /*07c0*/  FADD.FTZ R61, R58, R65 ;  /* 0x000000413a3d7221 */ /* 0x000fe40000010000 */
[C---:B------:R-:W-:Y:S01]  /*07d0*/  FFMA.FTZ R60, R62.reuse, R65, R60 ;  /* 0x000000413e3c7223 */ /* 0x040fe2000001003c */
[----:B------:R-:W-:Y:S01]  /*07e0*/  PRMT R106, RZ, 0x7610, R66 ;  /* 0x00007610ff6a7816 */ /* 0x000fe20000000042 */
[----:B------:R-:W-:Y:S02]  /*07f0*/  FADD.FTZ R25, R25, R94 ;  /* 0x0000005e19197221 */ /* 0x000fe40000010000 */
[----:B------:R-:W-:Y:S02]  /*0800*/  FFMA.FTZ R33, R62, R94, R33 ;  /* 0x0000005e3e217223 */ /* 0x000fe40000010021 */
[----:B------:R-:W-:Y:S02]  /*0810*/  FMUL.FTZ R94, R87, R57 ;  /* 0x00000039575e7220 */ /* 0x000fe40000410000 */
[----:B------:R-:W-:-:S02]  /*0820*/  FMUL.FTZ R93, R90, R109 ;  /* 0x0000006d5a5d7220 */ /* 0x000fc40000410000 */
[----:B------:R-:W-:Y:S02]  /*0830*/  FMUL.FTZ R66, R90, R101 ;  /* 0x000000655a427220 */ /* 0x000fe40000410000 */
[----:B------:R-:W-:Y:S02]  /*0840*/  FFMA.FTZ R69, R76, R98, R69 ;  /* 0x000000624c457223 */ /* 0x000fe40000010045 */
[----:B------:R-:W-:Y:S02]  /*0850*/  FMUL.FTZ R70, R84, R105 ;  /* 0x0000006954467220 */ /* 0x000fe40000410000 */
[----:B------:R-:W-:Y:S02]  /*0860*/  FADD.FTZ R58, R61, R68 ;  /* 0x000000443d3a7221 */ /* 0x000fe40000010000 */
[----:B------:R-:W-:Y:S02]  /*0870*/  FFMA.FTZ R60, R67, R68, R60 ;  /* 0x00000044433c7223 */ /* 0x000fe4000001003c */
[----:B------:R-:W-:-:S02]  /*0880*/  FADD.FTZ R59, -R91, R71 ;  /* 0x000000475b3b7221 */ /* 0x000fc40000010100 */
[----:B------:R-:W-:Y:S02]  /*0890*/  FADD.FTZ R18, R18, R3 ;  /* 0x0000000312127221 */ /* 0x000fe40000010000 */
[-C--:B------:R-:W-:Y:S02]  /*08a0*/  FFMA.FTZ R94, R79, R3.reuse, R94 ;  /* 0x000000034f5e7223 */ /* 0x080fe4000001005e */
[----:B------:R-:W-:Y:S02]  /*08b0*/  FFMA.FTZ R10, R93, R3, R10 ;  /* 0x000000035d0a7223 */ /* 0x000fe4000001000a */
[----:B------:R-:W-:Y:S02]  /*08c0*/  FMUL.FTZ R91, R86, R106 ;  /* 0x0000006a565b7220 */ /* 0x000fe40000410000 */
[----:B------:R-:W-:Y:S02]  /*08d0*/  FMUL.FTZ R71, R90, R103 ;  /* 0x000000675a477220 */ /* 0x000fe40000410000 */
[----:B------:R-:W-:-:S02]  /*08e0*/  FFMA.FTZ R70, R77, R102, R70 ;  /* 0x000000664d467223 */ /* 0x000fc40000010046 */
[----:B------:R-:W-:Y:S02]  /*08f0*/  FADD.FTZ R3, R58, R69 ;  /* 0x000000453a037221 */ /* 0x000fe40000010000 */
[----:B------:R-:W-:Y:S02]  /*0900*/  FFMA.FTZ R60, R66, R69, R60 ;  /* 0x00000045423c7223 */ /* 0x000fe4000001003c */
[----:B------:R-:W-:Y:S02]  /*0910*/  FADD.FTZ R13, R13, R92 ;  /* 0x0000005c0d0d7221 */ /* 0x000fe40000010000 */
[----:B------:R-:W-:Y:S02]  /*0920*/  FFMA.FTZ R5, R62, R92, R5 ;  /* 0x0000005c3e057223 */ /* 0x000fe40000010005 */
[----:B------:R-:W-:Y:S02]  /*0930*/  FMUL.FTZ R92, R90, R107 ;  /* 0x0000006b5a5c7220 */ /* 0x000fe40000410000 */
        /* <DEDUP_REMOVED lines=32> */
.L_x_453:
[----:B0-----:R-:W-:Y:S05]  /*0b40*/  BSYNC B0 ;  /* 0x0000000000007941 */ /* 0x001fea0003800000 */
.L_x_452:
[----:B------:R-:W-:Y:S05]  /*0b50*/  BRA.DIV ~URZ, `(.L_x_454) ;  /* 0x00000f627f007947 */ /* 0x000fea000b800000 */
[----:B------:R0:W1:Y:S02]  /*0b60*/  SHFL.BFLY PT, R57, R56, 0x1, 0x1f ;  /* 0x0c201f0038397f89 */ /* 0x00006400000e0000 */
.L_x_461:
        /* <DEDUP_REMOVED lines=18> */
.L_x_462:
[----:B------:R-:W-:Y:S01]  /*0c90*/  BSSY B0, `(.L_x_456) ;  /* 0x0000054000007945 */ /* 0x000fe20003800000 */
[----:B------:R-:W-:Y:S05]  /*0ca0*/  @!P3 BRA `(.L_x_457) ;  /* 0x000005200000b947 */ /* 0x000fea0003800000 */
[----:B--2---:R-:W-:Y:S01]  /*0cb0*/  FADD.FTZ R61, R61, R58 ;  /* 0x0000003a3d3d7221 */ /* 0x004fe20000010000 */
[----:B------:R-:W-:Y:S01]  /*0cc0*/  ISETP.NE.AND P0, PT, R95, RZ, PT ;  /* 0x000000ff5f00720c */ /* 0x000fe20003f05270 */
[----:B0-----:R-:W-:Y:S01]  /*0cd0*/  FADD.FTZ R3, R3, R60 ;  /* 0x0000003c03037221 */ /* 0x001fe20000010000 */
[----:B------:R-:W-:Y:S01]  /*0ce0*/  ISETP.NE.U32.AND P1, PT, RZ, c[0x0][0x258], PT ;  /* 0x00009600ff007a0c */ /* 0x000fe20003f25070 */
[----:B------:R-:W-:Y:S01]  /*0cf0*/  FMUL.FTZ R61, R61, c[0x0][0x1e0] ;  /* 0x000078003d3d7a20 */ /* 0x000fe20000410000 */
[----:B------:R-:W-:Y:S01]  /*0d00*/  ISETP.NE.U32.AND P2, PT, RZ, c[0x0][0x250], PT ;  /* 0x00009400ff007a0c */ /* 0x000fe20003f45070 */
[----:B-1----:R-:W-:Y:S01]  /*0d10*/  FMUL.FTZ R60, R3, c[0x0][0x1e0] ;  /* 0x00007800033c7a20 */ /* 0x002fe20000410000 */
[----:B------:R-:W-:Y:S01]  /*0d20*/  ISETP.NE.AND.EX P1, PT, RZ, c[0x0][0x25c], PT, P1 ;  /* 0x00009700ff007a0c */ /* 0x000fe20003f25310 */
[----:B------:R-:W-:Y:S01]  /*0d30*/  HFMA2.MMA R106, -RZ, RZ, 0, 9.5367431640625e-07 ;  /* 0x00000010ff6a7435 */ /* 0x000fe200000001ff */
[----:B------:R-:W-:-:S02]  /*0d40*/  FSEL R61, R61, RZ, !P0 ;  /* 0x000000ff3d3d7208 */ /* 0x000fc40004000000 */
[----:B------:R-:W-:Y:S02]  /*0d50*/  ISETP.NE.U32.AND P0, PT, RZ, c[0x0][0x218], PT ;  /* 0x00008600ff007a0c */ /* 0x000fe40003f05070 */
[----:B------:R-:W-:Y:S01]  /*0d60*/  ISETP.NE.AND.EX P2, PT, RZ, c[0x0][0x254], PT, P2 ;  /* 0x00009500ff007a0c */ /* 0x000fe20003f45320 */
[-CC-:B------:R-:W-:Y:S01]  /*0d70*/  FFMA.FTZ R3, R63, R60.reuse, R61.reuse ;  /* 0x0000003c3f037223 */ /* 0x180fe2000001003d */
[----:B------:R-:W-:Y:S01]  /*0d80*/  ISETP.NE.AND.EX P0, PT, RZ, c[0x0][0x21c], PT, P0 ;  /* 0x00008700ff007a0c */ /* 0x000fe20003f05300 */
[-CC-:B------:R-:W-:Y:S02]  /*0d90*/  FFMA.FTZ R2, R62, R60.reuse, R61.reuse ;  /* 0x0000003c3e027223 */ /* 0x180fe4000001003d */
[-CC-:B------:R-:W-:Y:S02]  /*0da0*/  FFMA.FTZ R59, R67, R60.reuse, R61.reuse ;  /* 0x0000003c433b7223 */ /* 0x180fe4000001003d */
[-CC-:B------:R-:W-:Y:S01]  /*0db0*/  FFMA.FTZ R56, R66, R60.reuse, R61.reuse ;  /* 0x0000003c42387223 */ /* 0x180fe2000001003d */
[----:B------:R-:W-:Y:S01]  /*0dc0*/  @P1 MOV R104, 0x20 ;  /* 0x0000002000681802 */ /* 0x000fe20000000f00 */
        /* <DEDUP_REMOVED lines=19> */
[----:B------:R-:W-:Y:S02]  /*0f00*/  FMUL.FTZ R90, R90, R109 ;  /* 0x0000006d5a5a7220 */ /* 0x000fe40000410000 */
[----:B------:R-:W-:Y:S02]  /*0f10*/  @P0 FADD.FTZ R99, R36, R99 ;  /* 0x0000006324630221 */ /* 0x000fe40000010000 */
[----:B------:R-:W-:Y:S02]  /*0f20*/  @P0 FADD.FTZ R98, R37, R98 ;  /* 0x0000006225620221 */ /* 0x000fe40000010000 */
[----:B------:R-:W-:Y:S01]  /*0f30*/  @P0 FADD.FTZ R101, R38, R101 ;  /* 0x0000006526650221 */ /* 0x000fe20000010000 */
[----:B------:R-:W-:Y:S01]  /*0f40*/  SEL R44, R99, R44, P1 ;  /* 0x0000002c632c7207 */ /* 0x000fe20000800000 */
        /* <DEDUP_REMOVED lines=10> */
[----:B------:R-:W-:Y:S01]  /*0ff0*/  @P1 IMAD.WIDE.U32 R60, R89, R104, c[0x0][0x258] ;  /* 0x00009600593c1625 */ /* 0x000fe200078e0068 */
[----:B------:R-:W-:-:S02]  /*1000*/  SEL R50, R107, R50, P1 ;  /* 0x000000326b327207 */ /* 0x000fc40000800000 */
[----:B------:R-:W-:Y:S01]  /*1010*/  SEL R51, R90, R51, P1 ;  /* 0x000000335a337207 */ /* 0x000fe20000800000 */
[----:B------:R-:W-:Y:S01]  /*1020*/  IMAD.WIDE.U32 R2, R89, R106, c[0x0][0x248] ;  /* 0x0000920059027625 */ /* 0x000fe200078e006a */
[----:B------:R-:W-:Y:S01]  /*1030*/  F2FP.BF16.PACK_AB R58, R102, R103 ;  /* 0x00000067663a723e */ /* 0x000fe200000010ff */
[----:B------:R-:W-:Y:S01]  /*1040*/  @P1 STG.E.128 [R60.64], R44 ;  /* 0x0000002c3c001986 */ /* 0x000fe2000c101d04 */
[----:B------:R-:W-:Y:S02]  /*1050*/  F2FP.BF16.PACK_AB R57, R100, R101 ;  /* 0x000000656439723e */ /* 0x000fe400000010ff */
[----:B------:R-:W-:Y:S01]  /*1060*/  F2FP.BF16.PACK_AB R56, R98, R99 ;  /* 0x000000636238723e */ /* 0x000fe200000010ff */
[----:B------:R0:W-:Y:S01]  /*1070*/  @P1 STG.E.128 [R60.64+0x10], R48 ;  /* 0x000010303c001986 */ /* 0x0001e2000c101d04 */
[----:B------:R-:W-:Y:S02]  /*1080*/  F2FP.BF16.PACK_AB R59, R90, R107 ;  /* 0x0000006b5a3b723e */ /* 0x000fe400000010ff */
[----:B------:R-:W-:-:S02]  /*1090*/  @P2 F2FP.BF16.PACK_AB R103, RZ, R103 ;  /* 0x00000067ff67223e */ /* 0x000fc400000010ff */
[----:B------:R-:W-:Y:S01]  /*10a0*/  @P2 F2FP.BF16.PACK_AB R101, RZ, R101 ;  /* 0x00000065ff65223e */ /* 0x000fe200000010ff */
[----:B------:R1:W-:Y:S01]  /*10b0*/  STG.E.128 [R2.64], R56 ;  /* 0x0000003802007986 */ /* 0x0003e2000c101d04 */
        /* <DEDUP_REMOVED lines=17> */
.L_x_457:
[----:B------:R-:W-:Y:S05]  /*11d0*/  BSYNC B0 ;  /* 0x0000000000007941 */ /* 0x000fea0003800000 */
.L_x_456:
[----:B01----:R-:W-:-:S05]  /*11e0*/  IMAD.MOV.U32 R3, RZ, RZ, c[0x0][0x160] ;  /* 0x00005800ff037624 */ /* 0x003fca00078e00ff */
[----:B------:R-:W-:-:S04]  /*11f0*/  LEA R72, R3, R72, 0x2 ;  /* 0x0000004803487211 */ /* 0x000fc800078e10ff */
[----:B------:R-:W-:-:S13]  /*1200*/  ISETP.GE.AND P0, PT, R72, c[0x0][0x164], PT ;  /* 0x0000590048007a0c */ /* 0x000fda0003f06270 */
[----:B--2--5:R-:W-:Y:S01]  /*1210*/  @P0 CALL.REL.NOINC `(.L_x_451) ;  /* 0x0000001000000944 */ /* 0x024fe20003c00000 */
[----:B------:R-:W-:Y:S05]  /*1220*/  BRA `(.L_x_458) ;  /* 0xfffff13000007947 */ /* 0x000fea000383ffff */
.L_x_451:
[----:B-1----:R-:W0:Y:S01]  /*1230*/  S2R R44, SR_TID.X ;  /* 0x00000000002c7919 */ /* 0x002e220000002100 */
[----:B------:R-:W-:Y:S01]  /*1240*/  WARPSYNC 0xffffffff ;  /* 0xffffffff00007948 */ /* 0x000fe20003800000 */
[----:B------:R-:W-:Y:S02]  /*1250*/  BSSY B0, `(.L_x_459) ;  /* 0x0000077000007945 */ /* 0x000fe40003800000 */
[----:B-----5:R-:W1:Y:S01]  /*1260*/  S2R R42, SR_CTAID.X ;  /* 0x00000000002a7919 */ /* 0x020e620000002500 */
        /* <DEDUP_REMOVED lines=70> */
[----:B------:R-:W-:Y:S02]  /*16d0*/  IADD3.X R15, RZ, RZ, RZ, P2, !PT ;  /* 0x000000ffff0f7210 */ /* 0x000fe400017fe4ff */
[C---:B------:R-:W-:Y:S01]  /*16e0*/  SHF.L.U32 R8, R26.reuse, 0x2, RZ ;  /* 0x000000021a087819 */ /* 0x040fe200000006ff */
[----:B------:R-:W0:Y:S01]  /*16f0*/  LDS R20, [R44.X4] ;  /* 0x000000002c147984 */ /* 0x000e220000004800 */
        /* <DEDUP_REMOVED lines=26> */
[----:B------:R-:W-:Y:S02]  /*18a0*/  MOV R4, R12 ;  /* 0x0000000c00047202 */ /* 0x000fe40000000f00 */
[----:B------:R-:W-:Y:S02]  /*18b0*/  MOV R5, R23 ;  /* 0x0000001700057202 */ /* 0x000fe40000000f00 */
[----:B------:R-:W-:Y:S01]  /*18c0*/  MOV R6, R10 ;  /* 0x0000000a00067202 */ /* 0x000fe20000000f00 */
[----:B------:R0:W-:Y:S01]  /*18d0*/  STG.E [R2.64], R13 ;  /* 0x0000000d02007986 */ /* 0x0001e2000c101904 */
[----:B------:R-:W-:Y:S02]  /*18e0*/  MOV R7, R17 ;  /* 0x0000001100077202 */ /* 0x000fe40000000f00 */
[----:B------:R-:W-:Y:S01]  /*18f0*/  IADD3 R14, P1, R14, 0x200, RZ ;  /* 0x000002000e0e7810 */ /* 0x000fe20007f3e0ff */
[----:B------:R1:W-:Y:S01]  /*1900*/  STG.E [R4.64], R41 ;  /* 0x0000002904007986 */ /* 0x0003e2000c101904 */
[----:B------:R-:W-:-:S02]  /*1910*/  IADD3 R12, P2, R12, 0x200, RZ ;  /* 0x000002000c0c7810 */ /* 0x000fc40007f5e0ff */
[----:B------:R-:W-:Y:S01]  /*1920*/  IADD3 R10, P3, R10, 0x200, RZ ;  /* 0x000002000a0a7810 */ /* 0x000fe20007f7e0ff */
[----:B------:R1:W-:Y:S01]  /*1930*/  STG.E [R6.64], R27 ;  /* 0x0000001b06007986 */ /* 0x0003e2000c101904 */
[----:B------:R-:W-:Y:S02]  /*1940*/  IADD3.X R25, RZ, R25, RZ, P1, !PT ;  /* 0x00000019ff197210 */ /* 0x000fe40000ffe4ff */
[----:B------:R-:W-:Y:S01]  /*1950*/  IADD3.X R23, RZ, R23, RZ, P2, !PT ;  /* 0x00000017ff177210 */ /* 0x000fe200017fe4ff */
[----:B0-----:R-:W-:Y:S01]  /*1960*/  IMAD.MOV.U32 R3, RZ, RZ, R15 ;  /* 0x000000ffff037224 */ /* 0x001fe200078e000f */
[----:B------:R-:W-:Y:S02]  /*1970*/  MOV R2, R8 ;  /* 0x0000000800027202 */ /* 0x000fe40000000f00 */
[----:B------:R-:W-:Y:S02]  /*1980*/  IADD3 R8, P4, R8, 0x200, RZ ;  /* 0x0000020008087810 */ /* 0x000fe40007f9e0ff */
[----:B------:R-:W-:Y:S01]  /*1990*/  IADD3.X R17, RZ, R17, RZ, P3, !PT ;  /* 0x00000011ff117210 */ /* 0x000fe20001ffe4ff */
[----:B------:R1:W-:Y:S01]  /*19a0*/  STG.E [R2.64], R43 ;  /* 0x0000002b02007986 */ /* 0x0003e2000c101904 */
[----:B------:R-:W-:-:S04]  /*19b0*/  IADD3.X R15, RZ, R15, RZ, P4, !PT ;  /* 0x0000000fff0f7210 */ /* 0x000fc800027fe4ff */
.L_x_460:
[----:B------:R-:W-:Y:S05]  /*19c0*/  BSYNC B0 ;  /* 0x0000000000007941 */ /* 0x000fea0003800000 */
.L_x_459:
[----:B-1----:R-:W-:Y:S01]  /*19d0*/  MOV R2, R14 ;  /* 0x0000000e00027202 */ /* 0x002fe20000000f00 */
[----:B------:R-:W-:Y:S01]  /*19e0*/  IMAD.MOV.U32 R3, RZ, RZ, R25 ;  /* 0x000000ffff037224 */ /* 0x000fe200078e0019 */
[----:B------:R-:W-:Y:S06]  /*19f0*/  @!P0 EXIT ;  /* 0x000000000000894d */ /* 0x000fec0003800000 */
[----:B------:R0:W-:Y:S01]  /*1a00*/  STG.E [R2.64], R19 ;  /* 0x0000001302007986 */ /* 0x0001e2000c101904 */
[----:B------:R-:W-:Y:S01]  /*1a10*/  FADD.FTZ R21, R21, R0 ;  /* 0x0000000015157221 */ /* 0x000fe20000010000 */
[----:B------:R-:W-:Y:S01]  /*1a20*/  MOV R4, R8 ;  /* 0x0000000800047202 */ /* 0x000fe20000000f00 */
[----:B------:R-:W-:Y:S01]  /*1a30*/  IMAD.MOV.U32 R5, RZ, RZ, R15 ;  /* 0x000000ffff057224 */ /* 0x000fe200078e000f */
[----:B0-----:R-:W-:-:S02]  /*1a40*/  MOV R2, R12 ;  /* 0x0000000c00027202 */ /* 0x001fc40000000f00 */
[----:B------:R-:W-:-:S05]  /*1a50*/  MOV R3, R23 ;  /* 0x0000001700037202 */ /* 0x000fca0000000f00 */
[----:B------:R0:W-:Y:S02]  /*1a60*/  STG.E [R2.64], R9 ;  /* 0x0000000902007986 */ /* 0x0001e4000c101904 */
[----:B0-----:R-:W-:Y:S02]  /*1a70*/  MOV R2, R10 ;  /* 0x0000000a00027202 */ /* 0x001fe40000000f00 */
[----:B------:R-:W-:-:S05]  /*1a80*/  MOV R3, R17 ;  /* 0x0000001100037202 */ /* 0x000fca0000000f00 */
[----:B------:R-:W-:Y:S04]  /*1a90*/  STG.E [R2.64], R21 ;  /* 0x0000001502007986 */ /* 0x000fe8000c101904 */
[----:B------:R-:W-:Y:S01]  /*1aa0*/  STG.E [R4.64], R11 ;  /* 0x0000000b04007986 */ /* 0x000fe2000c101904 */
[----:B------:R-:W-:Y:S05]  /*1ab0*/  EXIT ;  /* 0x000000000000794d */ /* 0x000fea0003800000 */
.L_x_454:
[----:B------:R-:W-:Y:S01]  /*1ac0*/  HFMA2.MMA R98, -RZ, RZ, 0, 5.9604644775390625e-08 ;  /* 0x00000001ff627435 */ /* 0x000fe200000001ff */
[----:B------:R-:W-:Y:S02]  /*1ad0*/  MOV R59, R56 ;  /* 0x00000038003b7202 */ /* 0x000fe40000000f00 */
[----:B------:R-:W-:Y:S02]  /*1ae0*/  MOV R99, 0x1f ;  /* 0x0000001f00637802 */ /* 0x000fe40000000f00 */
[----:B------:R-:W-:-:S02]  /*1af0*/  MOV R100, 0xffffffff ;  /* 0xffffffff00647802 */ /* 0x000fc40000000f00 */
[----:B------:R-:W-:Y:S02]  /*1b00*/  MOV R2, 0x1b20 ;  /* 0x00001b2000027802 */ /* 0x000fe40000000f00 */
[----:B-----5:R-:W-:Y:S05]  /*1b10*/  CALL.REL.NOINC `($__internal_36_$__cuda_sm70_shflsync_bfly_p) ;  /* 0x0000046000007944 */ /* 0x020fea0003c00000 */
[----:B-1----:R-:W-:Y:S01]  /*1b20*/  MOV R57, R59 ;  /* 0x0000003b00397202 */ /* 0x002fe20000000f00 */
[----:B0-----:R-:W-:Y:S05]  /*1b30*/  BRA `(.L_x_461) ;  /* 0xfffff03000007947 */ /* 0x001fea000383ffff */
.L_x_455:
[----:B------:R-:W-:Y:S01]  /*1b40*/  HFMA2.MMA R98, -RZ, RZ, 0, 5.9604644775390625e-08 ;  /* 0x00000001ff627435 */ /* 0x000fe200000001ff */
[----:B------:R-:W-:Y:S01]  /*1b50*/  IMAD.MOV.U32 R59, RZ, RZ, R58 ;  /* 0x000000ffff3b7224 */ /* 0x000fe200078e003a */
[----:B------:R-:W-:Y:S02]  /*1b60*/  MOV R99, 0x1f ;  /* 0x0000001f00637802 */ /* 0x000fe40000000f00 */
[----:B------:R-:W-:Y:S02]  /*1b70*/  MOV R100, 0xffffffff ;  /* 0xffffffff00647802 */ /* 0x000fe40000000f00 */
[----:B------:R-:W-:Y:S02]  /*1b80*/  MOV R2, 0x1ba0 ;  /* 0x00001ba000027802 */ /* 0x000fe40000000f00 */
[----:B01---5:R-:W-:Y:S05]  /*1b90*/  CALL.REL.NOINC `($__internal_36_$__cuda_sm70_shflsync_bfly_p) ;  /* 0x000003e000007944 */ /* 0x023fea0003c00000 */
[----:B------:R-:W-:Y:S01]  /*1ba0*/  FADD.FTZ R57, R57, R56 ;  /* 0x0000003839397221 */ /* 0x000fe20000010000 */
[----:B0-----:R-:W-:Y:S01]  /*1bb0*/  HFMA2.MMA R98, -RZ, RZ, 0, 1.1920928955078125e-07 ;  /* 0x00000002ff627435 */ /* 0x001fe200000001ff */
[----:B-1----:R-:W-:Y:S01]  /*1bc0*/  FADD.FTZ R58, R58, R59 ;  /* 0x0000003b3a3a7221 */ /* 0x002fe20000010000 */
[----:B------:R-:W-:Y:S01]  /*1bd0*/  MOV R99, 0x1f ;  /* 0x0000001f00637802 */ /* 0x000fe20000000f00 */
[----:B------:R-:W-:Y:S01]  /*1be0*/  IMAD.MOV.U32 R100, RZ, RZ, -0x1 ;  /* 0xffffffffff647424 */ /* 0x000fe200078e00ff */
[----:B------:R-:W-:-:S02]  /*1bf0*/  MOV R59, R57 ;  /* 0x00000039003b7202 */ /* 0x000fc40000000f00 */
[----:B------:R-:W-:Y:S02]  /*1c00*/  MOV R2, 0x1c20 ;  /* 0x00001c2000027802 */ /* 0x000fe40000000f00 */
[----:B------:R-:W-:Y:S05]  /*1c10*/  CALL.REL.NOINC `($__internal_36_$__cuda_sm70_shflsync_bfly_p) ;  /* 0x0000036000007944 */ /* 0x000fea0003c00000 */
[----:B0-----:R-:W-:Y:S01]  /*1c20*/  HFMA2.MMA R98, -RZ, RZ, 0, 1.1920928955078125e-07 ;  /* 0x00000002ff627435 */ /* 0x001fe200000001ff */
[----:B-1----:R-:W-:Y:S01]  /*1c30*/  MOV R56, R59 ;  /* 0x0000003b00387202 */ /* 0x002fe20000000f00 */
[----:B------:R-:W-:Y:S01]  /*1c40*/  IMAD.MOV.U32 R100, RZ, RZ, -0x1 ;  /* 0xffffffffff647424 */ /* 0x000fe200078e00ff */
[----:B------:R-:W-:Y:S02]  /*1c50*/  MOV R59, R58 ;  /* 0x0000003a003b7202 */ /* 0x000fe40000000f00 */
[----:B------:R-:W-:Y:S02]  /*1c60*/  MOV R99, 0x1f ;  /* 0x0000001f00637802 */ /* 0x000fe40000000f00 */
[----:B------:R-:W-:Y:S02]  /*1c70*/  MOV R2, 0x1c90 ;  /* 0x00001c9000027802 */ /* 0x000fe40000000f00 */
[----:B------:R-:W-:Y:S05]  /*1c80*/  CALL.REL.NOINC `($__internal_36_$__cuda_sm70_shflsync_bfly_p) ;  /* 0x000002f000007944 */ /* 0x000fea0003c00000 */
[----:B------:R-:W-:Y:S01]  /*1c90*/  FADD.FTZ R57, R56, R57 ;  /* 0x0000003938397221 */ /* 0x000fe20000010000 */
[----:B0-----:R-:W-:Y:S01]  /*1ca0*/  HFMA2.MMA R98, -RZ, RZ, 0, 2.384185791015625e-07 ;  /* 0x00000004ff627435 */ /* 0x001fe200000001ff */
[----:B-1----:R-:W-:Y:S01]  /*1cb0*/  FADD.FTZ R58, R58, R59 ;  /* 0x0000003b3a3a7221 */ /* 0x002fe20000010000 */
[----:B------:R-:W-:-:S02]  /*1cc0*/  MOV R99, 0x1f ;  /* 0x0000001f00637802 */ /* 0x000fc40000000f00 */
[----:B------:R-:W-:Y:S02]  /*1cd0*/  MOV R100, 0xffffffff ;  /* 0xffffffff00647802 */ /* 0x000fe40000000f00 */
[----:B------:R-:W-:Y:S02]  /*1ce0*/  MOV R59, R57 ;  /* 0x00000039003b7202 */ /* 0x000fe40000000f00 */
[----:B------:R-:W-:Y:S02]  /*1cf0*/  MOV R2, 0x1d10 ;  /* 0x00001d1000027802 */ /* 0x000fe40000000f00 */
[----:B------:R-:W-:Y:S05]  /*1d00*/  CALL.REL.NOINC `($__internal_36_$__cuda_sm70_shflsync_bfly_p) ;  /* 0x0000027000007944 */ /* 0x000fea0003c00000 */
[----:B0-----:R-:W-:Y:S01]  /*1d10*/  HFMA2.MMA R98, -RZ, RZ, 0, 2.384185791015625e-07 ;  /* 0x00000004ff627435 */ /* 0x001fe200000001ff */
[----:B-1----:R-:W-:Y:S01]  /*1d20*/  MOV R56, R59 ;  /* 0x0000003b00387202 */ /* 0x002fe20000000f00 */
[----:B------:R-:W-:Y:S01]  /*1d30*/  IMAD.MOV.U32 R59, RZ, RZ, R58 ;  /* 0x000000ffff3b7224 */ /* 0x000fe200078e003a */
[----:B------:R-:W-:Y:S02]  /*1d40*/  MOV R99, 0x1f ;  /* 0x0000001f00637802 */ /* 0x000fe40000000f00 */
[----:B------:R-:W-:Y:S02]  /*1d50*/  MOV R100, 0xffffffff ;  /* 0xffffffff00647802 */ /* 0x000fe40000000f00 */
[----:B------:R-:W-:-:S02]  /*1d60*/  MOV R2, 0x1d80 ;  /* 0x00001d8000027802 */ /* 0x000fc40000000f00 */
[----:B------:R-:W-:Y:S05]  /*1d70*/  CALL.REL.NOINC `($__internal_36_$__cuda_sm70_shflsync_bfly_p) ;  /* 0x0000020000007944 */ /* 0x000fea0003c00000 */
[----:B------:R-:W-:Y:S01]  /*1d80*/  FADD.FTZ R57, R56, R57 ;  /* 0x0000003938397221 */ /* 0x000fe20000010000 */
[----:B0-----:R-:W-:Y:S01]  /*1d90*/  HFMA2.MMA R98, -RZ, RZ, 0, 4.76837158203125e-07 ;  /* 0x00000008ff627435 */ /* 0x001fe200000001ff */
[----:B-1----:R-:W-:Y:S01]  /*1da0*/  FADD.FTZ R60, R58, R59 ;  /* 0x0000003b3a3c7221 */ /* 0x002fe20000010000 */
[----:B------:R-:W-:Y:S01]  /*1db0*/  MOV R99, 0x1f ;  /* 0x0000001f00637802 */ /* 0x000fe20000000f00 */
[----:B------:R-:W-:Y:S01]  /*1dc0*/  IMAD.MOV.U32 R100, RZ, RZ, -0x1 ;  /* 0xffffffffff647424 */ /* 0x000fe200078e00ff */
[----:B------:R-:W-:-:S02]  /*1dd0*/  MOV R59, R57 ;  /* 0x00000039003b7202 */ /* 0x000fc40000000f00 */
[----:B------:R-:W-:Y:S02]  /*1de0*/  MOV R2, 0x1e00 ;  /* 0x00001e0000027802 */ /* 0x000fe40000000f00 */
[----:B------:R-:W-:Y:S05]  /*1df0*/  CALL.REL.NOINC `($__internal_36_$__cuda_sm70_shflsync_bfly_p) ;  /* 0x0000018000007944 */ /* 0x000fea0003c00000 */
[----:B0-----:R-:W-:Y:S01]  /*1e00*/  HFMA2.MMA R98, -RZ, RZ, 0, 4.76837158203125e-07 ;  /* 0x00000008ff627435 */ /* 0x001fe200000001ff */
[----:B-1----:R-:W-:Y:S01]  /*1e10*/  MOV R56, R59 ;  /* 0x0000003b00387202 */ /* 0x002fe20000000f00 */
[----:B------:R-:W-:Y:S01]  /*1e20*/  IMAD.MOV.U32 R100, RZ, RZ, -0x1 ;  /* 0xffffffffff647424 */ /* 0x000fe200078e00ff */
[----:B------:R-:W-:Y:S02]  /*1e30*/  MOV R59, R60 ;  /* 0x0000003c003b7202 */ /* 0x000fe40000000f00 */
[----:B------:R-:W-:Y:S02]  /*1e40*/  MOV R99, 0x1f ;  /* 0x0000001f00637802 */ /* 0x000fe40000000f00 */
[----:B------:R-:W-:Y:S02]  /*1e50*/  MOV R2, 0x1e70 ;  /* 0x00001e7000027802 */ /* 0x000fe40000000f00 */
[----:B------:R-:W-:Y:S05]  /*1e60*/  CALL.REL.NOINC `($__internal_36_$__cuda_sm70_shflsync_bfly_p) ;  /* 0x0000011000007944 */ /* 0x000fea0003c00000 */
[----:B------:R-:W-:Y:S01]  /*1e70*/  FADD.FTZ R58, R56, R57 ;  /* 0x00000039383a7221 */ /* 0x000fe20000010000 */
[----:B0-----:R-:W-:Y:S01]  /*1e80*/  HFMA2.MMA R98, -RZ, RZ, 0, 9.5367431640625e-07 ;  /* 0x00000010ff627435 */ /* 0x001fe200000001ff */
[----:B-1----:R-:W-:Y:S01]  /*1e90*/  FADD.FTZ R60, R60, R59 ;  /* 0x0000003b3c3c7221 */ /* 0x002fe20000010000 */
[----:B------:R-:W-:-:S02]  /*1ea0*/  MOV R99, 0x1f ;  /* 0x0000001f00637802 */ /* 0x000fc40000000f00 */
[----:B------:R-:W-:Y:S02]  /*1eb0*/  MOV R100, 0xffffffff ;  /* 0xffffffff00647802 */ /* 0x000fe40000000f00 */
[----:B------:R-:W-:Y:S02]  /*1ec0*/  MOV R59, R58 ;  /* 0x0000003a003b7202 */ /* 0x000fe40000000f00 */
[----:B------:R-:W-:Y:S02]  /*1ed0*/  MOV R2, 0x1ef0 ;  /* 0x00001ef000027802 */ /* 0x000fe40000000f00 */
[----:B------:R-:W-:Y:S05]  /*1ee0*/  CALL.REL.NOINC `($__internal_36_$__cuda_sm70_shflsync_bfly_p) ;  /* 0x0000009000007944 */ /* 0x000fea0003c00000 */
[----:B0-----:R-:W-:Y:S01]  /*1ef0*/  HFMA2.MMA R98, -RZ, RZ, 0, 9.5367431640625e-07 ;  /* 0x00000010ff627435 */ /* 0x001fe200000001ff */
[----:B-1----:R-:W-:Y:S01]  /*1f00*/  MOV R61, R59 ;  /* 0x0000003b003d7202 */ /* 0x002fe20000000f00 */
[----:B------:R-:W-:Y:S01]  /*1f10*/  IMAD.MOV.U32 R59, RZ, RZ, R60 ;  /* 0x000000ffff3b7224 */ /* 0x000fe200078e003c */
[----:B------:R-:W-:Y:S02]  /*1f20*/  MOV R99, 0x1f ;  /* 0x0000001f00637802 */ /* 0x000fe40000000f00 */
[----:B------:R-:W-:Y:S02]  /*1f30*/  MOV R100, 0xffffffff ;  /* 0xffffffff00647802 */ /* 0x000fe40000000f00 */
[----:B------:R-:W-:-:S02]  /*1f40*/  MOV R2, 0x1f60 ;  /* 0x00001f6000027802 */ /* 0x000fc40000000f00 */
[----:B------:R-:W-:Y:S05]  /*1f50*/  CALL.REL.NOINC `($__internal_36_$__cuda_sm70_shflsync_bfly_p) ;  /* 0x0000002000007944 */ /* 0x000fea0003c00000 */
[----:B-1----:R-:W-:Y:S01]  /*1f60*/  MOV R3, R59 ;  /* 0x0000003b00037202 */ /* 0x002fe20000000f00 */
[----:B0-----:R-:W-:Y:S05]  /*1f70*/  BRA `(.L_x_462) ;  /* 0xffffed1000007947 */ /* 0x001fea000383ffff */
        .weak           $__internal_36_$__cuda_sm70_shflsync_bfly_p
        .type           $__internal_36_$__cuda_sm70_shflsync_bfly_p,@function
        .size           $__internal_36_$__cuda_sm70_shflsync_bfly_p,(.L_x_1571 - $__internal_36_$__cuda_sm70_shflsync_bfly_p)
$__internal_36_$__cuda_sm70_shflsync_bfly_p:
[----:B------:R-:W-:Y:S01]  /*1f80*/  HFMA2.MMA R3, -RZ, RZ, 0, 0 ;  /* 0x00000000ff037435 */ /* 0x000fe200000001ff */
[----:B------:R-:W-:Y:S04]  /*1f90*/  WARPSYNC R100 ;  /* 0x0000006400007348 */ /* 0x000fe80003800000 */
[----:B------:R0:W1:Y:S01]  /*1fa0*/  SHFL.BFLY PT, R59, R59, R98, R99 ;  /* 0x0c0000623b3b7389 */ /* 0x00006200000e0063 */
[----:B------:R-:W-:Y:S05]  /*1fb0*/  RET.REL.NODEC R2 `(_ZN10layer_norm31ln_parallel_residual_bwd_kernelINS_13Kernel_traitsI13__nv_bfloat16S2_fS2_fjLj256ELj1ELj4ELj1ELj16ENS_18Kernel_traits_baseILj256ES2_S2_fS2_fjLj128EEEEELb0ELb0ELb0EEEvNS_9BwdParamsE) ;  /* 0xffffe04002007950 */ /* 0x000fea0003c3ffff */
.L_x_463:
        /* <DEDUP_REMOVED lines=12> */
.L_x_1571:


//--------------------- .text._ZN10layer_norm31ln_parallel_residual_bwd_kernelINS_13Kernel_traitsI13__nv_bfloat16S2_fS2_fjLj256ELj1ELj4ELj1ELj16ENS_18Kernel_traits_baseILj256ES2_S2_fS2_fjLj128EEEEELb0ELb0ELb1EEEvNS_9BwdParamsE --------------------------
	.section	.text._ZN10layer_norm31ln_parallel_residual_bwd_kernelINS_13Kernel_traitsI13__nv_bfloat16S2_fS2_fjLj256ELj1ELj4ELj1ELj16ENS_18Kernel_traits_baseILj256ES2_S2_fS2_fjLj128EEEEELb0ELb0ELb1EEEvNS_9BwdParamsE,"ax",@progbits
	.sectioninfo	@"SHI_REGISTERS=110"
	.align	128
        .global         _ZN10layer_norm31ln_parallel_residual_bwd_kernelINS_13Kernel_traitsI13__nv_bfloat16S2_fS2_fjLj256ELj1ELj4ELj1ELj16ENS_18Kernel_traits_baseILj256ES2_S2_fS2_fjLj128EEEEELb0ELb0ELb1EEEvNS_9BwdParamsE
        .type           _ZN10layer_norm31ln_parallel_residual_bwd_kernelINS_13Kernel_traitsI13__nv_bfloat16S2_fS2_fjLj256ELj1ELj4ELj1ELj16ENS_18Kernel_traits_baseILj256ES2_S2_fS2_fjLj128EEEEELb0ELb0ELb1EEEvNS_9BwdParamsE,@function
        .size           _ZN10layer_norm31ln_parallel_residual_bwd_kernelINS_13Kernel_traitsI13__nv_bfloat16S2_fS2_fjLj256ELj1ELj4ELj1ELj16ENS_18Kernel_traits_baseILj256ES2_S2_fS2_fjLj128EEEEELb0ELb0ELb1EEEvNS_9BwdParamsE,(.L_x_1572 - _ZN10layer_norm31ln_parallel_residual_bwd_kernelINS_13Kernel_traitsI13__nv_bfloat16S2_fS2_fjLj256ELj1ELj4ELj1ELj16ENS_18Kernel_traits_baseILj256ES2_S2_fS2_fjLj128EEEEELb0ELb0ELb1EEEvNS_9BwdParamsE)
        .other          _ZN10layer_norm31ln_parallel_residual_bwd_kernelINS_13Kernel_traitsI13__nv_bfloat16S2_fS2_fjLj256ELj1ELj4ELj1ELj16ENS_18Kernel_traits_baseILj256ES2_S2_fS2_fjLj128EEEEELb0ELb0ELb1EEEvNS_9BwdParamsE,@"STO_CUDA_ENTRY STV_DEFAULT"
_ZN10layer_norm31ln_parallel_residual_bwd_kernelINS_13Kernel_traitsI13__nv_bfloat16S2_fS2_fjLj256ELj1ELj4ELj1ELj16ENS_18Kernel_traits_baseILj256ES2_S2_fS2_fjLj128EEEEELb0ELb0ELb1EEEvNS_9BwdParamsE:
.text._ZN10layer_norm31ln_parallel_residual_bwd_kernelINS_13Kernel_traitsI13__nv_bfloat16S2_fS2_fjLj256ELj1ELj4ELj1ELj16ENS_18Kernel_traits_baseILj256ES2_S2_fS2_fjLj128EEEEELb0ELb0ELb1EEEvNS_9BwdParamsE:
        /* <DEDUP_REMOVED lines=25> */
.L_x_464:
[----:B------:R-:W-:-:S04]  /*0190*/  SHF.L.U32 R0, R59, 0x4, RZ ;  /* 0x000000043b007819 */ /* 0x000fc800000006ff */
[----:B------:R-:W-:-:S04]  /*01a0*/  LOP3.LUT R0, R0, 0x1f0, RZ, 0xc0, !PT ;  /* 0x000001f000007812 */ /* 0x000fc800078ec0ff */
[----:B------:R-:W-:-:S05]  /*01b0*/  IADD3 R2, P0, R0, c[0x0][0x1b0], RZ ;  /* 0x00006c0000027a10 */ /* 0x000fca0007f1e0ff */
[----:B------:R-:W-:Y:S01]  /*01c0*/  IMAD.X R3, RZ, RZ, c[0x0][0x1b4], P0 ;  /* 0x00006d00ff037624 */ /* 0x000fe200000e06ff */
[----:B------:R-:W-:-:S04]  /*01d0*/  IADD3 R4, P0, R0, c[0x0][0x1b8], RZ ;  /* 0x00006e0000047a10 */ /* 0x000fc80007f1e0ff */
[----:B------:R-:W-:Y:S01]  /*01e0*/  IADD3.X R5, RZ, c[0x0][0x1bc], RZ, P0, !PT ;  /* 0x00006f00ff057a10 */ /* 0x000fe200007fe4ff */
[----:B------:R-:W2:Y:S05]  /*01f0*/  LDG.E.128 R8, [R2.64] ;  /* 0x0000000402087981 */ /* 0x000eaa000c1e1d00 */
[----:B------:R-:W3:Y:S01]  /*0200*/  LDG.E.128 R4, [R4.64] ;  /* 0x0000000404047981 */ /* 0x000ee2000c1e1d00 */
[----:B------:R-:W0:Y:S01]  /*0210*/  LDC.U8 R77, c[0x0][0x1f0] ;  /* 0x00007c00ff4d7b82 */ /* 0x000e220000000000 */
[----:B------:R-:W-:Y:S01]  /*0220*/  HFMA2.MMA R58, -RZ, RZ, 0, 0 ;  /* 0x00000000ff3a7435 */ /* 0x000fe200000001ff */
[----:B------:R-:W-:Y:S01]  /*0230*/  CS2R R56, SRZ ;  /* 0x0000000000387805 */ /* 0x000fe2000001ff00 */
        /* <DEDUP_REMOVED lines=13> */
[----:B------:R-:W-:Y:S01]  /*0310*/  CS2R R70, SRZ ;  /* 0x0000000000467805 */ /* 0x000fe2000001ff00 */
[----:B------:R-:W-:Y:S01]  /*0320*/  CS2R R44, SRZ ;  /* 0x00000000002c7805 */ /* 0x000fe2000001ff00 */
        /* <DEDUP_REMOVED lines=8> */
[----:B------:R-:W-:Y:S02]  /*03b0*/  PRMT R78, RZ, 0x7610, R11 ;  /* 0x00007610ff4e7816 */ /* 0x000fe4000000000b */
[--C-:B---3--:R-:W-:Y:S02]  /*03c0*/  PRMT R75, RZ, 0x5410, R4.reuse ;  /* 0x00005410ff4b7816 */ /* 0x108fe40000000004 */
[----:B------:R-:W-:Y:S02]  /*03d0*/  PRMT R88, RZ, 0x7610, R4 ;  /* 0x00007610ff587816 */ /* 0x000fe40000000004 */
[--C-:B------:R-:W-:Y:S02]  /*03e0*/  PRMT R87, RZ, 0x5410, R5.reuse ;  /* 0x00005410ff577816 */ /* 0x100fe40000000005 */
[----:B------:R-:W-:Y:S02]  /*03f0*/  PRMT R90, RZ, 0x7610, R5 ;  /* 0x00007610ff5a7816 */ /* 0x000fe40000000005 */
[----:B------:R-:W-:-:S02]  /*0400*/  PRMT R89, RZ, 0x5410, R6 ;  /* 0x00005410ff597816 */ /* 0x000fc40000000006 */
[----:B------:R-:W-:Y:S02]  /*0410*/  PRMT R92, RZ, 0x7610, R6 ;  /* 0x00007610ff5c7816 */ /* 0x000fe40000000006 */
[--C-:B------:R-:W-:Y:S02]  /*0420*/  PRMT R91, RZ, 0x5410, R7.reuse ;  /* 0x00005410ff5b7816 */ /* 0x100fe40000000007 */
[----:B0-----:R-:W-:Y:S02]  /*0430*/  PRMT R93, RZ, 0x7610, R7 ;  /* 0x00007610ff5d7816 */ /* 0x001fe40000000007 */
.L_x_468:
[C---:B------:R-:W-:Y:S01]  /*0440*/  IMAD R2, R86.reuse, c[0x0][0x168], RZ ;  /* 0x00005a0056027a24 */ /* 0x040fe200078e02ff */
[----:B------:R-:W-:Y:S02]  /*0450*/  LOP3.LUT R94, R59, 0x1f, RZ, 0xc0, !PT ;  /* 0x0000001f3b5e7812 */ /* 0x000fe400078ec0ff */
[----:B------:R-:W-:Y:S02]  /*0460*/  MOV R43, 0x4 ;  /* 0x00000004002b7802 */ /* 0x000fe40000000f00 */
[----:B------:R-:W-:Y:S02]  /*0470*/  SHF.R.S32.HI R3, RZ, 0x1f, R2 ;  /* 0x0000001fff037819 */ /* 0x000fe40000011402 */
[----:B------:R-:W-:Y:S01]  /*0480*/  MOV R33, 0x10 ;  /* 0x0000001000217802 */ /* 0x000fe20000000f00 */
[----:B------:R-:W-:Y:S01]  /*0490*/  IMAD.WIDE R40, R86, R43, c[0x0][0x1a0] ;  /* 0x0000680056287625 */ /* 0x000fe200078e022b */
[----:B------:R-:W-:-:S04]  /*04a0*/  LEA.HI R3, R3, R2, RZ, 0x3 ;  /* 0x0000000203037211 */ /* 0x000fc800078f18ff */
[----:B------:R-:W-:Y:S01]  /*04b0*/  LEA.HI.SX32 R94, R3, R94, 0x1d ;  /* 0x0000005e035e7211 */ /* 0x000fe200078feaff */
[----:B------:R0:W2:Y:S03]  /*04c0*/  LDG.E R95, [R40.64] ;  /* 0x00000004285f7981 */ /* 0x0000a6000c1e1900 */
[C---:B------:R-:W-:Y:S01]  /*04d0*/  LEA R2, P0, R94.reuse, c[0x0][0x188], 0x5 ;  /* 0x000062005e027a11 */ /* 0x040fe200078028ff */
[----:B------:R-:W-:-:S03]  /*04e0*/  IMAD.WIDE.U32 R28, R94, R33, c[0x0][0x208] ;  /* 0x000082005e1c7625 */ /* 0x000fc600078e0021 */
[C---:B------:R-:W-:Y:S01]  /*04f0*/  LEA.HI.X R3, R94.reuse, c[0x0][0x18c], RZ, 0x5, P0 ;  /* 0x000063005e037a11 */ /* 0x040fe200000f2cff */
[----:B------:R-:W-:Y:S02]  /*0500*/  IMAD.WIDE.U32 R32, R94, R33, c[0x0][0x210] ;  /* 0x000084005e207625 */ /* 0x000fe400078e0021 */
[----:B------:R-:W3:Y:S02]  /*0510*/  LDG.E.128 R28, [R28.64] ;  /* 0x000000041c1c7981 */ /* 0x000ee4000c1e1d00 */
[----:B------:R-:W-:Y:S02]  /*0520*/  IMAD.WIDE R42, R86, R43, c[0x0][0x1a8] ;  /* 0x00006a00562a7625 */ /* 0x000fe400078e022b */
[----:B------:R-:W4:Y:S04]  /*0530*/  LDG.E.128 R24, [R2.64] ;  /* 0x0000000402187981 */ /* 0x000f28000c1e1d00 */
[----:B------:R-:W4:Y:S04]  /*0540*/  LDG.E.128 R32, [R32.64] ;  /* 0x0000000420207981 */ /* 0x000f28000c1e1d00 */
[----:B------:R1:W4:Y:S04]  /*0550*/  LDG.E R42, [R42.64] ;  /* 0x000000042a2a7981 */ /* 0x000328000c1e1900 */
[----:B------:R-:W4:Y:S01]  /*0560*/  LDG.E.128 R36, [R2.64+0x10] ;  /* 0x0000100402247981 */ /* 0x000f22000c1e1d00 */
[----:B------:R-:W-:-:S04]  /*0570*/  ISETP.NE.U32.AND P0, PT, RZ, c[0x0][0x218], PT ;  /* 0x00008600ff007a0c */ /* 0x000fc80003f05070 */
[----:B------:R-:W-:-:S13]  /*0580*/  ISETP.NE.AND.EX P0, PT, RZ, c[0x0][0x21c], PT, P0 ;  /* 0x00008700ff007a0c */ /* 0x000fda0003f05300 */
[----:B0-----:R-:W-:-:S04]  /*0590*/  @P0 LEA R40, P1, R94, c[0x0][0x218], 0x5 ;  /* 0x000086005e280a11 */ /* 0x001fc800078228ff */
[----:B------:R-:W-:-:S05]  /*05a0*/  @P0 LEA.HI.X R41, R94, c[0x0][0x21c], RZ, 0x5, P1 ;  /* 0x000087005e290a11 */ /* 0x000fca00008f2cff */
[----:B------:R0:W5:Y:S04]  /*05b0*/  @P0 LDG.E.128 R4, [R40.64] ;  /* 0x0000000428040981 */ /* 0x000168000c1e1d00 */
[----:B------:R0:W5:Y:S01]  /*05c0*/  @P0 LDG.E.128 R8, [R40.64+0x10] ;  /* 0x0000100428080981 */ /* 0x000162000c1e1d00 */
[----:B------:R-:W-:-:S04]  /*05d0*/  ISETP.NE.AND P0, PT, R77, RZ, PT ;  /* 0x000000ff4d00720c */ /* 0x000fc80003f05270 */
[----:B--2---:R-:W-:Y:S02]  /*05e0*/  FSEL R95, R95, RZ, !P0 ;  /* 0x000000ff5f5f7208 */ /* 0x004fe40004000000 */
[----:B---3--:R-:W-:-:S03]  /*05f0*/  PRMT R102, RZ, 0x5410, R30 ;  /* 0x00005410ff667816 */ /* 0x008fc6000000001e */
[--C-:B----4-:R-:W-:Y:S02]  /*0600*/  FADD.FTZ R97, R24, -R95.reuse ;  /* 0x8000005f18617221 */ /* 0x110fe40000010000 */
[--C-:B-1----:R-:W-:Y:S01]  /*0610*/  FADD.FTZ R43, R25, -R95.reuse ;  /* 0x8000005f192b7221 */ /* 0x102fe20000010000 */
[----:B0-----:R-:W-:Y:S01]  /*0620*/  PRMT R40, RZ, 0x5410, R32 ;  /* 0x00005410ff287816 */ /* 0x001fe20000000020 */
[--C-:B------:R-:W-:Y:S01]  /*0630*/  FADD.FTZ R103, R27, -R95.reuse ;  /* 0x8000005f1b677221 */ /* 0x100fe20000010000 */
[----:B------:R-:W-:Y:S02]  /*0640*/  PRMT R27, RZ, 0x5410, R28 ;  /* 0x00005410ff1b7816 */ /* 0x000fe4000000001c */
[----:B------:R-:W-:Y:S01]  /*0650*/  PRMT R106, RZ, 0x7610, R34 ;  /* 0x00007610ff6a7816 */ /* 0x000fe20000000022 */
[----:B------:R-:W-:Y:S01]  /*0660*/  FMUL.FTZ R24, R42, R97 ;  /* 0x000000612a187220 */ /* 0x000fe20000410000 */
[----:B------:R-:W-:Y:S01]  /*0670*/  PRMT R107, RZ, 0x7610, R30 ;  /* 0x00007610ff6b7816 */ /* 0x000fe2000000001e */
[----:B------:R-:W-:Y:S01]  /*0680*/  FADD.FTZ R101, R26, -R95 ;  /* 0x8000005f1a657221 */ /* 0x000fe20000010000 */
[----:B------:R-:W-:Y:S01]  /*0690*/  PRMT R99, RZ, 0x7610, R32 ;  /* 0x00007610ff637816 */ /* 0x000fe20000000020 */
[----:B------:R-:W-:-:S02]  /*06a0*/  FMUL.FTZ R30, R75, R40 ;  /* 0x000000284b1e7220 */ /* 0x000fc40000410000 */
[----:B------:R-:W-:Y:S01]  /*06b0*/  FMUL.FTZ R26, R42, R43 ;  /* 0x0000002b2a1a7220 */ /* 0x000fe20000410000 */
[----:B------:R-:W-:Y:S01]  /*06c0*/  PRMT R41, RZ, 0x7610, R28 ;  /* 0x00007610ff297816 */ /* 0x000fe2000000001c */
[C---:B------:R-:W-:Y:S01]  /*06d0*/  FADD.FTZ R37, -R95.reuse, R37 ;  /* 0x000000255f257221 */ /* 0x040fe20000010100 */
[--C-:B------:R-:W-:Y:S01]  /*06e0*/  PRMT R96, RZ, 0x5410, R29.reuse ;  /* 0x00005410ff607816 */ /* 0x100fe2000000001d */
[----:B------:R-:W-:Y:S01]  /*06f0*/  FADD.FTZ R43, -R95, R38 ;  /* 0x000000265f2b7221 */ /* 0x000fe20000010100 */
[----:B------:R-:W-:Y:S01]  /*0700*/  PRMT R105, RZ, 0x7610, R29 ;  /* 0x00007610ff697816 */ /* 0x000fe2000000001d */
[----:B------:R-:W-:Y:S01]  /*0710*/  FADD.FTZ R74, R27, R74 ;  /* 0x0000004a1b4a7221 */ /* 0x000fe20000010000 */
[----:B------:R-:W-:Y:S01]  /*0720*/  PRMT R98, RZ, 0x5410, R33 ;  /* 0x00005410ff627816 */ /* 0x000fe20000000021 */
[----:B------:R-:W-:Y:S01]  /*0730*/  FFMA.FTZ R76, R24, R27, R76 ;  /* 0x0000001b184c7223 */ /* 0x000fe2000001004c */
[--C-:B------:R-:W-:Y:S01]  /*0740*/  PRMT R25, RZ, 0x5410, R35.reuse ;  /* 0x00005410ff197816 */ /* 0x100fe20000000023 */
[----:B------:R-:W-:Y:S01]  /*0750*/  FMUL.FTZ R38, R92, R106 ;  /* 0x0000006a5c267220 */ /* 0x000fe20000410000 */
[----:B------:R-:W-:Y:S01]  /*0760*/  PRMT R28, RZ, 0x7610, R35 ;  /* 0x00007610ff1c7816 */ /* 0x000fe20000000023 */
[----:B------:R-:W-:-:S02]  /*0770*/  FMUL.FTZ R29, R88, R99 ;  /* 0x00000063581d7220 */ /* 0x000fc40000410000 */
[----:B------:R-:W-:Y:S02]  /*0780*/  FFMA.FTZ R27, R85, R27, R30 ;  /* 0x0000001b551b7223 */ /* 0x000fe4000001001e */
[C---:B------:R-:W-:Y:S01]  /*0790*/  FADD.FTZ R35, -R95.reuse, R36 ;  /* 0x000000245f237221 */ /* 0x040fe20000010100 */
[----:B------:R-:W-:Y:S01]  /*07a0*/  PRMT R100, RZ, 0x7610, R33 ;  /* 0x00007610ff647816 */ /* 0x000fe20000000021 */
[----:B------:R-:W-:Y:S02]  /*07b0*/  FMUL.FTZ R36, R42, R37 ;  /* 0x000000252a247220 */ /* 0x000fe40000410000 */
[----:B------:R-:W-:Y:S02]  /*07c0*/  FADD.FTZ R95, -R95, R39 ;  /* 0x000000275f5f7221 */ /* 0x000fe40000010100 */
[----:B------:R-:W-:Y:S02]  /*07d0*/  FFMA.FTZ R37, R80, R107, R38 ;  /* 0x0000006b50257223 */ /* 0x000fe40000010026 */
[----:B------:R-:W-:-:S02]  /*07e0*/  FFMA.FTZ R29, R84, R41, R29 ;  /* 0x00000029541d7223 */ /* 0x000fc4000001001d */
[----:B------:R-:W-:Y:S02]  /*07f0*/  FMUL.FTZ R33, R87, R98 ;  /* 0x0000006257217220 */ /* 0x000fe40000410000 */
[----:B------:R-:W-:Y:S02]  /*0800*/  FADD.FTZ R38, RZ, R27 ;  /* 0x0000001bff267221 */ /* 0x000fe40000010000 */
[----:B------:R-:W-:Y:S01]  /*0810*/  FFMA.FTZ R39, R24, R27, RZ ;  /* 0x0000001b18277223 */ /* 0x000fe200000100ff */
[----:B------:R-:W-:Y:S01]  /*0820*/  PRMT R104, RZ, 0x5410, R34 ;  /* 0x00005410ff687816 */ /* 0x000fe20000000022 */
[----:B------:R-:W-:Y:S02]  /*0830*/  FADD.FTZ R70, R41, R70 ;  /* 0x0000004629467221 */ /* 0x000fe40000010000 */
[----:B------:R-:W-:Y:S02]  /*0840*/  FFMA.FTZ R71, R26, R41, R71 ;  /* 0x000000291a477223 */ /* 0x000fe40000010047 */
[----:B------:R-:W-:-:S02]  /*0850*/  FADD.FTZ R72, R40, R72 ;  /* 0x0000004828487221 */ /* 0x000fc40000010000 */
[----:B------:R-:W-:Y:S02]  /*0860*/  FFMA.FTZ R73, R24, R40, R73 ;  /* 0x0000002818497223 */ /* 0x000fe40000010049 */
[----:B------:R-:W-:Y:S02]  /*0870*/  FMUL.FTZ R30, R42, R101 ;  /* 0x000000652a1e7220 */ /* 0x000fe40000410000 */
[----:B------:R-:W-:Y:S02]  /*0880*/  FMUL.FTZ R32, R90, R100 ;  /* 0x000000645a207220 */ /* 0x000fe40000410000 */
[----:B------:R-:W-:Y:S02]  /*0890*/  FFMA.FTZ R33, R83, R96, R33 ;  /* 0x0000006053217223 */ /* 0x000fe40000010021 */
[----:B------:R-:W-:Y:S02]  /*08a0*/  FADD.FTZ R40, R38, R29 ;  /* 0x0000001d26287221 */ /* 0x000fe40000010000 */
[----:B------:R-:W-:Y:S01]  /*08b0*/  FFMA.FTZ R41, R26, R29, R39 ;  /* 0x0000001d1a297223 */ /* 0x000fe20000010027 */
[--C-:B------:R-:W-:Y:S01]  /*08c0*/  PRMT R3, RZ, 0x5410, R31.reuse ;  /* 0x00005410ff037816 */ /* 0x100fe2000000001f */
[C---:B------:R-:W-:Y:S01]  /*08d0*/  FMUL.FTZ R38, R42.reuse, R43 ;  /* 0x0000002b2a267220 */ /* 0x040fe20000410000 */
[----:B------:R-:W-:Y:S01]  /*08e0*/  PRMT R2, RZ, 0x7610, R31 ;  /* 0x00007610ff027816 */ /* 0x000fe2000000001f */
[----:B------:R-:W-:-:S02]  /*08f0*/  FMUL.FTZ R31, R42, R103 ;  /* 0x000000672a1f7220 */ /* 0x000fc40000410000 */
[----:B------:R-:W-:Y:S02]  /*0900*/  FFMA.FTZ R32, R82, R105, R32 ;  /* 0x0000006952207223 */ /* 0x000fe40000010020 */
[----:B------:R-:W-:Y:S02]  /*0910*/  FMUL.FTZ R34, R89, R104 ;  /* 0x0000006859227220 */ /* 0x000fe40000410000 */
[----:B------:R-:W-:Y:S02]  /*0920*/  FADD.FTZ R43, R40, R33 ;  /* 0x00000021282b7221 */ /* 0x000fe40000010000 */
[----:B------:R-:W-:Y:S02]  /*0930*/  FFMA.FTZ R41, R30, R33, R41 ;  /* 0x000000211e297223 */ /* 0x000fe40000010029 */
[----:B------:R-:W-:Y:S02]  /*0940*/  FADD.FTZ R66, R96, R66 ;  /* 0x0000004260427221 */ /* 0x000fe40000010000 */
[----:B------:R-:W-:-:S02]  /*0950*/  FFMA.FTZ R67, R30, R96, R67 ;  /* 0x000000601e437223 */ /* 0x000fc40000010043 */
[----:B------:R-:W-:Y:S02]  /*0960*/  FMUL.FTZ R96, R91, R25 ;  /* 0x000000195b607220 */ /* 0x000fe40000410000 */
[----:B------:R-:W-:Y:S02]  /*0970*/  FMUL.FTZ R35, R42, R35 ;  /* 0x000000232a237220 */ /* 0x000fe40000410000 */
[----:B------:R-:W-:Y:S02]  /*0980*/  FFMA.FTZ R34, R81, R102, R34 ;  /* 0x0000006651227223 */ /* 0x000fe40000010022 */
[----:B------:R-:W-:Y:S02]  /*0990*/  FADD.FTZ R43, R43, R32 ;  /* 0x000000202b2b7221 */ /* 0x000fe40000010000 */
[----:B------:R-:W-:Y:S02]  /*09a0*/  FFMA.FTZ R41, R31, R32, R41 ;  /* 0x000000201f297223 */ /* 0x000fe40000010029 */
[----:B------:R-:W-:-:S02]  /*09b0*/  FADD.FTZ R50, R3, R50 ;  /* 0x0000003203327221 */ /* 0x000fc40000010000 */
[-C--:B------:R-:W-:Y:S02]  /*09c0*/  FFMA.FTZ R39, R79, R3.reuse, R96 ;  /* 0x000000034f277223 */ /* 0x080fe40000010060 */
[----:B------:R-:W-:Y:S02]  /*09d0*/  FFMA.FTZ R46, R38, R3, R46 ;  /* 0x00000003262e7223 */ /* 0x000fe4000001002e */
        /* <DEDUP_REMOVED lines=35> */
.L_x_469:
        /* <DEDUP_REMOVED lines=18> */
.L_x_470:
[----:B--2---:R-:W-:Y:S01]  /*0d30*/  FADD.FTZ R98, R98, R43 ;  /* 0x0000002b62627221 */ /* 0x004fe20000010000 */
[----:B------:R-:W-:Y:S01]  /*0d40*/  ISETP.NE.U32.AND P1, PT, RZ, c[0x0][0x218], PT ;  /* 0x00008600ff007a0c */ /* 0x000fe20003f25070 */
[----:B-1----:R-:W-:Y:S01]  /*0d50*/  FADD.FTZ R2, R2, R95 ;  /* 0x0000005f02027221 */ /* 0x002fe20000010000 */
[----:B------:R-:W-:Y:S01]  /*0d60*/  ISETP.NE.U32.AND P2, PT, RZ, c[0x0][0x250], PT ;  /* 0x00009400ff007a0c */ /* 0x000fe20003f45070 */
[----:B------:R-:W-:Y:S01]  /*0d70*/  FMUL.FTZ R98, R98, c[0x0][0x1e0] ;  /* 0x0000780062627a20 */ /* 0x000fe20000410000 */
[----:B------:R-:W-:Y:S01]  /*0d80*/  ISETP.NE.AND.EX P1, PT, RZ, c[0x0][0x21c], PT, P1 ;  /* 0x00008700ff007a0c */ /* 0x000fe20003f25310 */
[----:B------:R-:W-:Y:S01]  /*0d90*/  FMUL.FTZ R3, R2, c[0x0][0x1e0] ;  /* 0x0000780002037a20 */ /* 0x000fe20000410000 */
[----:B------:R-:W-:Y:S02]  /*0da0*/  ISETP.NE.AND.EX P2, PT, RZ, c[0x0][0x254], PT, P2 ;  /* 0x00009500ff007a0c */ /* 0x000fe40003f45320 */
[----:B------:R-:W-:Y:S02]  /*0db0*/  FSEL R98, R98, RZ, !P0 ;  /* 0x000000ff62627208 */ /* 0x000fe40004000000 */
[----:B------:R-:W-:-:S02]  /*0dc0*/  ISETP.NE.U32.AND P0, PT, RZ, c[0x0][0x258], PT ;  /* 0x00009600ff007a0c */ /* 0x000fc40003f05070 */
[----:B------:R-:W-:Y:S01]  /*0dd0*/  ISETP.NE.U32.AND P3, PT, RZ, c[0x0][0x258], PT ;  /* 0x00009600ff007a0c */ /* 0x000fe20003f65070 */
[-CC-:B------:R-:W-:Y:S01]  /*0de0*/  FFMA.FTZ R24, R24, R3.reuse, R98.reuse ;  /* 0x0000000318187223 */ /* 0x180fe20000010062 */
[----:B------:R-:W-:Y:S01]  /*0df0*/  ISETP.NE.AND.EX P0, PT, RZ, c[0x0][0x25c], PT, P0 ;  /* 0x00009700ff007a0c */ /* 0x000fe20003f05300 */
[-CC-:B------:R-:W-:Y:S01]  /*0e00*/  FFMA.FTZ R26, R26, R3.reuse, R98.reuse ;  /* 0x000000031a1a7223 */ /* 0x180fe20000010062 */
[----:B------:R-:W-:Y:S01]  /*0e10*/  ISETP.NE.AND.EX P3, PT, RZ, c[0x0][0x25c], PT, P3 ;  /* 0x00009700ff007a0c */ /* 0x000fe20003f65330 */
[-CC-:B------:R-:W-:Y:S02]  /*0e20*/  FFMA.FTZ R30, R30, R3.reuse, R98.reuse ;  /* 0x000000031e1e7223 */ /* 0x180fe40000010062 */
[-CC-:B------:R-:W-:Y:S02]  /*0e30*/  FFMA.FTZ R31, R31, R3.reuse, R98.reuse ;  /* 0x000000031f1f7223 */ /* 0x180fe40000010062 */
[-CC-:B------:R-:W-:Y:S02]  /*0e40*/  FFMA.FTZ R35, R35, R3.reuse, R98.reuse ;  /* 0x0000000323237223 */ /* 0x180fe40000010062 */
[----:B------:R-:W-:-:S02]  /*0e50*/  FFMA.FTZ R36, R36, R3, R98 ;  /* 0x0000000324247223 */ /* 0x000fc40000010062 */
[-CC-:B------:R-:W-:Y:S02]  /*0e60*/  FFMA.FTZ R38, R38, R3.reuse, R98.reuse ;  /* 0x0000000326267223 */ /* 0x180fe40000010062 */
[----:B------:R-:W-:Y:S01]  /*0e70*/  FFMA.FTZ R40, R40, R3, R98 ;  /* 0x0000000328287223 */ /* 0x000fe20000010062 */
[C---:B------:R-:W-:Y:S01]  /*0e80*/  @P0 LEA R2, P5, R94.reuse, c[0x0][0x258], 0x5 ;  /* 0x000096005e020a11 */ /* 0x040fe200078a28ff */
[----:B------:R-:W-:Y:S02]  /*0e90*/  FADD.FTZ R27, R27, -R24 ;  /* 0x800000181b1b7221 */ /* 0x000fe40000010000 */
[----:B------:R-:W-:Y:S01]  /*0ea0*/  FADD.FTZ R29, R29, -R26 ;  /* 0x8000001a1d1d7221 */ /* 0x000fe20000010000 */
[----:B------:R-:W-:Y:S01]  /*0eb0*/  @P0 LEA.HI.X R3, R94, c[0x0][0x25c], RZ, 0x5, P5 ;  /* 0x000097005e030a11 */ /* 0x000fe200028f2cff */
[----:B------:R-:W-:Y:S02]  /*0ec0*/  FADD.FTZ R33, R33, -R30 ;  /* 0x8000001e21217221 */ /* 0x000fe40000010000 */
[----:B------:R-:W-:-:S02]  /*0ed0*/  FADD.FTZ R25, R32, -R31 ;  /* 0x8000001f20197221 */ /* 0x000fc40000010000 */
[----:B------:R-:W-:Y:S02]  /*0ee0*/  FADD.FTZ R35, R34, -R35 ;  /* 0x8000002322237221 */ /* 0x000fe40000010000 */
[----:B------:R-:W-:Y:S02]  /*0ef0*/  FADD.FTZ R37, R37, -R36 ;  /* 0x8000002425257221 */ /* 0x000fe40000010000 */
[----:B------:R-:W-:Y:S01]  /*0f00*/  FADD.FTZ R39, R39, -R38 ;  /* 0x8000002627277221 */ /* 0x000fe20000010000 */
[----:B------:R-:W-:Y:S01]  /*0f10*/  SHF.R.U32.HI R38, RZ, 0x1c, R94 ;  /* 0x0000001cff267819 */ /* 0x000fe2000001165e */
[----:B------:R-:W-:Y:S02]  /*0f20*/  FADD.FTZ R41, R41, -R40 ;  /* 0x8000002829297221 */ /* 0x000fe40000010000 */
[C---:B------:R-:W-:Y:S02]  /*0f30*/  FMUL.FTZ R31, R42.reuse, R27 ;  /* 0x0000001b2a1f7220 */ /* 0x040fe40000410000 */
[----:B------:R-:W-:-:S02]  /*0f40*/  FMUL.FTZ R30, R42, R29 ;  /* 0x0000001d2a1e7220 */ /* 0x000fc40000410000 */
[C---:B------:R-:W-:Y:S02]  /*0f50*/  FMUL.FTZ R33, R42.reuse, R33 ;  /* 0x000000212a217220 */ /* 0x040fe40000410000 */
[C---:B------:R-:W-:Y:S02]  /*0f60*/  FMUL.FTZ R32, R42.reuse, R25 ;  /* 0x000000192a207220 */ /* 0x040fe40000410000 */
[C---:B------:R-:W-:Y:S02]  /*0f70*/  FMUL.FTZ R35, R42.reuse, R35 ;  /* 0x000000232a237220 */ /* 0x040fe40000410000 */
[C---:B------:R-:W-:Y:S02]  /*0f80*/  FMUL.FTZ R34, R42.reuse, R37 ;  /* 0x000000252a227220 */ /* 0x040fe40000410000 */
[C---:B------:R-:W-:Y:S02]  /*0f90*/  FMUL.FTZ R39, R42.reuse, R39 ;  /* 0x000000272a277220 */ /* 0x040fe40000410000 */
[----:B------:R-:W-:-:S02]  /*0fa0*/  FMUL.FTZ R42, R42, R41 ;  /* 0x000000292a2a7220 */ /* 0x000fc40000410000 */
[----:B-----5:R-:W-:Y:S02]  /*0fb0*/  @P1 FADD.FTZ R31, R4, R31 ;  /* 0x0000001f041f1221 */ /* 0x020fe40000010000 */
        /* <DEDUP_REMOVED lines=13> */
[----:B------:R-:W-:Y:S01]  /*1090*/  IMAD.SHL.U32 R36, R94, 0x10, RZ ;  /* 0x000000105e247824 */ /* 0x000fe200078e00ff */
[----:B------:R-:W-:Y:S01]  /*10a0*/  SEL R18, R39, R18, P3 ;  /* 0x0000001227127207 */ /* 0x000fe20001800000 */
[----:B------:R-:W-:Y:S01]  /*10b0*/  @P0 STG.E.128 [R2.64], R12 ;  /* 0x0000000c02000986 */ /* 0x000fe2000c101d04 */
[----:B------:R-:W-:-:S02]  /*10c0*/  SEL R19, R42, R19, P3 ;  /* 0x000000132a137207 */ /* 0x000fc40001800000 */
[----:B------:R-:W-:Y:S02]  /*10d0*/  F2FP.BF16.PACK_AB R27, R42, R39 ;  /* 0x000000272a1b723e */ /* 0x000fe400000010ff */
[----:B------:R-:W-:Y:S01]  /*10e0*/  F2FP.BF16.PACK_AB R26, R34, R35 ;  /* 0x00000023221a723e */ /* 0x000fe200000010ff */
[----:B------:R1:W-:Y:S01]  /*10f0*/  @P0 STG.E.128 [R2.64+0x10], R16 ;  /* 0x0000101002000986 */ /* 0x0003e2000c101d04 */
[----:B------:R-:W-:Y:S02]  /*1100*/  F2FP.BF16.PACK_AB R25, R32, R33 ;  /* 0x000000212019723e */ /* 0x000fe400000010ff */
[----:B------:R-:W-:Y:S02]  /*1110*/  F2FP.BF16.PACK_AB R24, R30, R31 ;  /* 0x0000001f1e18723e */ /* 0x000fe400000010ff */
[----:B------:R-:W-:Y:S02]  /*1120*/  IADD3 R28, P4, R36, c[0x0][0x248], RZ ;  /* 0x00009200241c7a10 */ /* 0x000fe40007f9e0ff */
[----:B------:R-:W-:-:S02]  /*1130*/  @P2 F2FP.BF16.PACK_AB R39, RZ, R39 ;  /* 0x00000027ff27223e */ /* 0x000fc400000010ff */
[----:B------:R-:W-:Y:S02]  /*1140*/  @P2 F2FP.BF16.PACK_AB R35, RZ, R35 ;  /* 0x00000023ff23223e */ /* 0x000fe400000010ff */
[----:B------:R-:W-:Y:S02]  /*1150*/  @P2 F2FP.BF16.PACK_AB R33, RZ, R33 ;  /* 0x00000021ff21223e */ /* 0x000fe400000010ff */
[----:B------:R-:W-:Y:S02]  /*1160*/  @P2 F2FP.BF16.PACK_AB R31, RZ, R31 ;  /* 0x0000001fff1f223e */ /* 0x000fe400000010ff */
[----:B------:R-:W-:Y:S02]  /*1170*/  IADD3.X R29, R38, c[0x0][0x24c], RZ, P4, !PT ;  /* 0x00009300261d7a10 */ /* 0x000fe400027fe4ff */
[----:B------:R-:W-:Y:S02]  /*1180*/  @P2 F2FP.BF16.PACK_AB R42, RZ, R42 ;  /* 0x0000002aff2a223e */ /* 0x000fe400000010ff */
[----:B------:R-:W-:Y:S01]  /*1190*/  @P2 F2FP.BF16.PACK_AB R34, RZ, R34 ;  /* 0x00000022ff22223e */ /* 0x000fe200000010ff */
[----:B------:R2:W-:Y:S01]  /*11a0*/  STG.E.128 [R28.64], R24 ;  /* 0x000000181c007986 */ /* 0x0005e2000c101d04 */
[----:B------:R-:W-:-:S02]  /*11b0*/  @P2 F2FP.BF16.PACK_AB R32, RZ, R32 ;  /* 0x00000020ff20223e */ /* 0x000fc400000010ff */
[----:B------:R-:W-:Y:S02]  /*11c0*/  @P2 F2FP.BF16.PACK_AB R30, RZ, R30 ;  /* 0x0000001eff1e223e */ /* 0x000fe400000010ff */
[----:B------:R-:W-:Y:S02]  /*11d0*/  @P2 PRMT R23, R39, 0x7610, R23 ;  /* 0x0000761027172816 */ /* 0x000fe40000000017 */
[----:B-1----:R-:W-:Y:S02]  /*11e0*/  @P2 IADD3 R2, P0, R36, c[0x0][0x250], RZ ;  /* 0x0000940024022a10 */ /* 0x002fe40007f1e0ff */
[----:B------:R-:W-:Y:S02]  /*11f0*/  @P2 PRMT R22, R35, 0x7610, R22 ;  /* 0x0000761023162816 */ /* 0x000fe40000000016 */
[----:B------:R-:W-:Y:S02]  /*1200*/  @P2 PRMT R21, R33, 0x7610, R21 ;  /* 0x0000761021152816 */ /* 0x000fe40000000015 */
[----:B------:R-:W-:-:S02]  /*1210*/  @P2 PRMT R20, R31, 0x7610, R20 ;  /* 0x000076101f142816 */ /* 0x000fc40000000014 */
[----:B------:R-:W-:Y:S02]  /*1220*/  @P2 IADD3.X R3, R38, c[0x0][0x254], RZ, P0, !PT ;  /* 0x0000950026032a10 */ /* 0x000fe400007fe4ff */
[----:B------:R-:W-:Y:S02]  /*1230*/  @P2 PRMT R23, R23, 0x5410, R42 ;  /* 0x0000541017172816 */ /* 0x000fe4000000002a */
[----:B------:R-:W-:Y:S02]  /*1240*/  @P2 PRMT R22, R22, 0x5410, R34 ;  /* 0x0000541016162816 */ /* 0x000fe40000000022 */
[----:B------:R-:W-:Y:S02]  /*1250*/  @P2 PRMT R21, R21, 0x5410, R32 ;  /* 0x0000541015152816 */ /* 0x000fe40000000020 */
[----:B------:R-:W-:Y:S02]  /*1260*/  @P2 PRMT R20, R20, 0x5410, R30 ;  /* 0x0000541014142816 */ /* 0x000fe4000000001e */
[----:B--2---:R-:W-:-:S03]  /*1270*/  MOV R25, c[0x0][0x160] ;  /* 0x0000580000197a02 */ /* 0x004fc60000000f00 */
[----:B------:R1:W-:Y:S01]  /*1280*/  @P2 STG.E.128 [R2.64], R20 ;  /* 0x0000001402002986 */ /* 0x0003e2000c101d04 */
[----:B------:R-:W-:-:S04]  /*1290*/  LEA R86, R25, R86, 0x2 ;  /* 0x0000005619567211 */ /* 0x000fc800078e10ff */
[----:B------:R-:W-:-:S13]  /*12a0*/  ISETP.GE.AND P0, PT, R86, c[0x0][0x164], PT ;  /* 0x0000590056007a0c */ /* 0x000fda0003f06270 */
[----:B01----:R-:W-:Y:S05]  /*12b0*/  @!P0 BRA `(.L_x_468) ;  /* 0xfffff18000008947 */ /* 0x003fea000383ffff */
        /* <DEDUP_REMOVED lines=32> */
.L_x_465:
        /* <DEDUP_REMOVED lines=41> */
[----:B------:R-:W-:Y:S01]  /*1750*/  SHF.L.U32 R8, R2, 0x2, RZ ;  /* 0x0000000202087819 */ /* 0x000fe200000006ff */
        /* <DEDUP_REMOVED lines=62> */
.L_x_466:
[----:B------:R-:W-:Y:S01]  /*1b40*/  HFMA2.MMA R97, -RZ, RZ, 0, 5.9604644775390625e-08 ;  /* 0x00000001ff617435 */ /* 0x000fe200000001ff */
[----:B------:R-:W-:Y:S01]  /*1b50*/  MOV R28, R98 ;  /* 0x00000062001c7202 */ /* 0x000fe20000000f00 */
[----:B------:R-:W-:Y:S01]  /*1b60*/  IMAD.MOV.U32 R96, RZ, RZ, 0x1f ;  /* 0x0000001fff607424 */ /* 0x000fe200078e00ff */
[----:B------:R-:W-:-:S02]  /*1b70*/  MOV R99, 0xffffffff ;  /* 0xffffffff00637802 */ /* 0x000fc40000000f00 */
[----:B------:R-:W-:Y:S02]  /*1b80*/  MOV R2, 0x1ba0 ;  /* 0x00001ba000027802 */ /* 0x000fe40000000f00 */
[----:B-----5:R-:W-:Y:S05]  /*1b90*/  CALL.REL.NOINC `($__internal_37_$__cuda_sm70_shflsync_bfly_p) ;  /* 0x0000046000007944 */ /* 0x020fea0003c00000 */
[----:B-1----:R-:W-:Y:S01]  /*1ba0*/  MOV R25, R28 ;  /* 0x0000001c00197202 */ /* 0x002fe20000000f00 */
[----:B0-----:R-:W-:Y:S05]  /*1bb0*/  BRA `(.L_x_469) ;  /* 0xfffff05000007947 */ /* 0x001fea000383ffff */
.L_x_467:
[----:B------:R-:W-:Y:S01]  /*1bc0*/  HFMA2.MMA R97, -RZ, RZ, 0, 5.9604644775390625e-08 ;  /* 0x00000001ff617435 */ /* 0x000fe200000001ff */
[----:B------:R-:W-:Y:S01]  /*1bd0*/  MOV R28, R43 ;  /* 0x0000002b001c7202 */ /* 0x000fe20000000f00 */
[----:B------:R-:W-:Y:S01]  /*1be0*/  IMAD.MOV.U32 R96, RZ, RZ, 0x1f ;  /* 0x0000001fff607424 */ /* 0x000fe200078e00ff */
[----:B------:R-:W-:Y:S02]  /*1bf0*/  MOV R99, 0xffffffff ;  /* 0xffffffff00637802 */ /* 0x000fe40000000f00 */
[----:B------:R-:W-:Y:S02]  /*1c00*/  MOV R2, 0x1c20 ;  /* 0x00001c2000027802 */ /* 0x000fe40000000f00 */
[----:B01---5:R-:W-:Y:S05]  /*1c10*/  CALL.REL.NOINC `($__internal_37_$__cuda_sm70_shflsync_bfly_p) ;  /* 0x000003e000007944 */ /* 0x023fea0003c00000 */
[----:B------:R-:W-:Y:S01]  /*1c20*/  FADD.FTZ R98, R98, R25 ;  /* 0x0000001962627221 */ /* 0x000fe20000010000 */
[----:B0-----:R-:W-:Y:S01]  /*1c30*/  HFMA2.MMA R97, -RZ, RZ, 0, 1.1920928955078125e-07 ;  /* 0x00000002ff617435 */ /* 0x001fe200000001ff */
[----:B-1----:R-:W-:Y:S01]  /*1c40*/  FADD.FTZ R43, R43, R28 ;  /* 0x0000001c2b2b7221 */ /* 0x002fe20000010000 */
[----:B------:R-:W-:Y:S01]  /*1c50*/  MOV R96, 0x1f ;  /* 0x0000001f00607802 */ /* 0x000fe20000000f00 */
[----:B------:R-:W-:Y:S01]  /*1c60*/  IMAD.MOV.U32 R28, RZ, RZ, R98 ;  /* 0x000000ffff1c7224 */ /* 0x000fe200078e0062 */
[----:B------:R-:W-:-:S02]  /*1c70*/  MOV R99, 0xffffffff ;  /* 0xffffffff00637802 */ /* 0x000fc40000000f00 */
[----:B------:R-:W-:Y:S02]  /*1c80*/  MOV R2, 0x1ca0 ;  /* 0x00001ca000027802 */ /* 0x000fe40000000f00 */
[----:B------:R-:W-:Y:S05]  /*1c90*/  CALL.REL.NOINC `($__internal_37_$__cuda_sm70_shflsync_bfly_p) ;  /* 0x0000036000007944 */ /* 0x000fea0003c00000 */
[----:B0-----:R-:W-:Y:S01]  /*1ca0*/  HFMA2.MMA R97, -RZ, RZ, 0, 1.1920928955078125e-07 ;  /* 0x00000002ff617435 */ /* 0x001fe200000001ff */
[----:B-1----:R-:W-:Y:S01]  /*1cb0*/  MOV R25, R28 ;  /* 0x0000001c00197202 */ /* 0x002fe20000000f00 */
[----:B------:R-:W-:Y:S01]  /*1cc0*/  IMAD.MOV.U32 R99, RZ, RZ, -0x1 ;  /* 0xffffffffff637424 */ /* 0x000fe200078e00ff */
[----:B------:R-:W-:Y:S02]  /*1cd0*/  MOV R28, R43 ;  /* 0x0000002b001c7202 */ /* 0x000fe40000000f00 */
[----:B------:R-:W-:Y:S02]  /*1ce0*/  MOV R96, 0x1f ;  /* 0x0000001f00607802 */ /* 0x000fe40000000f00 */
[----:B------:R-:W-:Y:S02]  /*1cf0*/  MOV R2, 0x1d10 ;  /* 0x00001d1000027802 */ /* 0x000fe40000000f00 */
[----:B------:R-:W-:Y:S05]  /*1d00*/  CALL.REL.NOINC `($__internal_37_$__cuda_sm70_shflsync_bfly_p) ;  /* 0x000002f000007944 */ /* 0x000fea0003c00000 */
[----:B------:R-:W-:Y:S01]  /*1d10*/  FADD.FTZ R98, R25, R98 ;  /* 0x0000006219627221 */ /* 0x000fe20000010000 */
[----:B0-----:R-:W-:Y:S01]  /*1d20*/  HFMA2.MMA R97, -RZ, RZ, 0, 2.384185791015625e-07 ;  /* 0x00000004ff617435 */ /* 0x001fe200000001ff */
[----:B-1----:R-:W-:Y:S01]  /*1d30*/  FADD.FTZ R43, R43, R28 ;  /* 0x0000001c2b2b7221 */ /* 0x002fe20000010000 */
[----:B------:R-:W-:-:S02]  /*1d40*/  MOV R96, 0x1f ;  /* 0x0000001f00607802 */ /* 0x000fc40000000f00 */
[----:B------:R-:W-:Y:S02]  /*1d50*/  MOV R99, 0xffffffff ;  /* 0xffffffff00637802 */ /* 0x000fe40000000f00 */
[----:B------:R-:W-:Y:S02]  /*1d60*/  MOV R28, R98 ;  /* 0x00000062001c7202 */ /* 0x000fe40000000f00 */
[----:B------:R-:W-:Y:S02]  /*1d70*/  MOV R2, 0x1d90 ;  /* 0x00001d9000027802 */ /* 0x000fe40000000f00 */
[----:B------:R-:W-:Y:S05]  /*1d80*/  CALL.REL.NOINC `($__internal_37_$__cuda_sm70_shflsync_bfly_p) ;  /* 0x0000027000007944 */ /* 0x000fea0003c00000 */
[----:B0-----:R-:W-:Y:S01]  /*1d90*/  HFMA2.MMA R97, -RZ, RZ, 0, 2.384185791015625e-07 ;  /* 0x00000004ff617435 */ /* 0x001fe200000001ff */
[----:B-1----:R-:W-:Y:S01]  /*1da0*/  IMAD.MOV.U32 R25, RZ, RZ, R28 ;  /* 0x000000ffff197224 */ /* 0x002fe200078e001c */
[----:B------:R-:W-:Y:S02]  /*1db0*/  MOV R28, R43 ;  /* 0x0000002b001c7202 */ /* 0x000fe40000000f00 */
[----:B------:R-:W-:Y:S02]  /*1dc0*/  MOV R96, 0x1f ;  /* 0x0000001f00607802 */ /* 0x000fe40000000f00 */
[----:B------:R-:W-:-:S02]  /*1dd0*/  MOV R99, 0xffffffff ;  /* 0xffffffff00637802 */ /* 0x000fc40000000f00 */
[----:B------:R-:W-:Y:S02]  /*1de0*/  MOV R2, 0x1e00 ;  /* 0x00001e0000027802 */ /* 0x000fe40000000f00 */
[----:B------:R-:W-:Y:S05]  /*1df0*/  CALL.REL.NOINC `($__internal_37_$__cuda_sm70_shflsync_bfly_p) ;  /* 0x0000020000007944 */ /* 0x000fea0003c00000 */
[----:B------:R-:W-:Y:S01]  /*1e00*/  FADD.FTZ R98, R25, R98 ;  /* 0x0000006219627221 */ /* 0x000fe20000010000 */
[----:B0-----:R-:W-:Y:S01]  /*1e10*/  HFMA2.MMA R96, -RZ, RZ, 0, 1.847743988037109375e-06 ;  /* 0x0000001fff607435 */ /* 0x001fe200000001ff */
[----:B-1----:R-:W-:Y:S01]  /*1e20*/  FADD.FTZ R95, R43, R28 ;  /* 0x0000001c2b5f7221 */ /* 0x002fe20000010000 */
[----:B------:R-:W-:Y:S01]  /*1e30*/  MOV R99, 0xffffffff ;  /* 0xffffffff00637802 */ /* 0x000fe20000000f00 */
[----:B------:R-:W-:Y:S01]  /*1e40*/  IMAD.MOV.U32 R97, RZ, RZ, 0x8 ;  /* 0x00000008ff617424 */ /* 0x000fe200078e00ff */
[----:B------:R-:W-:Y:S02]  /*1e50*/  MOV R28, R98 ;  /* 0x00000062001c7202 */ /* 0x000fe40000000f00 */
[----:B------:R-:W-:Y:S02]  /*1e60*/  MOV R2, 0x1e80 ;  /* 0x00001e8000027802 */ /* 0x000fe40000000f00 */
[----:B------:R-:W-:Y:S05]  /*1e70*/  CALL.REL.NOINC `($__internal_37_$__cuda_sm70_shflsync_bfly_p) ;  /* 0x0000018000007944 */ /* 0x000fea0003c00000 */
[----:B0-----:R-:W-:Y:S01]  /*1e80*/  HFMA2.MMA R97, -RZ, RZ, 0, 4.76837158203125e-07 ;  /* 0x00000008ff617435 */ /* 0x001fe200000001ff */
[----:B-1----:R-:W-:Y:S01]  /*1e90*/  MOV R25, R28 ;  /* 0x0000001c00197202 */ /* 0x002fe20000000f00 */
[----:B------:R-:W-:Y:S01]  /*1ea0*/  IMAD.MOV.U32 R28, RZ, RZ, R95 ;  /* 0x000000ffff1c7224 */ /* 0x000fe200078e005f */
[----:B------:R-:W-:-:S02]  /*1eb0*/  MOV R96, 0x1f ;  /* 0x0000001f00607802 */ /* 0x000fc40000000f00 */
[----:B------:R-:W-:Y:S02]  /*1ec0*/  MOV R99, 0xffffffff ;  /* 0xffffffff00637802 */ /* 0x000fe40000000f00 */
[----:B------:R-:W-:Y:S02]  /*1ed0*/  MOV R2, 0x1ef0 ;  /* 0x00001ef000027802 */ /* 0x000fe40000000f00 */
[----:B------:R-:W-:Y:S05]  /*1ee0*/  CALL.REL.NOINC `($__internal_37_$__cuda_sm70_shflsync_bfly_p) ;  /* 0x0000011000007944 */ /* 0x000fea0003c00000 */
[----:B------:R-:W-:Y:S01]  /*1ef0*/  FADD.FTZ R43, R25, R98 ;  /* 0x00000062192b7221 */ /* 0x000fe20000010000 */
[----:B0-----:R-:W-:Y:S01]  /*1f00*/  HFMA2.MMA R97, -RZ, RZ, 0, 9.5367431640625e-07 ;  /* 0x00000010ff617435 */ /* 0x001fe200000001ff */
[----:B-1----:R-:W-:Y:S01]  /*1f10*/  FADD.FTZ R95, R95, R28 ;  /* 0x0000001c5f5f7221 */ /* 0x002fe20000010000 */
[----:B------:R-:W-:Y:S01]  /*1f20*/  MOV R99, 0xffffffff ;  /* 0xffffffff00637802 */ /* 0x000fe20000000f00 */
[----:B------:R-:W-:Y:S01]  /*1f30*/  IMAD.MOV.U32 R96, RZ, RZ, 0x1f ;  /* 0x0000001fff607424 */ /* 0x000fe200078e00ff */
[----:B------:R-:W-:Y:S02]  /*1f40*/  MOV R28, R43 ;  /* 0x0000002b001c7202 */ /* 0x000fe40000000f00 */
[----:B------:R-:W-:Y:S02]  /*1f50*/  MOV R2, 0x1f70 ;  /* 0x00001f7000027802 */ /* 0x000fe40000000f00 */
[----:B------:R-:W-:Y:S05]  /*1f60*/  CALL.REL.NOINC `($__internal_37_$__cuda_sm70_shflsync_bfly_p) ;  /* 0x0000009000007944 */ /* 0x000fea0003c00000 */
[----:B0-----:R-:W-:Y:S01]  /*1f70*/  HFMA2.MMA R96, -RZ, RZ, 0, 1.847743988037109375e-06 ;  /* 0x0000001fff607435 */ /* 0x001fe200000001ff */
[----:B-1----:R-:W-:Y:S01]  /*1f80*/  MOV R98, R28 ;  /* 0x0000001c00627202 */ /* 0x002fe20000000f00 */
[----:B------:R-:W-:Y:S01]  /*1f90*/  IMAD.MOV.U32 R97, RZ, RZ, 0x10 ;  /* 0x00000010ff617424 */ /* 0x000fe200078e00ff */
[----:B------:R-:W-:-:S02]  /*1fa0*/  MOV R28, R95 ;  /* 0x0000005f001c7202 */ /* 0x000fc40000000f00 */
[----:B------:R-:W-:Y:S02]  /*1fb0*/  MOV R99, 0xffffffff ;  /* 0xffffffff00637802 */ /* 0x000fe40000000f00 */
[----:B------:R-:W-:Y:S02]  /*1fc0*/  MOV R2, 0x1fe0 ;  /* 0x00001fe000027802 */ /* 0x000fe40000000f00 */
[----:B------:R-:W-:Y:S05]  /*1fd0*/  CALL.REL.NOINC `($__internal_37_$__cuda_sm70_shflsync_bfly_p) ;  /* 0x0000002000007944 */ /* 0x000fea0003c00000 */
[----:B-1----:R-:W-:Y:S01]  /*1fe0*/  MOV R2, R28 ;  /* 0x0000001c00027202 */ /* 0x002fe20000000f00 */
[----:B0-----:R-:W-:Y:S05]  /*1ff0*/  BRA `(.L_x_470) ;  /* 0xffffed3000007947 */ /* 0x001fea000383ffff */
        .weak           $__internal_37_$__cuda_sm70_shflsync_bfly_p
        .type           $__internal_37_$__cuda_sm70_shflsync_bfly_p,@function
        .size           $__internal_37_$__cuda_sm70_shflsync_bfly_p,(.L_x_1572 - $__internal_37_$__cuda_sm70_shflsync_bfly_p)
$__internal_37_$__cuda_sm70_shflsync_bfly_p:
[----:B------:R-:W-:Y:S01]  /*2000*/  HFMA2.MMA R3, -RZ, RZ, 0, 0 ;  /* 0x00000000ff037435 */ /* 0x000fe200000001ff */
[----:B------:R-:W-:Y:S04]  /*2010*/  WARPSYNC R99 ;  /* 0x0000006300007348 */ /* 0x000fe80003800000 */
[----:B------:R0:W1:Y:S01]  /*2020*/  SHFL.BFLY PT, R28, R28, R97, R96 ;  /* 0x0c0000611c1c7389 */ /* 0x00006200000e0060 */
[----:B------:R-:W-:Y:S05]  /*2030*/  RET.REL.NODEC R2 `(_ZN10layer_norm31ln_parallel_residual_bwd_kernelINS_13Kernel_traitsI13__nv_bfloat16S2_fS2_fjLj256ELj1ELj4ELj1ELj16ENS_18Kernel_traits_baseILj256ES2_S2_fS2_fjLj128EEEEELb0ELb0ELb1EEEvNS_9BwdParamsE) ;  /* 0xffffdfc002007950 */ /* 0x000fea0003c3ffff */
.L_x_471:
        /* <DEDUP_REMOVED lines=12> */
.L_x_1572:


//--------------------- .text._ZN10layer_norm31ln_parallel_residual_bwd_kernelINS_13Kernel_traitsI13__nv_bfloat16S2_fS2_fjLj256ELj1ELj4ELj1ELj16ENS_18Kernel_traits_baseILj256ES2_S2_fS2_fjLj128EEEEELb0ELb1ELb0EEEvNS_9BwdParamsE --------------------------
	.section	.text._ZN10layer_norm31ln_parallel_residual_bwd_kernelINS_13Kernel_traitsI13__nv_bfloat16S2_fS2_fjLj256ELj1ELj4ELj1ELj16ENS_18Kernel_traits_baseILj256ES2_S2_fS2_fjLj128EEEEELb0ELb1ELb0EEEvNS_9BwdParamsE,"ax",@progbits
	.sectioninfo	@"SHI_REGISTERS=79"
	.align	128
        .global         _ZN10layer_norm31ln_parallel_residual_bwd_kernelINS_13Kernel_traitsI13__nv_bfloat16S2_fS2_fjLj256ELj1ELj4ELj1ELj16ENS_18Kernel_traits_baseILj256ES2_S2_fS2_fjLj128EEEEELb0ELb1ELb0EEEvNS_9BwdParamsE
        .type           _ZN10layer_norm31ln_parallel_residual_bwd_kernelINS_13Kernel_traitsI13__nv_bfloat16S2_fS2_fjLj256ELj1ELj4ELj1ELj16ENS_18Kernel_traits_baseILj256ES2_S2_fS2_fjLj128EEEEELb0ELb1ELb0EEEvNS_9BwdParamsE,@function
        .size           _ZN10layer_norm31ln_parallel_residual_bwd_kernelINS_13Kernel_traitsI13__nv_bfloat16S2_fS2_fjLj256ELj1ELj4ELj1ELj16ENS_18Kernel_traits_baseILj256ES2_S2_fS2_fjLj128EEEEELb0ELb1ELb0EEEvNS_9BwdParamsE,(.L_x_1573 - _ZN10layer_norm31ln_parallel_residual_bwd_kernelINS_13Kernel_traitsI13__nv_bfloat16S2_fS2_fjLj256ELj1ELj4ELj1ELj16ENS_18Kernel_traits_baseILj256ES2_S2_fS2_fjLj128EEEEELb0ELb1ELb0EEEvNS_9BwdParamsE)
        .other          _ZN10layer_norm31ln_parallel_residual_bwd_kernelINS_13Kernel_traitsI13__nv_bfloat16S2_fS2_fjLj256ELj1ELj4ELj1ELj16ENS_18Kernel_traits_baseILj256ES2_S2_fS2_fjLj128EEEEELb0ELb1ELb0EEEvNS_9BwdParamsE,@"STO_CUDA_ENTRY STV_DEFAULT"
_ZN10layer_norm31ln_parallel_residual_bwd_kernelINS_13Kernel_traitsI13__nv_bfloat16S2_fS2_fjLj256ELj1ELj4ELj1ELj16ENS_18Kernel_traits_baseILj256ES2_S2_fS2_fjLj128EEEEELb0ELb1ELb0EEEvNS_9BwdParamsE:
.text._ZN10layer_norm31ln_parallel_residual_bwd_kernelINS_13Kernel_traitsI13__nv_bfloat16S2_fS2_fjLj256ELj1ELj4ELj1ELj16ENS_18Kernel_traits_baseILj256ES2_S2_fS2_fjLj128EEEEELb0ELb1ELb0EEEvNS_9BwdParamsE:
        /* <DEDUP_REMOVED lines=36> */
.L_x_479:
[----:B------:R-:W-:-:S05]  /*0240*/  MOV R72, 0x4 ;  /* 0x0000000400487802 */ /* 0x000fca0000000f00 */
        /* <DEDUP_REMOVED lines=9> */
[----:B-1----:R-:W-:Y:S01]  /*02e0*/  IMAD.WIDE R64, R59, R72, c[0x0][0x1a0] ;  /* 0x000068003b407625 */ /* 0x002fe200078e0248 */
[C---:B------:R-:W-:Y:S02]  /*02f0*/  LEA R62, P0, R0.reuse, c[0x0][0x188], 0x5 ;  /* 0x00006200003e7a11 */ /* 0x040fe400078028ff */
[----:B------:R-:W-:Y:S02]  /*0300*/  MOV R49, 0x10 ;  /* 0x0000001000317802 */ /* 0x000fe40000000f00 */
[C---:B------:R-:W-:Y:S01]  /*0310*/  LEA.HI.X R63, R0.reuse, c[0x0][0x18c], RZ, 0x5, P0 ;  /* 0x00006300003f7a11 */ /* 0x040fe200000f2cff */
[----:B------:R-:W2:Y:S02]  /*0320*/  LDG.E R65, [R64.64] ;  /* 0x0000000440417981 */ /* 0x000ea4000c1e1900 */
[----:B------:R-:W-:-:S02]  /*0330*/  IMAD.WIDE.U32 R48, R0, R49, c[0x0][0x208] ;  /* 0x0000820000307625 */ /* 0x000fc400078e0031 */
[----:B------:R-:W3:Y:S04]  /*0340*/  LDG.E.128 R44, [R62.64] ;  /* 0x000000043e2c7981 */ /* 0x000ee8000c1e1d00 */
        /* <DEDUP_REMOVED lines=8> */
[----:B0-----:R-:W-:-:S04]  /*03d0*/  ISETP.NE.AND P0, PT, R58, RZ, PT ;  /* 0x000000ff3a00720c */ /* 0x001fc80003f05270 */
[----:B--2---:R-:W-:-:S05]  /*03e0*/  FSEL R65, R65, RZ, !P0 ;  /* 0x000000ff41417208 */ /* 0x004fca0004000000 */
[C---:B---3--:R-:W-:Y:S02]  /*03f0*/  FADD.FTZ R70, -R65.reuse, R44 ;  /* 0x0000002c41467221 */ /* 0x048fe40000010100 */
[C---:B-1----:R-:W-:Y:S01]  /*0400*/  FADD.FTZ R62, -R65.reuse, R46 ;  /* 0x0000002e413e7221 */ /* 0x042fe20000010100 */
[--C-:B----4-:R-:W-:Y:S01]  /*0410*/  PRMT R68, RZ, 0x5410, R48.reuse ;  /* 0x00005410ff447816 */ /* 0x110fe20000000030 */
[C---:B------:R-:W-:Y:S01]  /*0420*/  FADD.FTZ R72, -R65.reuse, R45 ;  /* 0x0000002d41487221 */ /* 0x040fe20000010100 */
[----:B------:R-:W-:Y:S01]  /*0430*/  PRMT R64, RZ, 0x5410, R49 ;  /* 0x00005410ff407816 */ /* 0x000fe20000000031 */
[----:B------:R-:W-:Y:S01]  /*0440*/  FADD.FTZ R66, -R65, R47 ;  /* 0x0000002f41427221 */ /* 0x000fe20000010100 */
[----:B------:R-:W-:Y:S01]  /*0450*/  PRMT R63, RZ, 0x7610, R49 ;  /* 0x00007610ff3f7816 */ /* 0x000fe20000000031 */
[----:B-----5:R-:W-:Y:S01]  /*0460*/  FMUL.FTZ R49, R61, R70 ;  /* 0x000000463d317220 */ /* 0x020fe20000410000 */
[----:B------:R-:W-:Y:S01]  /*0470*/  PRMT R69, RZ, 0x7610, R48 ;  /* 0x00007610ff457816 */ /* 0x000fe20000000030 */
[----:B------:R-:W-:Y:S01]  /*0480*/  FADD.FTZ R74, -R65, R52 ;  /* 0x00000034414a7221 */ /* 0x000fe20000010100 */
[----:B------:R-:W-:Y:S01]  /*0490*/  PRMT R47, RZ, 0x5410, R50 ;  /* 0x00005410ff2f7816 */ /* 0x000fe20000000032 */
[----:B------:R-:W-:Y:S01]  /*04a0*/  FADD.FTZ R16, R16, R68 ;  /* 0x0000004410107221 */ /* 0x000fe20000010000 */
[----:B------:R-:W-:Y:S01]  /*04b0*/  PRMT R45, RZ, 0x7610, R50 ;  /* 0x00007610ff2d7816 */ /* 0x000fe20000000032 */
[-C--:B------:R-:W-:Y:S01]  /*04c0*/  FFMA.FTZ R8, R49, R68.reuse, R8 ;  /* 0x0000004431087223 */ /* 0x080fe20000010008 */
[--C-:B------:R-:W-:Y:S01]  /*04d0*/  PRMT R50, RZ, 0x5410, R51.reuse ;  /* 0x00005410ff327816 */ /* 0x100fe20000000033 */
[----:B------:R-:W-:Y:S01]  /*04e0*/  FMUL.FTZ R68, R57, R68 ;  /* 0x0000004439447220 */ /* 0x000fe20000410000 */
[----:B------:R-:W-:Y:S01]  /*04f0*/  PRMT R44, RZ, 0x7610, R51 ;  /* 0x00007610ff2c7816 */ /* 0x000fe20000000033 */
[----:B------:R-:W-:-:S02]  /*0500*/  FMUL.FTZ R67, R61, R62 ;  /* 0x0000003e3d437220 */ /* 0x000fc40000410000 */
[C---:B------:R-:W-:Y:S02]  /*0510*/  FADD.FTZ R52, -R65.reuse, R53 ;  /* 0x0000003541347221 */ /* 0x040fe40000010100 */
[C---:B------:R-:W-:Y:S02]  /*0520*/  FADD.FTZ R46, -R65.reuse, R54 ;  /* 0x00000036412e7221 */ /* 0x040fe40000010100 */
[----:B------:R-:W-:Y:S02]  /*0530*/  FADD.FTZ R48, -R65, R55 ;  /* 0x0000003741307221 */ /* 0x000fe40000010100 */
[C---:B------:R-:W-:Y:S02]  /*0540*/  FMUL.FTZ R62, R61.reuse, R74 ;  /* 0x0000004a3d3e7220 */ /* 0x040fe40000410000 */
[----:B------:R-:W-:Y:S02]  /*0550*/  FMUL.FTZ R70, R61, R72 ;  /* 0x000000483d467220 */ /* 0x000fe40000410000 */
[----:B------:R-:W-:-:S02]  /*0560*/  FMUL.FTZ R65, R56, R69 ;  /* 0x0000004538417220 */ /* 0x000fc40000410000 */
[----:B------:R-:W-:Y:S02]  /*0570*/  FADD.FTZ R54, RZ, R68 ;  /* 0x00000044ff367221 */ /* 0x000fe40000010000 */
[----:B------:R-:W-:Y:S02]  /*0580*/  FFMA.FTZ R51, R49, R68, RZ ;  /* 0x0000004431337223 */ /* 0x000fe400000100ff */
[----:B------:R-:W-:Y:S02]  /*0590*/  FADD.FTZ R18, R18, R64 ;  /* 0x0000004012127221 */ /* 0x000fe40000010000 */
[----:B------:R-:W-:Y:S02]  /*05a0*/  FMUL.FTZ R66, R61, R66 ;  /* 0x000000423d427220 */ /* 0x000fe40000410000 */
[----:B------:R-:W-:Y:S02]  /*05b0*/  FFMA.FTZ R10, R67, R64, R10 ;  /* 0x00000040430a7223 */ /* 0x000fe4000001000a */
[----:B------:R-:W-:-:S02]  /*05c0*/  FADD.FTZ R20, R20, R47 ;  /* 0x0000002f14147221 */ /* 0x000fc40000010000 */
[-C--:B------:R-:W-:Y:S02]  /*05d0*/  FFMA.FTZ R12, R62, R47.reuse, R12 ;  /* 0x0000002f3e0c7223 */ /* 0x080fe4000001000c */
        /* <DEDUP_REMOVED lines=10> */
[----:B------:R-:W-:-:S02]  /*0680*/  FADD.FTZ R72, R72, R63 ;  /* 0x0000003f48487221 */ /* 0x000fc40000010000 */
[----:B------:R-:W-:Y:S02]  /*0690*/  FFMA.FTZ R51, R66, R63, R51 ;  /* 0x0000003f42337223 */ /* 0x000fe40000010033 */
[----:B------:R-:W-:Y:S02]  /*06a0*/  FADD.FTZ R21, R21, R45 ;  /* 0x0000002d15157221 */ /* 0x000fe40000010000 */
[-C--:B------:R-:W-:Y:S02]  /*06b0*/  FFMA.FTZ R13, R54, R45.reuse, R13 ;  /* 0x0000002d360d7223 */ /* 0x080fe4000001000d */
[----:B------:R-:W-:Y:S02]  /*06c0*/  FMUL.FTZ R52, R4, R45 ;  /* 0x0000002d04347220 */ /* 0x000fe40000410000 */
        /* <DEDUP_REMOVED lines=18> */
.L_x_474:
[----:B-1----:R-:W-:Y:S05]  /*07f0*/  BSYNC B0 ;  /* 0x0000000000007941 */ /* 0x002fea0003800000 */
.L_x_473:
[----:B------:R-:W-:Y:S05]  /*0800*/  BRA.DIV ~URZ, `(.L_x_475) ;  /* 0x00000b627f007947 */ /* 0x000fea000b800000 */
[----:B------:R1:W2:Y:S02]  /*0810*/  SHFL.BFLY PT, R69, R46, 0x1, 0x1f ;  /* 0x0c201f002e457f89 */ /* 0x0002a400000e0000 */
.L_x_480:
        /* <DEDUP_REMOVED lines=18> */
.L_x_481:
[----:B------:R-:W-:Y:S01]  /*0940*/  BSSY B0, `(.L_x_477) ;  /* 0x0000054000007945 */ /* 0x000fe20003800000 */
[----:B------:R-:W-:Y:S05]  /*0950*/  @!P2 BRA `(.L_x_478) ;  /* 0x000005200000a947 */ /* 0x000fea0003800000 */
[----:B---3--:R-:W-:Y:S01]  /*0960*/  FADD.FTZ R69, R69, R46 ;  /* 0x0000002e45457221 */ /* 0x008fe20000010000 */
[----:B0-----:R-:W-:Y:S01]  /*0970*/  ISETP.NE.AND P0, PT, R58, RZ, PT ;  /* 0x000000ff3a00720c */ /* 0x001fe20003f05270 */
[----:B--2---:R-:W-:Y:S01]  /*0980*/  FADD.FTZ R44, R44, R47 ;  /* 0x0000002f2c2c7221 */ /* 0x004fe20000010000 */
[----:B------:R-:W-:Y:S01]  /*0990*/  ISETP.NE.U32.AND P1, PT, RZ, c[0x0][0x258], PT ;  /* 0x00009600ff007a0c */ /* 0x000fe20003f25070 */
[----:B------:R-:W-:-:S03]  /*09a0*/  FMUL.FTZ R69, R69, c[0x0][0x1e0] ;  /* 0x0000780045457a20 */ /* 0x000fc60000410000 */
[----:B------:R-:W-:Y:S02]  /*09b0*/  ISETP.NE.AND.EX P1, PT, RZ, c[0x0][0x25c], PT, P1 ;  /* 0x00009700ff007a0c */ /* 0x000fe40003f25310 */
[----:B-1----:R-:W-:Y:S01]  /*09c0*/  FSEL R46, R69, RZ, !P0 ;  /* 0x000000ff452e7208 */ /* 0x002fe20004000000 */
[----:B------:R-:W-:Y:S01]  /*09d0*/  FMUL.FTZ R69, R44, c[0x0][0x1e0] ;  /* 0x000078002c457a20 */ /* 0x000fe20000410000 */
        /* <DEDUP_REMOVED lines=18> */
[C---:B-----5:R-:W-:Y:S02]  /*0b00*/  FMUL.FTZ R75, R61.reuse, R75 ;  /* 0x0000004b3d4b7220 */ /* 0x060fe40000410000 */
[----:B------:R-:W-:-:S02]  /*0b10*/  FMUL.FTZ R69, R61, R69 ;  /* 0x000000453d457220 */ /* 0x000fc40000410000 */
[C---:B------:R-:W-:Y:S02]  /*0b20*/  FMUL.FTZ R45, R61.reuse, R45 ;  /* 0x0000002d3d2d7220 */ /* 0x040fe40000410000 */
[C---:B------:R-:W-:Y:S02]  /*0b30*/  FMUL.FTZ R44, R61.reuse, R44 ;  /* 0x0000002c3d2c7220 */ /* 0x040fe40000410000 */
[C---:B------:R-:W-:Y:S02]  /*0b40*/  FMUL.FTZ R71, R61.reuse, R76 ;  /* 0x0000004c3d477220 */ /* 0x040fe40000410000 */
[C---:B------:R-:W-:Y:S02]  /*0b50*/  FMUL.FTZ R74, R61.reuse, R74 ;  /* 0x0000004a3d4a7220 */ /* 0x040fe40000410000 */
[C---:B------:R-:W-:Y:S02]  /*0b60*/  FMUL.FTZ R47, R61.reuse, R72 ;  /* 0x000000483d2f7220 */ /* 0x040fe40000410000 */
[----:B------:R-:W-:-:S02]  /*0b70*/  FMUL.FTZ R61, R61, R46 ;  /* 0x0000002e3d3d7220 */ /* 0x000fc40000410000 */
        /* <DEDUP_REMOVED lines=13> */
[----:B------:R-:W-:Y:S01]  /*0c50*/  ISETP.NE.U32.AND P0, PT, RZ, c[0x0][0x250], PT ;  /* 0x00009400ff007a0c */ /* 0x000fe20003f05070 */
[----:B------:R-:W-:Y:S01]  /*0c60*/  @P1 IMAD.MOV.U32 R73, RZ, RZ, 0x20 ;  /* 0x00000020ff491424 */ /* 0x000fe200078e00ff */
[----:B------:R-:W-:-:S02]  /*0c70*/  SEL R37, R74, R37, P1 ;  /* 0x000000254a257207 */ /* 0x000fc40000800000 */
[----:B------:R-:W-:Y:S01]  /*0c80*/  ISETP.NE.AND.EX P0, PT, RZ, c[0x0][0x254], PT, P0 ;  /* 0x00009500ff007a0c */ /* 0x000fe20003f05300 */
[----:B------:R-:W-:Y:S01]  /*0c90*/  @P1 IMAD.WIDE.U32 R72, R0, R73, c[0x0][0x258] ;  /* 0x0000960000481625 */ /* 0x000fe200078e0049 */
[----:B------:R-:W-:Y:S02]  /*0ca0*/  SEL R38, R47, R38, P1 ;  /* 0x000000262f267207 */ /* 0x000fe40000800000 */
[----:B------:R-:W-:Y:S02]  /*0cb0*/  SEL R39, R61, R39, P1 ;  /* 0x000000273d277207 */ /* 0x000fe40000800000 */
[----:B------:R-:W-:Y:S04]  /*0cc0*/  @P1 STG.E.128 [R72.64], R32 ;  /* 0x0000002048001986 */ /* 0x000fe8000c101d04 */
[----:B------:R0:W-:Y:S03]  /*0cd0*/  @P1 STG.E.128 [R72.64+0x10], R36 ;  /* 0x0000102448001986 */ /* 0x0001e6000c101d04 */
[----:B------:R-:W-:-:S02]  /*0ce0*/  @P0 F2FP.BF16.PACK_AB R46, RZ, R71 ;  /* 0x00000047ff2e023e */ /* 0x000fc400000010ff */
[----:B------:R-:W-:Y:S02]  /*0cf0*/  @P0 F2FP.BF16.PACK_AB R76, RZ, R75 ;  /* 0x0000004bff4c023e */ /* 0x000fe400000010ff */
[----:B------:R-:W-:Y:S02]  /*0d00*/  @P0 PRMT R42, R46, 0x7610, R42 ;  /* 0x000076102e2a0816 */ /* 0x000fe4000000002a */
[----:B------:R-:W-:Y:S02]  /*0d10*/  F2FP.BF16.PACK_AB R46, R74, R71 ;  /* 0x000000474a2e723e */ /* 0x000fe400000010ff */
[----:B------:R-:W-:Y:S02]  /*0d20*/  @P0 F2FP.BF16.PACK_AB R71, RZ, R44 ;  /* 0x0000002cff47023e */ /* 0x000fe400000010ff */
[----:B------:R-:W-:Y:S02]  /*0d30*/  @P0 F2FP.BF16.PACK_AB R74, RZ, R74 ;  /* 0x0000004aff4a023e */ /* 0x000fe400000010ff */
[----:B------:R-:W-:-:S02]  /*0d40*/  @P0 PRMT R40, R76, 0x7610, R40 ;  /* 0x000076104c280816 */ /* 0x000fc40000000028 */
[----:B------:R-:W-:Y:S02]  /*0d50*/  @P0 PRMT R42, R42, 0x5410, R74 ;  /* 0x000054102a2a0816 */ /* 0x000fe4000000004a */
[-C--:B0-----:R-:W-:Y:S02]  /*0d60*/  @P0 F2FP.BF16.PACK_AB R73, RZ, R45.reuse ;  /* 0x0000002dff49023e */ /* 0x081fe400000010ff */
[----:B------:R-:W-:Y:S02]  /*0d70*/  F2FP.BF16.PACK_AB R45, R44, R45 ;  /* 0x0000002d2c2d723e */ /* 0x000fe400000010ff */
[----:B------:R-:W-:Y:S01]  /*0d80*/  @P0 PRMT R41, R73, 0x7610, R41 ;  /* 0x0000761049290816 */ /* 0x000fe20000000029 */
[----:B------:R-:W-:Y:S01]  /*0d90*/  HFMA2.MMA R73, -RZ, RZ, 0, 9.5367431640625e-07 ;  /* 0x00000010ff497435 */ /* 0x000fe200000001ff */
[----:B------:R-:W-:Y:S02]  /*0da0*/  F2FP.BF16.PACK_AB R44, R69, R75 ;  /* 0x0000004b452c723e */ /* 0x000fe400000010ff */
[----:B------:R-:W-:-:S02]  /*0db0*/  @P0 F2FP.BF16.PACK_AB R75, RZ, R47 ;  /* 0x0000002fff4b023e */ /* 0x000fc400000010ff */
[----:B------:R-:W-:Y:S02]  /*0dc0*/  F2FP.BF16.PACK_AB R47, R61, R47 ;  /* 0x0000002f3d2f723e */ /* 0x000fe400000010ff */
[----:B------:R-:W-:Y:S02]  /*0dd0*/  @P0 F2FP.BF16.PACK_AB R69, RZ, R69 ;  /* 0x00000045ff45023e */ /* 0x000fe400000010ff */
[----:B------:R-:W-:Y:S01]  /*0de0*/  @P0 F2FP.BF16.PACK_AB R61, RZ, R61 ;  /* 0x0000003dff3d023e */ /* 0x000fe200000010ff */
[----:B------:R-:W-:Y:S01]  /*0df0*/  IMAD.WIDE.U32 R72, R0, R73, c[0x0][0x248] ;  /* 0x0000920000487625 */ /* 0x000fe200078e0049 */
[----:B------:R-:W-:Y:S02]  /*0e00*/  @P0 PRMT R43, R75, 0x7610, R43 ;  /* 0x000076104b2b0816 */ /* 0x000fe4000000002b */
[----:B------:R-:W-:Y:S02]  /*0e10*/  @P0 PRMT R41, R41, 0x5410, R71 ;  /* 0x0000541029290816 */ /* 0x000fe40000000047 */
[----:B------:R0:W-:Y:S01]  /*0e20*/  STG.E.128 [R72.64], R44 ;  /* 0x0000002c48007986 */ /* 0x0001e2000c101d04 */
[----:B------:R-:W-:-:S02]  /*0e30*/  @P0 PRMT R40, R40, 0x5410, R69 ;  /* 0x0000541028280816 */ /* 0x000fc40000000045 */
[----:B------:R-:W-:Y:S02]  /*0e40*/  @P0 PRMT R43, R43, 0x5410, R61 ;  /* 0x000054102b2b0816 */ /* 0x000fe4000000003d */
[----:B0-----:R-:W-:-:S04]  /*0e50*/  @P0 LEA R72, P1, R0, c[0x0][0x250], 0x4 ;  /* 0x0000940000480a11 */ /* 0x001fc800078220ff */
[----:B------:R-:W-:-:S05]  /*0e60*/  @P0 LEA.HI.X R73, R0, c[0x0][0x254], RZ, 0x4, P1 ;  /* 0x0000950000490a11 */ /* 0x000fca00008f24ff */
[----:B------:R0:W-:Y:S04]  /*0e70*/  @P0 STG.E.128 [R72.64], R40 ;  /* 0x0000002848000986 */ /* 0x0001e8000c101d04 */
.L_x_478:
[----:B------:R-:W-:Y:S05]  /*0e80*/  BSYNC B0 ;  /* 0x0000000000007941 */ /* 0x000fea0003800000 */
.L_x_477:
[----:B------:R-:W-:-:S04]  /*0e90*/  MOV R0, c[0x0][0x160] ;  /* 0x0000580000007a02 */ /* 0x000fc80000000f00 */
[----:B------:R-:W-:-:S04]  /*0ea0*/  LEA R59, R0, R59, 0x2 ;  /* 0x0000003b003b7211 */ /* 0x000fc800078e10ff */
[----:B------:R-:W-:-:S13]  /*0eb0*/  ISETP.GE.AND P0, PT, R59, c[0x0][0x164], PT ;  /* 0x000059003b007a0c */ /* 0x000fda0003f06270 */
[----:B0123-5:R-:W-:Y:S05]  /*0ec0*/  @!P0 BRA `(.L_x_479) ;  /* 0xfffff37000008947 */ /* 0x02ffea000383ffff */
.L_x_472:
[----:B0----5:R-:W0:Y:S01]  /*0ed0*/  S2R R24, SR_TID.X ;  /* 0x0000000000187919 */ /* 0x021e220000002100 */
[----:B------:R-:W-:Y:S01]  /*0ee0*/  WARPSYNC 0xffffffff ;  /* 0xffffffff00007948 */ /* 0x000fe20003800000 */
[----:B0-----:R-:W-:-:S05]  /*0ef0*/  IMAD.SHL.U32 R0, R24, 0x20, RZ ;  /* 0x0000002018007824 */ /* 0x001fca00078e00ff */
        /* <DEDUP_REMOVED lines=23> */
[----:B------:R-:W-:Y:S01]  /*1070*/  FADD.FTZ R27, R6, R27 ;  /* 0x0000001b061b7221 */ /* 0x000fe20000010000 */
[----:B-1----:R-:W-:Y:S01]  /*1080*/  IADD3 R8, -R24, 0x7f, RZ ;  /* 0x0000007f18087810 */ /* 0x002fe20007ffe1ff */
[----:B------:R-:W-:-:S03]  /*1090*/  IMAD R9, R22, c[0x0][0x168], RZ ;  /* 0x00005a0016097a24 */ /* 0x000fc600078e02ff */
[----:B------:R-:W-:Y:S02]  /*10a0*/  IADD3 R8, R8, c[0x0][0x168], RZ ;  /* 0x00005a0008087a10 */ /* 0x000fe40007ffe0ff */
[----:B------:R-:W-:Y:S02]  /*10b0*/  IADD3 R9, P2, R9, R24, RZ ;  /* 0x0000001809097210 */ /* 0x000fe40007f5e0ff */
[C---:B------:R-:W-:Y:S02]  /*10c0*/  LOP3.LUT P1, RZ, R8.reuse, 0xffffff80, RZ, 0xc0, !PT ;  /* 0xffffff8008ff7812 */ /* 0x040fe4000782c0ff */
[----:B------:R-:W-:Y:S02]  /*10d0*/  ISETP.GE.U32.AND P0, PT, R8, 0x100, PT ;  /* 0x000001000800780c */ /* 0x000fe40003f06070 */
[----:B------:R-:W-:Y:S02]  /*10e0*/  IADD3.X R8, RZ, RZ, RZ, P2, !PT ;  /* 0x000000ffff087210 */ /* 0x000fe400017fe4ff */
[C---:B------:R-:W-:Y:S01]  /*10f0*/  SHF.L.U32 R4, R9.reuse, 0x2, RZ ;  /* 0x0000000209047819 */ /* 0x040fe200000006ff */
[----:B------:R-:W0:Y:S01]  /*1100*/  LDS R16, [R24.X4] ;  /* 0x0000000018107984 */ /* 0x000e220000004800 */
        /* <DEDUP_REMOVED lines=11> */
[----:B------:R-:W-:Y:S01]  /*11c0*/  @P1 IADD3 R7, P3, R7, 0x200, RZ ;  /* 0x0000020007071810 */ /* 0x000fe20007f7e0ff */
[----:B------:R-:W4:Y:S01]  /*11d0*/  LDS R23, [R24.X4+0xc00] ;  /* 0x000c000018177984 */ /* 0x000f220000004800 */
[----:B------:R-:W-:-:S02]  /*11e0*/  @P1 MOV R5, R8 ;  /* 0x0000000800051202 */ /* 0x000fc40000000f00 */
[----:B------:R-:W-:Y:S01]  /*11f0*/  @P1 IADD3 R9, P2, R9, 0x200, RZ ;  /* 0x0000020009091810 */ /* 0x000fe20007f5e0ff */
[----:B------:R-:W4:Y:S01]  /*1200*/  LDS R18, [R24.X4+0x600] ;  /* 0x0006000018127984 */ /* 0x000f220000004800 */
[----:B------:R-:W-:Y:S02]  /*1210*/  @P1 IMAD.X R8, RZ, RZ, R8, P3 ;  /* 0x000000ffff081224 */ /* 0x000fe400018e0608 */
        /* <DEDUP_REMOVED lines=13> */
[----:B0-----:R-:W-:Y:S02]  /*12f0*/  MOV R2, R9 ;  /* 0x0000000900027202 */ /* 0x001fe40000000f00 */
[----:B------:R-:W-:Y:S02]  /*1300*/  MOV R3, R10 ;  /* 0x0000000a00037202 */ /* 0x000fe40000000f00 */
[----:B-1----:R-:W-:Y:S01]  /*1310*/  MOV R4, R7 ;  /* 0x0000000700047202 */ /* 0x002fe20000000f00 */
[----:B------:R-:W-:Y:S01]  /*1320*/  IMAD.MOV.U32 R5, RZ, RZ, R8 ;  /* 0x000000ffff057224 */ /* 0x000fe200078e0008 */
[----:B------:R-:W-:Y:S06]  /*1330*/  @!P0 EXIT ;  /* 0x000000000000894d */ /* 0x000fec0003800000 */
[----:B------:R-:W-:Y:S04]  /*1340*/  STG.E [R2.64], R17 ;  /* 0x0000001102007986 */ /* 0x000fe8000c101904 */
[----:B------:R-:W-:Y:S01]  /*1350*/  STG.E [R4.64], R27 ;  /* 0x0000001b04007986 */ /* 0x000fe2000c101904 */
[----:B------:R-:W-:Y:S05]  /*1360*/  EXIT ;  /* 0x000000000000794d */ /* 0x000fea0003800000 */
.L_x_475:
[----:B------:R-:W-:Y:S01]  /*1370*/  HFMA2.MMA R73, -RZ, RZ, 0, 5.9604644775390625e-08 ;  /* 0x00000001ff497435 */ /* 0x000fe200000001ff */
[----:B------:R-:W-:Y:S01]  /*1380*/  MOV R74, R46 ;  /* 0x0000002e004a7202 */ /* 0x000fe20000000f00 */
[----:B------:R-:W-:Y:S01]  /*1390*/  IMAD.MOV.U32 R71, RZ, RZ, -0x1 ;  /* 0xffffffffff477424 */ /* 0x000fe200078e00ff */
[----:B------:R-:W-:-:S02]  /*13a0*/  MOV R72, 0x1f ;  /* 0x0000001f00487802 */ /* 0x000fc40000000f00 */
[----:B------:R-:W-:Y:S02]  /*13b0*/  MOV R44, 0x13d0 ;  /* 0x000013d0002c7802 */ /* 0x000fe40000000f00 */
[----:B0----5:R-:W-:Y:S05]  /*13c0*/  CALL.REL.NOINC `($__internal_38_$__cuda_sm70_shflsync_bfly_p) ;  /* 0x0000046000007944 */ /* 0x021fea0003c00000 */
[----:B-1----:R-:W-:Y:S01]  /*13d0*/  MOV R69, R72 ;  /* 0x0000004800457202 */ /* 0x002fe20000000f00 */
[----:B0-----:R-:W-:Y:S05]  /*13e0*/  BRA `(.L_x_480) ;  /* 0xfffff43000007947 */ /* 0x001fea000383ffff */
.L_x_476:
[----:B------:R-:W-:Y:S01]  /*13f0*/  HFMA2.MMA R73, -RZ, RZ, 0, 5.9604644775390625e-08 ;  /* 0x00000001ff497435 */ /* 0x000fe200000001ff */
[----:B------:R-:W-:Y:S01]  /*1400*/  MOV R74, R47 ;  /* 0x0000002f004a7202 */ /* 0x000fe20000000f00 */
[----:B------:R-:W-:Y:S01]  /*1410*/  IMAD.MOV.U32 R72, RZ, RZ, 0x1f ;  /* 0x0000001fff487424 */ /* 0x000fe200078e00ff */
[----:B------:R-:W-:Y:S02]  /*1420*/  MOV R71, 0xffffffff ;  /* 0xffffffff00477802 */ /* 0x000fe40000000f00 */
[----:B------:R-:W-:Y:S02]  /*1430*/  MOV R44, 0x1450 ;  /* 0x00001450002c7802 */ /* 0x000fe40000000f00 */
[----:B012--5:R-:W-:Y:S05]  /*1440*/  CALL.REL.NOINC `($__internal_38_$__cuda_sm70_shflsync_bfly_p) ;  /* 0x000003e000007944 */ /* 0x027fea0003c00000 */
[----:B------:R-:W-:Y:S01]  /*1450*/  FADD.FTZ R46, R69, R46 ;  /* 0x0000002e452e7221 */ /* 0x000fe20000010000 */
[----:B0-----:R-:W-:Y:S01]  /*1460*/  HFMA2.MMA R73, -RZ, RZ, 0, 1.1920928955078125e-07 ;  /* 0x00000002ff497435 */ /* 0x001fe200000001ff */
[----:B-1----:R-:W-:Y:S01]  /*1470*/  FADD.FTZ R47, R47, R72 ;  /* 0x000000482f2f7221 */ /* 0x002fe20000010000 */
[----:B------:R-:W-:Y:S01]  /*1480*/  MOV R72, 0x1f ;  /* 0x0000001f00487802 */ /* 0x000fe20000000f00 */
[----:B------:R-:W-:Y:S01]  /*1490*/  IMAD.MOV.U32 R71, RZ, RZ, -0x1 ;  /* 0xffffffffff477424 */ /* 0x000fe200078e00ff */
[----:B------:R-:W-:-:S02]  /*14a0*/  MOV R74, R46 ;  /* 0x0000002e004a7202 */ /* 0x000fc40000000f00 */
[----:B------:R-:W-:Y:S02]  /*14b0*/  MOV R44, 0x14d0 ;  /* 0x000014d0002c7802 */ /* 0x000fe40000000f00 */
[----:B------:R-:W-:Y:S05]  /*14c0*/  CALL.REL.NOINC `($__internal_38_$__cuda_sm70_shflsync_bfly_p) ;  /* 0x0000036000007944 */ /* 0x000fea0003c00000 */
[----:B-1----:R-:W-:Y:S01]  /*14d0*/  MOV R69, R72 ;  /* 0x0000004800457202 */ /* 0x002fe20000000f00 */
[----:B------:R-:W-:Y:S01]  /*14e0*/  HFMA2.MMA R72, -RZ, RZ, 0, 1.847743988037109375e-06 ;  /* 0x0000001fff487435 */ /* 0x000fe200000001ff */
[----:B0-----:R-:W-:Y:S01]  /*14f0*/  MOV R74, R47 ;  /* 0x0000002f004a7202 */ /* 0x001fe20000000f00 */
[----:B------:R-:W-:Y:S01]  /*1500*/  IMAD.MOV.U32 R73, RZ, RZ, 0x2 ;  /* 0x00000002ff497424 */ /* 0x000fe200078e00ff */
[----:B------:R-:W-:Y:S02]  /*1510*/  MOV R71, 0xffffffff ;  /* 0xffffffff00477802 */ /* 0x000fe40000000f00 */
[----:B------:R-:W-:Y:S02]  /*1520*/  MOV R44, 0x1540 ;  /* 0x00001540002c7802 */ /* 0x000fe40000000f00 */
[----:B------:R-:W-:Y:S05]  /*1530*/  CALL.REL.NOINC `($__internal_38_$__cuda_sm70_shflsync_bfly_p) ;  /* 0x000002f000007944 */ /* 0x000fea0003c00000 */
[----:B------:R-:W-:Y:S01]  /*1540*/  FADD.FTZ R46, R69, R46 ;  /* 0x0000002e452e7221 */ /* 0x000fe20000010000 */
[----:B0-----:R-:W-:Y:S01]  /*1550*/  HFMA2.MMA R73, -RZ, RZ, 0, 2.384185791015625e-07 ;  /* 0x00000004ff497435 */ /* 0x001fe200000001ff */
[----:B-1----:R-:W-:Y:S01]  /*1560*/  FADD.FTZ R47, R47, R72 ;  /* 0x000000482f2f7221 */ /* 0x002fe20000010000 */
[----:B------:R-:W-:Y:S01]  /*1570*/  MOV R71, 0xffffffff ;  /* 0xffffffff00477802 */ /* 0x000fe20000000f00 */
[----:B------:R-:W-:Y:S01]  /*1580*/  IMAD.MOV.U32 R72, RZ, RZ, 0x1f ;  /* 0x0000001fff487424 */ /* 0x000fe200078e00ff */
[----:B------:R-:W-:-:S02]  /*1590*/  MOV R74, R46 ;  /* 0x0000002e004a7202 */ /* 0x000fc40000000f00 */
[----:B------:R-:W-:Y:S02]  /*15a0*/  MOV R44, 0x15c0 ;  /* 0x000015c0002c7802 */ /* 0x000fe40000000f00 */
[----:B------:R-:W-:Y:S05]  /*15b0*/  CALL.REL.NOINC `($__internal_38_$__cuda_sm70_shflsync_bfly_p) ;  /* 0x0000027000007944 */ /* 0x000fea0003c00000 */
[----:B0-----:R-:W-:Y:S01]  /*15c0*/  HFMA2.MMA R73, -RZ, RZ, 0, 2.384185791015625e-07 ;  /* 0x00000004ff497435 */ /* 0x001fe200000001ff */
[----:B-1----:R-:W-:Y:S01]  /*15d0*/  MOV R69, R72 ;  /* 0x0000004800457202 */ /* 0x002fe20000000f00 */
[----:B------:R-:W-:Y:S01]  /*15e0*/  IMAD.MOV.U32 R74, RZ, RZ, R47 ;  /* 0x000000ffff4a7224 */ /* 0x000fe200078e002f */
[----:B------:R-:W-:Y:S02]  /*15f0*/  MOV R72, 0x1f ;  /* 0x0000001f00487802 */ /* 0x000fe40000000f00 */
[----:B------:R-:W-:Y:S02]  /*1600*/  MOV R71, 0xffffffff ;  /* 0xffffffff00477802 */ /* 0x000fe40000000f00 */
[----:B------:R-:W-:Y:S02]  /*1610*/  MOV R44, 0x1630 ;  /* 0x00001630002c7802 */ /* 0x000fe40000000f00 */
[----:B------:R-:W-:Y:S05]  /*1620*/  CALL.REL.NOINC `($__internal_38_$__cuda_sm70_shflsync_bfly_p) ;  /* 0x0000020000007944 */ /* 0x000fea0003c00000 */
[----:B------:R-:W-:Y:S01]  /*1630*/  FADD.FTZ R46, R69, R46 ;  /* 0x0000002e452e7221 */ /* 0x000fe20000010000 */
[----:B0-----:R-:W-:Y:S01]  /*1640*/  MOV R71, 0xffffffff ;  /* 0xffffffff00477802 */ /* 0x001fe20000000f00 */
[----:B-1----:R-:W-:Y:S01]  /*1650*/  FADD.FTZ R47, R47, R72 ;  /* 0x000000482f2f7221 */ /* 0x002fe20000010000 */
[----:B------:R-:W-:Y:S01]  /*1660*/  HFMA2.MMA R72, -RZ, RZ, 0, 1.847743988037109375e-06 ;  /* 0x0000001fff487435 */ /* 0x000fe200000001ff */
[----:B------:R-:W-:Y:S01]  /*1670*/  IMAD.MOV.U32 R73, RZ, RZ, 0x8 ;  /* 0x00000008ff497424 */ /* 0x000fe200078e00ff */
[----:B------:R-:W-:-:S02]  /*1680*/  MOV R74, R46 ;  /* 0x0000002e004a7202 */ /* 0x000fc40000000f00 */
[----:B------:R-:W-:Y:S02]  /*1690*/  MOV R44, 0x16b0 ;  /* 0x000016b0002c7802 */ /* 0x000fe40000000f00 */
[----:B------:R-:W-:Y:S05]  /*16a0*/  CALL.REL.NOINC `($__internal_38_$__cuda_sm70_shflsync_bfly_p) ;  /* 0x0000018000007944 */ /* 0x000fea0003c00000 */
[----:B0-----:R-:W-:Y:S01]  /*16b0*/  HFMA2.MMA R73, -RZ, RZ, 0, 4.76837158203125e-07 ;  /* 0x00000008ff497435 */ /* 0x001fe200000001ff */
[----:B-1----:R-:W-:Y:S01]  /*16c0*/  IMAD.MOV.U32 R69, RZ, RZ, R72 ;  /* 0x000000ffff457224 */ /* 0x002fe200078e0048 */
[----:B------:R-:W-:Y:S01]  /*16d0*/  MOV R74, R47 ;  /* 0x0000002f004a7202 */ /* 0x000fe20000000f00 */
[----:B------:R-:W-:Y:S01]  /*16e0*/  IMAD.MOV.U32 R71, RZ, RZ, -0x1 ;  /* 0xffffffffff477424 */ /* 0x000fe200078e00ff */
[----:B------:R-:W-:Y:S02]  /*16f0*/  MOV R72, 0x1f ;  /* 0x0000001f00487802 */ /* 0x000fe40000000f00 */
[----:B------:R-:W-:Y:S02]  /*1700*/  MOV R44, 0x1720 ;  /* 0x00001720002c7802 */ /* 0x000fe40000000f00 */
[----:B------:R-:W-:Y:S05]  /*1710*/  CALL.REL.NOINC `($__internal_38_$__cuda_sm70_shflsync_bfly_p) ;  /* 0x0000011000007944 */ /* 0x000fea0003c00000 */
[----:B------:R-:W-:Y:S01]  /*1720*/  FADD.FTZ R46, R69, R46 ;  /* 0x0000002e452e7221 */ /* 0x000fe20000010000 */
[----:B0-----:R-:W-:Y:S01]  /*1730*/  HFMA2.MMA R73, -RZ, RZ, 0, 9.5367431640625e-07 ;  /* 0x00000010ff497435 */ /* 0x001fe200000001ff */
[----:B-1----:R-:W-:Y:S01]  /*1740*/  FADD.FTZ R47, R47, R72 ;  /* 0x000000482f2f7221 */ /* 0x002fe20000010000 */
[----:B------:R-:W-:Y:S01]  /*1750*/  MOV R72, 0x1f ;  /* 0x0000001f00487802 */ /* 0x000fe20000000f00 */
[----:B------:R-:W-:Y:S01]  /*1760*/  IMAD.MOV.U32 R74, RZ, RZ, R46 ;  /* 0x000000ffff4a7224 */ /* 0x000fe200078e002e */
[----:B------:R-:W-:-:S02]  /*1770*/  MOV R71, 0xffffffff ;  /* 0xffffffff00477802 */ /* 0x000fc40000000f00 */
[----:B------:R-:W-:Y:S02]  /*1780*/  MOV R44, 0x17a0 ;  /* 0x000017a0002c7802 */ /* 0x000fe40000000f00 */
[----:B------:R-:W-:Y:S05]  /*1790*/  CALL.REL.NOINC `($__internal_38_$__cuda_sm70_shflsync_bfly_p) ;  /* 0x0000009000007944 */ /* 0x000fea0003c00000 */
[----:B0-----:R-:W-:Y:S01]  /*17a0*/  HFMA2.MMA R73, -RZ, RZ, 0, 9.5367431640625e-07 ;  /* 0x00000010ff497435 */ /* 0x001fe200000001ff */
[----:B-1----:R-:W-:Y:S01]  /*17b0*/  MOV R69, R72 ;  /* 0x0000004800457202 */ /* 0x002fe20000000f00 */
[----:B------:R-:W-:Y:S01]  /*17c0*/  IMAD.MOV.U32 R72, RZ, RZ, 0x1f ;  /* 0x0000001fff487424 */ /* 0x000fe200078e00ff */
[----:B------:R-:W-:Y:S02]  /*17d0*/  MOV R74, R47 ;  /* 0x0000002f004a7202 */ /* 0x000fe40000000f00 */
[----:B------:R-:W-:Y:S02]  /*17e0*/  MOV R71, 0xffffffff ;  /* 0xffffffff00477802 */ /* 0x000fe40000000f00 */
[----:B------:R-:W-:Y:S02]  /*17f0*/  MOV R44, 0x1810 ;  /* 0x00001810002c7802 */ /* 0x000fe40000000f00 */
[----:B------:R-:W-:Y:S05]  /*1800*/  CALL.REL.NOINC `($__internal_38_$__cuda_sm70_shflsync_bfly_p) ;  /* 0x0000002000007944 */ /* 0x000fea0003c00000 */
[----:B-1----:R-:W-:Y:S01]  /*1810*/  MOV R44, R72 ;  /* 0x00000048002c7202 */ /* 0x002fe20000000f00 */
[----:B0-----:R-:W-:Y:S05]  /*1820*/  BRA `(.L_x_481) ;  /* 0xfffff11000007947 */ /* 0x001fea000383ffff */
        .weak           $__internal_38_$__cuda_sm70_shflsync_bfly_p
        .type           $__internal_38_$__cuda_sm70_shflsync_bfly_p,@function
        .size           $__internal_38_$__cuda_sm70_shflsync_bfly_p,(.L_x_1573 - $__internal_38_$__cuda_sm70_shflsync_bfly_p)
$__internal_38_$__cuda_sm70_shflsync_bfly_p:
[----:B------:R-:W-:Y:S01]  /*1830*/  HFMA2.MMA R45, -RZ, RZ, 0, 0 ;  /* 0x00000000ff2d7435 */ /* 0x000fe200000001ff */
[----:B------:R-:W-:Y:S04]  /*1840*/  WARPSYNC R71 ;  /* 0x0000004700007348 */ /* 0x000fe80003800000 */
[----:B------:R0:W1:Y:S01]  /*1850*/  SHFL.BFLY PT, R72, R74, R73, R72 ;  /* 0x0c0000494a487389 */ /* 0x00006200000e0048 */
[----:B------:R-:W-:Y:S05]  /*1860*/  RET.REL.NODEC R44 `(_ZN10layer_norm31ln_parallel_residual_bwd_kernelINS_13Kernel_traitsI13__nv_bfloat16S2_fS2_fjLj256ELj1ELj4ELj1ELj16ENS_18Kernel_traits_baseILj256ES2_S2_fS2_fjLj128EEEEELb0ELb1ELb0EEEvNS_9BwdParamsE) ;  /* 0xffffe7902c007950 */ /* 0x000fea0003c3ffff */
.L_x_482:
        /* <DEDUP_REMOVED lines=9> */
.L_x_1573:


//--------------------- .text._ZN10layer_norm31ln_parallel_residual_bwd_kernelINS_13Kernel_traitsI13__nv_bfloat16S2_fS2_fjLj256ELj1ELj4ELj1ELj16ENS_18Kernel_traits_baseILj256ES2_S2_fS2_fjLj128EEEEELb0ELb1ELb1EEEvNS_9BwdParamsE --------------------------
	.section	.text._ZN10layer_norm31ln_parallel_residual_bwd_kernelINS_13Kernel_traitsI13__nv_bfloat16S2_fS2_fjLj256ELj1ELj4ELj1ELj16ENS_18Kernel_traits_baseILj256ES2_S2_fS2_fjLj128EEEEELb0ELb1ELb1EEEvNS_9BwdParamsE,"ax",@progbits
	.sectioninfo	@"SHI_REGISTERS=80"
	.align	128
        .global         _ZN10layer_norm31ln_parallel_residual_bwd_kernelINS_13Kernel_traitsI13__nv_bfloat16S2_fS2_fjLj256ELj1ELj4ELj1ELj16ENS_18Kernel_traits_baseILj256ES2_S2_fS2_fjLj128EEEEELb0ELb1ELb1EEEvNS_9BwdParamsE
        .type           _ZN10layer_norm31ln_parallel_residual_bwd_kernelINS_13Kernel_traitsI13__nv_bfloat16S2_fS2_fjLj256ELj1ELj4ELj1ELj16ENS_18Kernel_traits_baseILj256ES2_S2_fS2_fjLj128EEEEELb0ELb1ELb1EEEvNS_9BwdParamsE,@function
        .size           _ZN10layer_norm31ln_parallel_residual_bwd_kernelINS_13Kernel_traitsI13__nv_bfloat16S2_fS2_fjLj256ELj1ELj4ELj1ELj16ENS_18Kernel_traits_baseILj256ES2_S2_fS2_fjLj128EEEEELb0ELb1ELb1EEEvNS_9BwdParamsE,(.L_x_1574 - _ZN10layer_norm31ln_parallel_residual_bwd_kernelINS_13Kernel_traitsI13__nv_bfloat16S2_fS2_fjLj256ELj1ELj4ELj1ELj16ENS_18Kernel_traits_baseILj256ES2_S2_fS2_fjLj128EEEEELb0ELb1ELb1EEEvNS_9BwdParamsE)
        .other          _ZN10layer_norm31ln_parallel_residual_bwd_kernelINS_13Kernel_traitsI13__nv_bfloat16S2_fS2_fjLj256ELj1ELj4ELj1ELj16ENS_18Kernel_traits_baseILj256ES2_S2_fS2_fjLj128EEEEELb0ELb1ELb1EEEvNS_9BwdParamsE,@"STO_CUDA_ENTRY STV_DEFAULT"
_ZN10layer_norm31ln_parallel_residual_bwd_kernelINS_13Kernel_traitsI13__nv_bfloat16S2_fS2_fjLj256ELj1ELj4ELj1ELj16ENS_18Kernel_traits_baseILj256ES2_S2_fS2_fjLj128EEEEELb0ELb1ELb1EEEvNS_9BwdParamsE:
.text._ZN10layer_norm31ln_parallel_residual_bwd_kernelINS_13Kernel_traitsI13__nv_bfloat16S2_fS2_fjLj256ELj1ELj4ELj1ELj16ENS_18Kernel_traits_baseILj256ES2_S2_fS2_fjLj128EEEEELb0ELb1ELb1EEEvNS_9BwdParamsE:
        /* <DEDUP_REMOVED lines=17> */
.L_x_483:
[----:B------:R-:W-:-:S05]  /*0110*/  IMAD.SHL.U32 R0, R52, 0x10, RZ ;  /* 0x0000001034007824 */ /* 0x000fca00078e00ff */
[----:B------:R-:W-:-:S04]  /*0120*/  LOP3.LUT R0, R0, 0x1f0, RZ, 0xc0, !PT ;  /* 0x000001f000007812 */ /* 0x000fc800078ec0ff */
[----:B------:R-:W-:-:S04]  /*0130*/  IADD3 R12, P0, R0, c[0x0][0x1b0], RZ ;  /* 0x00006c00000c7a10 */ /* 0x000fc80007f1e0ff */
[----:B------:R-:W-:-:S06]  /*0140*/  IADD3.X R13, RZ, c[0x0][0x1b4], RZ, P0, !PT ;  /* 0x00006d00ff0d7a10 */ /* 0x000fcc00007fe4ff */
        /* <DEDUP_REMOVED lines=18> */
.L_x_487:
[----:B------:R-:W-:Y:S01]  /*0270*/  IMAD R32, R51, c[0x0][0x168], RZ ;  /* 0x00005a0033207a24 */ /* 0x000fe200078e02ff */
[----:B------:R-:W-:Y:S01]  /*0280*/  HFMA2.MMA R64, -RZ, RZ, 0, 2.384185791015625e-07 ;  /* 0x00000004ff407435 */ /* 0x000fe200000001ff */
[----:B------:R-:W-:Y:S01]  /*0290*/  LOP3.LUT R34, R52, 0x1f, RZ, 0xc0, !PT ;  /* 0x0000001f34227812 */ /* 0x000fe200078ec0ff */
[----:B------:R-:W-:Y:S02]  /*02a0*/  IMAD.MOV.U32 R36, RZ, RZ, 0x10 ;  /* 0x00000010ff247424 */ /* 0x000fe400078e00ff */
[----:B------:R-:W-:-:S04]  /*02b0*/  SHF.R.S32.HI R33, RZ, 0x1f, R32 ;  /* 0x0000001fff217819 */ /* 0x000fc80000011420 */
[----:B------:R-:W-:Y:S02]  /*02c0*/  LEA.HI R33, R33, R32, RZ, 0x3 ;  /* 0x0000002021217211 */ /* 0x000fe400078f18ff */
[----:B------:R-:W-:Y:S02]  /*02d0*/  IMAD.WIDE R68, R51, R64, c[0x0][0x1a0] ;  /* 0x0000680033447625 */ /* 0x000fe400078e0240 */
[----:B------:R-:W-:-:S04]  /*02e0*/  LEA.HI.SX32 R61, R33, R34, 0x1d ;  /* 0x00000022213d7211 */ /* 0x000fc800078feaff */
[C---:B------:R-:W-:Y:S01]  /*02f0*/  LEA R66, P0, R61.reuse, c[0x0][0x188], 0x5 ;  /* 0x000062003d427a11 */ /* 0x040fe200078028ff */
[----:B------:R-:W2:Y:S01]  /*0300*/  LDG.E R68, [R68.64] ;  /* 0x0000000444447981 */ /* 0x000ea2000c1e1900 */
[C---:B------:R-:W-:Y:S02]  /*0310*/  IMAD.WIDE.U32 R36, R61.reuse, R36, c[0x0][0x208] ;  /* 0x000082003d247625 */ /* 0x040fe400078e0024 */
[----:B------:R-:W-:Y:S02]  /*0320*/  LEA.HI.X R67, R61, c[0x0][0x18c], RZ, 0x5, P0 ;  /* 0x000063003d437a11 */ /* 0x000fe400000f2cff */
[----:B------:R-:W-:Y:S02]  /*0330*/  IMAD.WIDE R64, R51, R64, c[0x0][0x1a8] ;  /* 0x00006a0033407625 */ /* 0x000fe400078e0240 */
[----:B------:R-:W3:Y:S04]  /*0340*/  LDG.E.128 R36, [R36.64] ;  /* 0x0000000424247981 */ /* 0x000ee8000c1e1d00 */
[----:B------:R3:W4:Y:S04]  /*0350*/  LDG.E.128 R32, [R66.64] ;  /* 0x0000000442207981 */ /* 0x000728000c1e1d00 */
[----:B------:R0:W4:Y:S04]  /*0360*/  LDG.E R60, [R64.64] ;  /* 0x00000004403c7981 */ /* 0x000128000c1e1900 */
        /* <DEDUP_REMOVED lines=8> */
[----:B--2---:R-:W-:Y:S02]  /*03f0*/  FSEL R71, R68, RZ, !P0 ;  /* 0x000000ff44477208 */ /* 0x004fe40004000000 */
[----:B---3--:R-:W-:-:S03]  /*0400*/  PRMT R67, RZ, 0x5410, R36 ;  /* 0x00005410ff437816 */ /* 0x008fc60000000024 */
[C---:B----4-:R-:W-:Y:S02]  /*0410*/  FADD.FTZ R69, -R71.reuse, R32 ;  /* 0x0000002047457221 */ /* 0x050fe40000010100 */
[----:B0-----:R-:W-:Y:S02]  /*0420*/  FADD.FTZ R65, -R71, R34 ;  /* 0x0000002247417221 */ /* 0x001fe40000010100 */
[----:B------:R-:W-:Y:S01]  /*0430*/  FMUL.FTZ R34, R60, R69 ;  /* 0x000000453c227220 */ /* 0x000fe20000410000 */
[----:B-1----:R-:W-:Y:S01]  /*0440*/  PRMT R63, RZ, 0x7610, R36 ;  /* 0x00007610ff3f7816 */ /* 0x002fe20000000024 */
[----:B------:R-:W-:Y:S01]  /*0450*/  FADD.FTZ R11, R67, R11 ;  /* 0x0000000b430b7221 */ /* 0x000fe20000010000 */
[----:B------:R-:W-:Y:S01]  /*0460*/  PRMT R36, RZ, 0x5410, R39 ;  /* 0x00005410ff247816 */ /* 0x000fe20000000027 */
[----:B------:R-:W-:Y:S01]  /*0470*/  FFMA.FTZ R3, R34, R67, R3 ;  /* 0x0000004322037223 */ /* 0x000fe20000010003 */
[----:B------:R-:W-:Y:S01]  /*0480*/  PRMT R32, RZ, 0x7610, R39 ;  /* 0x00007610ff207816 */ /* 0x000fe20000000027 */
[----:B------:R-:W-:-:S02]  /*0490*/  FADD.FTZ R39, -R71, R40 ;  /* 0x0000002847277221 */ /* 0x000fc40000010100 */
[C---:B------:R-:W-:Y:S02]  /*04a0*/  FADD.FTZ R77, -R71.reuse, R33 ;  /* 0x00000021474d7221 */ /* 0x040fe40000010100 */
[----:B------:R-:W-:Y:S01]  /*04b0*/  FMUL.FTZ R67, R0, R67 ;  /* 0x0000004300437220 */ /* 0x000fe20000410000 */
[----:B------:R-:W-:Y:S01]  /*04c0*/  PRMT R62, RZ, 0x5410, R37 ;  /* 0x00005410ff3e7816 */ /* 0x000fe20000000025 */
[C---:B------:R-:W-:Y:S01]  /*04d0*/  FADD.FTZ R73, -R71.reuse, R35 ;  /* 0x0000002347497221 */ /* 0x040fe20000010100 */
[----:B------:R-:W-:Y:S01]  /*04e0*/  PRMT R66, RZ, 0x5410, R38 ;  /* 0x00005410ff427816 */ /* 0x000fe20000000026 */
[----:B------:R-:W-:Y:S01]  /*04f0*/  FADD.FTZ R35, -R71, R42 ;  /* 0x0000002a47237221 */ /* 0x000fe20000010100 */
[----:B------:R-:W-:Y:S01]  /*0500*/  PRMT R33, RZ, 0x7610, R38 ;  /* 0x00007610ff217816 */ /* 0x000fe20000000026 */
[C---:B------:R-:W-:Y:S02]  /*0510*/  FMUL.FTZ R65, R60.reuse, R65 ;  /* 0x000000413c417220 */ /* 0x040fe40000410000 */
[----:B------:R-:W-:-:S02]  /*0520*/  FMUL.FTZ R42, R60, R39 ;  /* 0x000000273c2a7220 */ /* 0x000fc40000410000 */
[----:B------:R-:W-:Y:S02]  /*0530*/  FMUL.FTZ R69, R60, R77 ;  /* 0x0000004d3c457220 */ /* 0x000fe40000410000 */
[----:B------:R-:W-:Y:S02]  /*0540*/  FMUL.FTZ R64, R54, R63 ;  /* 0x0000003f36407220 */ /* 0x000fe40000410000 */
[----:B------:R-:W-:Y:S02]  /*0550*/  FADD.FTZ R39, RZ, R67 ;  /* 0x00000043ff277221 */ /* 0x000fe40000010000 */
[----:B------:R-:W-:Y:S01]  /*0560*/  FFMA.FTZ R38, R34, R67, RZ ;  /* 0x0000004322267223 */ /* 0x000fe200000100ff */
[----:B------:R-:W-:Y:S01]  /*0570*/  PRMT R75, RZ, 0x7610, R37 ;  /* 0x00007610ff4b7816 */ /* 0x000fe20000000025 */
[----:B------:R-:W-:Y:S02]  /*0580*/  FADD.FTZ R37, -R71, R41 ;  /* 0x0000002947257221 */ /* 0x000fe40000010100 */
[----:B------:R-:W-:-:S02]  /*0590*/  FADD.FTZ R45, R62, R45 ;  /* 0x0000002d3e2d7221 */ /* 0x000fc40000010000 */
[-C--:B------:R-:W-:Y:S02]  /*05a0*/  FFMA.FTZ R5, R65, R62.reuse, R5 ;  /* 0x0000003e41057223 */ /* 0x080fe40000010005 */
[----:B------:R-:W-:Y:S02]  /*05b0*/  FMUL.FTZ R62, R53, R62 ;  /* 0x0000003e353e7220 */ /* 0x000fe40000410000 */
[----:B------:R-:W-:Y:S02]  /*05c0*/  FADD.FTZ R39, R39, R64 ;  /* 0x0000004027277221 */ /* 0x000fe40000010000 */
[----:B------:R-:W-:Y:S02]  /*05d0*/  FFMA.FTZ R38, R69, R64, R38 ;  /* 0x0000004045267223 */ /* 0x000fe40000010026 */
[----:B------:R-:W-:Y:S02]  /*05e0*/  FADD.FTZ R71, -R71, R43 ;  /* 0x0000002b47477221 */ /* 0x000fe40000010100 */
[----:B------:R-:W-:-:S02]  /*05f0*/  FADD.FTZ R10, R63, R10 ;  /* 0x0000000a3f0a7221 */ /* 0x000fc40000010000 */
[----:B------:R-:W-:Y:S02]  /*0600*/  FFMA.FTZ R2, R69, R63, R2 ;  /* 0x0000003f45027223 */ /* 0x000fe40000010002 */
[----:B------:R-:W-:Y:S02]  /*0610*/  FADD.FTZ R47, R66, R47 ;  /* 0x0000002f422f7221 */ /* 0x000fe40000010000 */
[-C--:B------:R-:W-:Y:S02]  /*0620*/  FFMA.FTZ R7, R42, R66.reuse, R7 ;  /* 0x000000422a077223 */ /* 0x080fe40000010007 */
[----:B------:R-:W-:Y:S02]  /*0630*/  FMUL.FTZ R41, R55, R66 ;  /* 0x0000004237297220 */ /* 0x000fe40000410000 */
[C---:B------:R-:W-:Y:S02]  /*0640*/  FMUL.FTZ R40, R60.reuse, R37 ;  /* 0x000000253c287220 */ /* 0x040fe40000410000 */
        /* <DEDUP_REMOVED lines=29> */
.L_x_488:
        /* <DEDUP_REMOVED lines=18> */
.L_x_489:
[----:B--2---:R-:W-:Y:S01]  /*0940*/  FADD.FTZ R71, R71, R66 ;  /* 0x0000004247477221 */ /* 0x004fe20000010000 */
[----:B------:R-:W-:Y:S01]  /*0950*/  ISETP.NE.U32.AND P1, PT, RZ, c[0x0][0x218], PT ;  /* 0x00008600ff007a0c */ /* 0x000fe20003f25070 */
[----:B0-----:R-:W-:Y:S01]  /*0960*/  FADD.FTZ R33, R33, R68 ;  /* 0x0000004421217221 */ /* 0x001fe20000010000 */
[----:B------:R-:W-:Y:S01]  /*0970*/  ISETP.NE.U32.AND P2, PT, RZ, c[0x0][0x250], PT ;  /* 0x00009400ff007a0c */ /* 0x000fe20003f45070 */
[----:B------:R-:W-:Y:S01]  /*0980*/  FMUL.FTZ R71, R71, c[0x0][0x1e0] ;  /* 0x0000780047477a20 */ /* 0x000fe20000410000 */
[----:B------:R-:W-:Y:S01]  /*0990*/  ISETP.NE.AND.EX P1, PT, RZ, c[0x0][0x21c], PT, P1 ;  /* 0x00008700ff007a0c */ /* 0x000fe20003f25310 */
[----:B------:R-:W-:Y:S01]  /*09a0*/  FMUL.FTZ R33, R33, c[0x0][0x1e0] ;  /* 0x0000780021217a20 */ /* 0x000fe20000410000 */
[----:B------:R-:W-:Y:S02]  /*09b0*/  ISETP.NE.AND.EX P2, PT, RZ, c[0x0][0x254], PT, P2 ;  /* 0x00009500ff007a0c */ /* 0x000fe40003f45320 */
[----:B-1----:R-:W-:Y:S02]  /*09c0*/  FSEL R66, R71, RZ, !P0 ;  /* 0x000000ff47427208 */ /* 0x002fe40004000000 */
        /* <DEDUP_REMOVED lines=11> */
[----:B------:R-:W-:Y:S02]  /*0a80*/  FFMA.FTZ R63, R35, R33, R66 ;  /* 0x00000021233f7223 */ /* 0x000fe40000010042 */
[----:B------:R-:W-:Y:S01]  /*0a90*/  FADD.FTZ R37, R37, -R38 ;  /* 0x8000002625257221 */ /* 0x000fe20000010000 */
[----:B------:R-:W-:Y:S01]  /*0aa0*/  @P0 LEA R38, P5, R61, c[0x0][0x258], 0x5 ;  /* 0x000096003d260a11 */ /* 0x000fe200078a28ff */
[----:B------:R-:W-:Y:S02]  /*0ab0*/  FADD.FTZ R43, R43, -R32 ;  /* 0x800000202b2b7221 */ /* 0x000fe40000010000 */
[----:B------:R-:W-:Y:S02]  /*0ac0*/  FADD.FTZ R67, R67, -R34 ;  /* 0x8000002243437221 */ /* 0x000fe40000010000 */
[----:B------:R-:W-:-:S02]  /*0ad0*/  FADD.FTZ R69, R64, -R69 ;  /* 0x8000004540457221 */ /* 0x000fc40000010000 */
[----:B------:R-:W-:Y:S02]  /*0ae0*/  FADD.FTZ R65, R62, -R65 ;  /* 0x800000413e417221 */ /* 0x000fe40000010000 */
[----:B------:R-:W-:Y:S02]  /*0af0*/  FADD.FTZ R33, R41, -R42 ;  /* 0x8000002a29217221 */ /* 0x000fe40000010000 */
[----:B------:R-:W-:Y:S01]  /*0b00*/  FADD.FTZ R35, R39, -R40 ;  /* 0x8000002827237221 */ /* 0x000fe20000010000 */
[C---:B------:R-:W-:Y:S01]  /*0b10*/  SHF.L.U32 R40, R61.reuse, 0x4, RZ ;  /* 0x000000043d287819 */ /* 0x040fe200000006ff */
[----:B------:R-:W-:Y:S01]  /*0b20*/  FADD.FTZ R71, R36, -R63 ;  /* 0x8000003f24477221 */ /* 0x000fe20000010000 */
[----:B------:R-:W-:Y:S01]  /*0b30*/  SHF.R.U32.HI R63, RZ, 0x1c, R61 ;  /* 0x0000001cff3f7819 */ /* 0x000fe2000001163d */
[C---:B------:R-:W-:Y:S01]  /*0b40*/  FMUL.FTZ R62, R60.reuse, R43 ;  /* 0x0000002b3c3e7220 */ /* 0x040fe20000410000 */
[----:B------:R-:W-:Y:S01]  /*0b50*/  @P0 LEA.HI.X R39, R61, c[0x0][0x25c], RZ, 0x5, P5 ;  /* 0x000097003d270a11 */ /* 0x000fe200028f2cff */
[----:B------:R-:W-:Y:S01]  /*0b60*/  FMUL.FTZ R41, R60, R67 ;  /* 0x000000433c297220 */ /* 0x000fe20000410000 */
[----:B------:R-:W-:Y:S01]  /*0b70*/  IADD3 R36, P4, R40, c[0x0][0x248], RZ ;  /* 0x0000920028247a10 */ /* 0x000fe20007f9e0ff */
[----:B------:R-:W-:-:S02]  /*0b80*/  FMUL.FTZ R42, R60, R69 ;  /* 0x000000453c2a7220 */ /* 0x000fc40000410000 */
[C---:B------:R-:W-:Y:S02]  /*0b90*/  FMUL.FTZ R65, R60.reuse, R65 ;  /* 0x000000413c417220 */ /* 0x040fe40000410000 */
[C---:B------:R-:W-:Y:S02]  /*0ba0*/  FMUL.FTZ R43, R60.reuse, R33 ;  /* 0x000000213c2b7220 */ /* 0x040fe40000410000 */
[C---:B------:R-:W-:Y:S02]  /*0bb0*/  FMUL.FTZ R64, R60.reuse, R35 ;  /* 0x000000233c407220 */ /* 0x040fe40000410000 */
[C---:B------:R-:W-:Y:S01]  /*0bc0*/  FMUL.FTZ R61, R60.reuse, R37 ;  /* 0x000000253c3d7220 */ /* 0x040fe20000410000 */
[----:B------:R-:W-:Y:S01]  /*0bd0*/  IADD3.X R37, R63, c[0x0][0x24c], RZ, P4, !PT ;  /* 0x000093003f257a10 */ /* 0x000fe200027fe4ff */
[----:B------:R-:W-:Y:S02]  /*0be0*/  FMUL.FTZ R60, R60, R71 ;  /* 0x000000473c3c7220 */ /* 0x000fe40000410000 */
[----:B-----5:R-:W-:-:S02]  /*0bf0*/  @P1 FADD.FTZ R41, R12, R41 ;  /* 0x000000290c291221 */ /* 0x020fc40000010000 */
        /* <DEDUP_REMOVED lines=13> */
[----:B------:R-:W-:Y:S01]  /*0cd0*/  @P0 STG.E.128 [R38.64], R20 ;  /* 0x0000001426000986 */ /* 0x000fe2000c101d04 */
[----:B------:R-:W-:-:S02]  /*0ce0*/  SEL R26, R61, R26, P3 ;  /* 0x0000001a3d1a7207 */ /* 0x000fc40001800000 */
[C---:B------:R-:W-:Y:S02]  /*0cf0*/  SEL R27, R60.reuse, R27, P3 ;  /* 0x0000001b3c1b7207 */ /* 0x040fe40001800000 */
[----:B------:R-:W-:Y:S02]  /*0d00*/  F2FP.BF16.PACK_AB R35, R60, R61 ;  /* 0x0000003d3c23723e */ /* 0x000fe400000010ff */
[----:B------:R-:W-:Y:S01]  /*0d10*/  F2FP.BF16.PACK_AB R34, R64, R43 ;  /* 0x0000002b4022723e */ /* 0x000fe200000010ff */
[----:B------:R0:W-:Y:S01]  /*0d20*/  @P0 STG.E.128 [R38.64+0x10], R24 ;  /* 0x0000101826000986 */ /* 0x0001e2000c101d04 */
[----:B------:R-:W-:Y:S02]  /*0d30*/  F2FP.BF16.PACK_AB R33, R62, R65 ;  /* 0x000000413e21723e */ /* 0x000fe400000010ff */
        /* <DEDUP_REMOVED lines=11> */
[----:B0-----:R-:W-:Y:S02]  /*0df0*/  @P2 IADD3 R38, P0, R40, c[0x0][0x250], RZ ;  /* 0x0000940028262a10 */ /* 0x001fe40007f1e0ff */
        /* <DEDUP_REMOVED lines=8> */
[----:B-1----:R-:W-:-:S03]  /*0e80*/  MOV R32, c[0x0][0x160] ;  /* 0x0000580000207a02 */ /* 0x002fc60000000f00 */
[----:B------:R0:W-:Y:S02]  /*0e90*/  @P2 STG.E.128 [R38.64], R28 ;  /* 0x0000001c26002986 */ /* 0x0001e4000c101d04 */
[----:B------:R-:W-:-:S05]  /*0ea0*/  IMAD R51, R32, 0x4, R51 ;  /* 0x0000000420337824 */ /* 0x000fca00078e0233 */
        /* <DEDUP_REMOVED lines=18> */
.L_x_484:
        /* <DEDUP_REMOVED lines=29> */
[----:B------:R-:W0:Y:S03]  /*11a0*/  LDS R16, [R52.X4] ;  /* 0x0000000034107984 */ /* 0x000e260000004800 */
[C---:B------:R-:W-:Y:S01]  /*11b0*/  SHF.L.U64.HI R0, R4.reuse, 0x2, R5 ;  /* 0x0000000204007819 */ /* 0x040fe20000010205 */
[----:B------:R-:W-:Y:S01]  /*11c0*/  IMAD.SHL.U32 R4, R4, 0x4, RZ ;  /* 0x0000000404047824 */ /* 0x000fe200078e00ff */
[----:B------:R-:W1:Y:S04]  /*11d0*/  LDS R17, [R52.X4+0x200] ;  /* 0x0002000034117984 */ /* 0x000e680000004800 */
[C---:B------:R-:W-:Y:S01]  /*11e0*/  IADD3 R2, P0, R4.reuse, c[0x0][0x228], RZ ;  /* 0x00008a0004027a10 */ /* 0x040fe20007f1e0ff */
[----:B------:R-:W2:Y:S01]  /*11f0*/  LDS R19, [R52.X4+0x400] ;  /* 0x0004000034137984 */ /* 0x000ea20000004800 */
[----:B------:R-:W-:-:S02]  /*1200*/  IADD3 R4, P1, R4, c[0x0][0x220], RZ ;  /* 0x0000880004047a10 */ /* 0x000fc40007f3e0ff */
[C---:B------:R-:W-:Y:S01]  /*1210*/  IADD3.X R3, R0.reuse, c[0x0][0x22c], RZ, P0, !PT ;  /* 0x00008b0000037a10 */ /* 0x040fe200007fe4ff */
[----:B------:R-:W3:Y:S01]  /*1220*/  LDS R18, [R52.X4+0x600] ;  /* 0x0006000034127984 */ /* 0x000ee20000004800 */
[----:B------:R-:W-:-:S03]  /*1230*/  IADD3.X R5, R0, c[0x0][0x224], RZ, P1, !PT ;  /* 0x0000890000057a10 */ /* 0x000fc60000ffe4ff */
        /* <DEDUP_REMOVED lines=17> */
.L_x_485:
[----:B------:R-:W-:Y:S01]  /*1350*/  MOV R75, R66 ;  /* 0x00000042004b7202 */ /* 0x000fe20000000f00 */
[----:B------:R-:W-:Y:S01]  /*1360*/  IMAD.MOV.U32 R70, RZ, RZ, -0x1 ;  /* 0xffffffffff467424 */ /* 0x000fe200078e00ff */
[----:B------:R-:W-:-:S02]  /*1370*/  MOV R72, 0x1 ;  /* 0x0000000100487802 */ /* 0x000fc40000000f00 */
[----:B------:R-:W-:Y:S02]  /*1380*/  MOV R73, 0x1f ;  /* 0x0000001f00497802 */ /* 0x000fe40000000f00 */
[----:B------:R-:W-:Y:S02]  /*1390*/  MOV R32, 0x13b0 ;  /* 0x000013b000207802 */ /* 0x000fe40000000f00 */
[----:B-----5:R-:W-:Y:S05]  /*13a0*/  CALL.REL.NOINC `($__internal_39_$__cuda_sm70_shflsync_bfly_p) ;  /* 0x0000046000007944 */ /* 0x020fea0003c00000 */
[----:B-1----:R-:W-:Y:S01]  /*13b0*/  MOV R71, R73 ;  /* 0x0000004900477202 */ /* 0x002fe20000000f00 */
[----:B0-----:R-:W-:Y:S05]  /*13c0*/  BRA `(.L_x_488) ;  /* 0xfffff45000007947 */ /* 0x001fea000383ffff */
.L_x_486:
[----:B------:R-:W-:Y:S01]  /*13d0*/  HFMA2.MMA R72, -RZ, RZ, 0, 5.9604644775390625e-08 ;  /* 0x00000001ff487435 */ /* 0x000fe200000001ff */
[----:B------:R-:W-:Y:S01]  /*13e0*/  MOV R75, R68 ;  /* 0x00000044004b7202 */ /* 0x000fe20000000f00 */
[----:B------:R-:W-:Y:S01]  /*13f0*/  IMAD.MOV.U32 R73, RZ, RZ, 0x1f ;  /* 0x0000001fff497424 */ /* 0x000fe200078e00ff */
[----:B------:R-:W-:Y:S02]  /*1400*/  MOV R70, 0xffffffff ;  /* 0xffffffff00467802 */ /* 0x000fe40000000f00 */
[----:B------:R-:W-:Y:S02]  /*1410*/  MOV R32, 0x1430 ;  /* 0x0000143000207802 */ /* 0x000fe40000000f00 */
[----:B01---5:R-:W-:Y:S05]  /*1420*/  CALL.REL.NOINC `($__internal_39_$__cuda_sm70_shflsync_bfly_p) ;  /* 0x000003e000007944 */ /* 0x023fea0003c00000 */
[----:B------:R-:W-:Y:S01]  /*1430*/  FADD.FTZ R66, R66, R71 ;  /* 0x0000004742427221 */ /* 0x000fe20000010000 */
[----:B0-----:R-:W-:Y:S01]  /*1440*/  HFMA2.MMA R72, -RZ, RZ, 0, 1.1920928955078125e-07 ;  /* 0x00000002ff487435 */ /* 0x001fe200000001ff */
[----:B-1----:R-:W-:Y:S01]  /*1450*/  FADD.FTZ R68, R68, R73 ;  /* 0x0000004944447221 */ /* 0x002fe20000010000 */
[----:B------:R-:W-:Y:S01]  /*1460*/  MOV R73, 0x1f ;  /* 0x0000001f00497802 */ /* 0x000fe20000000f00 */
[----:B------:R-:W-:Y:S01]  /*1470*/  IMAD.MOV.U32 R70, RZ, RZ, -0x1 ;  /* 0xffffffffff467424 */ /* 0x000fe200078e00ff */
[----:B------:R-:W-:-:S02]  /*1480*/  MOV R75, R66 ;  /* 0x00000042004b7202 */ /* 0x000fc40000000f00 */
[----:B------:R-:W-:Y:S02]  /*1490*/  MOV R32, 0x14b0 ;  /* 0x000014b000207802 */ /* 0x000fe40000000f00 */
[----:B------:R-:W-:Y:S05]  /*14a0*/  CALL.REL.NOINC `($__internal_39_$__cuda_sm70_shflsync_bfly_p) ;  /* 0x0000036000007944 */ /* 0x000fea0003c00000 */
[----:B-1----:R-:W-:Y:S01]  /*14b0*/  MOV R71, R73 ;  /* 0x0000004900477202 */ /* 0x002fe20000000f00 */
[----:B------:R-:W-:Y:S01]  /*14c0*/  HFMA2.MMA R73, -RZ, RZ, 0, 1.847743988037109375e-06 ;  /* 0x0000001fff497435 */ /* 0x000fe200000001ff */
[----:B0-----:R-:W-:Y:S01]  /*14d0*/  MOV R75, R68 ;  /* 0x00000044004b7202 */ /* 0x001fe20000000f00 */
[----:B------:R-:W-:Y:S01]  /*14e0*/  IMAD.MOV.U32 R72, RZ, RZ, 0x2 ;  /* 0x00000002ff487424 */ /* 0x000fe200078e00ff */
[----:B------:R-:W-:Y:S02]  /*14f0*/  MOV R70, 0xffffffff ;  /* 0xffffffff00467802 */ /* 0x000fe40000000f00 */
[----:B------:R-:W-:Y:S02]  /*1500*/  MOV R32, 0x1520 ;  /* 0x0000152000207802 */ /* 0x000fe40000000f00 */
[----:B------:R-:W-:Y:S05]  /*1510*/  CALL.REL.NOINC `($__internal_39_$__cuda_sm70_shflsync_bfly_p) ;  /* 0x000002f000007944 */ /* 0x000fea0003c00000 */
[----:B------:R-:W-:Y:S01]  /*1520*/  FADD.FTZ R66, R71, R66 ;  /* 0x0000004247427221 */ /* 0x000fe20000010000 */
[----:B0-----:R-:W-:Y:S01]  /*1530*/  HFMA2.MMA R72, -RZ, RZ, 0, 2.384185791015625e-07 ;  /* 0x00000004ff487435 */ /* 0x001fe200000001ff */
[----:B-1----:R-:W-:Y:S01]  /*1540*/  FADD.FTZ R68, R68, R73 ;  /* 0x0000004944447221 */ /* 0x002fe20000010000 */
[----:B------:R-:W-:Y:S01]  /*1550*/  MOV R70, 0xffffffff ;  /* 0xffffffff00467802 */ /* 0x000fe20000000f00 */
[----:B------:R-:W-:Y:S01]  /*1560*/  IMAD.MOV.U32 R73, RZ, RZ, 0x1f ;  /* 0x0000001fff497424 */ /* 0x000fe200078e00ff */
[----:B------:R-:W-:-:S02]  /*1570*/  MOV R75, R66 ;  /* 0x00000042004b7202 */ /* 0x000fc40000000f00 */
[----:B------:R-:W-:Y:S02]  /*1580*/  MOV R32, 0x15a0 ;  /* 0x000015a000207802 */ /* 0x000fe40000000f00 */
[----:B------:R-:W-:Y:S05]  /*1590*/  CALL.REL.NOINC `($__internal_39_$__cuda_sm70_shflsync_bfly_p) ;  /* 0x0000027000007944 */ /* 0x000fea0003c00000 */
[----:B0-----:R-:W-:Y:S01]  /*15a0*/  HFMA2.MMA R72, -RZ, RZ, 0, 2.384185791015625e-07 ;  /* 0x00000004ff487435 */ /* 0x001fe200000001ff */
[----:B-1----:R-:W-:Y:S01]  /*15b0*/  MOV R71, R73 ;  /* 0x0000004900477202 */ /* 0x002fe20000000f00 */
[----:B------:R-:W-:Y:S01]  /*15c0*/  IMAD.MOV.U32 R75, RZ, RZ, R68 ;  /* 0x000000ffff4b7224 */ /* 0x000fe200078e0044 */
[----:B------:R-:W-:Y:S02]  /*15d0*/  MOV R73, 0x1f ;  /* 0x0000001f00497802 */ /* 0x000fe40000000f00 */
[----:B------:R-:W-:Y:S02]  /*15e0*/  MOV R70, 0xffffffff ;  /* 0xffffffff00467802 */ /* 0x000fe40000000f00 */
[----:B------:R-:W-:Y:S02]  /*15f0*/  MOV R32, 0x1610 ;  /* 0x0000161000207802 */ /* 0x000fe40000000f00 */
[----:B------:R-:W-:Y:S05]  /*1600*/  CALL.REL.NOINC `($__internal_39_$__cuda_sm70_shflsync_bfly_p) ;  /* 0x0000020000007944 */ /* 0x000fea0003c00000 */
[----:B------:R-:W-:Y:S01]  /*1610*/  FADD.FTZ R66, R71, R66 ;  /* 0x0000004247427221 */ /* 0x000fe20000010000 */
[----:B0-----:R-:W-:Y:S01]  /*1620*/  MOV R70, 0xffffffff ;  /* 0xffffffff00467802 */ /* 0x001fe20000000f00 */
[----:B-1----:R-:W-:Y:S01]  /*1630*/  FADD.FTZ R68, R68, R73 ;  /* 0x0000004944447221 */ /* 0x002fe20000010000 */
[----:B------:R-:W-:Y:S01]  /*1640*/  HFMA2.MMA R73, -RZ, RZ, 0, 1.847743988037109375e-06 ;  /* 0x0000001fff497435 */ /* 0x000fe200000001ff */
[----:B------:R-:W-:Y:S01]  /*1650*/  IMAD.MOV.U32 R72, RZ, RZ, 0x8 ;  /* 0x00000008ff487424 */ /* 0x000fe200078e00ff */
[----:B------:R-:W-:-:S02]  /*1660*/  MOV R75, R66 ;  /* 0x00000042004b7202 */ /* 0x000fc40000000f00 */
[----:B------:R-:W-:Y:S02]  /*1670*/  MOV R32, 0x1690 ;  /* 0x0000169000207802 */ /* 0x000fe40000000f00 */
[----:B------:R-:W-:Y:S05]  /*1680*/  CALL.REL.NOINC `($__internal_39_$__cuda_sm70_shflsync_bfly_p) ;  /* 0x0000018000007944 */ /* 0x000fea0003c00000 */
[----:B0-----:R-:W-:Y:S01]  /*1690*/  HFMA2.MMA R72, -RZ, RZ, 0, 4.76837158203125e-07 ;  /* 0x00000008ff487435 */ /* 0x001fe200000001ff */
[----:B-1----:R-:W-:Y:S01]  /*16a0*/  IMAD.MOV.U32 R71, RZ, RZ, R73 ;  /* 0x000000ffff477224 */ /* 0x002fe200078e0049 */
[----:B------:R-:W-:Y:S01]  /*16b0*/  MOV R75, R68 ;  /* 0x00000044004b7202 */ /* 0x000fe20000000f00 */
[----:B------:R-:W-:Y:S01]  /*16c0*/  IMAD.MOV.U32 R70, RZ, RZ, -0x1 ;  /* 0xffffffffff467424 */ /* 0x000fe200078e00ff */
[----:B------:R-:W-:Y:S02]  /*16d0*/  MOV R73, 0x1f ;  /* 0x0000001f00497802 */ /* 0x000fe40000000f00 */
[----:B------:R-:W-:Y:S02]  /*16e0*/  MOV R32, 0x1700 ;  /* 0x0000170000207802 */ /* 0x000fe40000000f00 */
[----:B------:R-:W-:Y:S05]  /*16f0*/  CALL.REL.NOINC `($__internal_39_$__cuda_sm70_shflsync_bfly_p) ;  /* 0x0000011000007944 */ /* 0x000fea0003c00000 */
[----:B------:R-:W-:Y:S01]  /*1700*/  FADD.FTZ R66, R71, R66 ;  /* 0x0000004247427221 */ /* 0x000fe20000010000 */
[----:B0-----:R-:W-:Y:S01]  /*1710*/  HFMA2.MMA R72, -RZ, RZ, 0, 9.5367431640625e-07 ;  /* 0x00000010ff487435 */ /* 0x001fe200000001ff */
[----:B-1----:R-:W-:Y:S01]  /*1720*/  FADD.FTZ R68, R68, R73 ;  /* 0x0000004944447221 */ /* 0x002fe20000010000 */
[----:B------:R-:W-:Y:S01]  /*1730*/  MOV R73, 0x1f ;  /* 0x0000001f00497802 */ /* 0x000fe20000000f00 */
[----:B------:R-:W-:Y:S01]  /*1740*/  IMAD.MOV.U32 R75, RZ, RZ, R66 ;  /* 0x000000ffff4b7224 */ /* 0x000fe200078e0042 */
[----:B------:R-:W-:-:S02]  /*1750*/  MOV R70, 0xffffffff ;  /* 0xffffffff00467802 */ /* 0x000fc40000000f00 */
[----:B------:R-:W-:Y:S02]  /*1760*/  MOV R32, 0x1780 ;  /* 0x0000178000207802 */ /* 0x000fe40000000f00 */
[----:B------:R-:W-:Y:S05]  /*1770*/  CALL.REL.NOINC `($__internal_39_$__cuda_sm70_shflsync_bfly_p) ;  /* 0x0000009000007944 */ /* 0x000fea0003c00000 */
[----:B0-----:R-:W-:Y:S01]  /*1780*/  HFMA2.MMA R72, -RZ, RZ, 0, 9.5367431640625e-07 ;  /* 0x00000010ff487435 */ /* 0x001fe200000001ff */
[----:B-1----:R-:W-:Y:S01]  /*1790*/  MOV R71, R73 ;  /* 0x0000004900477202 */ /* 0x002fe20000000f00 */
[----:B------:R-:W-:Y:S01]  /*17a0*/  IMAD.MOV.U32 R73, RZ, RZ, 0x1f ;  /* 0x0000001fff497424 */ /* 0x000fe200078e00ff */
[----:B------:R-:W-:Y:S02]  /*17b0*/  MOV R75, R68 ;  /* 0x00000044004b7202 */ /* 0x000fe40000000f00 */
[----:B------:R-:W-:Y:S02]  /*17c0*/  MOV R70, 0xffffffff ;  /* 0xffffffff00467802 */ /* 0x000fe40000000f00 */
[----:B------:R-:W-:Y:S02]  /*17d0*/  MOV R32, 0x17f0 ;  /* 0x000017f000207802 */ /* 0x000fe40000000f00 */
[----:B------:R-:W-:Y:S05]  /*17e0*/  CALL.REL.NOINC `($__internal_39_$__cuda_sm70_shflsync_bfly_p) ;  /* 0x0000002000007944 */ /* 0x000fea0003c00000 */
[----:B-1----:R-:W-:Y:S01]  /*17f0*/  MOV R33, R73 ;  /* 0x0000004900217202 */ /* 0x002fe20000000f00 */
[----:B0-----:R-:W-:Y:S05]  /*1800*/  BRA `(.L_x_489) ;  /* 0xfffff13000007947 */ /* 0x001fea000383ffff */
        .weak           $__internal_39_$__cuda_sm70_shflsync_bfly_p
        .type           $__internal_39_$__cuda_sm70_shflsync_bfly_p,@function
        .size           $__internal_39_$__cuda_sm70_shflsync_bfly_p,(.L_x_1574 - $__internal_39_$__cuda_sm70_shflsync_bfly_p)
$__internal_39_$__cuda_sm70_shflsync_bfly_p:
[----:B------:R-:W-:Y:S01]  /*1810*/  HFMA2.MMA R33, -RZ, RZ, 0, 0 ;  /* 0x00000000ff217435 */ /* 0x000fe200000001ff */
[----:B------:R-:W-:Y:S04]  /*1820*/  WARPSYNC R70 ;  /* 0x0000004600007348 */ /* 0x000fe80003800000 */
[----:B------:R0:W1:Y:S01]  /*1830*/  SHFL.BFLY PT, R73, R75, R72, R73 ;  /* 0x0c0000484b497389 */ /* 0x00006200000e0049 */
[----:B------:R-:W-:Y:S05]  /*1840*/  RET.REL.NODEC R32 `(_ZN10layer_norm31ln_parallel_residual_bwd_kernelINS_13Kernel_traitsI13__nv_bfloat16S2_fS2_fjLj256ELj1ELj4ELj1ELj16ENS_18Kernel_traits_baseILj256ES2_S2_fS2_fjLj128EEEEELb0ELb1ELb1EEEvNS_9BwdParamsE) ;  /* 0xffffe7b020007950 */ /* 0x000fea0003c3ffff */
.L_x_490:
        /* <DEDUP_REMOVED lines=11> */
.L_x_1574:


//--------------------- .text._ZN10layer_norm31ln_parallel_residual_bwd_kernelINS_13Kernel_traitsI13__nv_bfloat16S2_fS2_fjLj256ELj1ELj4ELj1ELj16ENS_18Kernel_traits_baseILj256ES2_S2_fS2_fjLj128EEEEELb1ELb0ELb0EEEvNS_9BwdParamsE --------------------------
	.section	.text._ZN10layer_norm31ln_parallel_residual_bwd_kernelINS_13Kernel_traitsI13__nv_bfloat16S2_fS2_fjLj256ELj1ELj4ELj1ELj16ENS_18Kernel_traits_baseILj256ES2_S2_fS2_fjLj128EEEEELb1ELb0ELb0EEEvNS_9BwdParamsE,"ax",@progbits
	.sectioninfo	@"SHI_REGISTERS=128"
	.align	128
        .global         _ZN10layer_norm31ln_parallel_residual_bwd_kernelINS_13Kernel_traitsI13__nv_bfloat16S2_fS2_fjLj256ELj1ELj4ELj1ELj16ENS_18Kernel_traits_baseILj256ES2_S2_fS2_fjLj128EEEEELb1ELb0ELb0EEEvNS_9BwdParamsE
        .type           _ZN10layer_norm31ln_parallel_residual_bwd_kernelINS_13Kernel_traitsI13__nv_bfloat16S2_fS2_fjLj256ELj1ELj4ELj1ELj16ENS_18Kernel_traits_baseILj256ES2_S2_fS2_fjLj128EEEEELb1ELb0ELb0EEEvNS_9BwdParamsE,@function
        .size           _ZN10layer_norm31ln_parallel_residual_bwd_kernelINS_13Kernel_traitsI13__nv_bfloat16S2_fS2_fjLj256ELj1ELj4ELj1ELj16ENS_18Kernel_traits_baseILj256ES2_S2_fS2_fjLj128EEEEELb1ELb0ELb0EEEvNS_9BwdParamsE,(.L_x_1575 - _ZN10layer_norm31ln_parallel_residual_bwd_kernelINS_13Kernel_traitsI13__nv_bfloat16S2_fS2_fjLj256ELj1ELj4ELj1ELj16ENS_18Kernel_traits_baseILj256ES2_S2_fS2_fjLj128EEEEELb1ELb0ELb0EEEvNS_9BwdParamsE)
        .other          _ZN10layer_norm31ln_parallel_residual_bwd_kernelINS_13Kernel_traitsI13__nv_bfloat16S2_fS2_fjLj256ELj1ELj4ELj1ELj16ENS_18Kernel_traits_baseILj256ES2_S2_fS2_fjLj128EEEEELb1ELb0ELb0EEEvNS_9BwdParamsE,@"STO_CUDA_ENTRY STV_DEFAULT"
_ZN10layer_norm31ln_parallel_residual_bwd_kernelINS_13Kernel_traitsI13__nv_bfloat16S2_fS2_fjLj256ELj1ELj4ELj1ELj16ENS_18Kernel_traits_baseILj256ES2_S2_fS2_fjLj128EEEEELb1ELb0ELb0EEEvNS_9BwdParamsE:
.text._ZN10layer_norm31ln_parallel_residual_bwd_kernelINS_13Kernel_traitsI13__nv_bfloat16S2_fS2_fjLj256ELj1ELj4ELj1ELj16ENS_18Kernel_traits_baseILj256ES2_S2_fS2_fjLj128EEEEELb1ELb0ELb0EEEvNS_9BwdParamsE:
[----:B------:R-:W-:Y:S02]  /*0000*/  IMAD.MOV.U32 R1, RZ, RZ, c[0x0][0x28] ;  /* 0x00000a00ff017624 */ /* 0x000fe400078e00ff */
        /* <DEDUP_REMOVED lines=32> */
[----:B0-----:R-:W-:-:S04]  /*0210*/  LEA R91, R0, R91, 0x2 ;  /* 0x0000005b005b7211 */ /* 0x001fc800078e10ff */
        /* <DEDUP_REMOVED lines=20> */
.L_x_498:
        /* <DEDUP_REMOVED lines=10> */
[----:B0-----:R-:W-:Y:S01]  /*0400*/  ISETP.NE.U32.AND P0, PT, RZ, c[0x0][0x250], PT ;  /* 0x00009400ff007a0c */ /* 0x001fe20003f05070 */
[C---:B------:R-:W-:Y:S01]  /*0410*/  IMAD.SHL.U32 R72, R93.reuse, 0x8, RZ ;  /* 0x000000085d487824 */ /* 0x040fe200078e00ff */
[----:B------:R-:W-:Y:S01]  /*0420*/  LEA R74, P1, R93, c[0x0][0x188], 0x5 ;  /* 0x000062005d4a7a11 */ /* 0x000fe200078228ff */
[----:B------:R-:W-:Y:S01]  /*0430*/  IMAD.WIDE R66, R91, R112, c[0x0][0x1a0] ;  /* 0x000068005b427625 */ /* 0x000fe200078e0270 */
[----:B------:R-:W-:Y:S02]  /*0440*/  ISETP.NE.AND.EX P0, PT, RZ, c[0x0][0x254], PT, P0 ;  /* 0x00009500ff007a0c */ /* 0x000fe40003f05300 */
[----:B------:R-:W-:Y:S02]  /*0450*/  LEA.HI.X R75, R93, c[0x0][0x18c], RZ, 0x5, P1 ;  /* 0x000063005d4b7a11 */ /* 0x000fe400008f2cff */
[----:B------:R-:W-:Y:S01]  /*0460*/  SHF.R.U32.HI R68, RZ, 0x1d, R93 ;  /* 0x0000001dff447819 */ /* 0x000fe2000001165d */
[----:B------:R0:W2:Y:S01]  /*0470*/  LDG.E R107, [R66.64] ;  /* 0x00000004426b7981 */ /* 0x0000a2000c1e1900 */
[----:B------:R-:W-:-:S02]  /*0480*/  IADD3 R2, P1, R72, c[0x0][0x190], RZ ;  /* 0x0000640048027a10 */ /* 0x000fc40007f3e0ff */
[----:B------:R-:W-:Y:S01]  /*0490*/  MOV R70, 0x10 ;  /* 0x0000001000467802 */ /* 0x000fe20000000f00 */
[----:B------:R1:W3:Y:S01]  /*04a0*/  LDG.E.128 R60, [R74.64+0x10] ;  /* 0x000010044a3c7981 */ /* 0x0002e2000c1e1d00 */
[----:B------:R-:W-:-:S03]  /*04b0*/  IADD3.X R3, R68, c[0x0][0x194], RZ, P1, !PT ;  /* 0x0000650044037a10 */ /* 0x000fc60000ffe4ff */
[----:B------:R-:W-:Y:S01]  /*04c0*/  @P0 IADD3 R72, P1, R72, c[0x0][0x198], RZ ;  /* 0x0000660048480a10 */ /* 0x000fe20007f3e0ff */
[CC--:B------:R-:W-:Y:S01]  /*04d0*/  IMAD.WIDE.U32 R64, R93.reuse, R70.reuse, c[0x0][0x208] ;  /* 0x000082005d407625 */ /* 0x0c0fe200078e0046 */
[----:B------:R1:W4:Y:S02]  /*04e0*/  LDG.E.128 R56, [R74.64] ;  /* 0x000000044a387981 */ /* 0x000324000c1e1d00 */
[----:B------:R-:W-:Y:S01]  /*04f0*/  @P0 IADD3.X R73, R68, c[0x0][0x19c], RZ, P1, !PT ;  /* 0x0000670044490a10 */ /* 0x000fe20000ffe4ff */
[----:B------:R-:W-:Y:S01]  /*0500*/  IMAD.WIDE.U32 R68, R93, R70, c[0x0][0x210] ;  /* 0x000084005d447625 */ /* 0x000fe200078e0046 */
[----:B------:R-:W4:Y:S04]  /*0510*/  LDG.E.64 R2, [R2.64] ;  /* 0x0000000402027981 */ /* 0x000f28000c1e1b00 */
[----:B------:R-:W4:Y:S04]  /*0520*/  @P0 LDG.E.64 R72, [R72.64] ;  /* 0x0000000448480981 */ /* 0x000f28000c1e1b00 */
[----:B------:R-:W4:Y:S04]  /*0530*/  LDG.E.128 R68, [R68.64] ;  /* 0x0000000444447981 */ /* 0x000f28000c1e1d00 */
[----:B0-----:R-:W4:Y:S01]  /*0540*/  LDG.E.128 R64, [R64.64] ;  /* 0x0000000440407981 */ /* 0x001f22000c1e1d00 */
[----:B------:R-:W-:-:S04]  /*0550*/  ISETP.NE.U32.AND P1, PT, RZ, c[0x0][0x218], PT ;  /* 0x00008600ff007a0c */ /* 0x000fc80003f25070 */
[----:B------:R-:W-:-:S13]  /*0560*/  ISETP.NE.AND.EX P1, PT, RZ, c[0x0][0x21c], PT, P1 ;  /* 0x00008700ff007a0c */ /* 0x000fda0003f25310 */
[----:B-1----:R-:W-:-:S04]  /*0570*/  @P1 LEA R74, P3, R93, c[0x0][0x218], 0x5 ;  /* 0x000086005d4a1a11 */ /* 0x002fc800078628ff */
[----:B------:R-:W-:-:S05]  /*0580*/  @P1 LEA.HI.X R75, R93, c[0x0][0x21c], RZ, 0x5, P3 ;  /* 0x000087005d4b1a11 */ /* 0x000fca00018f2cff */
[----:B------:R0:W5:Y:S04]  /*0590*/  @P1 LDG.E.128 R36, [R74.64] ;  /* 0x000000044a241981 */ /* 0x000168000c1e1d00 */
[----:B------:R0:W5:Y:S01]  /*05a0*/  @P1 LDG.E.128 R40, [R74.64+0x10] ;  /* 0x000010044a281981 */ /* 0x000162000c1e1d00 */
[----:B------:R-:W-:-:S04]  /*05b0*/  ISETP.NE.AND P1, PT, R103, RZ, PT ;  /* 0x000000ff6700720c */ /* 0x000fc80003f25270 */
[----:B--2---:R-:W-:-:S05]  /*05c0*/  FSEL R107, R107, RZ, !P1 ;  /* 0x000000ff6b6b7208 */ /* 0x004fca0004800000 */
[--C-:B---3--:R-:W-:Y:S02]  /*05d0*/  FADD.FTZ R113, R60, -R107.reuse ;  /* 0x8000006b3c717221 */ /* 0x108fe40000010000 */
[----:B------:R-:W-:Y:S01]  /*05e0*/  FADD.FTZ R111, R61, -R107 ;  /* 0x8000006b3d6f7221 */ /* 0x000fe20000010000 */
[C-C-:B----4-:R-:W-:Y:S02]  /*05f0*/  @P0 SHF.R.U64 R60, R72.reuse, 0x8, R73.reuse ;  /* 0x00000008483c0819 */ /* 0x150fe40000001249 */
[----:B------:R-:W-:Y:S02]  /*0600*/  @P0 SHF.R.U64 R61, R72, 0x10, R73 ;  /* 0x00000010483d0819 */ /* 0x000fe40000001249 */
[----:B------:R-:W-:Y:S02]  /*0610*/  @P0 PRMT R102, R60, 0x7610, R102 ;  /* 0x000076103c660816 */ /* 0x000fe40000000066 */
[----:B------:R-:W-:Y:S02]  /*0620*/  @P0 PRMT R101, R61, 0x7610, R101 ;  /* 0x000076103d650816 */ /* 0x000fe40000000065 */
[----:B------:R-:W-:-:S02]  /*0630*/  @P0 PRMT R100, R72, 0x7610, R100 ;  /* 0x0000761048640816 */ /* 0x000fc40000000064 */
[----:B------:R-:W-:Y:S02]  /*0640*/  @P0 PRMT R99, R73, 0x7610, R99 ;  /* 0x0000761049630816 */ /* 0x000fe40000000063 */
[--C-:B------:R-:W-:Y:S02]  /*0650*/  @P0 SHF.R.U64 R72, R72, 0x18, R73.reuse ;  /* 0x0000001848480819 */ /* 0x100fe40000001249 */
[--C-:B------:R-:W-:Y:S02]  /*0660*/  @P0 SHF.R.U32.HI R60, RZ, 0x8, R73.reuse ;  /* 0x00000008ff3c0819 */ /* 0x100fe40000011649 */
[--C-:B------:R-:W-:Y:S02]  /*0670*/  @P0 SHF.R.U32.HI R61, RZ, 0x10, R73.reuse ;  /* 0x00000010ff3d0819 */ /* 0x100fe40000011649 */
[----:B------:R-:W-:Y:S01]  /*0680*/  @P0 SHF.R.U32.HI R73, RZ, 0x18, R73 ;  /* 0x00000018ff490819 */ /* 0x000fe20000011649 */
[----:B------:R-:W-:-:S03]  /*0690*/  FADD.FTZ R123, R56, -R107 ;  /* 0x8000006b387b7221 */ /* 0x000fc60000010000 */
[----:B------:R-:W-:Y:S02]  /*06a0*/  @P0 PRMT R95, R73, 0x7610, R95 ;  /* 0x00007610495f0816 */ /* 0x000fe4000000005f */
[--C-:B------:R-:W-:Y:S01]  /*06b0*/  PRMT R73, RZ, 0x5410, R68.reuse ;  /* 0x00005410ff497816 */ /* 0x100fe20000000044 */
[--C-:B------:R-:W-:Y:S01]  /*06c0*/  FADD.FTZ R121, R57, -R107.reuse ;  /* 0x8000006b39797221 */ /* 0x100fe20000010000 */
[----:B------:R-:W-:Y:S01]  /*06d0*/  PRMT R68, RZ, 0x7610, R68 ;  /* 0x00007610ff447816 */ /* 0x000fe20000000044 */
[--C-:B------:R-:W-:Y:S02]  /*06e0*/  FADD.FTZ R117, R58, -R107.reuse ;  /* 0x8000006b3a757221 */ /* 0x100fe40000010000 */
[--C-:B------:R-:W-:Y:S02]  /*06f0*/  FADD.FTZ R115, R59, -R107.reuse ;  /* 0x8000006b3b737221 */ /* 0x100fe40000010000 */
[--C-:B------:R-:W-:Y:S01]  /*0700*/  FADD.FTZ R109, R62, -R107.reuse ;  /* 0x8000006b3e6d7221 */ /* 0x100fe20000010000 */
[----:B------:R-:W-:Y:S01]  /*0710*/  @P0 PRMT R96, R61, 0x7610, R96 ;  /* 0x000076103d600816 */ /* 0x000fe20000000060 */
[----:B------:R-:W-:Y:S01]  /*0720*/  FADD.FTZ R107, R63, -R107 ;  /* 0x8000006b3f6b7221 */ /* 0x000fe20000010000 */
[--C-:B------:R-:W-:Y:S01]  /*0730*/  PRMT R63, RZ, 0x5410, R64.reuse ;  /* 0x00005410ff3f7816 */ /* 0x100fe20000000040 */
[----:B------:R-:W-:Y:S01]  /*0740*/  FMUL.FTZ R62, R82, R73 ;  /* 0x00000049523e7220 */ /* 0x000fe20000410000 */
[----:B------:R-:W-:Y:S01]  /*0750*/  PRMT R64, RZ, 0x7610, R64 ;  /* 0x00007610ff407816 */ /* 0x000fe20000000040 */
[----:B-----5:R-:W-:Y:S01]  /*0760*/  FMUL.FTZ R61, R94, R123 ;  /* 0x0000007b5e3d7220 */ /* 0x020fe20000410000 */
[----:B------:R-:W-:-:S02]  /*0770*/  PRMT R125, RZ, 0x5410, R65 ;  /* 0x00005410ff7d7816 */ /* 0x000fc40000000041 */
[----:B------:R-:W-:Y:S01]  /*0780*/  PRMT R108, RZ, 0x7610, R65 ;  /* 0x00007610ff6c7816 */ /* 0x000fe20000000041 */
[----:B------:R-:W-:Y:S01]  /*0790*/  FMUL.FTZ R65, R81, R68 ;  /* 0x0000004451417220 */ /* 0x000fe20000410000 */
[----:B------:R-:W-:Y:S02]  /*07a0*/  @P0 PRMT R98, R72, 0x7610, R98 ;  /* 0x0000761048620816 */ /* 0x000fe40000000062 */
[----:B------:R-:W-:Y:S01]  /*07b0*/  @P0 PRMT R97, R60, 0x7610, R97 ;  /* 0x000076103c610816 */ /* 0x000fe20000000061 */
[----:B------:R-:W-:Y:S01]  /*07c0*/  FMUL.FTZ R60, R94, R121 ;  /* 0x000000795e3c7220 */ /* 0x000fe20000410000 */
[----:B------:R-:W-:Y:S01]  /*07d0*/  PRMT R72, RZ, 0x7610, R69 ;  /* 0x00007610ff487816 */ /* 0x000fe20000000045 */
[----:B------:R-:W-:Y:S01]  /*07e0*/  FADD.FTZ R12, R12, R63 ;  /* 0x0000003f0c0c7221 */ /* 0x000fe20000010000 */
[--C-:B0-----:R-:W-:Y:S01]  /*07f0*/  PRMT R75, RZ, 0x5410, R67.reuse ;  /* 0x00005410ff4b7816 */ /* 0x101fe20000000043 */
[-C--:B------:R-:W-:Y:S01]  /*0800*/  FFMA.FTZ R62, R90, R63.reuse, R62 ;  /* 0x0000003f5a3e7223 */ /* 0x080fe2000001003e */
[----:B------:R-:W-:Y:S01]  /*0810*/  PRMT R106, RZ, 0x7610, R67 ;  /* 0x00007610ff6a7816 */ /* 0x000fe20000000043 */
[----:B------:R-:W-:-:S02]  /*0820*/  FFMA.FTZ R4, R61, R63, R4 ;  /* 0x0000003f3d047223 */ /* 0x000fc40000010004 */
[----:B------:R-:W-:Y:S02]  /*0830*/  FADD.FTZ R13, R13, R64 ;  /* 0x000000400d0d7221 */ /* 0x000fe40000010000 */
[-C--:B------:R-:W-:Y:S02]  /*0840*/  FFMA.FTZ R63, R89, R64.reuse, R65 ;  /* 0x00000040593f7223 */ /* 0x080fe40000010041 */
[----:B------:R-:W-:Y:S01]  /*0850*/  FFMA.FTZ R5, R60, R64, R5 ;  /* 0x000000403c057223 */ /* 0x000fe20000010005 */
[----:B------:R-:W-:Y:S01]  /*0860*/  PRMT R110, RZ, 0x7610, R70 ;  /* 0x00007610ff6e7816 */ /* 0x000fe20000000046 */
[----:B------:R-:W-:Y:S02]  /*0870*/  FMUL.FTZ R67, R79, R72 ;  /* 0x000000484f437220 */ /* 0x000fe40000410000 */
[C---:B------:R-:W-:Y:S01]  /*0880*/  FMUL.FTZ R64, R94.reuse, R115 ;  /* 0x000000735e407220 */ /* 0x040fe20000410000 */
[----:B------:R-:W-:Y:S01]  /*0890*/  PRMT R115, RZ, 0x5410, R71 ;  /* 0x00005410ff737816 */ /* 0x000fe20000000047 */
[----:B------:R-:W-:Y:S01]  /*08a0*/  FMUL.FTZ R65, R94, R117 ;  /* 0x000000755e417220 */ /* 0x000fe20000410000 */
        /* <DEDUP_REMOVED lines=8> */
[----:B------:R-:W-:Y:S02]  /*0930*/  FMUL.FTZ R70, R94, R111 ;  /* 0x0000006f5e467220 */ /* 0x000fe40000410000 */
[----:B------:R-:W-:Y:S02]  /*0940*/  FADD.FTZ R24, R24, R73 ;  /* 0x0000004918187221 */ /* 0x000fe40000010000 */
[----:B------:R-:W-:Y:S02]  /*0950*/  FFMA.FTZ R32, R61, R73, R32 ;  /* 0x000000493d207223 */ /* 0x000fe40000010020 */
        /* <DEDUP_REMOVED lines=8> */
[----:B------:R-:W-:Y:S02]  /*09e0*/  FADD.FTZ R21, R21, R110 ;  /* 0x0000006e15157221 */ /* 0x000fe40000010000 */
[----:B------:R-:W-:Y:S02]  /*09f0*/  FFMA.FTZ R29, R70, R110, R29 ;  /* 0x0000006e461d7223 */ /* 0x000fe4000001001d */
[----:B------:R-:W-:Y:S02]  /*0a00*/  FMUL.FTZ R66, R80, R121 ;  /* 0x0000007950427220 */ /* 0x000fe40000410000 */
[----:B------:R-:W-:Y:S02]  /*0a10*/  FMUL.FTZ R74, R94, R107 ;  /* 0x0000006b5e4a7220 */ /* 0x000fe40000410000 */
[----:B------:R-:W-:Y:S02]  /*0a20*/  FADD.FTZ R110, RZ, R62 ;  /* 0x0000003eff6e7221 */ /* 0x000fe40000010000 */
[----:B------:R-:W-:-:S02]  /*0a30*/  FFMA.FTZ R107, R61, R62, RZ ;  /* 0x0000003e3d6b7223 */ /* 0x000fc400000100ff */
[----:B------:R-:W-:Y:S02]  /*0a40*/  FADD.FTZ R18, R18, R75 ;  /* 0x0000004b12127221 */ /* 0x000fe40000010000 */
[-C--:B------:R-:W-:Y:S02]  /*0a50*/  FFMA.FTZ R72, R84, R75.reuse, R72 ;  /* 0x0000004b54487223 */ /* 0x080fe40000010048 */
[----:B------:R-:W-:Y:S02]  /*0a60*/  FFMA.FTZ R10, R73, R75, R10 ;  /* 0x0000004b490a7223 */ /* 0x000fe4000001000a */
[----:B------:R-:W-:Y:S02]  /*0a70*/  FMUL.FTZ R75, R0, R108 ;  /* 0x0000006c004b7220 */ /* 0x000fe40000410000 */
[----:B------:R-:W-:Y:S02]  /*0a80*/  FFMA.FTZ R66, R88, R125, R66 ;  /* 0x0000007d58427223 */ /* 0x000fe40000010042 */
[----:B------:R-:W-:-:S02]  /*0a90*/  FADD.FTZ R109, R110, R63 ;  /* 0x0000003f6e6d7221 */ /* 0x000fc40000010000 */
[C---:B------:R-:W-:Y:S02]  /*0aa0*/  FFMA.FTZ R107, R60.reuse, R63, R107 ;  /* 0x0000003f3c6b7223 */ /* 0x040fe4000001006b */
[----:B------:R-:W-:Y:S02]  /*0ab0*/  FADD.FTZ R25, R25, R68 ;  /* 0x0000004419197221 */ /* 0x000fe40000010000 */
[----:B------:R-:W-:Y:S02]  /*0ac0*/  FFMA.FTZ R33, R60, R68, R33 ;  /* 0x000000443c217223 */ /* 0x000fe40000010021 */
[----:B------:R-:W-:Y:S02]  /*0ad0*/  FADD.FTZ R19, R19, R106 ;  /* 0x0000006a13137221 */ /* 0x000fe40000010000 */
[-C--:B------:R-:W-:Y:S02]  /*0ae0*/  FFMA.FTZ R75, R83, R106.reuse, R75 ;  /* 0x0000006a534b7223 */ /* 0x080fe4000001004b */
[----:B------:R-:W-:-:S02]  /*0af0*/  FFMA.FTZ R11, R74, R106, R11 ;  /* 0x0000006a4a0b7223 */ /* 0x000fc4000001000b */
[----:B------:R-:W-:Y:S02]  /*0b00*/  FMUL.FTZ R68, R78, R117 ;  /* 0x000000754e447220 */ /* 0x000fe40000410000 */
[----:B------:R-:W-:Y:S02]  /*0b10*/  FADD.FTZ R106, R109, R66 ;  /* 0x000000426d6a7221 */ /* 0x000fe40000010000 */
[----:B------:R-:W-:Y:S02]  /*0b20*/  FFMA.FTZ R107, R65, R66, R107 ;  /* 0x00000042416b7223 */ /* 0x000fe4000001006b */
[----:B------:R-:W-:Y:S02]  /*0b30*/  FFMA.FTZ R68, R86, R119, R68 ;  /* 0x0000007756447223 */ /* 0x000fe40000010044 */
[----:B------:R-:W-:Y:S02]  /*0b40*/  FADD.FTZ R109, R106, R67 ;  /* 0x000000436a6d7221 */ /* 0x000fe40000010000 */
[----:B------:R-:W-:-:S02]  /*0b50*/  FMUL.FTZ R69, R94, R113 ;  /* 0x000000715e457220 */ /* 0x000fc40000410000 */
[----:B------:R-:W-:Y:S01]  /*0b60*/  FFMA.FTZ R107, R64, R67, R107 ;  /* 0x00000043406b7223 */ /* 0x000fe2000001006b */
[--C-:B------:R-:W-:Y:S01]  /*0b70*/  SHF.R.U32.HI R59, RZ, 0x8, R3.reuse ;  /* 0x00000008ff3b7819 */ /* 0x100fe20000011603 */
[----:B------:R-:W-:Y:S02]  /*0b80*/  IMAD.MOV.U32 R58, RZ, RZ, R3 ;  /* 0x000000ffff3a7224 */ /* 0x000fe400078e0003 */
[----:B------:R-:W-:Y:S02]  /*0b90*/  FADD.FTZ R23, R23, R108 ;  /* 0x0000006c17177221 */ /* 0x000fe40000010000 */
[----:B------:R-:W-:Y:S02]  /*0ba0*/  FFMA.FTZ R31, R74, R108, R31 ;  /* 0x0000006c4a1f7223 */ /* 0x000fe4000001001f */
[----:B------:R-:W-:Y:S02]  /*0bb0*/  FADD.FTZ R108, R109, R68 ;  /* 0x000000446d6c7221 */ /* 0x000fe40000010000 */
[----:B------:R-:W-:Y:S01]  /*0bc0*/  FFMA.FTZ R109, R69, R68, R107 ;  /* 0x00000044456d7223 */ /* 0x000fe2000001006b */
[----:B------:R-:W-:-:S02]  /*0bd0*/  SHF.R.U64 R56, R2, 0x10, R3 ;  /* 0x0000001002387819 */ /* 0x000fc40000001203 */
[----:B------:R-:W-:Y:S01]  /*0be0*/  PRMT R106, R59, 0x7610, R106 ;  /* 0x000076103b6a7816 */ /* 0x000fe2000000006a */
[----:B------:R-:W-:Y:S01]  /*0bf0*/  FADD.FTZ R59, R108, R71 ;  /* 0x000000476c3b7221 */ /* 0x000fe20000010000 */
[----:B------:R-:W-:Y:S01]  /*0c00*/  PRMT R107, R58, 0x7610, R107 ;  /* 0x000076103a6b7816 */ /* 0x000fe2000000006b */
[--C-:B------:R-:W-:Y:S01]  /*0c10*/  FFMA.FTZ R58, R70, R71, R109.reuse ;  /* 0x00000047463a7223 */ /* 0x100fe2000001006d */
[----:B------:R-:W-:Y:S01]  /*0c20*/  PRMT R109, R56, 0x7610, R109 ;  /* 0x00007610386d7816 */ /* 0x000fe2000000006d */
[----:B------:R-:W-:Y:S01]  /*0c30*/  FADD.FTZ R56, R59, R72 ;  /* 0x000000483b387221 */ /* 0x000fe20000010000 */
[--C-:B------:R-:W-:Y:S01]  /*0c40*/  SHF.R.U32.HI R105, RZ, 0x18, R3.reuse ;  /* 0x00000018ff697819 */ /* 0x100fe20000011603 */
[----:B------:R-:W-:Y:S01]  /*0c50*/  FFMA.FTZ R59, R73, R72, R58 ;  /* 0x00000048493b7223 */ /* 0x000fe2000001003a */
[--C-:B------:R-:W-:Y:S02]  /*0c60*/  SHF.R.U32.HI R104, RZ, 0x10, R3.reuse ;  /* 0x00000010ff687819 */ /* 0x100fe40000011603 */
[----:B------:R-:W-:-:S02]  /*0c70*/  SHF.R.U64 R57, R2, 0x18, R3 ;  /* 0x0000001802397819 */ /* 0x000fc40000001203 */
[----:B------:R-:W-:Y:S01]  /*0c80*/  SHF.R.U64 R3, R2, 0x8, R3 ;  /* 0x0000000802037819 */ /* 0x000fe20000001203 */
[----:B------:R-:W-:Y:S01]  /*0c90*/  FADD.FTZ R14, R14, R125 ;  /* 0x0000007d0e0e7221 */ /* 0x000fe20000010000 */
[----:B------:R-:W-:Y:S01]  /*0ca0*/  PRMT R108, R57, 0x7610, R108 ;  /* 0x00007610396c7816 */ /* 0x000fe2000000006c */
[----:B------:R-:W-:Y:S01]  /*0cb0*/  FFMA.FTZ R6, R65, R125, R6 ;  /* 0x0000007d41067223 */ /* 0x000fe20000010006 */
[----:B------:R-:W-:Y:S01]  /*0cc0*/  PRMT R110, R3, 0x7610, R110 ;  /* 0x00007610036e7816 */ /* 0x000fe2000000006e */
[----:B------:R-:W-:Y:S01]  /*0cd0*/  FADD.FTZ R26, R26, R121 ;  /* 0x000000791a1a7221 */ /* 0x000fe20000010000 */
[----:B------:R-:W-:Y:S01]  /*0ce0*/  PRMT R111, R2, 0x7610, R111 ;  /* 0x00007610026f7816 */ /* 0x000fe2000000006f */
        /* <DEDUP_REMOVED lines=9> */
.L_x_493:
[----:B0-----:R-:W-:Y:S05]  /*0d80*/  BSYNC B0 ;  /* 0x0000000000007941 */ /* 0x001fea0003800000 */
.L_x_492:
[----:B------:R-:W-:Y:S05]  /*0d90*/  BRA.DIV ~URZ, `(.L_x_494) ;  /* 0x000011e27f007947 */ /* 0x000fea000b800000 */
[----:B------:R0:W1:Y:S02]  /*0da0*/  SHFL.BFLY PT, R57, R58, 0x1, 0x1f ;  /* 0x0c201f003a397f89 */ /* 0x00006400000e0000 */
.L_x_501:
        /* <DEDUP_REMOVED lines=18> */
.L_x_502:
        /* <DEDUP_REMOVED lines=8> */
[----:B------:R-:W-:Y:S01]  /*0f50*/  IMAD.MOV.U32 R120, RZ, RZ, 0x10 ;  /* 0x00000010ff787424 */ /* 0x000fe200078e00ff */
        /* <DEDUP_REMOVED lines=15> */
[----:B-----5:R-:W-:Y:S02]  /*1050*/  FMUL.FTZ R112, R94, R119 ;  /* 0x000000775e707220 */ /* 0x020fe40000410000 */
[----:B------:R-:W-:-:S02]  /*1060*/  FADD.FTZ R113, R67, -R56 ;  /* 0x8000003843717221 */ /* 0x000fc40000010000 */
[----:B------:R-:W-:Y:S02]  /*1070*/  FADD.FTZ R3, R62, -R3 ;  /* 0x800000033e037221 */ /* 0x000fe40000010000 */
[----:B------:R-:W-:Y:S01]  /*1080*/  FADD.FTZ R59, R63, -R2 ;  /* 0x800000023f3b7221 */ /* 0x000fe20000010000 */
[----:B------:R-:W-:Y:S01]  /*1090*/  @P1 MOV R2, 0x20 ;  /* 0x0000002000021802 */ /* 0x000fe20000000f00 */
[----:B------:R-:W-:Y:S02]  /*10a0*/  FADD.FTZ R115, R66, -R57 ;  /* 0x8000003942737221 */ /* 0x000fe40000010000 */
[----:B------:R-:W-:Y:S02]  /*10b0*/  FADD.FTZ R117, R68, -R117 ;  /* 0x8000007544757221 */ /* 0x000fe40000010000 */
[----:B------:R-:W-:Y:S02]  /*10c0*/  FADD.FTZ R121, R72, -R121 ;  /* 0x8000007948797221 */ /* 0x000fe40000010000 */
[----:B------:R-:W-:-:S02]  /*10d0*/  @P0 FADD.FTZ R112, R41, R112 ;  /* 0x0000007029700221 */ /* 0x000fc40000010000 */
[C---:B------:R-:W-:Y:S02]  /*10e0*/  FMUL.FTZ R116, R94.reuse, R113 ;  /* 0x000000715e747220 */ /* 0x040fe40000410000 */
[----:B------:R-:W-:Y:S01]  /*10f0*/  FMUL.FTZ R57, R94, R3 ;  /* 0x000000035e397220 */ /* 0x000fe20000410000 */
[----:B------:R-:W-:Y:S01]  /*1100*/  SEL R49, R112, R49, P1 ;  /* 0x0000003170317207 */ /* 0x000fe20000800000 */
        /* <DEDUP_REMOVED lines=16> */
[----:B------:R-:W-:Y:S01]  /*1210*/  LOP3.LUT P0, RZ, R106, 0xff, RZ, 0xc0, !PT ;  /* 0x000000ff6aff7812 */ /* 0x000fe2000780c0ff */
[----:B------:R-:W-:Y:S01]  /*1220*/  FMUL.FTZ R112, R112, c[0x0][0x1e8] ;  /* 0x00007a0070707a20 */ /* 0x000fe20000410000 */
[----:B------:R-:W-:Y:S01]  /*1230*/  SEL R48, R117, R48, P1 ;  /* 0x0000003075307207 */ /* 0x000fe20000800000 */
[----:B------:R-:W-:Y:S01]  /*1240*/  FMUL.FTZ R118, R57, c[0x0][0x1e8] ;  /* 0x00007a0039767a20 */ /* 0x000fe20000410000 */
[----:B------:R-:W-:Y:S01]  /*1250*/  SEL R50, R113, R50, P1 ;  /* 0x0000003271327207 */ /* 0x000fe20000800000 */
[----:B------:R-:W-:Y:S01]  /*1260*/  @P1 IMAD.WIDE.U32 R2, R93, R2, c[0x0][0x258] ;  /* 0x000096005d021625 */ /* 0x000fe200078e0002 */
[----:B------:R-:W-:-:S02]  /*1270*/  FSEL R59, R112, RZ, P0 ;  /* 0x000000ff703b7208 */ /* 0x000fc40000000000 */
[----:B------:R-:W-:Y:S01]  /*1280*/  LOP3.LUT P0, RZ, R111, 0xff, RZ, 0xc0, !PT ;  /* 0x000000ff6fff7812 */ /* 0x000fe2000780c0ff */
[----:B------:R-:W-:Y:S01]  /*1290*/  FMUL.FTZ R94, R117, c[0x0][0x1e8] ;  /* 0x00007a00755e7a20 */ /* 0x000fe20000410000 */
[----:B------:R-:W-:Y:S01]  /*12a0*/  SEL R51, R114, R51, P1 ;  /* 0x0000003372337207 */ /* 0x000fe20000800000 */
[----:B------:R-:W-:Y:S01]  /*12b0*/  FMUL.FTZ R117, R56, c[0x0][0x1e8] ;  /* 0x00007a0038757a20 */ /* 0x000fe20000410000 */
[----:B------:R-:W-:Y:S01]  /*12c0*/  FSEL R56, R118, RZ, P0 ;  /* 0x000000ff76387208 */ /* 0x000fe20000000000 */
[----:B------:R-:W-:Y:S01]  /*12d0*/  @P1 STG.E.128 [R2.64], R44 ;  /* 0x0000002c02001986 */ /* 0x000fe2000c101d04 */
[----:B------:R-:W-:Y:S01]  /*12e0*/  ISETP.NE.U32.AND P0, PT, RZ, c[0x0][0x250], PT ;  /* 0x00009400ff007a0c */ /* 0x000fe20003f05070 */
[----:B------:R-:W-:Y:S01]  /*12f0*/  FMUL.FTZ R115, R115, c[0x0][0x1e8] ;  /* 0x00007a0073737a20 */ /* 0x000fe20000410000 */
[----:B------:R-:W-:Y:S01]  /*1300*/  FSEL R58, R94, RZ, P3 ;  /* 0x000000ff5e3a7208 */ /* 0x000fe20001800000 */
[----:B------:R0:W-:Y:S01]  /*1310*/  @P1 STG.E.128 [R2.64+0x10], R48 ;  /* 0x0000103002001986 */ /* 0x0001e2000c101d04 */
[----:B------:R-:W-:Y:S01]  /*1320*/  LOP3.LUT P1, RZ, R109, 0xff, RZ, 0xc0, !PT ;  /* 0x000000ff6dff7812 */ /* 0x000fe2000782c0ff */
[----:B------:R-:W-:Y:S01]  /*1330*/  FMUL.FTZ R116, R116, c[0x0][0x1e8] ;  /* 0x00007a0074747a20 */ /* 0x000fe20000410000 */
[----:B------:R-:W-:Y:S01]  /*1340*/  ISETP.NE.AND.EX P0, PT, RZ, c[0x0][0x254], PT, P0 ;  /* 0x00009500ff007a0c */ /* 0x000fe20003f05300 */
[----:B------:R-:W-:Y:S01]  /*1350*/  FMUL.FTZ R113, R113, c[0x0][0x1e8] ;  /* 0x00007a0071717a20 */ /* 0x000fe20000410000 */
[----:B------:R-:W-:Y:S01]  /*1360*/  FSEL R57, R115, RZ, P1 ;  /* 0x000000ff73397208 */ /* 0x000fe20000800000 */
[----:B------:R-:W-:Y:S01]  /*1370*/  FMUL.FTZ R114, R114, c[0x0][0x1e8] ;  /* 0x00007a0072727a20 */ /* 0x000fe20000410000 */
[----:B------:R-:W-:-:S02]  /*1380*/  LOP3.LUT P1, RZ, R110, 0xff, RZ, 0xc0, !PT ;  /* 0x000000ff6eff7812 */ /* 0x000fc4000782c0ff */
[----:B------:R-:W-:Y:S02]  /*1390*/  LOP3.LUT P3, RZ, R108, 0xff, RZ, 0xc0, !PT ;  /* 0x000000ff6cff7812 */ /* 0x000fe4000786c0ff */
[----:B------:R-:W-:-:S05]  /*13a0*/  F2FP.BF16.PACK_AB R58, R59, R58 ;  /* 0x0000003a3b3a723e */ /* 0x000fca00000010ff */
[----:B------:R-:W-:Y:S02]  /*13b0*/  @P0 LOP3.LUT P4, RZ, R101, 0xff, RZ, 0xc0, !PT ;  /* 0x000000ff65ff0812 */ /* 0x000fe4000788c0ff */
[----:B0-----:R-:W-:Y:S02]  /*13c0*/  FSEL R3, R117, RZ, P1 ;  /* 0x000000ff75037208 */ /* 0x001fe40000800000 */
[----:B------:R-:W-:Y:S02]  /*13d0*/  LOP3.LUT P1, RZ, R104, 0xff, RZ, 0xc0, !PT ;  /* 0x000000ff68ff7812 */ /* 0x000fe4000782c0ff */
[----:B------:R-:W-:Y:S02]  /*13e0*/  FSEL R2, R116, RZ, P3 ;  /* 0x000000ff74027208 */ /* 0x000fe40001800000 */
[----:B------:R-:W-:Y:S02]  /*13f0*/  LOP3.LUT P3, RZ, R105, 0xff, RZ, 0xc0, !PT ;  /* 0x000000ff69ff7812 */ /* 0x000fe4000786c0ff */
[----:B------:R-:W-:-:S02]  /*1400*/  FSEL R59, R113, RZ, P1 ;  /* 0x000000ff713b7208 */ /* 0x000fc40000800000 */
[----:B------:R-:W-:Y:S02]  /*1410*/  @P0 LOP3.LUT P1, RZ, R100, 0xff, RZ, 0xc0, !PT ;  /* 0x000000ff64ff0812 */ /* 0x000fe4000782c0ff */
[----:B------:R-:W-:Y:S02]  /*1420*/  F2FP.BF16.PACK_AB R57, R2, R57 ;  /* 0x000000390239723e */ /* 0x000fe400000010ff */
[----:B------:R-:W-:Y:S02]  /*1430*/  FSEL R2, R114, RZ, P3 ;  /* 0x000000ff72027208 */ /* 0x000fe40001800000 */
        /* <DEDUP_REMOVED lines=8> */
[----:B------:R-:W-:-:S02]  /*14c0*/  @P0 LOP3.LUT P3, RZ, R97, 0xff, RZ, 0xc0, !PT ;  /* 0x000000ff61ff0812 */ /* 0x000fc4000786c0ff */
[----:B------:R-:W-:Y:S02]  /*14d0*/  @P0 LOP3.LUT P5, RZ, R95, 0xff, RZ, 0xc0, !PT ;  /* 0x000000ff5fff0812 */ /* 0x000fe400078ac0ff */
[----:B------:R-:W-:Y:S02]  /*14e0*/  @P0 FSEL R94, R94, RZ, P1 ;  /* 0x000000ff5e5e0208 */ /* 0x000fe40000800000 */
[----:B------:R-:W-:Y:S02]  /*14f0*/  @P0 FSEL R113, R113, RZ, P4 ;  /* 0x000000ff71710208 */ /* 0x000fe40002000000 */
[----:B------:R-:W-:Y:S02]  /*1500*/  F2FP.BF16.PACK_AB R56, R3, R56 ;  /* 0x000000380338723e */ /* 0x000fe400000010ff */
[----:B------:R-:W-:Y:S01]  /*1510*/  F2FP.BF16.PACK_AB R59, R2, R59 ;  /* 0x0000003b023b723e */ /* 0x000fe200000010ff */
[----:B------:R-:W-:Y:S01]  /*1520*/  IMAD.WIDE.U32 R2, R93, R120, c[0x0][0x248] ;  /* 0x000092005d027625 */ /* 0x000fe200078e0078 */
[----:B------:R-:W-:-:S02]  /*1530*/  @P0 F2FP.BF16.PACK_AB R118, RZ, R118 ;  /* 0x00000076ff76023e */ /* 0x000fc400000010ff */
[----:B------:R-:W-:Y:S02]  /*1540*/  @P0 F2FP.BF16.PACK_AB R115, RZ, R115 ;  /* 0x00000073ff73023e */ /* 0x000fe400000010ff */
[----:B------:R-:W-:Y:S01]  /*1550*/  @P0 FSEL R112, R112, RZ, P3 ;  /* 0x000000ff70700208 */ /* 0x000fe20001800000 */
[----:B------:R0:W-:Y:S01]  /*1560*/  STG.E.128 [R2.64], R56 ;  /* 0x0000003802007986 */ /* 0x0001e2000c101d04 */
[----:B------:R-:W-:Y:S02]  /*1570*/  @P0 FSEL R114, R114, RZ, P5 ;  /* 0x000000ff72720208 */ /* 0x000fe40002800000 */
[----:B------:R-:W-:Y:S02]  /*1580*/  @P0 F2FP.BF16.PACK_AB R94, RZ, R94 ;  /* 0x0000005eff5e023e */ /* 0x000fe400000010ff */
[----:B------:R-:W-:Y:S02]  /*1590*/  @P0 F2FP.BF16.PACK_AB R113, RZ, R113 ;  /* 0x00000071ff71023e */ /* 0x000fe400000010ff */
[----:B------:R-:W-:-:S02]  /*15a0*/  @P0 F2FP.BF16.PACK_AB R117, RZ, R117 ;  /* 0x00000075ff75023e */ /* 0x000fc400000010ff */
[----:B------:R-:W-:Y:S02]  /*15b0*/  @P0 F2FP.BF16.PACK_AB R116, RZ, R116 ;  /* 0x00000074ff74023e */ /* 0x000fe400000010ff */
[----:B------:R-:W-:Y:S02]  /*15c0*/  @P0 F2FP.BF16.PACK_AB R112, RZ, R112 ;  /* 0x00000070ff70023e */ /* 0x000fe400000010ff */
[----:B------:R-:W-:Y:S02]  /*15d0*/  @P0 F2FP.BF16.PACK_AB R114, RZ, R114 ;  /* 0x00000072ff72023e */ /* 0x000fe400000010ff */
[----:B------:R-:W-:Y:S02]  /*15e0*/  @P0 PRMT R52, R118, 0x7610, R52 ;  /* 0x0000761076340816 */ /* 0x000fe40000000034 */
[----:B------:R-:W-:Y:S02]  /*15f0*/  @P0 PRMT R53, R115, 0x7610, R53 ;  /* 0x0000761073350816 */ /* 0x000fe40000000035 */
[----:B0-----:R-:W-:-:S02]  /*1600*/  @P0 LEA R2, P1, R93, c[0x0][0x250], 0x4 ;  /* 0x000094005d020a11 */ /* 0x001fc400078220ff */
[----:B------:R-:W-:Y:S02]  /*1610*/  @P0 PRMT R54, R94, 0x7610, R54 ;  /* 0x000076105e360816 */ /* 0x000fe40000000036 */
[----:B------:R-:W-:Y:S02]  /*1620*/  @P0 PRMT R55, R113, 0x7610, R55 ;  /* 0x0000761071370816 */ /* 0x000fe40000000037 */
[----:B------:R-:W-:Y:S02]  /*1630*/  @P0 LEA.HI.X R3, R93, c[0x0][0x254], RZ, 0x4, P1 ;  /* 0x000095005d030a11 */ /* 0x000fe400008f24ff */
[----:B------:R-:W-:Y:S02]  /*1640*/  @P0 PRMT R52, R52, 0x5410, R117 ;  /* 0x0000541034340816 */ /* 0x000fe40000000075 */
[----:B------:R-:W-:Y:S02]  /*1650*/  @P0 PRMT R53, R53, 0x5410, R116 ;  /* 0x0000541035350816 */ /* 0x000fe40000000074 */
[----:B------:R-:W-:-:S02]  /*1660*/  @P0 PRMT R54, R54, 0x5410, R112 ;  /* 0x0000541036360816 */ /* 0x000fc40000000070 */
[----:B------:R-:W-:-:S05]  /*1670*/  @P0 PRMT R55, R55, 0x5410, R114 ;  /* 0x0000541037370816 */ /* 0x000fca0000000072 */
[----:B------:R0:W-:Y:S02]  /*1680*/  @P0 STG.E.128 [R2.64], R52 ;  /* 0x0000003402000986 */ /* 0x0001e4000c101d04 */
.L_x_497:
[----:B------:R-:W-:Y:S05]  /*1690*/  BSYNC B0 ;  /* 0x0000000000007941 */ /* 0x000fea0003800000 */
.L_x_496:
[----:B0-----:R-:W-:-:S05]  /*16a0*/  MOV R2, c[0x0][0x160] ;  /* 0x0000580000027a02 */ /* 0x001fca0000000f00 */
[----:B------:R-:W-:-:S05]  /*16b0*/  IMAD R91, R2, 0x4, R91 ;  /* 0x00000004025b7824 */ /* 0x000fca00078e025b */
[----:B------:R-:W-:-:S13]  /*16c0*/  ISETP.GE.AND P0, PT, R91, c[0x0][0x164], PT ;  /* 0x000059005b007a0c */ /* 0x000fda0003f06270 */
[----:B-12--5:R-:W-:Y:S01]  /*16d0*/  @P0 CALL.REL.NOINC `(.L_x_491) ;  /* 0x0000001000000944 */ /* 0x026fe20003c00000 */
[----:B------:R-:W-:Y:S05]  /*16e0*/  BRA `(.L_x_498) ;  /* 0xffffec7000007947 */ /* 0x000fea000383ffff */
.L_x_491:
[----:B-1----:R-:W0:Y:S01]  /*16f0*/  S2R R44, SR_TID.X ;  /* 0x00000000002c7919 */ /* 0x002e220000002100 */
        /* <DEDUP_REMOVED lines=8> */
[----:B-----5:R-:W2:Y:S04]  /*1780*/  LDS R37, [R44.X4+0x400] ;  /* 0x000400002c257984 */ /* 0x020ea80000004800 */
        /* <DEDUP_REMOVED lines=95> */
[----:B------:R-:W-:Y:S01]  /*1d80*/  IMAD.MOV.U32 R6, RZ, RZ, R10 ;  /* 0x000000ffff067224 */ /* 0x000fe200078e000a */
[----:B------:R-:W-:Y:S01]  /*1d90*/  MOV R7, R17 ;  /* 0x0000001100077202 */ /* 0x000fe20000000f00 */
[----:B------:R0:W-:Y:S01]  /*1da0*/  STG.E [R2.64], R13 ;  /* 0x0000000d02007986 */ /* 0x0001e2000c101904 */
[----:B------:R-:W-:Y:S02]  /*1db0*/  IADD3 R14, P1, R14, 0x200, RZ ;  /* 0x000002000e0e7810 */ /* 0x000fe40007f3e0ff */
[----:B------:R-:W-:Y:S01]  /*1dc0*/  IADD3 R10, P3, R10, 0x200, RZ ;  /* 0x000002000a0a7810 */ /* 0x000fe20007f7e0ff */
[----:B------:R1:W-:Y:S01]  /*1dd0*/  STG.E [R4.64], R41 ;  /* 0x0000002904007986 */ /* 0x0003e2000c101904 */
[----:B------:R-:W-:Y:S01]  /*1de0*/  IADD3 R12, P2, R12, 0x200, RZ ;  /* 0x000002000c0c7810 */ /* 0x000fe20007f5e0ff */
[----:B------:R-:W-:-:S02]  /*1df0*/  IMAD.X R25, RZ, RZ, R25, P1 ;  /* 0x000000ffff197224 */ /* 0x000fc400008e0619 */
[----:B------:R1:W-:Y:S01]  /*1e00*/  STG.E [R6.64], R27 ;  /* 0x0000001b06007986 */ /* 0x0003e2000c101904 */
[----:B------:R-:W-:Y:S01]  /*1e10*/  IADD3.X R23, RZ, R23, RZ, P2, !PT ;  /* 0x00000017ff177210 */ /* 0x000fe200017fe4ff */
[----:B------:R-:W-:Y:S02]  /*1e20*/  IMAD.X R17, RZ, RZ, R17, P3 ;  /* 0x000000ffff117224 */ /* 0x000fe400018e0611 */
[----:B0-----:R-:W-:Y:S01]  /*1e30*/  IMAD.MOV.U32 R2, RZ, RZ, R8 ;  /* 0x000000ffff027224 */ /* 0x001fe200078e0008 */
[----:B------:R-:W-:Y:S02]  /*1e40*/  MOV R3, R15 ;  /* 0x0000000f00037202 */ /* 0x000fe40000000f00 */
[----:B------:R-:W-:-:S03]  /*1e50*/  IADD3 R8, P4, R8, 0x200, RZ ;  /* 0x0000020008087810 */ /* 0x000fc60007f9e0ff */
[----:B------:R1:W-:Y:S01]  /*1e60*/  STG.E [R2.64], R43 ;  /* 0x0000002b02007986 */ /* 0x0003e2000c101904 */
[----:B------:R-:W-:-:S04]  /*1e70*/  IADD3.X R15, RZ, R15, RZ, P4, !PT ;  /* 0x0000000fff0f7210 */ /* 0x000fc800027fe4ff */
.L_x_500:
[----:B------:R-:W-:Y:S05]  /*1e80*/  BSYNC B0 ;  /* 0x0000000000007941 */ /* 0x000fea0003800000 */
.L_x_499:
[----:B-1----:R-:W-:Y:S01]  /*1e90*/  IMAD.MOV.U32 R2, RZ, RZ, R14 ;  /* 0x000000ffff027224 */ /* 0x002fe200078e000e */
        /* <DEDUP_REMOVED lines=9> */
[----:B0-----:R-:W-:Y:S01]  /*1f30*/  IMAD.MOV.U32 R2, RZ, RZ, R10 ;  /* 0x000000ffff027224 */ /* 0x001fe200078e000a */
[----:B------:R-:W-:-:S05]  /*1f40*/  MOV R3, R17 ;  /* 0x0000001100037202 */ /* 0x000fca0000000f00 */
[----:B------:R-:W-:Y:S04]  /*1f50*/  STG.E [R2.64], R21 ;  /* 0x0000001502007986 */ /* 0x000fe8000c101904 */
[----:B------:R-:W-:Y:S01]  /*1f60*/  STG.E [R4.64], R11 ;  /* 0x0000000b04007986 */ /* 0x000fe2000c101904 */
[----:B------:R-:W-:Y:S05]  /*1f70*/  EXIT ;  /* 0x000000000000794d */ /* 0x000fea0003800000 */
.L_x_494:
[----:B------:R-:W-:Y:S01]  /*1f80*/  HFMA2.MMA R115, -RZ, RZ, 0, 5.9604644775390625e-08 ;  /* 0x00000001ff737435 */ /* 0x000fe200000001ff */
[----:B------:R-:W-:Y:S01]  /*1f90*/  IMAD.MOV.U32 R56, RZ, RZ, R58 ;  /* 0x000000ffff387224 */ /* 0x000fe200078e003a */
[----:B------:R-:W-:Y:S01]  /*1fa0*/  MOV R117, 0xffffffff ;  /* 0xffffffff00757802 */ /* 0x000fe20000000f00 */
[----:B------:R-:W-:Y:S01]  /*1fb0*/  IMAD.MOV.U32 R114, RZ, RZ, 0x1f ;  /* 0x0000001fff727424 */ /* 0x000fe200078e00ff */
[----:B------:R-:W-:Y:S02]  /*1fc0*/  MOV R2, 0x1fe0 ;  /* 0x00001fe000027802 */ /* 0x000fe40000000f00 */
[----:B-----5:R-:W-:Y:S05]  /*1fd0*/  CALL.REL.NOINC `($__internal_40_$__cuda_sm70_shflsync_bfly_p) ;  /* 0x0000046000007944 */ /* 0x020fea0003c00000 */
[----:B-1----:R-:W-:Y:S01]  /*1fe0*/  IMAD.MOV.U32 R57, RZ, RZ, R56 ;  /* 0x000000ffff397224 */ /* 0x002fe200078e0038 */
[----:B0-----:R-:W-:Y:S05]  /*1ff0*/  BRA `(.L_x_501) ;  /* 0xffffedb000007947 */ /* 0x001fea000383ffff */
.L_x_495:
[----:B------:R-:W-:Y:S01]  /*2000*/  HFMA2.MMA R114, -RZ, RZ, 0, 1.847743988037109375e-06 ;  /* 0x0000001fff727435 */ /* 0x000fe200000001ff */
[----:B------:R-:W-:Y:S01]  /*2010*/  MOV R56, R59 ;  /* 0x0000003b00387202 */ /* 0x000fe20000000f00 */
[----:B------:R-:W-:Y:S01]  /*2020*/  IMAD.MOV.U32 R115, RZ, RZ, 0x1 ;  /* 0x00000001ff737424 */ /* 0x000fe200078e00ff */
[----:B------:R-:W-:Y:S01]  /*2030*/  MOV R2, 0x2060 ;  /* 0x0000206000027802 */ /* 0x000fe20000000f00 */
[----:B------:R-:W-:-:S02]  /*2040*/  IMAD.MOV.U32 R117, RZ, RZ, -0x1 ;  /* 0xffffffffff757424 */ /* 0x000fc400078e00ff */
[----:B01---5:R-:W-:Y:S05]  /*2050*/  CALL.REL.NOINC `($__internal_40_$__cuda_sm70_shflsync_bfly_p) ;  /* 0x000003e000007944 */ /* 0x023fea0003c00000 */
[----:B------:R-:W-:Y:S01]  /*2060*/  FADD.FTZ R58, R57, R58 ;  /* 0x0000003a393a7221 */ /* 0x000fe20000010000 */
[----:B0-----:R-:W-:Y:S01]  /*2070*/  MOV R115, 0x2 ;  /* 0x0000000200737802 */ /* 0x001fe20000000f00 */
[----:B-1----:R-:W-:Y:S01]  /*2080*/  FADD.FTZ R59, R59, R56 ;  /* 0x000000383b3b7221 */ /* 0x002fe20000010000 */
[----:B------:R-:W-:Y:S01]  /*2090*/  MOV R117, 0xffffffff ;  /* 0xffffffff00757802 */ /* 0x000fe20000000f00 */
[----:B------:R-:W-:Y:S01]  /*20a0*/  IMAD.MOV.U32 R114, RZ, RZ, 0x1f ;  /* 0x0000001fff727424 */ /* 0x000fe200078e00ff */
[----:B------:R-:W-:Y:S01]  /*20b0*/  MOV R2, 0x20e0 ;  /* 0x000020e000027802 */ /* 0x000fe20000000f00 */
[----:B------:R-:W-:-:S02]  /*20c0*/  IMAD.MOV.U32 R56, RZ, RZ, R58 ;  /* 0x000000ffff387224 */ /* 0x000fc400078e003a */
[----:B------:R-:W-:Y:S05]  /*20d0*/  CALL.REL.NOINC `($__internal_40_$__cuda_sm70_shflsync_bfly_p) ;  /* 0x0000036000007944 */ /* 0x000fea0003c00000 */
[----:B0-----:R-:W-:Y:S01]  /*20e0*/  HFMA2.MMA R115, -RZ, RZ, 0, 1.1920928955078125e-07 ;  /* 0x00000002ff737435 */ /* 0x001fe200000001ff */
[----:B-1----:R-:W-:Y:S01]  /*20f0*/  MOV R57, R56 ;  /* 0x0000003800397202 */ /* 0x002fe20000000f00 */
[----:B------:R-:W-:Y:S01]  /*2100*/  IMAD.MOV.U32 R56, RZ, RZ, R59 ;  /* 0x000000ffff387224 */ /* 0x000fe200078e003b */
[----:B------:R-:W-:Y:S01]  /*2110*/  MOV R117, 0xffffffff ;  /* 0xffffffff00757802 */ /* 0x000fe20000000f00 */
[----:B------:R-:W-:Y:S01]  /*2120*/  IMAD.MOV.U32 R114, RZ, RZ, 0x1f ;  /* 0x0000001fff727424 */ /* 0x000fe200078e00ff */
[----:B------:R-:W-:-:S02]  /*2130*/  MOV R2, 0x2150 ;  /* 0x0000215000027802 */ /* 0x000fc40000000f00 */
[----:B------:R-:W-:Y:S05]  /*2140*/  CALL.REL.NOINC `($__internal_40_$__cuda_sm70_shflsync_bfly_p) ;  /* 0x000002f000007944 */ /* 0x000fea0003c00000 */
[----:B------:R-:W-:Y:S01]  /*2150*/  FADD.FTZ R58, R57, R58 ;  /* 0x0000003a393a7221 */ /* 0x000fe20000010000 */
[----:B0-----:R-:W-:Y:S01]  /*2160*/  HFMA2.MMA R114, -RZ, RZ, 0, 1.847743988037109375e-06 ;  /* 0x0000001fff727435 */ /* 0x001fe200000001ff */
[----:B-1----:R-:W-:Y:S01]  /*2170*/  FADD.FTZ R59, R59, R56 ;  /* 0x000000383b3b7221 */ /* 0x002fe20000010000 */
[----:B------:R-:W-:Y:S01]  /*2180*/  MOV R2, 0x21d0 ;  /* 0x000021d000027802 */ /* 0x000fe20000000f00 */
[----:B------:R-:W-:Y:S01]  /*2190*/  IMAD.MOV.U32 R115, RZ, RZ, 0x4 ;  /* 0x00000004ff737424 */ /* 0x000fe200078e00ff */
[----:B------:R-:W-:Y:S01]  /*21a0*/  MOV R56, R58 ;  /* 0x0000003a00387202 */ /* 0x000fe20000000f00 */
[----:B------:R-:W-:-:S02]  /*21b0*/  IMAD.MOV.U32 R117, RZ, RZ, -0x1 ;  /* 0xffffffffff757424 */ /* 0x000fc400078e00ff */
[----:B------:R-:W-:Y:S05]  /*21c0*/  CALL.REL.NOINC `($__internal_40_$__cuda_sm70_shflsync_bfly_p) ;  /* 0x0000027000007944 */ /* 0x000fea0003c00000 */
[----:B0-----:R-:W-:Y:S01]  /*21d0*/  HFMA2.MMA R114, -RZ, RZ, 0, 1.847743988037109375e-06 ;  /* 0x0000001fff727435 */ /* 0x001fe200000001ff */
[----:B-1----:R-:W-:Y:S01]  /*21e0*/  IMAD.MOV.U32 R57, RZ, RZ, R56 ;  /* 0x000000ffff397224 */ /* 0x002fe200078e0038 */
[----:B------:R-:W-:Y:S01]  /*21f0*/  MOV R56, R59 ;  /* 0x0000003b00387202 */ /* 0x000fe20000000f00 */
[----:B------:R-:W-:Y:S01]  /*2200*/  IMAD.MOV.U32 R115, RZ, RZ, 0x4 ;  /* 0x00000004ff737424 */ /* 0x000fe200078e00ff */
[----:B------:R-:W-:Y:S01]  /*2210*/  MOV R2, 0x2240 ;  /* 0x0000224000027802 */ /* 0x000fe20000000f00 */
[----:B------:R-:W-:-:S02]  /*2220*/  IMAD.MOV.U32 R117, RZ, RZ, -0x1 ;  /* 0xffffffffff757424 */ /* 0x000fc400078e00ff */
[----:B------:R-:W-:Y:S05]  /*2230*/  CALL.REL.NOINC `($__internal_40_$__cuda_sm70_shflsync_bfly_p) ;  /* 0x0000020000007944 */ /* 0x000fea0003c00000 */
        /* <DEDUP_REMOVED lines=8> */
[----:B0-----:R-:W-:Y:S01]  /*22c0*/  HFMA2.MMA R115, -RZ, RZ, 0, 4.76837158203125e-07 ;  /* 0x00000008ff737435 */ /* 0x001fe200000001ff */
        /* <DEDUP_REMOVED lines=21> */
[----:B-1----:R-:W-:Y:S01]  /*2420*/  MOV R2, R56 ;  /* 0x0000003800027202 */ /* 0x002fe20000000f00 */
[----:B0-----:R-:W-:Y:S05]  /*2430*/  BRA `(.L_x_502) ;  /* 0xffffea9000007947 */ /* 0x001fea000383ffff */
        .weak           $__internal_40_$__cuda_sm70_shflsync_bfly_p
        .type           $__internal_40_$__cuda_sm70_shflsync_bfly_p,@function
        .size           $__internal_40_$__cuda_sm70_shflsync_bfly_p,(.L_x_1575 - $__internal_40_$__cuda_sm70_shflsync_bfly_p)
$__internal_40_$__cuda_sm70_shflsync_bfly_p:
[----:B------:R-:W-:Y:S01]  /*2440*/  IMAD.MOV.U32 R3, RZ, RZ, 0x0 ;  /* 0x00000000ff037424 */ /* 0x000fe200078e00ff */
[----:B------:R-:W-:Y:S04]  /*2450*/  WARPSYNC R117 ;  /* 0x0000007500007348 */ /* 0x000fe80003800000 */
[----:B------:R0:W1:Y:S01]  /*2460*/  SHFL.BFLY PT, R56, R56, R115, R114 ;  /* 0x0c00007338387389 */ /* 0x00006200000e0072 */
[----:B------:R-:W-:Y:S05]  /*2470*/  RET.REL.NODEC R2 `(_ZN10layer_norm31ln_parallel_residual_bwd_kernelINS_13Kernel_traitsI13__nv_bfloat16S2_fS2_fjLj256ELj1ELj4ELj1ELj16ENS_18Kernel_traits_baseILj256ES2_S2_fS2_fjLj128EEEEELb1ELb0ELb0EEEvNS_9BwdParamsE) ;  /* 0xffffdb8002007950 */ /* 0x000fea0003c3ffff */
.L_x_503:
        /* <DEDUP_REMOVED lines=16> */
.L_x_1575:


//--------------------- .text._ZN10layer_norm31ln_parallel_residual_bwd_kernelINS_13Kernel_traitsI13__nv_bfloat16S2_fS2_fjLj256ELj1ELj4ELj1ELj16ENS_18Kernel_traits_baseILj256ES2_S2_fS2_fjLj128EEEEELb1ELb0ELb1EEEvNS_9BwdParamsE --------------------------
	.section	.text._ZN10layer_norm31ln_parallel_residual_bwd_kernelINS_13Kernel_traitsI13__nv_bfloat16S2_fS2_fjLj256ELj1ELj4ELj1ELj16ENS_18Kernel_traits_baseILj256ES2_S2_fS2_fjLj128EEEEELb1ELb0ELb1EEEvNS_9BwdParamsE,"ax",@progbits
	.sectioninfo	@"SHI_REGISTERS=118"
	.align	128
        .global         _ZN10layer_norm31ln_parallel_residual_bwd_kernelINS_13Kernel_traitsI13__nv_bfloat16S2_fS2_fjLj256ELj1ELj4ELj1ELj16ENS_18Kernel_traits_baseILj256ES2_S2_fS2_fjLj128EEEEELb1ELb0ELb1EEEvNS_9BwdParamsE
        .type           _ZN10layer_norm31ln_parallel_residual_bwd_kernelINS_13Kernel_traitsI13__nv_bfloat16S2_fS2_fjLj256ELj1ELj4ELj1ELj16ENS_18Kernel_traits_baseILj256ES2_S2_fS2_fjLj128EEEEELb1ELb0ELb1EEEvNS_9BwdParamsE,@function
        .size           _ZN10layer_norm31ln_parallel_residual_bwd_kernelINS_13Kernel_traitsI13__nv_bfloat16S2_fS2_fjLj256ELj1ELj4ELj1ELj16ENS_18Kernel_traits_baseILj256ES2_S2_fS2_fjLj128EEEEELb1ELb0ELb1EEEvNS_9BwdParamsE,(.L_x_1576 - _ZN10layer_norm31ln_parallel_residual_bwd_kernelINS_13Kernel_traitsI13__nv_bfloat16S2_fS2_fjLj256ELj1ELj4ELj1ELj16ENS_18Kernel_traits_baseILj256ES2_S2_fS2_fjLj128EEEEELb1ELb0ELb1EEEvNS_9BwdParamsE)
        .other          _ZN10layer_norm31ln_parallel_residual_bwd_kernelINS_13Kernel_traitsI13__nv_bfloat16S2_fS2_fjLj256ELj1ELj4ELj1ELj16ENS_18Kernel_traits_baseILj256ES2_S2_fS2_fjLj128EEEEELb1ELb0ELb1EEEvNS_9BwdParamsE,@"STO_CUDA_ENTRY STV_DEFAULT"
_ZN10layer_norm31ln_parallel_residual_bwd_kernelINS_13Kernel_traitsI13__nv_bfloat16S2_fS2_fjLj256ELj1ELj4ELj1ELj16ENS_18Kernel_traits_baseILj256ES2_S2_fS2_fjLj128EEEEELb1ELb0ELb1EEEvNS_9BwdParamsE:
.text._ZN10layer_norm31ln_parallel_residual_bwd_kernelINS_13Kernel_traitsI13__nv_bfloat16S2_fS2_fjLj256ELj1ELj4ELj1ELj16ENS_18Kernel_traits_baseILj256ES2_S2_fS2_fjLj128EEEEELb1ELb0ELb1EEEvNS_9BwdParamsE:
        /* <DEDUP_REMOVED lines=25> */
.L_x_504:
[----:B------:R-:W-:-:S04]  /*0190*/  SHF.L.U32 R2, R0, 0x4, RZ ;  /* 0x0000000400027819 */ /* 0x000fc800000006ff */
[----:B------:R-:W-:-:S04]  /*01a0*/  LOP3.LUT R24, R2, 0x1f0, RZ, 0xc0, !PT ;  /* 0x000001f002187812 */ /* 0x000fc800078ec0ff */
[----:B------:R-:W-:-:S05]  /*01b0*/  IADD3 R2, P0, R24, c[0x0][0x1b0], RZ ;  /* 0x00006c0018027a10 */ /* 0x000fca0007f1e0ff */
[----:B------:R-:W-:Y:S01]  /*01c0*/  IMAD.X R3, RZ, RZ, c[0x0][0x1b4], P0 ;  /* 0x00006d00ff037624 */ /* 0x000fe200000e06ff */
[----:B------:R-:W-:-:S04]  /*01d0*/  IADD3 R24, P0, R24, c[0x0][0x1b8], RZ ;  /* 0x00006e0018187a10 */ /* 0x000fc80007f1e0ff */
[----:B------:R-:W-:Y:S01]  /*01e0*/  IADD3.X R25, RZ, c[0x0][0x1bc], RZ, P0, !PT ;  /* 0x00006f00ff197a10 */ /* 0x000fe200007fe4ff */
[----:B------:R0:W2:Y:S05]  /*01f0*/  LDG.E.128 R4, [R2.64] ;  /* 0x0000000402047981 */ /* 0x0000aa000c1e1d00 */
[----:B------:R-:W3:Y:S01]  /*0200*/  LDG.E.128 R24, [R24.64] ;  /* 0x0000000418187981 */ /* 0x000ee2000c1e1d00 */
        /* <DEDUP_REMOVED lines=8> */
[----:B0-----:R-:W-:Y:S01]  /*0290*/  CS2R R2, SRZ ;  /* 0x0000000000027805 */ /* 0x001fe2000001ff00 */
        /* <DEDUP_REMOVED lines=25> */
.L_x_509:
[----:B------:R-:W-:Y:S01]  /*0430*/  IMAD R44, R86, c[0x0][0x168], RZ ;  /* 0x00005a00562c7a24 */ /* 0x000fe200078e02ff */
[----:B------:R-:W-:Y:S01]  /*0440*/  LOP3.LUT R102, R0, 0x1f, RZ, 0xc0, !PT ;  /* 0x0000001f00667812 */ /* 0x000fe200078ec0ff */
[----:B------:R-:W-:Y:S01]  /*0450*/  IMAD.MOV.U32 R81, RZ, RZ, 0x4 ;  /* 0x00000004ff517424 */ /* 0x000fe200078e00ff */
[----:B------:R-:W-:Y:S02]  /*0460*/  MOV R53, 0x10 ;  /* 0x0000001000357802 */ /* 0x000fe40000000f00 */
[----:B------:R-:W-:Y:S01]  /*0470*/  SHF.R.S32.HI R45, RZ, 0x1f, R44 ;  /* 0x0000001fff2d7819 */ /* 0x000fe2000001142c */
[----:B------:R-:W-:-:S03]  /*0480*/  IMAD.WIDE R78, R86, R81, c[0x0][0x1a0] ;  /* 0x00006800564e7625 */ /* 0x000fc600078e0251 */
[----:B------:R-:W-:Y:S02]  /*0490*/  LEA.HI R45, R45, R44, RZ, 0x3 ;  /* 0x0000002c2d2d7211 */ /* 0x000fe400078f18ff */
[----:B------:R0:W2:Y:S02]  /*04a0*/  LDG.E R104, [R78.64] ;  /* 0x000000044e687981 */ /* 0x0000a4000c1e1900 */
[----:B------:R-:W-:-:S04]  /*04b0*/  LEA.HI.SX32 R102, R45, R102, 0x1d ;  /* 0x000000662d667211 */ /* 0x000fc800078feaff */
[C---:B------:R-:W-:Y:S01]  /*04c0*/  LEA R82, P0, R102.reuse, c[0x0][0x188], 0x5 ;  /* 0x0000620066527a11 */ /* 0x040fe200078028ff */
[----:B------:R-:W-:-:S03]  /*04d0*/  IMAD.WIDE.U32 R48, R102, R53, c[0x0][0x208] ;  /* 0x0000820066307625 */ /* 0x000fc600078e0035 */
[C---:B------:R-:W-:Y:S01]  /*04e0*/  LEA.HI.X R83, R102.reuse, c[0x0][0x18c], RZ, 0x5, P0 ;  /* 0x0000630066537a11 */ /* 0x040fe200000f2cff */
[----:B------:R-:W-:Y:S02]  /*04f0*/  IMAD.WIDE.U32 R52, R102, R53, c[0x0][0x210] ;  /* 0x0000840066347625 */ /* 0x000fe400078e0035 */
[----:B------:R-:W3:Y:S02]  /*0500*/  LDG.E.128 R48, [R48.64] ;  /* 0x0000000430307981 */ /* 0x000ee4000c1e1d00 */
[----:B------:R-:W-:Y:S02]  /*0510*/  IMAD.WIDE R80, R86, R81, c[0x0][0x1a8] ;  /* 0x00006a0056507625 */ /* 0x000fe400078e0251 */
[----:B------:R1:W4:Y:S04]  /*0520*/  LDG.E.128 R44, [R82.64] ;  /* 0x00000004522c7981 */ /* 0x000328000c1e1d00 */
[----:B------:R-:W4:Y:S04]  /*0530*/  LDG.E.128 R52, [R52.64] ;  /* 0x0000000434347981 */ /* 0x000f28000c1e1d00 */
[----:B------:R0:W4:Y:S01]  /*0540*/  LDG.E R103, [R80.64] ;  /* 0x0000000450677981 */ /* 0x000122000c1e1900 */
[----:B------:R-:W-:-:S03]  /*0550*/  ISETP.NE.U32.AND P0, PT, RZ, c[0x0][0x250], PT ;  /* 0x00009400ff007a0c */ /* 0x000fc60003f05070 */
[----:B------:R1:W4:Y:S01]  /*0560*/  LDG.E.128 R56, [R82.64+0x10] ;  /* 0x0000100452387981 */ /* 0x000322000c1e1d00 */
[----:B------:R-:W-:Y:S01]  /*0570*/  ISETP.NE.AND.EX P0, PT, RZ, c[0x0][0x254], PT, P0 ;  /* 0x00009500ff007a0c */ /* 0x000fe20003f05300 */
[----:B------:R-:W-:Y:S01]  /*0580*/  IMAD.SHL.U32 R105, R102, 0x8, RZ ;  /* 0x0000000866697824 */ /* 0x000fe200078e00ff */
[----:B------:R-:W-:-:S11]  /*0590*/  SHF.R.U32.HI R106, RZ, 0x1d, R102 ;  /* 0x0000001dff6a7819 */ /* 0x000fd60000011666 */
        /* <DEDUP_REMOVED lines=15> */
[--C-:B----4-:R-:W-:Y:S01]  /*0690*/  FADD.FTZ R108, R44, -R104.reuse ;  /* 0x800000682c6c7221 */ /* 0x110fe20000010000 */
[----:B------:R-:W-:Y:S01]  /*06a0*/  PRMT R107, RZ, 0x7610, R49 ;  /* 0x00007610ff6b7816 */ /* 0x000fe20000000031 */
[----:B------:R-:W-:Y:S01]  /*06b0*/  FADD.FTZ R106, R47, -R104 ;  /* 0x800000682f6a7221 */ /* 0x000fe20000010000 */
[----:B------:R-:W-:Y:S01]  /*06c0*/  PRMT R109, RZ, 0x5410, R52 ;  /* 0x00005410ff6d7816 */ /* 0x000fe20000000034 */
[----:B------:R-:W-:Y:S01]  /*06d0*/  FADD.FTZ R114, R46, -R104 ;  /* 0x800000682e727221 */ /* 0x000fe20000010000 */
[----:B------:R-:W-:Y:S02]  /*06e0*/  PRMT R47, RZ, 0x5410, R48 ;  /* 0x00005410ff2f7816 */ /* 0x000fe40000000030 */
[--C-:B------:R-:W-:Y:S01]  /*06f0*/  PRMT R44, RZ, 0x5410, R50.reuse ;  /* 0x00005410ff2c7816 */ /* 0x100fe20000000032 */
[----:B------:R-:W-:Y:S01]  /*0700*/  FMUL.FTZ R46, R103, R108 ;  /* 0x0000006c672e7220 */ /* 0x000fe20000410000 */
[----:B------:R-:W-:Y:S01]  /*0710*/  PRMT R49, RZ, 0x7610, R50 ;  /* 0x00007610ff317816 */ /* 0x000fe20000000032 */
[----:B------:R-:W-:Y:S01]  /*0720*/  FMUL.FTZ R50, R84, R109 ;  /* 0x0000006d54327220 */ /* 0x000fe20000410000 */
[----:B------:R-:W-:Y:S01]  /*0730*/  PRMT R113, RZ, 0x5410, R53 ;  /* 0x00005410ff717816 */ /* 0x000fe20000000035 */
[----:B------:R-:W-:-:S02]  /*0740*/  FADD.FTZ R68, R47, R68 ;  /* 0x000000442f447221 */ /* 0x000fc40000010000 */
[-C--:B------:R-:W-:Y:S02]  /*0750*/  FFMA.FTZ R85, R46, R47.reuse, R85 ;  /* 0x0000002f2e557223 */ /* 0x080fe40000010055 */
[----:B------:R-:W-:Y:S02]  /*0760*/  FFMA.FTZ R47, R69, R47, R50 ;  /* 0x0000002f452f7223 */ /* 0x000fe40000010032 */
[----:B------:R-:W-:Y:S01]  /*0770*/  FMUL.FTZ R50, R103, R114 ;  /* 0x0000007267327220 */ /* 0x000fe20000410000 */
[----:B------:R-:W-:Y:S01]  /*0780*/  PRMT R105, RZ, 0x5410, R54 ;  /* 0x00005410ff697816 */ /* 0x000fe20000000036 */
[----:B------:R-:W-:Y:S02]  /*0790*/  FMUL.FTZ R108, R88, R113 ;  /* 0x00000071586c7220 */ /* 0x000fe40000410000 */
[----:B------:R-:W-:Y:S02]  /*07a0*/  FADD.FTZ R60, R81, R60 ;  /* 0x0000003c513c7221 */ /* 0x000fe40000010000 */
[-C--:B------:R-:W-:Y:S01]  /*07b0*/  FFMA.FTZ R61, R50, R81.reuse, R61 ;  /* 0x00000051323d7223 */ /* 0x080fe2000001003d */
[----:B------:R-:W-:Y:S01]  /*07c0*/  PRMT R112, RZ, 0x7610, R52 ;  /* 0x00007610ff707816 */ /* 0x000fe20000000034 */
[----:B------:R-:W-:Y:S01]  /*07d0*/  FFMA.FTZ R81, R71, R81, R108 ;  /* 0x0000005147517223 */ /* 0x000fe2000001006c */
[----:B------:R-:W-:Y:S01]  /*07e0*/  PRMT R80, RZ, 0x7610, R54 ;  /* 0x00007610ff507816 */ /* 0x000fe20000000036 */
[----:B------:R-:W-:-:S02]  /*07f0*/  FADD.FTZ R56, R56, -R104 ;  /* 0x8000006838387221 */ /* 0x000fc40000010000 */
[--C-:B------:R-:W-:Y:S02]  /*0800*/  FADD.FTZ R108, R58, -R104.reuse ;  /* 0x800000683a6c7221 */ /* 0x100fe40000010000 */
[----:B------:R-:W-:Y:S02]  /*0810*/  FMUL.FTZ R52, R103, R106 ;  /* 0x0000006a67347220 */ /* 0x000fe40000410000 */
[----:B------:R-:W-:Y:S02]  /*0820*/  FMUL.FTZ R58, R90, R105 ;  /* 0x000000695a3a7220 */ /* 0x000fe40000410000 */
[--C-:B------:R-:W-:Y:S01]  /*0830*/  FADD.FTZ R106, R57, -R104.reuse ;  /* 0x80000068396a7221 */ /* 0x100fe20000010000 */
[----:B------:R-:W-:Y:S01]  /*0840*/  PRMT R115, RZ, 0x7610, R53 ;  /* 0x00007610ff737816 */ /* 0x000fe20000000035 */
[--C-:B------:R-:W-:Y:S02]  /*0850*/  FADD.FTZ R110, R45, -R104.reuse ;  /* 0x800000682d6e7221 */ /* 0x100fe40000010000 */
[----:B------:R-:W-:Y:S01]  /*0860*/  FMUL.FTZ R57, R103, R56 ;  /* 0x0000003867397220 */ /* 0x000fe20000410000 */
[----:B------:R-:W-:Y:S01]  /*0870*/  PRMT R53, RZ, 0x5410, R55 ;  /* 0x00005410ff357816 */ /* 0x000fe20000000037 */
[----:B------:R-:W-:-:S02]  /*0880*/  FADD.FTZ R104, R59, -R104 ;  /* 0x800000683b687221 */ /* 0x000fc40000010000 */
[----:B------:R-:W-:Y:S02]  /*0890*/  FFMA.FTZ R56, R73, R44, R58 ;  /* 0x0000002c49387223 */ /* 0x000fe4000001003a */
[----:B------:R-:W-:Y:S02]  /*08a0*/  FMUL.FTZ R59, R91, R80 ;  /* 0x000000505b3b7220 */ /* 0x000fe40000410000 */
[----:B------:R-:W-:Y:S01]  /*08b0*/  FMUL.FTZ R58, R103, R106 ;  /* 0x0000006a673a7220 */ /* 0x000fe20000410000 */
[----:B------:R-:W-:Y:S01]  /*08c0*/  PRMT R45, RZ, 0x5410, R51 ;  /* 0x00005410ff2d7816 */ /* 0x000fe20000000033 */
[----:B------:R-:W-:Y:S01]  /*08d0*/  FADD.FTZ R12, R49, R12 ;  /* 0x0000000c310c7221 */ /* 0x000fe20000010000 */
[----:B------:R-:W-:Y:S01]  /*08e0*/  PRMT R111, RZ, 0x7610, R48 ;  /* 0x00007610ff6f7816 */ /* 0x000fe20000000030 */
[-C--:B------:R-:W-:Y:S01]  /*08f0*/  FFMA.FTZ R59, R74, R49.reuse, R59 ;  /* 0x000000314a3b7223 */ /* 0x080fe2000001003b */
[----:B------:R-:W-:Y:S01]  /*0900*/  PRMT R54, RZ, 0x7610, R55 ;  /* 0x00007610ff367816 */ /* 0x000fe20000000037 */
[----:B------:R-:W-:-:S02]  /*0910*/  FFMA.FTZ R15, R58, R49, R15 ;  /* 0x000000313a0f7223 */ /* 0x000fc4000001000f */
[----:B------:R-:W-:Y:S02]  /*0920*/  FADD.FTZ R7, R80, R7 ;  /* 0x0000000750077221 */ /* 0x000fe40000010000 */
[----:B------:R-:W-:Y:S02]  /*0930*/  FFMA.FTZ R5, R58, R80, R5 ;  /* 0x000000503a057223 */ /* 0x000fe40000010005 */
[----:B------:R-:W-:Y:S02]  /*0940*/  FMUL.FTZ R80, R92, R53 ;  /* 0x000000355c507220 */ /* 0x000fe40000410000 */
[----:B------:R-:W-:Y:S02]  /*0950*/  FMUL.FTZ R49, R103, R108 ;  /* 0x0000006c67317220 */ /* 0x000fe40000410000 */
[----:B------:R-:W-:Y:S02]  /*0960*/  FMUL.FTZ R55, R87, R112 ;  /* 0x0000007057377220 */ /* 0x000fe40000410000 */
[----:B------:R-:W-:-:S02]  /*0970*/  FADD.FTZ R9, R44, R9 ;  /* 0x000000092c097221 */ /* 0x000fc40000010000 */
[----:B------:R-:W-:Y:S02]  /*0980*/  FFMA.FTZ R14, R57, R44, R14 ;  /* 0x0000002c390e7223 */ /* 0x000fe4000001000e */
[----:B------:R-:W-:Y:S02]  /*0990*/  FADD.FTZ R8, R45, R8 ;  /* 0x000000082d087221 */ /* 0x000fe40000010000 */
[-C--:B------:R-:W-:Y:S02]  /*09a0*/  FFMA.FTZ R80, R75, R45.reuse, R80 ;  /* 0x0000002d4b507223 */ /* 0x080fe40000010050 */
[----:B------:R-:W-:Y:S01]  /*09b0*/  FFMA.FTZ R16, R49, R45, R16 ;  /* 0x0000002d31107223 */ /* 0x000fe20000010010 */
[----:B------:R-:W-:Y:S01]  /*09c0*/  PRMT R51, RZ, 0x7610, R51 ;  /* 0x00007610ff337816 */ /* 0x000fe20000000033 */
[----:B------:R-:W-:Y:S02]  /*09d0*/  FMUL.FTZ R48, R103, R110 ;  /* 0x0000006e67307220 */ /* 0x000fe40000410000 */
[----:B------:R-:W-:-:S02]  /*09e0*/  FFMA.FTZ R55, R70, R111, R55 ;  /* 0x0000006f46377223 */ /* 0x000fc40000010037 */
[----:B------:R-:W-:Y:S02]  /*09f0*/  FADD.FTZ R44, RZ, R47 ;  /* 0x0000002fff2c7221 */ /* 0x000fe40000010000 */
[----:B------:R-:W-:Y:S02]  /*0a00*/  FFMA.FTZ R45, R46, R47, RZ ;  /* 0x0000002f2e2d7223 */ /* 0x000fe400000100ff */
[----:B------:R-:W-:Y:S02]  /*0a10*/  FADD.FTZ R13, R105, R13 ;  /* 0x0000000d690d7221 */ /* 0x000fe40000010000 */
[----:B------:R-:W-:Y:S02]  /*0a20*/  FFMA.FTZ R4, R57, R105, R4 ;  /* 0x0000006939047223 */ /* 0x000fe40000010004 */
[----:B------:R-:W-:Y:S02]  /*0a30*/  FMUL.FTZ R105, R93, R54 ;  /* 0x000000365d697220 */ /* 0x000fe40000410000 */
[----:B------:R-:W-:-:S02]  /*0a40*/  FMUL.FTZ R104, R103, R104 ;  /* 0x0000006867687220 */ /* 0x000fc40000410000 */
[----:B------:R-:W-:Y:S02]  /*0a50*/  FMUL.FTZ R110, R89, R115 ;  /* 0x00000073596e7220 */ /* 0x000fe40000410000 */
[----:B------:R-:W-:Y:S02]  /*0a60*/  FADD.FTZ R44, R44, R55 ;  /* 0x000000372c2c7221 */ /* 0x000fe40000010000 */
[----:B------:R-:W-:Y:S02]  /*0a70*/  FFMA.FTZ R45, R48, R55, R45 ;  /* 0x00000037302d7223 */ /* 0x000fe4000001002d */
[----:B------:R-:W-:Y:S02]  /*0a80*/  FADD.FTZ R10, R51, R10 ;  /* 0x0000000a330a7221 */ /* 0x000fe40000010000 */
[-C--:B------:R-:W-:Y:S02]  /*0a90*/  FFMA.FTZ R105, R76, R51.reuse, R105 ;  /* 0x000000334c697223 */ /* 0x080fe40000010069 */
[----:B------:R-:W-:Y:S01]  /*0aa0*/  FFMA.FTZ R17, R104, R51, R17 ;  /* 0x0000003368117223 */ /* 0x000fe20000010011 */
[----:B------:R-:W-:Y:S01]  /*0ab0*/  @P0 SHF.R.U64 R51, R78, 0x8, R79 ;  /* 0x000000084e330819 */ /* 0x000fe2000000124f */
[----:B------:R-:W-:-:S02]  /*0ac0*/  FADD.FTZ R20, R107, R20 ;  /* 0x000000146b147221 */ /* 0x000fc40000010000 */
[-C--:B------:R-:W-:Y:S02]  /*0ad0*/  FFMA.FTZ R21, R52, R107.reuse, R21 ;  /* 0x0000006b34157223 */ /* 0x080fe40000010015 */
[----:B------:R-:W-:Y:S02]  /*0ae0*/  FFMA.FTZ R107, R72, R107, R110 ;  /* 0x0000006b486b7223 */ /* 0x000fe4000001006e */
[----:B------:R-:W-:Y:S02]  /*0af0*/  FADD.FTZ R44, R44, R81 ;  /* 0x000000512c2c7221 */ /* 0x000fe40000010000 */
[----:B------:R-:W-:Y:S01]  /*0b00*/  FFMA.FTZ R45, R50, R81, R45 ;  /* 0x00000051322d7223 */ /* 0x000fe2000001002d */
[----:B------:R-:W-:Y:S01]  /*0b10*/  @P0 PRMT R94, R51, 0x7610, R94 ;  /* 0x00007610335e0816 */ /* 0x000fe2000000005e */
[----:B------:R-:W-:Y:S02]  /*0b20*/  FADD.FTZ R11, R53, R11 ;  /* 0x0000000b350b7221 */ /* 0x000fe40000010000 */
[----:B------:R-:W-:Y:S01]  /*0b30*/  FFMA.FTZ R2, R49, R53, R2 ;  /* 0x0000003531027223 */ /* 0x000fe20000010002 */
[----:B------:R-:W-:Y:S01]  /*0b40*/  @P0 SHF.R.U64 R53, R78, 0x10, R79 ;  /* 0x000000104e350819 */ /* 0x000fe2000000124f */
[----:B------:R-:W-:-:S02]  /*0b50*/  FADD.FTZ R51, R44, R107 ;  /* 0x0000006b2c337221 */ /* 0x000fc40000010000 */
[----:B------:R-:W-:Y:S01]  /*0b60*/  FFMA.FTZ R45, R52, R107, R45 ;  /* 0x0000006b342d7223 */ /* 0x000fe2000001002d */
[----:B------:R-:W-:Y:S01]  /*0b70*/  @P0 PRMT R95, R53, 0x7610, R95 ;  /* 0x00007610355f0816 */ /* 0x000fe2000000005f */
[----:B------:R-:W-:Y:S02]  /*0b80*/  FADD.FTZ R44, R51, R56 ;  /* 0x00000038332c7221 */ /* 0x000fe40000010000 */
[----:B------:R-:W-:Y:S01]  /*0b90*/  FFMA.FTZ R45, R57, R56, R45 ;  /* 0x00000038392d7223 */ /* 0x000fe2000001002d */
[----:B------:R-:W-:Y:S01]  /*0ba0*/  @P0 SHF.R.U32.HI R53, RZ, 0x8, R79 ;  /* 0x00000008ff350819 */ /* 0x000fe2000001164f */
[----:B------:R-:W-:Y:S02]  /*0bb0*/  FADD.FTZ R51, R44, R59 ;  /* 0x0000003b2c337221 */ /* 0x000fe40000010000 */
[----:B------:R-:W-:Y:S01]  /*0bc0*/  FFMA.FTZ R45, R58, R59, R45 ;  /* 0x0000003b3a2d7223 */ /* 0x000fe2000001002d */
[C---:B------:R-:W-:Y:S02]  /*0bd0*/  @P0 PRMT R96, R78.reuse, 0x7610, R96 ;  /* 0x000076104e600816 */ /* 0x040fe40000000060 */
[----:B------:R-:W-:Y:S01]  /*0be0*/  @P0 PRMT R98, R53, 0x7610, R98 ;  /* 0x0000761035620816 */ /* 0x000fe20000000062 */
[----:B------:R-:W-:Y:S01]  /*0bf0*/  FADD.FTZ R44, R51, R80 ;  /* 0x00000050332c7221 */ /* 0x000fe20000010000 */
[----:B------:R-:W-:Y:S01]  /*0c00*/  @P0 SHF.R.U64 R78, R78, 0x18, R79 ;  /* 0x000000184e4e0819 */ /* 0x000fe2000000124f */
[----:B------:R-:W-:Y:S01]  /*0c10*/  FFMA.FTZ R45, R49, R80, R45 ;  /* 0x00000050312d7223 */ /* 0x000fe2000001002d */
[----:B------:R-:W-:-:S02]  /*0c20*/  @P0 PRMT R99, R79, 0x7610, R99 ;  /* 0x000076104f630816 */ /* 0x000fc40000000063 */
[--C-:B------:R-:W-:Y:S02]  /*0c30*/  @P0 SHF.R.U32.HI R53, RZ, 0x10, R79.reuse ;  /* 0x00000010ff350819 */ /* 0x100fe4000001164f */
[----:B------:R-:W-:Y:S01]  /*0c40*/  @P0 SHF.R.U32.HI R79, RZ, 0x18, R79 ;  /* 0x00000018ff4f0819 */ /* 0x000fe2000001164f */
[----:B------:R-:W-:Y:S01]  /*0c50*/  FADD.FTZ R64, R111, R64 ;  /* 0x000000406f407221 */ /* 0x000fe20000010000 */
[----:B------:R-:W-:Y:S01]  /*0c60*/  @P0 PRMT R100, R53, 0x7610, R100 ;  /* 0x0000761035640816 */ /* 0x000fe20000000064 */
[----:B------:R-:W-:Y:S01]  /*0c70*/  FFMA.FTZ R65, R48, R111, R65 ;  /* 0x0000006f30417223 */ /* 0x000fe20000010041 */
[----:B------:R-:W-:Y:S01]  /*0c80*/  @P0 PRMT R97, R78, 0x7610, R97 ;  /* 0x000076104e610816 */ /* 0x000fe20000000061 */
[----:B------:R-:W-:Y:S01]  /*0c90*/  FADD.FTZ R66, R109, R66 ;  /* 0x000000426d427221 */ /* 0x000fe20000010000 */
[----:B------:R-:W-:Y:S01]  /*0ca0*/  @P0 PRMT R101, R79, 0x7610, R101 ;  /* 0x000076104f650816 */ /* 0x000fe20000000065 */
        /* <DEDUP_REMOVED lines=13> */
.L_x_510:
        /* <DEDUP_REMOVED lines=18> */
.L_x_511:
[----:B--2---:R-:W-:Y:S01]  /*0ea0*/  FADD.FTZ R106, R106, R53 ;  /* 0x000000356a6a7221 */ /* 0x004fe20000010000 */
[----:B------:R-:W-:Y:S01]  /*0eb0*/  ISETP.NE.U32.AND P2, PT, RZ, c[0x0][0x218], PT ;  /* 0x00008600ff007a0c */ /* 0x000fe20003f45070 */
[----:B-1----:R-:W-:Y:S01]  /*0ec0*/  FADD.FTZ R44, R44, R79 ;  /* 0x0000004f2c2c7221 */ /* 0x002fe20000010000 */
[----:B-----5:R-:W-:Y:S01]  /*0ed0*/  MOV R45, R82 ;  /* 0x00000052002d7202 */ /* 0x020fe20000000f00 */
[----:B------:R-:W-:Y:S01]  /*0ee0*/  FMUL.FTZ R106, R106, c[0x0][0x1e0] ;  /* 0x000078006a6a7a20 */ /* 0x000fe20000410000 */
[----:B------:R-:W-:Y:S01]  /*0ef0*/  ISETP.NE.AND.EX P2, PT, RZ, c[0x0][0x21c], PT, P2 ;  /* 0x00008700ff007a0c */ /* 0x000fe20003f45320 */
[----:B------:R-:W-:Y:S01]  /*0f00*/  FMUL.FTZ R51, R44, c[0x0][0x1e0] ;  /* 0x000078002c337a20 */ /* 0x000fe20000410000 */
[----:B------:R-:W-:Y:S01]  /*0f10*/  LOP3.LUT P3, RZ, R45, 0xff, RZ, 0xc0, !PT ;  /* 0x000000ff2dff7812 */ /* 0x000fe2000786c0ff */
[----:B0-----:R-:W-:Y:S01]  /*0f20*/  IMAD.SHL.U32 R79, R102, 0x10, RZ ;  /* 0x00000010664f7824 */ /* 0x001fe200078e00ff */
[----:B------:R-:W-:Y:S02]  /*0f30*/  FSEL R106, R106, RZ, !P1 ;  /* 0x000000ff6a6a7208 */ /* 0x000fe40004800000 */
[----:B------:R-:W-:-:S02]  /*0f40*/  ISETP.NE.U32.AND P1, PT, RZ, c[0x0][0x258], PT ;  /* 0x00009600ff007a0c */ /* 0x000fc40003f25070 */
[----:B------:R-:W-:Y:S01]  /*0f50*/  LOP3.LUT P6, RZ, R83, 0xff0000, RZ, 0xc0, !PT ;  /* 0x00ff000053ff7812 */ /* 0x000fe200078cc0ff */
[-CC-:B------:R-:W-:Y:S01]  /*0f60*/  FFMA.FTZ R46, R46, R51.reuse, R106.reuse ;  /* 0x000000332e2e7223 */ /* 0x180fe2000001006a */
[----:B------:R-:W-:Y:S01]  /*0f70*/  ISETP.NE.AND.EX P1, PT, RZ, c[0x0][0x25c], PT, P1 ;  /* 0x00009700ff007a0c */ /* 0x000fe20003f25310 */
[-CC-:B------:R-:W-:Y:S01]  /*0f80*/  FFMA.FTZ R48, R48, R51.reuse, R106.reuse ;  /* 0x0000003330307223 */ /* 0x180fe2000001006a */
[----:B------:R-:W-:Y:S01]  /*0f90*/  LOP3.LUT P4, RZ, R82, 0xff0000, RZ, 0xc0, !PT ;  /* 0x00ff000052ff7812 */ /* 0x000fe2000788c0ff */
[-CC-:B------:R-:W-:Y:S01]  /*0fa0*/  FFMA.FTZ R50, R50, R51.reuse, R106.reuse ;  /* 0x0000003332327223 */ /* 0x180fe2000001006a */
[----:B------:R-:W-:Y:S01]  /*0fb0*/  LOP3.LUT P5, RZ, R82, 0xff00, RZ, 0xc0, !PT ;  /* 0x0000ff0052ff7812 */ /* 0x000fe200078ac0ff */
        /* <DEDUP_REMOVED lines=13> */
[C---:B------:R-:W-:Y:S02]  /*1090*/  FMUL.FTZ R45, R103.reuse, R46 ;  /* 0x0000002e672d7220 */ /* 0x040fe40000410000 */
[----:B------:R-:W-:-:S02]  /*10a0*/  FMUL.FTZ R48, R103, R48 ;  /* 0x0000003067307220 */ /* 0x000fc40000410000 */
[C---:B------:R-:W-:Y:S02]  /*10b0*/  FMUL.FTZ R47, R103.reuse, R50 ;  /* 0x00000032672f7220 */ /* 0x040fe40000410000 */
[C---:B------:R-:W-:Y:S02]  /*10c0*/  FMUL.FTZ R52, R103.reuse, R52 ;  /* 0x0000003467347220 */ /* 0x040fe40000410000 */
[C---:B------:R-:W-:Y:S02]  /*10d0*/  FMUL.FTZ R49, R103.reuse, R56 ;  /* 0x0000003867317220 */ /* 0x040fe40000410000 */
[C---:B------:R-:W-:Y:S02]  /*10e0*/  FMUL.FTZ R58, R103.reuse, R58 ;  /* 0x0000003a673a7220 */ /* 0x040fe40000410000 */
[C---:B------:R-:W-:Y:S01]  /*10f0*/  FMUL.FTZ R51, R103.reuse, R80 ;  /* 0x0000005067337220 */ /* 0x040fe20000410000 */
[----:B------:R-:W-:Y:S01]  /*1100*/  SHF.R.U32.HI R80, RZ, 0x1c, R102 ;  /* 0x0000001cff507819 */ /* 0x000fe20000011666 */
        /* <DEDUP_REMOVED lines=15> */
[----:B------:R-:W-:Y:S01]  /*1200*/  FMUL.FTZ R53, R45, c[0x0][0x1e8] ;  /* 0x00007a002d357a20 */ /* 0x000fe20000410000 */
[----:B------:R-:W-:Y:S01]  /*1210*/  SEL R36, R49, R36, P1 ;  /* 0x0000002431247207 */ /* 0x000fe20000800000 */
[----:B------:R-:W-:Y:S01]  /*1220*/  FMUL.FTZ R78, R51, c[0x0][0x1e8] ;  /* 0x00007a00334e7a20 */ /* 0x000fe20000410000 */
[----:B------:R-:W-:Y:S01]  /*1230*/  ISETP.NE.AND.EX P2, PT, RZ, c[0x0][0x25c], PT, P2 ;  /* 0x00009700ff007a0c */ /* 0x000fe20003f45320 */
[----:B------:R-:W-:Y:S01]  /*1240*/  FMUL.FTZ R55, R47, c[0x0][0x1e8] ;  /* 0x00007a002f377a20 */ /* 0x000fe20000410000 */
[C---:B------:R-:W-:Y:S01]  /*1250*/  SEL R39, R104.reuse, R39, P1 ;  /* 0x0000002768277207 */ /* 0x040fe20000800000 */
[----:B------:R-:W-:Y:S01]  /*1260*/  FMUL.FTZ R104, R104, c[0x0][0x1e8] ;  /* 0x00007a0068687a20 */ /* 0x000fe20000410000 */
[----:B------:R-:W-:Y:S01]  /*1270*/  FSEL R44, R53, RZ, P3 ;  /* 0x000000ff352c7208 */ /* 0x000fe20001800000 */
[----:B------:R-:W-:Y:S01]  /*1280*/  FMUL.FTZ R57, R49, c[0x0][0x1e8] ;  /* 0x00007a0031397a20 */ /* 0x000fe20000410000 */
[----:B------:R-:W-:Y:S01]  /*1290*/  LOP3.LUT P3, RZ, R83, 0xff000000, RZ, 0xc0, !PT ;  /* 0xff00000053ff7812 */ /* 0x000fe2000786c0ff */
[----:B------:R-:W-:Y:S01]  /*12a0*/  FMUL.FTZ R54, R48, c[0x0][0x1e8] ;  /* 0x00007a0030367a20 */ /* 0x000fe20000410000 */
[----:B------:R-:W-:Y:S01]  /*12b0*/  FSEL R47, R78, RZ, P6 ;  /* 0x000000ff4e2f7208 */ /* 0x000fe20003000000 */
[----:B------:R-:W-:Y:S01]  /*12c0*/  FMUL.FTZ R56, R52, c[0x0][0x1e8] ;  /* 0x00007a0034387a20 */ /* 0x000fe20000410000 */
[----:B------:R-:W-:-:S02]  /*12d0*/  FSEL R46, R104, RZ, P3 ;  /* 0x000000ff682e7208 */ /* 0x000fc40001800000 */
[----:B------:R-:W-:Y:S02]  /*12e0*/  LOP3.LUT P3, RZ, R83, 0xff, RZ, 0xc0, !PT ;  /* 0x000000ff53ff7812 */ /* 0x000fe4000786c0ff */
[----:B------:R-:W-:Y:S02]  /*12f0*/  F2FP.BF16.PACK_AB R47, R46, R47 ;  /* 0x0000002f2e2f723e */ /* 0x000fe400000010ff */
[----:B------:R-:W-:Y:S02]  /*1300*/  FSEL R46, R57, RZ, P3 ;  /* 0x000000ff392e7208 */ /* 0x000fe40001800000 */
[----:B------:R-:W-:Y:S02]  /*1310*/  @P2 LEA R48, P3, R102, c[0x0][0x258], 0x5 ;  /* 0x0000960066302a11 */ /* 0x000fe400078628ff */
[C---:B------:R-:W-:Y:S01]  /*1320*/  SEL R37, R58.reuse, R37, P1 ;  /* 0x000000253a257207 */ /* 0x040fe20000800000 */
[----:B------:R-:W-:Y:S01]  /*1330*/  FMUL.FTZ R58, R58, c[0x0][0x1e8] ;  /* 0x00007a003a3a7a20 */ /* 0x000fe20000410000 */
[----:B------:R-:W-:-:S02]  /*1340*/  LOP3.LUT P1, RZ, R82, 0xff000000, RZ, 0xc0, !PT ;  /* 0xff00000052ff7812 */ /* 0x000fc4000782c0ff */
[----:B------:R-:W-:Y:S02]  /*1350*/  FSEL R45, R55, RZ, P4 ;  /* 0x000000ff372d7208 */ /* 0x000fe40002000000 */
[----:B------:R-:W-:Y:S02]  /*1360*/  @P2 LEA.HI.X R49, R102, c[0x0][0x25c], RZ, 0x5, P3 ;  /* 0x0000970066312a11 */ /* 0x000fe400018f2cff */
[----:B------:R-:W-:Y:S02]  /*1370*/  LOP3.LUT P4, RZ, R83, 0xff00, RZ, 0xc0, !PT ;  /* 0x0000ff0053ff7812 */ /* 0x000fe4000788c0ff */
[----:B------:R-:W-:Y:S01]  /*1380*/  FSEL R52, R56, RZ, P1 ;  /* 0x000000ff38347208 */ /* 0x000fe20000800000 */
[----:B------:R-:W-:Y:S01]  /*1390*/  @P2 STG.E.128 [R48.64], R32 ;  /* 0x0000002030002986 */ /* 0x000fe2000c101d04 */
[----:B------:R-:W-:Y:S02]  /*13a0*/  FSEL R59, R58, RZ, P4 ;  /* 0x000000ff3a3b7208 */ /* 0x000fe40002000000 */
[----:B------:R-:W-:Y:S01]  /*13b0*/  FSEL R51, R54, RZ, P5 ;  /* 0x000000ff36337208 */ /* 0x000fe20002800000 */
[----:B------:R0:W-:Y:S01]  /*13c0*/  @P2 STG.E.128 [R48.64+0x10], R36 ;  /* 0x0000102430002986 */ /* 0x0001e2000c101d04 */
[----:B------:R-:W-:-:S02]  /*13d0*/  @P0 LOP3.LUT P1, RZ, R96, 0xff, RZ, 0xc0, !PT ;  /* 0x000000ff60ff0812 */ /* 0x000fc4000782c0ff */
[----:B------:R-:W-:Y:S02]  /*13e0*/  IADD3 R50, P4, R79, c[0x0][0x248], RZ ;  /* 0x000092004f327a10 */ /* 0x000fe40007f9e0ff */
[----:B------:R-:W-:Y:S02]  /*13f0*/  @P0 LOP3.LUT P2, RZ, R94, 0xff, RZ, 0xc0, !PT ;  /* 0x000000ff5eff0812 */ /* 0x000fe4000784c0ff */
[----:B------:R-:W-:Y:S02]  /*1400*/  @P0 LOP3.LUT P3, RZ, R95, 0xff, RZ, 0xc0, !PT ;  /* 0x000000ff5fff0812 */ /* 0x000fe4000786c0ff */
[----:B------:R-:W-:Y:S02]  /*1410*/  F2FP.BF16.PACK_AB R45, R52, R45 ;  /* 0x0000002d342d723e */ /* 0x000fe400000010ff */
[----:B------:R-:W-:Y:S02]  /*1420*/  F2FP.BF16.PACK_AB R44, R51, R44 ;  /* 0x0000002c332c723e */ /* 0x000fe400000010ff */
[----:B------:R-:W-:-:S02]  /*1430*/  @P0 FSEL R52, R53, RZ, P1 ;  /* 0x000000ff35340208 */ /* 0x000fc40000800000 */
[----:B------:R-:W-:Y:S02]  /*1440*/  F2FP.BF16.PACK_AB R46, R59, R46 ;  /* 0x0000002e3b2e723e */ /* 0x000fe400000010ff */
[----:B------:R-:W-:Y:S02]  /*1450*/  IADD3.X R51, R80, c[0x0][0x24c], RZ, P4, !PT ;  /* 0x0000930050337a10 */ /* 0x000fe400027fe4ff */
[----:B------:R-:W-:Y:S02]  /*1460*/  @P0 FSEL R53, R54, RZ, P2 ;  /* 0x000000ff36350208 */ /* 0x000fe40001000000 */
[----:B------:R-:W-:Y:S01]  /*1470*/  @P0 FSEL R54, R55, RZ, P3 ;  /* 0x000000ff37360208 */ /* 0x000fe20001800000 */
[----:B------:R1:W-:Y:S01]  /*1480*/  STG.E.128 [R50.64], R44 ;  /* 0x0000002c32007986 */ /* 0x0003e2000c101d04 */
[----:B------:R-:W-:Y:S02]  /*1490*/  @P0 LOP3.LUT P4, RZ, R97, 0xff, RZ, 0xc0, !PT ;  /* 0x000000ff61ff0812 */ /* 0x000fe4000788c0ff */
[----:B------:R-:W-:-:S02]  /*14a0*/  @P0 LOP3.LUT P3, RZ, R100, 0xff, RZ, 0xc0, !PT ;  /* 0x000000ff64ff0812 */ /* 0x000fc4000786c0ff */
[----:B------:R-:W-:Y:S02]  /*14b0*/  @P0 LOP3.LUT P1, RZ, R99, 0xff, RZ, 0xc0, !PT ;  /* 0x000000ff63ff0812 */ /* 0x000fe4000782c0ff */
[----:B------:R-:W-:Y:S02]  /*14c0*/  @P0 FSEL R55, R56, RZ, P4 ;  /* 0x000000ff38370208 */ /* 0x000fe40002000000 */
[----:B------:R-:W-:Y:S02]  /*14d0*/  @P0 LOP3.LUT P2, RZ, R98, 0xff, RZ, 0xc0, !PT ;  /* 0x000000ff62ff0812 */ /* 0x000fe4000784c0ff */
[----:B------:R-:W-:Y:S02]  /*14e0*/  @P0 LOP3.LUT P4, RZ, R101, 0xff, RZ, 0xc0, !PT ;  /* 0x000000ff65ff0812 */ /* 0x000fe4000788c0ff */
[----:B------:R-:W-:Y:S02]  /*14f0*/  @P0 F2FP.BF16.PACK_AB R52, RZ, R52 ;  /* 0x00000034ff34023e */ /* 0x000fe400000010ff */
[----:B------:R-:W-:-:S02]  /*1500*/  @P0 F2FP.BF16.PACK_AB R54, RZ, R54 ;  /* 0x00000036ff36023e */ /* 0x000fc400000010ff */
[----:B0-----:R-:W-:Y:S02]  /*1510*/  @P0 FSEL R48, R104, RZ, P4 ;  /* 0x000000ff68300208 */ /* 0x001fe40002000000 */
[----:B-1----:R-:W-:Y:S02]  /*1520*/  @P0 FSEL R47, R78, RZ, P3 ;  /* 0x000000ff4e2f0208 */ /* 0x002fe40001800000 */
[----:B------:R-:W-:Y:S02]  /*1530*/  @P0 FSEL R44, R57, RZ, P1 ;  /* 0x000000ff392c0208 */ /* 0x000fe40000800000 */
[----:B------:R-:W-:Y:S02]  /*1540*/  @P0 F2FP.BF16.PACK_AB R47, RZ, R47 ;  /* 0x0000002fff2f023e */ /* 0x000fe400000010ff */
[----:B------:R-:W-:Y:S02]  /*1550*/  @P0 FSEL R46, R58, RZ, P2 ;  /* 0x000000ff3a2e0208 */ /* 0x000fe40001000000 */
[----:B------:R-:W-:-:S02]  /*1560*/  @P0 F2FP.BF16.PACK_AB R45, RZ, R44 ;  /* 0x0000002cff2d023e */ /* 0x000fc400000010ff */
[----:B------:R-:W-:Y:S02]  /*1570*/  @P0 PRMT R43, R47, 0x7610, R43 ;  /* 0x000076102f2b0816 */ /* 0x000fe4000000002b */
        /* <DEDUP_REMOVED lines=8> */
[----:B------:R-:W-:Y:S02]  /*1600*/  MOV R47, c[0x0][0x160] ;  /* 0x00005800002f7a02 */ /* 0x000fe40000000f00 */
[----:B------:R-:W-:Y:S02]  /*1610*/  @P0 IADD3.X R45, R80, c[0x0][0x254], RZ, P1, !PT ;  /* 0x00009500502d0a10 */ /* 0x000fe40000ffe4ff */
[----:B------:R-:W-:Y:S01]  /*1620*/  @P0 PRMT R40, R40, 0x5410, R53 ;  /* 0x0000541028280816 */ /* 0x000fe20000000035 */
[----:B------:R-:W-:Y:S01]  /*1630*/  IMAD R86, R47, 0x4, R86 ;  /* 0x000000042f567824 */ /* 0x000fe200078e0256 */
[----:B------:R-:W-:-:S02]  /*1640*/  @P0 PRMT R41, R41, 0x5410, R55 ;  /* 0x0000541029290816 */ /* 0x000fc40000000037 */
[----:B------:R-:W-:Y:S02]  /*1650*/  @P0 PRMT R42, R42, 0x5410, R46 ;  /* 0x000054102a2a0816 */ /* 0x000fe4000000002e */
[----:B------:R-:W-:-:S05]  /*1660*/  @P0 PRMT R43, R43, 0x5410, R48 ;  /* 0x000054102b2b0816 */ /* 0x000fca0000000030 */
[----:B------:R0:W-:Y:S01]  /*1670*/  @P0 STG.E.128 [R44.64], R40 ;  /* 0x000000282c000986 */ /* 0x0001e2000c101d04 */
[----:B------:R-:W-:-:S13]  /*1680*/  ISETP.GE.AND P0, PT, R86, c[0x0][0x164], PT ;  /* 0x0000590056007a0c */ /* 0x000fda0003f06270 */
[----:B0-----:R-:W-:Y:S01]  /*1690*/  @P0 CALL.REL.NOINC `(.L_x_508) ;  /* 0x0000001000000944 */ /* 0x001fe20003c00000 */
[----:B------:R-:W-:Y:S05]  /*16a0*/  BRA `(.L_x_509) ;  /* 0xffffed8000007947 */ /* 0x000fea000383ffff */
.L_x_508:
        /* <DEDUP_REMOVED lines=32> */
.L_x_505:
[----:B------:R-:W-:Y:S01]  /*18b0*/  SHF.L.U32 R2, R0, 0x5, RZ ;  /* 0x0000000500027819 */ /* 0x000fe200000006ff */
[----:B------:R-:W-:Y:S01]  /*18c0*/  WARPSYNC 0xffffffff ;  /* 0xffffffff00007948 */ /* 0x000fe20003800000 */
[----:B------:R-:W0:Y:S04]  /*18d0*/  S2R R11, SR_CTAID.X ;  /* 0x00000000000b7919 */ /* 0x000e280000002500 */
[----:B------:R-:W-:Y:S04]  /*18e0*/  STS.128 [R2], R28 ;  /* 0x0000001c02007388 */ /* 0x000fe80000000c00 */
[----:B------:R-:W-:Y:S04]  /*18f0*/  STS.128 [R2+0x10], R48 ;  /* 0x0000103002007388 */ /* 0x000fe80000000c00 */
[----:B------:R-:W-:Y:S06]  /*1900*/  BAR.SYNC.DEFER_BLOCKING 0x0 ;  /* 0x0000000000007b1d */ /* 0x000fec0000010000 */
[----:B------:R-:W1:Y:S04]  /*1910*/  LDS R3, [R0.X4] ;  /* 0x0000000000037984 */ /* 0x000e680000004800 */
[----:B------:R-:W2:Y:S04]  /*1920*/  LDS R6, [R0.X4+0x400] ;  /* 0x0004000000067984 */ /* 0x000ea80000004800 */
[----:B------:R-:W3:Y:S04]  /*1930*/  LDS R4, [R0.X4+0x200] ;  /* 0x0002000000047984 */ /* 0x000ee80000004800 */
[----:B------:R-:W4:Y:S04]  /*1940*/  LDS R5, [R0.X4+0x600] ;  /* 0x0006000000057984 */ /* 0x000f280000004800 */
[----:B------:R-:W5:Y:S04]  /*1950*/  LDS R8, [R0.X4+0x800] ;  /* 0x0008000000087984 */ /* 0x000f680000004800 */
[----:B------:R-:W5:Y:S04]  /*1960*/  LDS R7, [R0.X4+0xa00] ;  /* 0x000a000000077984 */ /* 0x000f680000004800 */
[----:B------:R-:W5:Y:S04]  /*1970*/  LDS R10, [R0.X4+0xc00] ;  /* 0x000c0000000a7984 */ /* 0x000f680000004800 */
[----:B------:R-:W-:Y:S04]  /*1980*/  LDS R9, [R0.X4+0xe00] ;  /* 0x000e000000097984 */ /* 0x000fe80000004800 */
[----:B------:R-:W-:Y:S01]  /*1990*/  BAR.SYNC.DEFER_BLOCKING 0x0 ;  /* 0x0000000000007b1d */ /* 0x000fe20000010000 */
[----:B-1----:R-:W-:-:S04]  /*19a0*/  FADD.FTZ R3, RZ, R3 ;  /* 0x00000003ff037221 */ /* 0x002fc80000010000 */
[----:B--2---:R-:W-:Y:S02]  /*19b0*/  FADD.FTZ R3, R3, R6 ;  /* 0x0000000603037221 */ /* 0x004fe40000010000 */
[----:B---3--:R-:W-:-:S04]  /*19c0*/  FADD.FTZ R4, RZ, R4 ;  /* 0x00000004ff047221 */ /* 0x008fc80000010000 */
[----:B----4-:R-:W-:Y:S02]  /*19d0*/  FADD.FTZ R4, R4, R5 ;  /* 0x0000000504047221 */ /* 0x010fe40000010000 */
[----:B0-----:R-:W-:Y:S01]  /*19e0*/  IMAD R5, R11, c[0x0][0x168], RZ ;  /* 0x00005a000b057a24 */ /* 0x001fe200078e02ff */
[----:B------:R-:W-:Y:S01]  /*19f0*/  STS.128 [R2], R24 ;  /* 0x0000001802007388 */ /* 0x000fe20000000c00 */
[----:B-----5:R-:W-:-:S03]  /*1a00*/  FADD.FTZ R3, R3, R8 ;  /* 0x0000000803037221 */ /* 0x020fc60000010000 */
[----:B------:R-:W-:Y:S01]  /*1a10*/  IADD3 R8, P0, R5, R0, RZ ;  /* 0x0000000005087210 */ /* 0x000fe20007f1e0ff */
[----:B------:R-:W-:Y:S01]  /*1a20*/  STS.128 [R2+0x10], R20 ;  /* 0x0000101402007388 */ /* 0x000fe20000000c00 */
[----:B------:R-:W-:-:S03]  /*1a30*/  FADD.FTZ R4, R4, R7 ;  /* 0x0000000704047221 */ /* 0x000fc60000010000 */
[----:B------:R-:W-:Y:S01]  /*1a40*/  BAR.SYNC.DEFER_BLOCKING 0x0 ;  /* 0x0000000000007b1d */ /* 0x000fe20000010000 */
[----:B------:R-:W-:Y:S02]  /*1a50*/  FADD.FTZ R11, R3, R10 ;  /* 0x0000000a030b7221 */ /* 0x000fe40000010000 */
[----:B------:R-:W-:-:S03]  /*1a60*/  IMAD.X R3, RZ, RZ, RZ, P0 ;  /* 0x000000ffff037224 */ /* 0x000fc600000e06ff */
        /* <DEDUP_REMOVED lines=12> */
[----:B---3--:R-:W-:Y:S02]  /*1b30*/  FADD.FTZ R14, R13, R14 ;  /* 0x0000000e0d0e7221 */ /* 0x008fe40000010000 */
[----:B------:R-:W-:Y:S01]  /*1b40*/  FADD.FTZ R13, R4, R9 ;  /* 0x00000009040d7221 */ /* 0x000fe20000010000 */
[C---:B------:R-:W-:Y:S01]  /*1b50*/  SHF.L.U64.HI R9, R8.reuse, 0x2, R3 ;  /* 0x0000000208097819 */ /* 0x040fe20000010203 */
[----:B------:R-:W-:Y:S01]  /*1b60*/  STS.128 [R2], R36 ;  /* 0x0000002402007388 */ /* 0x000fe20000000c00 */
[----:B------:R-:W-:Y:S01]  /*1b70*/  SHF.L.U32 R8, R8, 0x2, RZ ;  /* 0x0000000208087819 */ /* 0x000fe200000006ff */
[----:B----4-:R-:W-:Y:S02]  /*1b80*/  FADD.FTZ R12, R12, R17 ;  /* 0x000000110c0c7221 */ /* 0x010fe40000010000 */
[----:B------:R-:W-:Y:S04]  /*1b90*/  STS.128 [R2+0x10], R44 ;  /* 0x0000102c02007388 */ /* 0x000fe80000000c00 */
[----:B------:R-:W-:Y:S01]  /*1ba0*/  BAR.SYNC.DEFER_BLOCKING 0x0 ;  /* 0x0000000000007b1d */ /* 0x000fe20000010000 */
[----:B------:R-:W-:Y:S01]  /*1bb0*/  IADD3 R6, P1, R8, c[0x0][0x238], RZ ;  /* 0x00008e0008067a10 */ /* 0x000fe20007f3e0ff */
[----:B-----5:R-:W-:-:S02]  /*1bc0*/  FADD.FTZ R14, R14, R19 ;  /* 0x000000130e0e7221 */ /* 0x020fc40000010000 */
[----:B------:R-:W-:Y:S01]  /*1bd0*/  FADD.FTZ R29, R12, R29 ;  /* 0x0000001d0c1d7221 */ /* 0x000fe20000010000 */
[----:B------:R-:W-:Y:S01]  /*1be0*/  IADD3.X R7, R9, c[0x0][0x23c], RZ, P1, !PT ;  /* 0x00008f0009077a10 */ /* 0x000fe20000ffe4ff */
[----:B------:R-:W-:Y:S01]  /*1bf0*/  FADD.FTZ R31, R14, R31 ;  /* 0x0000001f0e1f7221 */ /* 0x000fe20000010000 */
        /* <DEDUP_REMOVED lines=20> */
[----:B0-----:R-:W-:-:S04]  /*1d40*/  IADD3 R2, P0, R8, c[0x0][0x228], RZ ;  /* 0x00008a0008027a10 */ /* 0x001fc80007f1e0ff */
[C---:B------:R-:W-:Y:S02]  /*1d50*/  IADD3.X R3, R9.reuse, c[0x0][0x22c], RZ, P0, !PT ;  /* 0x00008b0009037a10 */ /* 0x040fe400007fe4ff */
[C---:B------:R-:W-:Y:S02]  /*1d60*/  IADD3 R4, P0, R8.reuse, c[0x0][0x220], RZ ;  /* 0x0000880008047a10 */ /* 0x040fe40007f1e0ff */
[----:B------:R-:W-:Y:S02]  /*1d70*/  IADD3 R8, P2, R8, c[0x0][0x230], RZ ;  /* 0x00008c0008087a10 */ /* 0x000fe40007f5e0ff */
[C---:B------:R-:W-:Y:S01]  /*1d80*/  IADD3.X R5, R9.reuse, c[0x0][0x224], RZ, P0, !PT ;  /* 0x0000890009057a10 */ /* 0x040fe200007fe4ff */
[----:B------:R-:W0:Y:S01]  /*1d90*/  LDS R20, [R0.X4] ;  /* 0x0000000000147984 */ /* 0x000e220000004800 */
[----:B------:R-:W-:-:S03]  /*1da0*/  IADD3.X R9, R9, c[0x0][0x234], RZ, P2, !PT ;  /* 0x00008d0009097a10 */ /* 0x000fc600017fe4ff */
        /* <DEDUP_REMOVED lines=24> */
.L_x_506:
[----:B------:R-:W-:Y:S01]  /*1f30*/  HFMA2.MMA R109, -RZ, RZ, 0, 5.9604644775390625e-08 ;  /* 0x00000001ff6d7435 */ /* 0x000fe200000001ff */
[----:B------:R-:W-:Y:S01]  /*1f40*/  IMAD.MOV.U32 R54, RZ, RZ, R106 ;  /* 0x000000ffff367224 */ /* 0x000fe200078e006a */
[----:B------:R-:W-:Y:S01]  /*1f50*/  MOV R111, 0xffffffff ;  /* 0xffffffff006f7802 */ /* 0x000fe20000000f00 */
[----:B------:R-:W-:Y:S01]  /*1f60*/  IMAD.MOV.U32 R78, RZ, RZ, 0x1f ;  /* 0x0000001fff4e7424 */ /* 0x000fe200078e00ff */
[----:B------:R-:W-:-:S02]  /*1f70*/  MOV R44, 0x1f90 ;  /* 0x00001f90002c7802 */ /* 0x000fc40000000f00 */
[----:B-----5:R-:W-:Y:S05]  /*1f80*/  CALL.REL.NOINC `($__internal_41_$__cuda_sm70_shflsync_bfly_p) ;  /* 0x0000046000007944 */ /* 0x020fea0003c00000 */
[----:B-1----:R-:W-:Y:S01]  /*1f90*/  IMAD.MOV.U32 R51, RZ, RZ, R54 ;  /* 0x000000ffff337224 */ /* 0x002fe200078e0036 */
[----:B0-----:R-:W-:Y:S05]  /*1fa0*/  BRA `(.L_x_510) ;  /* 0xffffedd000007947 */ /* 0x001fea000383ffff */
.L_x_507:
[----:B------:R-:W-:Y:S01]  /*1fb0*/  HFMA2.MMA R78, -RZ, RZ, 0, 1.847743988037109375e-06 ;  /* 0x0000001fff4e7435 */ /* 0x000fe200000001ff */
[----:B------:R-:W-:Y:S01]  /*1fc0*/  MOV R54, R53 ;  /* 0x0000003500367202 */ /* 0x000fe20000000f00 */
[----:B------:R-:W-:Y:S01]  /*1fd0*/  IMAD.MOV.U32 R109, RZ, RZ, 0x1 ;  /* 0x00000001ff6d7424 */ /* 0x000fe200078e00ff */
[----:B------:R-:W-:Y:S01]  /*1fe0*/  MOV R44, 0x2010 ;  /* 0x00002010002c7802 */ /* 0x000fe20000000f00 */
[----:B------:R-:W-:-:S02]  /*1ff0*/  IMAD.MOV.U32 R111, RZ, RZ, -0x1 ;  /* 0xffffffffff6f7424 */ /* 0x000fc400078e00ff */
[----:B01---5:R-:W-:Y:S05]  /*2000*/  CALL.REL.NOINC `($__internal_41_$__cuda_sm70_shflsync_bfly_p) ;  /* 0x000003e000007944 */ /* 0x023fea0003c00000 */
[----:B------:R-:W-:Y:S01]  /*2010*/  FADD.FTZ R106, R106, R51 ;  /* 0x000000336a6a7221 */ /* 0x000fe20000010000 */
[----:B0-----:R-:W-:Y:S01]  /*2020*/  HFMA2.MMA R78, -RZ, RZ, 0, 1.847743988037109375e-06 ;  /* 0x0000001fff4e7435 */ /* 0x001fe200000001ff */
[----:B-1----:R-:W-:Y:S01]  /*2030*/  FADD.FTZ R53, R53, R54 ;  /* 0x0000003635357221 */ /* 0x002fe20000010000 */
[----:B------:R-:W-:Y:S01]  /*2040*/  MOV R109, 0x2 ;  /* 0x00000002006d7802 */ /* 0x000fe20000000f00 */
[----:B------:R-:W-:Y:S01]  /*2050*/  IMAD.MOV.U32 R111, RZ, RZ, -0x1 ;  /* 0xffffffffff6f7424 */ /* 0x000fe200078e00ff */
[----:B------:R-:W-:-:S02]  /*2060*/  MOV R54, R106 ;  /* 0x0000006a00367202 */ /* 0x000fc40000000f00 */
[----:B------:R-:W-:Y:S02]  /*2070*/  MOV R44, 0x2090 ;  /* 0x00002090002c7802 */ /* 0x000fe40000000f00 */
[----:B------:R-:W-:Y:S05]  /*2080*/  CALL.REL.NOINC `($__internal_41_$__cuda_sm70_shflsync_bfly_p) ;  /* 0x0000036000007944 */ /* 0x000fea0003c00000 */
[----:B0-----:R-:W-:Y:S01]  /*2090*/  HFMA2.MMA R109, -RZ, RZ, 0, 1.1920928955078125e-07 ;  /* 0x00000002ff6d7435 */ /* 0x001fe200000001ff */
[----:B-1----:R-:W-:Y:S01]  /*20a0*/  MOV R51, R54 ;  /* 0x0000003600337202 */ /* 0x002fe20000000f00 */
[----:B------:R-:W-:Y:S01]  /*20b0*/  IMAD.MOV.U32 R54, RZ, RZ, R53 ;  /* 0x000000ffff367224 */ /* 0x000fe200078e0035 */
[----:B------:R-:W-:Y:S01]  /*20c0*/  MOV R78, 0x1f ;  /* 0x0000001f004e7802 */ /* 0x000fe20000000f00 */
[----:B------:R-:W-:Y:S01]  /*20d0*/  IMAD.MOV.U32 R111, RZ, RZ, -0x1 ;  /* 0xffffffffff6f7424 */ /* 0x000fe200078e00ff */
[----:B------:R-:W-:Y:S02]  /*20e0*/  MOV R44, 0x2100 ;  /* 0x00002100002c7802 */ /* 0x000fe40000000f00 */
[----:B------:R-:W-:Y:S05]  /*20f0*/  CALL.REL.NOINC `($__internal_41_$__cuda_sm70_shflsync_bfly_p) ;  /* 0x000002f000007944 */ /* 0x000fea0003c00000 */
[----:B------:R-:W-:Y:S01]  /*2100*/  FADD.FTZ R106, R51, R106 ;  /* 0x0000006a336a7221 */ /* 0x000fe20000010000 */
[----:B0-----:R-:W-:Y:S01]  /*2110*/  HFMA2.MMA R109, -RZ, RZ, 0, 2.384185791015625e-07 ;  /* 0x00000004ff6d7435 */ /* 0x001fe200000001ff */
[----:B-1----:R-:W-:Y:S01]  /*2120*/  FADD.FTZ R53, R53, R54 ;  /* 0x0000003635357221 */ /* 0x002fe20000010000 */
[----:B------:R-:W-:Y:S01]  /*2130*/  MOV R78, 0x1f ;  /* 0x0000001f004e7802 */ /* 0x000fe20000000f00 */
[----:B------:R-:W-:Y:S01]  /*2140*/  IMAD.MOV.U32 R111, RZ, RZ, -0x1 ;  /* 0xffffffffff6f7424 */ /* 0x000fe200078e00ff */
[----:B------:R-:W-:-:S02]  /*2150*/  MOV R54, R106 ;  /* 0x0000006a00367202 */ /* 0x000fc40000000f00 */
[----:B------:R-:W-:Y:S02]  /*2160*/  MOV R44, 0x2180 ;  /* 0x00002180002c7802 */ /* 0x000fe40000000f00 */
[----:B------:R-:W-:Y:S05]  /*2170*/  CALL.REL.NOINC `($__internal_41_$__cuda_sm70_shflsync_bfly_p) ;  /* 0x0000027000007944 */ /* 0x000fea0003c00000 */
[----:B0-----:R-:W-:Y:S01]  /*2180*/  HFMA2.MMA R109, -RZ, RZ, 0, 2.384185791015625e-07 ;  /* 0x00000004ff6d7435 */ /* 0x001fe200000001ff */
[----:B-1----:R-:W-:Y:S01]  /*2190*/  MOV R51, R54 ;  /* 0x0000003600337202 */ /* 0x002fe20000000f00 */
[----:B------:R-:W-:Y:S01]  /*21a0*/  IMAD.MOV.U32 R54, RZ, RZ, R53 ;  /* 0x000000ffff367224 */ /* 0x000fe200078e0035 */
[----:B------:R-:W-:Y:S01]  /*21b0*/  MOV R78, 0x1f ;  /* 0x0000001f004e7802 */ /* 0x000fe20000000f00 */
[----:B------:R-:W-:Y:S01]  /*21c0*/  IMAD.MOV.U32 R111, RZ, RZ, -0x1 ;  /* 0xffffffffff6f7424 */ /* 0x000fe200078e00ff */
[----:B------:R-:W-:Y:S02]  /*21d0*/  MOV R44, 0x21f0 ;  /* 0x000021f0002c7802 */ /* 0x000fe40000000f00 */
[----:B------:R-:W-:Y:S05]  /*21e0*/  CALL.REL.NOINC `($__internal_41_$__cuda_sm70_shflsync_bfly_p) ;  /* 0x0000020000007944 */ /* 0x000fea0003c00000 */
[----:B------:R-:W-:Y:S01]  /*21f0*/  FADD.FTZ R106, R51, R106 ;  /* 0x0000006a336a7221 */ /* 0x000fe20000010000 */
[----:B0-----:R-:W-:Y:S01]  /*2200*/  HFMA2.MMA R109, -RZ, RZ, 0, 4.76837158203125e-07 ;  /* 0x00000008ff6d7435 */ /* 0x001fe200000001ff */
[----:B-1----:R-:W-:Y:S01]  /*2210*/  FADD.FTZ R79, R53, R54 ;  /* 0x00000036354f7221 */ /* 0x002fe20000010000 */
[----:B------:R-:W-:Y:S01]  /*2220*/  MOV R78, 0x1f ;  /* 0x0000001f004e7802 */ /* 0x000fe20000000f00 */
[----:B------:R-:W-:Y:S01]  /*2230*/  IMAD.MOV.U32 R111, RZ, RZ, -0x1 ;  /* 0xffffffffff6f7424 */ /* 0x000fe200078e00ff */
[----:B------:R-:W-:-:S02]  /*2240*/  MOV R54, R106 ;  /* 0x0000006a00367202 */ /* 0x000fc40000000f00 */
[----:B------:R-:W-:Y:S02]  /*2250*/  MOV R44, 0x2270 ;  /* 0x00002270002c7802 */ /* 0x000fe40000000f00 */
[----:B------:R-:W-:Y:S05]  /*2260*/  CALL.REL.NOINC `($__internal_41_$__cuda_sm70_shflsync_bfly_p) ;  /* 0x0000018000007944 */ /* 0x000fea0003c00000 */
[----:B0-----:R-:W-:Y:S01]  /*2270*/  HFMA2.MMA R109, -RZ, RZ, 0, 4.76837158203125e-07 ;  /* 0x00000008ff6d7435 */ /* 0x001fe200000001ff */
[----:B-1----:R-:W-:Y:S01]  /*2280*/  MOV R51, R54 ;  /* 0x0000003600337202 */ /* 0x002fe20000000f00 */
[----:B------:R-:W-:Y:S01]  /*2290*/  IMAD.MOV.U32 R54, RZ, RZ, R79 ;  /* 0x000000ffff367224 */ /* 0x000fe200078e004f */
[----:B------:R-:W-:Y:S01]  /*22a0*/  MOV R78, 0x1f ;  /* 0x0000001f004e7802 */ /* 0x000fe20000000f00 */
[----:B------:R-:W-:Y:S01]  /*22b0*/  IMAD.MOV.U32 R111, RZ, RZ, -0x1 ;  /* 0xffffffffff6f7424 */ /* 0x000fe200078e00ff */
[----:B------:R-:W-:Y:S02]  /*22c0*/  MOV R44, 0x22e0 ;  /* 0x000022e0002c7802 */ /* 0x000fe40000000f00 */
[----:B------:R-:W-:Y:S05]  /*22d0*/  CALL.REL.NOINC `($__internal_41_$__cuda_sm70_shflsync_bfly_p) ;  /* 0x0000011000007944 */ /* 0x000fea0003c00000 */
[----:B------:R-:W-:Y:S01]  /*22e0*/  FADD.FTZ R53, R51, R106 ;  /* 0x0000006a33357221 */ /* 0x000fe20000010000 */
[----:B0-----:R-:W-:Y:S01]  /*22f0*/  HFMA2.MMA R109, -RZ, RZ, 0, 9.5367431640625e-07 ;  /* 0x00000010ff6d7435 */ /* 0x001fe200000001ff */
[----:B-1----:R-:W-:Y:S01]  /*2300*/  FADD.FTZ R79, R79, R54 ;  /* 0x000000364f4f7221 */ /* 0x002fe20000010000 */
[----:B------:R-:W-:Y:S01]  /*2310*/  MOV R78, 0x1f ;  /* 0x0000001f004e7802 */ /* 0x000fe20000000f00 */
[----:B------:R-:W-:Y:S01]  /*2320*/  IMAD.MOV.U32 R111, RZ, RZ, -0x1 ;  /* 0xffffffffff6f7424 */ /* 0x000fe200078e00ff */
[----:B------:R-:W-:-:S02]  /*2330*/  MOV R54, R53 ;  /* 0x0000003500367202 */ /* 0x000fc40000000f00 */
[----:B------:R-:W-:Y:S02]  /*2340*/  MOV R44, 0x2360 ;  /* 0x00002360002c7802 */ /* 0x000fe40000000f00 */
[----:B------:R-:W-:Y:S05]  /*2350*/  CALL.REL.NOINC `($__internal_41_$__cuda_sm70_shflsync_bfly_p) ;  /* 0x0000009000007944 */ /* 0x000fea0003c00000 */
[----:B0-----:R-:W-:Y:S01]  /*2360*/  HFMA2.MMA R109, -RZ, RZ, 0, 9.5367431640625e-07 ;  /* 0x00000010ff6d7435 */ /* 0x001fe200000001ff */
[----:B-1----:R-:W-:Y:S01]  /*2370*/  MOV R106, R54 ;  /* 0x00000036006a7202 */ /* 0x002fe20000000f00 */
[----:B------:R-:W-:Y:S01]  /*2380*/  IMAD.MOV.U32 R54, RZ, RZ, R79 ;  /* 0x000000ffff367224 */ /* 0x000fe200078e004f */
[----:B------:R-:W-:Y:S01]  /*2390*/  MOV R78, 0x1f ;  /* 0x0000001f004e7802 */ /* 0x000fe20000000f00 */
[----:B------:R-:W-:Y:S01]  /*23a0*/  IMAD.MOV.U32 R111, RZ, RZ, -0x1 ;  /* 0xffffffffff6f7424 */ /* 0x000fe200078e00ff */
[----:B------:R-:W-:Y:S02]  /*23b0*/  MOV R44, 0x23d0 ;  /* 0x000023d0002c7802 */ /* 0x000fe40000000f00 */
[----:B------:R-:W-:Y:S05]  /*23c0*/  CALL.REL.NOINC `($__internal_41_$__cuda_sm70_shflsync_bfly_p) ;  /* 0x0000002000007944 */ /* 0x000fea0003c00000 */
[----:B-1----:R-:W-:Y:S01]  /*23d0*/  MOV R44, R54 ;  /* 0x00000036002c7202 */ /* 0x002fe20000000f00 */
[----:B0-----:R-:W-:Y:S05]  /*23e0*/  BRA `(.L_x_511) ;  /* 0xffffeab000007947 */ /* 0x001fea000383ffff */
        .weak           $__internal_41_$__cuda_sm70_shflsync_bfly_p
        .type           $__internal_41_$__cuda_sm70_shflsync_bfly_p,@function
        .size           $__internal_41_$__cuda_sm70_shflsync_bfly_p,(.L_x_1576 - $__internal_41_$__cuda_sm70_shflsync_bfly_p)
$__internal_41_$__cuda_sm70_shflsync_bfly_p:
[----:B------:R-:W-:Y:S01]  /*23f0*/  HFMA2.MMA R45, -RZ, RZ, 0, 0 ;  /* 0x00000000ff2d7435 */ /* 0x000fe200000001ff */
[----:B------:R-:W-:Y:S04]  /*2400*/  WARPSYNC R111 ;  /* 0x0000006f00007348 */ /* 0x000fe80003800000 */
[----:B------:R0:W1:Y:S01]  /*2410*/  SHFL.BFLY PT, R54, R54, R109, R78 ;  /* 0x0c00006d36367389 */ /* 0x00006200000e004e */
[----:B------:R-:W-:Y:S05]  /*2420*/  RET.REL.NODEC R44 `(_ZN10layer_norm31ln_parallel_residual_bwd_kernelINS_13Kernel_traitsI13__nv_bfloat16S2_fS2_fjLj256ELj1ELj4ELj1ELj16ENS_18Kernel_traits_baseILj256ES2_S2_fS2_fjLj128EEEEELb1ELb0ELb1EEEvNS_9BwdParamsE) ;  /* 0xffffdbd02c007950 */ /* 0x000fea0003c3ffff */
.L_x_512:
        /* <DEDUP_REMOVED lines=13> */
.L_x_1576:


//--------------------- .text._ZN10layer_norm22ln_bwd_finalize_kernelINS_22Kernel_traits_finalizeILj256E13__nv_bfloat16S2_fS2_fjLb0ELj1024ELj4ENS_18Kernel_traits_baseILj256ES2_S2_fS2_fjLj1024EEEEELb0ELb0EEEvNS_9BwdParamsE --------------------------
	.section	.text._ZN10layer_norm22ln_bwd_finalize_kernelINS_22Kernel_traits_finalizeILj256E13__nv_bfloat16S2_fS2_fjLb0ELj1024ELj4ENS_18Kernel_traits_baseILj256ES2_S2_fS2_fjLj1024EEEEELb0ELb0EEEvNS_9BwdParamsE,"ax",@progbits
	.sectioninfo	@"SHI_REGISTERS=30"
	.align	128
        .global         _ZN10layer_norm22ln_bwd_finalize_kernelINS_22Kernel_traits_finalizeILj256E13__nv_bfloat16S2_fS2_fjLb0ELj1024ELj4ENS_18Kernel_traits_baseILj256ES2_S2_fS2_fjLj1024EEEEELb0ELb0EEEvNS_9BwdParamsE
        .type           _ZN10layer_norm22ln_bwd_finalize_kernelINS_22Kernel_traits_finalizeILj256E13__nv_bfloat16S2_fS2_fjLb0ELj1024ELj4ENS_18Kernel_traits_baseILj256ES2_S2_fS2_fjLj1024EEEEELb0ELb0EEEvNS_9BwdParamsE,@function
        .size           _ZN10layer_norm22ln_bwd_finalize_kernelINS_22Kernel_traits_finalizeILj256E13__nv_bfloat16S2_fS2_fjLb0ELj1024ELj4ENS_18Kernel_traits_baseILj256ES2_S2_fS2_fjLj1024EEEEELb0ELb0EEEvNS_9BwdParamsE,(.L_x_1577 - _ZN10layer_norm22ln_bwd_finalize_kernelINS_22Kernel_traits_finalizeILj256E13__nv_bfloat16S2_fS2_fjLb0ELj1024ELj4ENS_18Kernel_traits_baseILj256ES2_S2_fS2_fjLj1024EEEEELb0ELb0EEEvNS_9BwdParamsE)
        .other          _ZN10layer_norm22ln_bwd_finalize_kernelINS_22Kernel_traits_finalizeILj256E13__nv_bfloat16S2_fS2_fjLb0ELj1024ELj4ENS_18Kernel_traits_baseILj256ES2_S2_fS2_fjLj1024EEEEELb0ELb0EEEvNS_9BwdParamsE,@"STO_CUDA_ENTRY STV_DEFAULT"
_ZN10layer_norm22ln_bwd_finalize_kernelINS_22Kernel_traits_finalizeILj256E13__nv_bfloat16S2_fS2_fjLb0ELj1024ELj4ENS_18Kernel_traits_baseILj256ES2_S2_fS2_fjLj1024EEEEELb0ELb0EEEvNS_9BwdParamsE:
.text._ZN10layer_norm22ln_bwd_finalize_kernelINS_22Kernel_traits_finalizeILj256E13__nv_bfloat16S2_fS2_fjLb0ELj1024ELj4ENS_18Kernel_traits_baseILj256ES2_S2_fS2_fjLj1024EEEEELb0ELb0EEEvNS_9BwdParamsE:
        /* <DEDUP_REMOVED lines=19> */
.L_x_526:
        /* <DEDUP_REMOVED lines=28> */
.L_x_517:
        /* <DEDUP_REMOVED lines=35> */
.L_x_516:
[----:B------:R-:W-:Y:S05]  /*0520*/  BSYNC B1 ;  /* 0x0000000000017941 */ /* 0x000fea0003800000 */
.L_x_515:
        /* <DEDUP_REMOVED lines=23> */
.L_x_519:
[----:B------:R-:W-:Y:S05]  /*06a0*/  BSYNC B1 ;  /* 0x0000000000017941 */ /* 0x000fea0003800000 */
.L_x_518:
        /* <DEDUP_REMOVED lines=11> */
.L_x_520:
[----:B------:R-:W-:Y:S05]  /*0760*/  BSYNC B1 ;  /* 0x0000000000017941 */ /* 0x000fea0003800000 */
.L_x_514:
[----:B------:R-:W-:Y:S05]  /*0770*/  BSYNC B0 ;  /* 0x0000000000007941 */ /* 0x000fea0003800000 */
.L_x_513:
        /* <DEDUP_REMOVED lines=11> */
.L_x_527:
        /* <DEDUP_REMOVED lines=18> */
.L_x_528:
[----:B---3--:R-:W-:Y:S02]  /*0950*/  FADD.FTZ R4, R4, R9 ;  /* 0x0000000904047221 */ /* 0x008fe40000010000 */
[----:B-12---:R-:W-:-:S03]  /*0960*/  FADD.FTZ R6, R5, R6 ;  /* 0x0000000605067221 */ /* 0x006fc60000010000 */
[----:B------:R1:W-:Y:S04]  /*0970*/  @!P1 STS [R17.X4+0x2000], R4 ;  /* 0x0020000411009388 */ /* 0x0003e80000004800 */
[----:B------:R1:W-:Y:S02]  /*0980*/  @!P1 STS [R17.X4+0x2080], R6 ;  /* 0x0020800611009388 */ /* 0x0003e40000004800 */
.L_x_521:
        /* <DEDUP_REMOVED lines=17> */
.L_x_525:
[----:B------:R-:W-:Y:S05]  /*0aa0*/  BSYNC B0 ;  /* 0x0000000000007941 */ /* 0x000fea0003800000 */
.L_x_524:
[C---:B------:R-:W-:Y:S02]  /*0ab0*/  ISETP.GT.U32.AND P1, PT, R18.reuse, -0x101, PT ;  /* 0xfffffeff1200780c */ /* 0x040fe40003f24070 */
[----:B------:R-:W-:Y:S02]  /*0ac0*/  IADD3 R18, R18, 0x100, RZ ;  /* 0x0000010012127810 */ /* 0x000fe40007ffe0ff */
[----:B------:R-:W-:-:S09]  /*0ad0*/  IADD3 R19, R19, 0x80, RZ ;  /* 0x0000008013137810 */ /* 0x000fd20007ffe0ff */
[----:B01----:R-:W-:Y:S05]  /*0ae0*/  @P1 BRA `(.L_x_526) ;  /* 0xfffff64000001947 */ /* 0x003fea000383ffff */
[----:B------:R-:W-:Y:S05]  /*0af0*/  EXIT ;  /* 0x000000000000794d */ /* 0x000fea0003800000 */
.L_x_522:
[----:B--2---:R-:W-:Y:S01]  /*0b00*/  IMAD.MOV.U32 R9, RZ, RZ, R5 ;  /* 0x000000ffff097224 */ /* 0x004fe200078e0005 */
[----:B------:R-:W-:Y:S01]  /*0b10*/  MOV R8, 0x1 ;  /* 0x0000000100087802 */ /* 0x000fe20000000f00 */
[----:B------:R-:W-:Y:S01]  /*0b20*/  IMAD.MOV.U32 R7, RZ, RZ, 0x1f ;  /* 0x0000001fff077424 */ /* 0x000fe200078e00ff */
[----:B------:R-:W-:Y:S02]  /*0b30*/  MOV R10, 0xffffffff ;  /* 0xffffffff000a7802 */ /* 0x000fe40000000f00 */
[----:B------:R-:W-:Y:S02]  /*0b40*/  MOV R2, 0xb60 ;  /* 0x00000b6000027802 */ /* 0x000fe40000000f00 */
[----:B01----:R-:W-:Y:S05]  /*0b50*/  CALL.REL.NOINC `($__internal_42_$__cuda_sm70_shflsync_bfly_p) ;  /* 0x000003b000007944 */ /* 0x003fea0003c00000 */
[----:B-1----:R-:W-:Y:S01]  /*0b60*/  IMAD.MOV.U32 R2, RZ, RZ, R7 ;  /* 0x000000ffff027224 */ /* 0x002fe200078e0007 */
[----:B0-----:R-:W-:Y:S05]  /*0b70*/  BRA `(.L_x_527) ;  /* 0xfffffcb000007947 */ /* 0x001fea000383ffff */
.L_x_523:
[----:B------:R-:W-:Y:S01]  /*0b80*/  HFMA2.MMA R8, -RZ, RZ, 0, 1.1920928955078125e-07 ;  /* 0x00000002ff087435 */ /* 0x000fe200000001ff */
[----:B------:R-:W-:Y:S01]  /*0b90*/  IMAD.MOV.U32 R7, RZ, RZ, 0x1f ;  /* 0x0000001fff077424 */ /* 0x000fe200078e00ff */
[----:B------:R-:W-:Y:S02]  /*0ba0*/  MOV R10, 0xffffffff ;  /* 0xffffffff000a7802 */ /* 0x000fe40000000f00 */
[----:B------:R-:W-:-:S02]  /*0bb0*/  MOV R2, 0xbd0 ;  /* 0x00000bd000027802 */ /* 0x000fc40000000f00 */
[----:B012---:R-:W-:Y:S05]  /*0bc0*/  CALL.REL.NOINC `($__internal_42_$__cuda_sm70_shflsync_bfly_p) ;  /* 0x0000034000007944 */ /* 0x007fea0003c00000 */
[----:B01----:R-:W-:Y:S01]  /*0bd0*/  FADD.FTZ R9, R9, R7 ;  /* 0x0000000709097221 */ /* 0x003fe20000010000 */
[----:B------:R-:W-:Y:S01]  /*0be0*/  HFMA2.MMA R7, -RZ, RZ, 0, 1.847743988037109375e-06 ;  /* 0x0000001fff077435 */ /* 0x000fe200000001ff */
[----:B------:R-:W-:Y:S01]  /*0bf0*/  IMAD.MOV.U32 R8, RZ, RZ, 0x4 ;  /* 0x00000004ff087424 */ /* 0x000fe200078e00ff */
[----:B------:R-:W-:Y:S01]  /*0c00*/  MOV R2, 0xc30 ;  /* 0x00000c3000027802 */ /* 0x000fe20000000f00 */
[----:B------:R-:W-:-:S03]  /*0c10*/  IMAD.MOV.U32 R10, RZ, RZ, -0x1 ;  /* 0xffffffffff0a7424 */ /* 0x000fc600078e00ff */
[----:B------:R-:W-:Y:S05]  /*0c20*/  CALL.REL.NOINC `($__internal_42_$__cuda_sm70_shflsync_bfly_p) ;  /* 0x000002e000007944 */ /* 0x000fea0003c00000 */
[----:B01----:R-:W-:Y:S01]  /*0c30*/  FADD.FTZ R9, R9, R7 ;  /* 0x0000000709097221 */ /* 0x003fe20000010000 */
[----:B------:R-:W-:Y:S01]  /*0c40*/  HFMA2.MMA R7, -RZ, RZ, 0, 1.847743988037109375e-06 ;  /* 0x0000001fff077435 */ /* 0x000fe200000001ff */
[----:B------:R-:W-:Y:S01]  /*0c50*/  MOV R8, 0x8 ;  /* 0x0000000800087802 */ /* 0x000fe20000000f00 */
[----:B------:R-:W-:Y:S01]  /*0c60*/  IMAD.MOV.U32 R10, RZ, RZ, -0x1 ;  /* 0xffffffffff0a7424 */ /* 0x000fe200078e00ff */
[----:B------:R-:W-:-:S03]  /*0c70*/  MOV R2, 0xc90 ;  /* 0x00000c9000027802 */ /* 0x000fc60000000f00 */
[----:B------:R-:W-:Y:S05]  /*0c80*/  CALL.REL.NOINC `($__internal_42_$__cuda_sm70_shflsync_bfly_p) ;  /* 0x0000028000007944 */ /* 0x000fea0003c00000 */
[----:B-1----:R-:W-:Y:S01]  /*0c90*/  FADD.FTZ R6, R9, R7 ;  /* 0x0000000709067221 */ /* 0x002fe20000010000 */
[----:B------:R-:W-:Y:S01]  /*0ca0*/  HFMA2.MMA R7, -RZ, RZ, 0, 1.847743988037109375e-06 ;  /* 0x0000001fff077435 */ /* 0x000fe200000001ff */
[----:B0-----:R-:W-:Y:S01]  /*0cb0*/  MOV R8, 0x10 ;  /* 0x0000001000087802 */ /* 0x001fe20000000f00 */
[----:B------:R-:W-:Y:S01]  /*0cc0*/  IMAD.MOV.U32 R10, RZ, RZ, -0x1 ;  /* 0xffffffffff0a7424 */ /* 0x000fe200078e00ff */
[----:B------:R-:W-:-:S02]  /*0cd0*/  MOV R2, 0xd00 ;  /* 0x00000d0000027802 */ /* 0x000fc40000000f00 */
[----:B------:R-:W-:Y:S02]  /*0ce0*/  MOV R9, R6 ;  /* 0x0000000600097202 */ /* 0x000fe40000000f00 */
[----:B------:R-:W-:Y:S05]  /*0cf0*/  CALL.REL.NOINC `($__internal_42_$__cuda_sm70_shflsync_bfly_p) ;  /* 0x0000021000007944 */ /* 0x000fea0003c00000 */
[----:B0-----:R-:W-:Y:S01]  /*0d00*/  HFMA2.MMA R8, -RZ, RZ, 0, 5.9604644775390625e-08 ;  /* 0x00000001ff087435 */ /* 0x001fe200000001ff */
[----:B-1----:R-:W-:Y:S01]  /*0d10*/  MOV R5, R7 ;  /* 0x0000000700057202 */ /* 0x002fe20000000f00 */
[----:B------:R-:W-:Y:S01]  /*0d20*/  IMAD.MOV.U32 R9, RZ, RZ, R4 ;  /* 0x000000ffff097224 */ /* 0x000fe200078e0004 */
[----:B------:R-:W-:Y:S01]  /*0d30*/  MOV R7, 0x1f ;  /* 0x0000001f00077802 */ /* 0x000fe20000000f00 */
[----:B------:R-:W-:Y:S01]  /*0d40*/  IMAD.MOV.U32 R10, RZ, RZ, -0x1 ;  /* 0xffffffffff0a7424 */ /* 0x000fe200078e00ff */
[----:B------:R-:W-:Y:S02]  /*0d50*/  MOV R2, 0xd70 ;  /* 0x00000d7000027802 */ /* 0x000fe40000000f00 */
[----:B------:R-:W-:Y:S05]  /*0d60*/  CALL.REL.NOINC `($__internal_42_$__cuda_sm70_shflsync_bfly_p) ;  /* 0x000001a000007944 */ /* 0x000fea0003c00000 */
[----:B0-----:R-:W-:Y:S01]  /*0d70*/  HFMA2.MMA R8, -RZ, RZ, 0, 1.1920928955078125e-07 ;  /* 0x00000002ff087435 */ /* 0x001fe200000001ff */
[----:B-1----:R-:W-:Y:S01]  /*0d80*/  FADD.FTZ R9, R4, R7 ;  /* 0x0000000704097221 */ /* 0x002fe20000010000 */
[----:B------:R-:W-:Y:S01]  /*0d90*/  MOV R7, 0x1f ;  /* 0x0000001f00077802 */ /* 0x000fe20000000f00 */
[----:B------:R-:W-:Y:S01]  /*0da0*/  IMAD.MOV.U32 R10, RZ, RZ, -0x1 ;  /* 0xffffffffff0a7424 */ /* 0x000fe200078e00ff */
[----:B------:R-:W-:Y:S02]  /*0db0*/  MOV R2, 0xdd0 ;  /* 0x00000dd000027802 */ /* 0x000fe40000000f00 */
[----:B------:R-:W-:Y:S05]  /*0dc0*/  CALL.REL.NOINC `($__internal_42_$__cuda_sm70_shflsync_bfly_p) ;  /* 0x0000014000007944 */ /* 0x000fea0003c00000 */
[----:B0-----:R-:W-:Y:S01]  /*0dd0*/  HFMA2.MMA R8, -RZ, RZ, 0, 2.384185791015625e-07 ;  /* 0x00000004ff087435 */ /* 0x001fe200000001ff */
[----:B-1----:R-:W-:Y:S01]  /*0de0*/  FADD.FTZ R9, R9, R7 ;  /* 0x0000000709097221 */ /* 0x002fe20000010000 */
[----:B------:R-:W-:Y:S01]  /*0df0*/  MOV R7, 0x1f ;  /* 0x0000001f00077802 */ /* 0x000fe20000000f00 */
[----:B------:R-:W-:Y:S01]  /*0e00*/  IMAD.MOV.U32 R10, RZ, RZ, -0x1 ;  /* 0xffffffffff0a7424 */ /* 0x000fe200078e00ff */
[----:B------:R-:W-:-:S02]  /*0e10*/  MOV R2, 0xe30 ;  /* 0x00000e3000027802 */ /* 0x000fc40000000f00 */
[----:B------:R-:W-:Y:S05]  /*0e20*/  CALL.REL.NOINC `($__internal_42_$__cuda_sm70_shflsync_bfly_p) ;  /* 0x000000e000007944 */ /* 0x000fea0003c00000 */
[----:B0-----:R-:W-:Y:S01]  /*0e30*/  HFMA2.MMA R8, -RZ, RZ, 0, 4.76837158203125e-07 ;  /* 0x00000008ff087435 */ /* 0x001fe200000001ff */
[----:B-1----:R-:W-:Y:S01]  /*0e40*/  FADD.FTZ R9, R9, R7 ;  /* 0x0000000709097221 */ /* 0x002fe20000010000 */
[----:B------:R-:W-:Y:S01]  /*0e50*/  MOV R7, 0x1f ;  /* 0x0000001f00077802 */ /* 0x000fe20000000f00 */
[----:B------:R-:W-:Y:S01]  /*0e60*/  IMAD.MOV.U32 R10, RZ, RZ, -0x1 ;  /* 0xffffffffff0a7424 */ /* 0x000fe200078e00ff */
[----:B------:R-:W-:-:S02]  /*0e70*/  MOV R2, 0xe90 ;  /* 0x00000e9000027802 */ /* 0x000fc40000000f00 */
[----:B------:R-:W-:Y:S05]  /*0e80*/  CALL.REL.NOINC `($__internal_42_$__cuda_sm70_shflsync_bfly_p) ;  /* 0x0000008000007944 */ /* 0x000fea0003c00000 */
[----:B0-----:R-:W-:Y:S01]  /*0e90*/  HFMA2.MMA R8, -RZ, RZ, 0, 9.5367431640625e-07 ;  /* 0x00000010ff087435 */ /* 0x001fe200000001ff */
[----:B-1----:R-:W-:Y:S01]  /*0ea0*/  FADD.FTZ R9, R9, R7 ;  /* 0x0000000709097221 */ /* 0x002fe20000010000 */
[----:B------:R-:W-:Y:S01]  /*0eb0*/  MOV R7, 0x1f ;  /* 0x0000001f00077802 */ /* 0x000fe20000000f00 */
[----:B------:R-:W-:Y:S01]  /*0ec0*/  IMAD.MOV.U32 R10, RZ, RZ, -0x1 ;  /* 0xffffffffff0a7424 */ /* 0x000fe200078e00ff */
[----:B------:R-:W-:-:S02]  /*0ed0*/  MOV R2, 0xef0 ;  /* 0x00000ef000027802 */ /* 0x000fc40000000f00 */
[----:B------:R-:W-:Y:S05]  /*0ee0*/  CALL.REL.NOINC `($__internal_42_$__cuda_sm70_shflsync_bfly_p) ;  /* 0x0000002000007944 */ /* 0x000fea0003c00000 */
[----:B-1----:R-:W-:Y:S01]  /*0ef0*/  MOV R4, R7 ;  /* 0x0000000700047202 */ /* 0x002fe20000000f00 */
[----:B0-----:R-:W-:Y:S05]  /*0f00*/  BRA `(.L_x_528) ;  /* 0xfffffa4000007947 */ /* 0x001fea000383ffff */
        .weak           $__internal_42_$__cuda_sm70_shflsync_bfly_p
        .type           $__internal_42_$__cuda_sm70_shflsync_bfly_p,@function
        .size           $__internal_42_$__cuda_sm70_shflsync_bfly_p,(.L_x_1577 - $__internal_42_$__cuda_sm70_shflsync_bfly_p)
$__internal_42_$__cuda_sm70_shflsync_bfly_p:
[----:B------:R-:W-:Y:S01]  /*0f10*/  HFMA2.MMA R3, -RZ, RZ, 0, 0 ;  /* 0x00000000ff037435 */ /* 0x000fe200000001ff */
[----:B------:R-:W-:Y:S04]  /*0f20*/  WARPSYNC R10 ;  /* 0x0000000a00007348 */ /* 0x000fe80003800000 */
[----:B------:R0:W1:Y:S01]  /*0f30*/  SHFL.BFLY PT, R7, R9, R8, R7 ;  /* 0x0c00000809077389 */ /* 0x00006200000e0007 */
[----:B------:R-:W-:Y:S05]  /*0f40*/  RET.REL.NODEC R2 `(_ZN10layer_norm22ln_bwd_finalize_kernelINS_22Kernel_traits_finalizeILj256E13__nv_bfloat16S2_fS2_fjLb0ELj1024ELj4ENS_18Kernel_traits_baseILj256ES2_S2_fS2_fjLj1024EEEEELb0ELb0EEEvNS_9BwdParamsE) ;  /* 0xfffff0b002007950 */ /* 0x000fea0003c3ffff */
.L_x_529:
        /* <DEDUP_REMOVED lines=11> */
.L_x_1577:


//--------------------- .text._ZN10layer_norm40ln_parallel_residual_bwd_finalize_kernelINS_22Kernel_traits_finalizeILj256E13__nv_bfloat16S2_fS2_fjLb0ELj1024ELj4ENS_18Kernel_traits_baseILj256ES2_S2_fS2_fjLj1024EEEEELb0EEEvNS_9BwdParamsE --------------------------
	.section	.text._ZN10layer_norm40ln_parallel_residual_bwd_finalize_kernelINS_22Kernel_traits_finalizeILj256E13__nv_bfloat16S2_fS2_fjLb0ELj1024ELj4ENS_18Kernel_traits_baseILj256ES2_S2_fS2_fjLj1024EEEEELb0EEEvNS_9BwdParamsE,"ax",@progbits
	.sectioninfo	@"SHI_REGISTERS=32"
	.align	128
        .global         _ZN10layer_norm40ln_parallel_residual_bwd_finalize_kernelINS_22Kernel_traits_finalizeILj256E13__nv_bfloat16S2_fS2_fjLb0ELj1024ELj4ENS_18Kernel_traits_baseILj256ES2_S2_fS2_fjLj1024EEEEELb0EEEvNS_9BwdParamsE
        .type           _ZN10layer_norm40ln_parallel_residual_bwd_finalize_kernelINS_22Kernel_traits_finalizeILj256E13__nv_bfloat16S2_fS2_fjLb0ELj1024ELj4ENS_18Kernel_traits_baseILj256ES2_S2_fS2_fjLj1024EEEEELb0EEEvNS_9BwdParamsE,@function
        .size           _ZN10layer_norm40ln_parallel_residual_bwd_finalize_kernelINS_22Kernel_traits_finalizeILj256E13__nv_bfloat16S2_fS2_fjLb0ELj1024ELj4ENS_18Kernel_traits_baseILj256ES2_S2_fS2_fjLj1024EEEEELb0EEEvNS_9BwdParamsE,(.L_x_1578 - _ZN10layer_norm40ln_parallel_residual_bwd_finalize_kernelINS_22Kernel_traits_finalizeILj256E13__nv_bfloat16S2_fS2_fjLb0ELj1024ELj4ENS_18Kernel_traits_baseILj256ES2_S2_fS2_fjLj1024EEEEELb0EEEvNS_9BwdParamsE)
        .other          _ZN10layer_norm40ln_parallel_residual_bwd_finalize_kernelINS_22Kernel_traits_finalizeILj256E13__nv_bfloat16S2_fS2_fjLb0ELj1024ELj4ENS_18Kernel_traits_baseILj256ES2_S2_fS2_fjLj1024EEEEELb0EEEvNS_9BwdParamsE,@"STO_CUDA_ENTRY STV_DEFAULT"
_ZN10layer_norm40ln_parallel_residual_bwd_finalize_kernelINS_22Kernel_traits_finalizeILj256E13__nv_bfloat16S2_fS2_fjLb0ELj1024ELj4ENS_18Kernel_traits_baseILj256ES2_S2_fS2_fjLj1024EEEEELb0EEEvNS_9BwdParamsE:
.text._ZN10layer_norm40ln_parallel_residual_bwd_finalize_kernelINS_22Kernel_traits_finalizeILj256E13__nv_bfloat16S2_fS2_fjLb0ELj1024ELj4ENS_18Kernel_traits_baseILj256ES2_S2_fS2_fjLj1024EEEEELb0EEEvNS_9BwdParamsE:
        /* <DEDUP_REMOVED lines=19> */
.L_x_544:
        /* <DEDUP_REMOVED lines=36> */
.L_x_534:
        /* <DEDUP_REMOVED lines=59> */
.L_x_533:
[----:B------:R-:W-:Y:S05]  /*0720*/  BSYNC B1 ;  /* 0x0000000000017941 */ /* 0x000fea0003800000 */
.L_x_532:
        /* <DEDUP_REMOVED lines=35> */
.L_x_536:
[----:B------:R-:W-:Y:S05]  /*0960*/  BSYNC B1 ;  /* 0x0000000000017941 */ /* 0x000fea0003800000 */
.L_x_535:
        /* <DEDUP_REMOVED lines=17> */
.L_x_537:
[----:B------:R-:W-:Y:S05]  /*0a80*/  BSYNC B1 ;  /* 0x0000000000017941 */ /* 0x000fea0003800000 */
.L_x_531:
[----:B------:R-:W-:Y:S05]  /*0a90*/  BSYNC B0 ;  /* 0x0000000000007941 */ /* 0x000fea0003800000 */
.L_x_530:
        /* <DEDUP_REMOVED lines=14> */
.L_x_545:
        /* <DEDUP_REMOVED lines=36> */
.L_x_546:
        /* <DEDUP_REMOVED lines=11> */
.L_x_538:
        /* <DEDUP_REMOVED lines=25> */
.L_x_542:
[----:B------:R-:W-:Y:S05]  /*1000*/  BSYNC B0 ;  /* 0x0000000000007941 */ /* 0x000fea0003800000 */
.L_x_541:
[C---:B------:R-:W-:Y:S02]  /*1010*/  ISETP.GT.U32.AND P1, PT, R4.reuse, -0x101, PT ;  /* 0xfffffeff0400780c */ /* 0x040fe40003f24070 */
[----:B------:R-:W-:-:S02]  /*1020*/  IADD3 R4, R4, 0x100, RZ ;  /* 0x0000010004047810 */ /* 0x000fc40007ffe0ff */
[----:B------:R-:W-:-:S09]  /*1030*/  IADD3 R5, R5, 0x80, RZ ;  /* 0x0000008005057810 */ /* 0x000fd20007ffe0ff */
[----:B0-----:R-:W-:Y:S01]  /*1040*/  @!P1 CALL.REL.NOINC `(.L_x_543) ;  /* 0x0000001000009944 */ /* 0x001fe20003c00000 */
[----:B------:R-:W-:Y:S05]  /*1050*/  BRA `(.L_x_544) ;  /* 0xfffff0d000007947 */ /* 0x000fea000383ffff */
.L_x_543:
[----:B------:R-:W-:Y:S05]  /*1060*/  EXIT ;  /* 0x000000000000794d */ /* 0x000fea0003800000 */
.L_x_539:
[----:B------:R-:W-:Y:S01]  /*1070*/  HFMA2.MMA R17, -RZ, RZ, 0, 1.847743988037109375e-06 ;  /* 0x0000001fff117435 */ /* 0x000fe200000001ff */
[----:B----4-:R-:W-:Y:S01]  /*1080*/  IMAD.MOV.U32 R19, RZ, RZ, R12 ;  /* 0x000000ffff137224 */ /* 0x010fe200078e000c */
[----:B------:R-:W-:Y:S02]  /*1090*/  MOV R16, 0x1 ;  /* 0x0000000100107802 */ /* 0x000fe40000000f00 */
[----:B------:R-:W-:Y:S02]  /*10a0*/  MOV R14, 0xffffffff ;  /* 0xffffffff000e7802 */ /* 0x000fe40000000f00 */
[----:B------:R-:W-:Y:S02]  /*10b0*/  MOV R8, 0x10d0 ;  /* 0x000010d000087802 */ /* 0x000fe40000000f00 */
[----:B0123--:R-:W-:Y:S05]  /*10c0*/  CALL.REL.NOINC `($__internal_43_$__cuda_sm70_shflsync_bfly_p) ;  /* 0x000007b000007944 */ /* 0x00ffea0003c00000 */
[----:B01----:R-:W-:Y:S05]  /*10d0*/  BRA `(.L_x_545) ;  /* 0xfffffaa000007947 */ /* 0x003fea000383ffff */
.L_x_540:
[----:B------:R-:W-:Y:S01]  /*10e0*/  HFMA2.MMA R16, -RZ, RZ, 0, 1.1920928955078125e-07 ;  /* 0x00000002ff107435 */ /* 0x000fe200000001ff */
[----:B------:R-:W-:Y:S01]  /*10f0*/  IMAD.MOV.U32 R19, RZ, RZ, R12 ;  /* 0x000000ffff137224 */ /* 0x000fe200078e000c */
[----:B------:R-:W-:Y:S02]  /*1100*/  MOV R17, 0x1f ;  /* 0x0000001f00117802 */ /* 0x000fe40000000f00 */
[----:B------:R-:W-:-:S02]  /*1110*/  MOV R14, 0xffffffff ;  /* 0xffffffff000e7802 */ /* 0x000fc40000000f00 */
[----:B------:R-:W-:Y:S02]  /*1120*/  MOV R8, 0x1140 ;  /* 0x0000114000087802 */ /* 0x000fe40000000f00 */
[----:B-123--:R-:W-:Y:S05]  /*1130*/  CALL.REL.NOINC `($__internal_43_$__cuda_sm70_shflsync_bfly_p) ;  /* 0x0000074000007944 */ /* 0x00efea0003c00000 */
[----:B0-----:R-:W-:Y:S01]  /*1140*/  HFMA2.MMA R17, -RZ, RZ, 0, 1.847743988037109375e-06 ;  /* 0x0000001fff117435 */ /* 0x001fe200000001ff */
[----:B-1----:R-:W-:Y:S01]  /*1150*/  FADD.FTZ R19, R12, R14 ;  /* 0x0000000e0c137221 */ /* 0x002fe20000010000 */
[----:B------:R-:W-:Y:S01]  /*1160*/  MOV R14, 0xffffffff ;  /* 0xffffffff000e7802 */ /* 0x000fe20000000f00 */
[----:B------:R-:W-:Y:S01]  /*1170*/  IMAD.MOV.U32 R16, RZ, RZ, 0x4 ;  /* 0x00000004ff107424 */ /* 0x000fe200078e00ff */
[----:B------:R-:W-:Y:S02]  /*1180*/  MOV R8, 0x11a0 ;  /* 0x000011a000087802 */ /* 0x000fe40000000f00 */
[----:B------:R-:W-:Y:S05]  /*1190*/  CALL.REL.NOINC `($__internal_43_$__cuda_sm70_shflsync_bfly_p) ;  /* 0x000006e000007944 */ /* 0x000fea0003c00000 */
[----:B0-----:R-:W-:Y:S01]  /*11a0*/  HFMA2.MMA R16, -RZ, RZ, 0, 4.76837158203125e-07 ;  /* 0x00000008ff107435 */ /* 0x001fe200000001ff */
[----:B-1----:R-:W-:Y:S01]  /*11b0*/  FADD.FTZ R19, R19, R14 ;  /* 0x0000000e13137221 */ /* 0x002fe20000010000 */
[----:B------:R-:W-:Y:S01]  /*11c0*/  MOV R14, 0xffffffff ;  /* 0xffffffff000e7802 */ /* 0x000fe20000000f00 */
[----:B------:R-:W-:Y:S01]  /*11d0*/  IMAD.MOV.U32 R17, RZ, RZ, 0x1f ;  /* 0x0000001fff117424 */ /* 0x000fe200078e00ff */
[----:B------:R-:W-:Y:S02]  /*11e0*/  MOV R8, 0x1200 ;  /* 0x0000120000087802 */ /* 0x000fe40000000f00 */
[----:B------:R-:W-:Y:S05]  /*11f0*/  CALL.REL.NOINC `($__internal_43_$__cuda_sm70_shflsync_bfly_p) ;  /* 0x0000068000007944 */ /* 0x000fea0003c00000 */
[----:B-1----:R-:W-:Y:S01]  /*1200*/  FADD.FTZ R12, R19, R14 ;  /* 0x0000000e130c7221 */ /* 0x002fe20000010000 */
[----:B0-----:R-:W-:Y:S01]  /*1210*/  HFMA2.MMA R16, -RZ, RZ, 0, 9.5367431640625e-07 ;  /* 0x00000010ff107435 */ /* 0x001fe200000001ff */
[----:B------:R-:W-:Y:S01]  /*1220*/  MOV R17, 0x1f ;  /* 0x0000001f00117802 */ /* 0x000fe20000000f00 */
[----:B------:R-:W-:Y:S01]  /*1230*/  IMAD.MOV.U32 R14, RZ, RZ, -0x1 ;  /* 0xffffffffff0e7424 */ /* 0x000fe200078e00ff */
[----:B------:R-:W-:-:S02]  /*1240*/  MOV R8, 0x1270 ;  /* 0x0000127000087802 */ /* 0x000fc40000000f00 */
[----:B------:R-:W-:Y:S02]  /*1250*/  MOV R19, R12 ;  /* 0x0000000c00137202 */ /* 0x000fe40000000f00 */
[----:B------:R-:W-:Y:S05]  /*1260*/  CALL.REL.NOINC `($__internal_43_$__cuda_sm70_shflsync_bfly_p) ;  /* 0x0000061000007944 */ /* 0x000fea0003c00000 */
[----:B0-----:R-:W-:Y:S01]  /*1270*/  HFMA2.MMA R17, -RZ, RZ, 0, 1.847743988037109375e-06 ;  /* 0x0000001fff117435 */ /* 0x001fe200000001ff */
[----:B-1----:R-:W-:Y:S01]  /*1280*/  MOV R15, R14 ;  /* 0x0000000e000f7202 */ /* 0x002fe20000000f00 */
[----:B------:R-:W-:Y:S01]  /*1290*/  IMAD.MOV.U32 R16, RZ, RZ, 0x1 ;  /* 0x00000001ff107424 */ /* 0x000fe200078e00ff */
[----:B------:R-:W-:Y:S02]  /*12a0*/  MOV R19, R13 ;  /* 0x0000000d00137202 */ /* 0x000fe40000000f00 */
[----:B------:R-:W-:Y:S02]  /*12b0*/  MOV R14, 0xffffffff ;  /* 0xffffffff000e7802 */ /* 0x000fe40000000f00 */
[----:B------:R-:W-:Y:S02]  /*12c0*/  MOV R8, 0x12e0 ;  /* 0x000012e000087802 */ /* 0x000fe40000000f00 */
[----:B------:R-:W-:Y:S05]  /*12d0*/  CALL.REL.NOINC `($__internal_43_$__cuda_sm70_shflsync_bfly_p) ;  /* 0x000005a000007944 */ /* 0x000fea0003c00000 */
[----:B0-----:R-:W-:Y:S01]  /*12e0*/  HFMA2.MMA R16, -RZ, RZ, 0, 1.1920928955078125e-07 ;  /* 0x00000002ff107435 */ /* 0x001fe200000001ff */
[----:B-1----:R-:W-:Y:S01]  /*12f0*/  FADD.FTZ R19, R13, R14 ;  /* 0x0000000e0d137221 */ /* 0x002fe20000010000 */
[----:B------:R-:W-:Y:S01]  /*1300*/  MOV R14, 0xffffffff ;  /* 0xffffffff000e7802 */ /* 0x000fe20000000f00 */
[----:B------:R-:W-:Y:S01]  /*1310*/  IMAD.MOV.U32 R17, RZ, RZ, 0x1f ;  /* 0x0000001fff117424 */ /* 0x000fe200078e00ff */
[----:B------:R-:W-:-:S02]  /*1320*/  MOV R8, 0x1340 ;  /* 0x0000134000087802 */ /* 0x000fc40000000f00 */
[----:B------:R-:W-:Y:S05]  /*1330*/  CALL.REL.NOINC `($__internal_43_$__cuda_sm70_shflsync_bfly_p) ;  /* 0x0000054000007944 */ /* 0x000fea0003c00000 */
[----:B0-----:R-:W-:Y:S01]  /*1340*/  HFMA2.MMA R16, -RZ, RZ, 0, 2.384185791015625e-07 ;  /* 0x00000004ff107435 */ /* 0x001fe200000001ff */
[----:B-1----:R-:W-:Y:S01]  /*1350*/  FADD.FTZ R19, R19, R14 ;  /* 0x0000000e13137221 */ /* 0x002fe20000010000 */
[----:B------:R-:W-:Y:S01]  /*1360*/  MOV R17, 0x1f ;  /* 0x0000001f00117802 */ /* 0x000fe20000000f00 */
[----:B------:R-:W-:Y:S01]  /*1370*/  IMAD.MOV.U32 R14, RZ, RZ, -0x1 ;  /* 0xffffffffff0e7424 */ /* 0x000fe200078e00ff */
[----:B------:R-:W-:-:S02]  /*1380*/  MOV R8, 0x13a0 ;  /* 0x000013a000087802 */ /* 0x000fc40000000f00 */
[----:B------:R-:W-:Y:S05]  /*1390*/  CALL.REL.NOINC `($__internal_43_$__cuda_sm70_shflsync_bfly_p) ;  /* 0x000004e000007944 */ /* 0x000fea0003c00000 */
[----:B0-----:R-:W-:Y:S01]  /*13a0*/  HFMA2.MMA R16, -RZ, RZ, 0, 4.76837158203125e-07 ;  /* 0x00000008ff107435 */ /* 0x001fe200000001ff */
[----:B-1----:R-:W-:Y:S01]  /*13b0*/  FADD.FTZ R19, R19, R14 ;  /* 0x0000000e13137221 */ /* 0x002fe20000010000 */
[----:B------:R-:W-:-:S02]  /*13c0*/  MOV R17, 0x1f ;  /* 0x0000001f00117802 */ /* 0x000fc40000000f00 */
[----:B------:R-:W-:Y:S02]  /*13d0*/  MOV R14, 0xffffffff ;  /* 0xffffffff000e7802 */ /* 0x000fe40000000f00 */
[----:B------:R-:W-:Y:S02]  /*13e0*/  MOV R8, 0x1400 ;  /* 0x0000140000087802 */ /* 0x000fe40000000f00 */
[----:B------:R-:W-:Y:S05]  /*13f0*/  CALL.REL.NOINC `($__internal_43_$__cuda_sm70_shflsync_bfly_p) ;  /* 0x0000048000007944 */ /* 0x000fea0003c00000 */
[----:B-1----:R-:W-:Y:S01]  /*1400*/  FADD.FTZ R13, R19, R14 ;  /* 0x0000000e130d7221 */ /* 0x002fe20000010000 */
[----:B0-----:R-:W-:Y:S01]  /*1410*/  HFMA2.MMA R17, -RZ, RZ, 0, 1.847743988037109375e-06 ;  /* 0x0000001fff117435 */ /* 0x001fe200000001ff */
[----:B------:R-:W-:Y:S01]  /*1420*/  IMAD.MOV.U32 R16, RZ, RZ, 0x10 ;  /* 0x00000010ff107424 */ /* 0x000fe200078e00ff */
[----:B------:R-:W-:Y:S02]  /*1430*/  MOV R14, 0xffffffff ;  /* 0xffffffff000e7802 */ /* 0x000fe40000000f00 */
[----:B------:R-:W-:Y:S02]  /*1440*/  MOV R19, R13 ;  /* 0x0000000d00137202 */ /* 0x000fe40000000f00 */
[----:B------:R-:W-:Y:S02]  /*1450*/  MOV R8, 0x1470 ;  /* 0x0000147000087802 */ /* 0x000fe40000000f00 */
[----:B------:R-:W-:Y:S05]  /*1460*/  CALL.REL.NOINC `($__internal_43_$__cuda_sm70_shflsync_bfly_p) ;  /* 0x0000041000007944 */ /* 0x000fea0003c00000 */
[----:B0-----:R-:W-:Y:S01]  /*1470*/  HFMA2.MMA R16, -RZ, RZ, 0, 5.9604644775390625e-08 ;  /* 0x00000001ff107435 */ /* 0x001fe200000001ff */
[----:B-1----:R-:W-:Y:S01]  /*1480*/  IMAD.MOV.U32 R18, RZ, RZ, R14 ;  /* 0x000000ffff127224 */ /* 0x002fe200078e000e */
[----:B------:R-:W-:Y:S01]  /*1490*/  MOV R19, R11 ;  /* 0x0000000b00137202 */ /* 0x000fe20000000f00 */
[----:B------:R-:W-:Y:S01]  /*14a0*/  IMAD.MOV.U32 R14, RZ, RZ, -0x1 ;  /* 0xffffffffff0e7424 */ /* 0x000fe200078e00ff */
[----:B------:R-:W-:-:S02]  /*14b0*/  MOV R17, 0x1f ;  /* 0x0000001f00117802 */ /* 0x000fc40000000f00 */
[----:B------:R-:W-:Y:S02]  /*14c0*/  MOV R8, 0x14e0 ;  /* 0x000014e000087802 */ /* 0x000fe40000000f00 */
[----:B------:R-:W-:Y:S05]  /*14d0*/  CALL.REL.NOINC `($__internal_43_$__cuda_sm70_shflsync_bfly_p) ;  /* 0x000003a000007944 */ /* 0x000fea0003c00000 */
[----:B0-----:R-:W-:Y:S01]  /*14e0*/  HFMA2.MMA R16, -RZ, RZ, 0, 1.1920928955078125e-07 ;  /* 0x00000002ff107435 */ /* 0x001fe200000001ff */
[----:B-1----:R-:W-:Y:S01]  /*14f0*/  FADD.FTZ R19, R11, R14 ;  /* 0x0000000e0b137221 */ /* 0x002fe20000010000 */
[----:B------:R-:W-:Y:S02]  /*1500*/  MOV R17, 0x1f ;  /* 0x0000001f00117802 */ /* 0x000fe40000000f00 */
[----:B------:R-:W-:Y:S02]  /*1510*/  MOV R14, 0xffffffff ;  /* 0xffffffff000e7802 */ /* 0x000fe40000000f00 */
[----:B------:R-:W-:Y:S02]  /*1520*/  MOV R8, 0x1540 ;  /* 0x0000154000087802 */ /* 0x000fe40000000f00 */
[----:B------:R-:W-:Y:S05]  /*1530*/  CALL.REL.NOINC `($__internal_43_$__cuda_sm70_shflsync_bfly_p) ;  /* 0x0000034000007944 */ /* 0x000fea0003c00000 */
[----:B0-----:R-:W-:Y:S01]  /*1540*/  HFMA2.MMA R17, -RZ, RZ, 0, 1.847743988037109375e-06 ;  /* 0x0000001fff117435 */ /* 0x001fe200000001ff */
[----:B-1----:R-:W-:Y:S01]  /*1550*/  FADD.FTZ R19, R19, R14 ;  /* 0x0000000e13137221 */ /* 0x002fe20000010000 */
[----:B------:R-:W-:Y:S01]  /*1560*/  MOV R14, 0xffffffff ;  /* 0xffffffff000e7802 */ /* 0x000fe20000000f00 */
[----:B------:R-:W-:Y:S01]  /*1570*/  IMAD.MOV.U32 R16, RZ, RZ, 0x4 ;  /* 0x00000004ff107424 */ /* 0x000fe200078e00ff */
[----:B------:R-:W-:-:S02]  /*1580*/  MOV R8, 0x15a0 ;  /* 0x000015a000087802 */ /* 0x000fc40000000f00 */
[----:B------:R-:W-:Y:S05]  /*1590*/  CALL.REL.NOINC `($__internal_43_$__cuda_sm70_shflsync_bfly_p) ;  /* 0x000002e000007944 */ /* 0x000fea0003c00000 */
[----:B0-----:R-:W-:Y:S01]  /*15a0*/  HFMA2.MMA R16, -RZ, RZ, 0, 4.76837158203125e-07 ;  /* 0x00000008ff107435 */ /* 0x001fe200000001ff */
[----:B-1----:R-:W-:Y:S01]  /*15b0*/  FADD.FTZ R19, R19, R14 ;  /* 0x0000000e13137221 */ /* 0x002fe20000010000 */
[----:B------:R-:W-:Y:S01]  /*15c0*/  MOV R14, 0xffffffff ;  /* 0xffffffff000e7802 */ /* 0x000fe20000000f00 */
[----:B------:R-:W-:Y:S01]  /*15d0*/  IMAD.MOV.U32 R17, RZ, RZ, 0x1f ;  /* 0x0000001fff117424 */ /* 0x000fe200078e00ff */
[----:B------:R-:W-:-:S02]  /*15e0*/  MOV R8, 0x1600 ;  /* 0x0000160000087802 */ /* 0x000fc40000000f00 */
        /* <DEDUP_REMOVED lines=33> */
[----:B0-----:R-:W-:Y:S01]  /*1800*/  HFMA2.MMA R17, -RZ, RZ, 0, 1.847743988037109375e-06 ;  /* 0x0000001fff117435 */ /* 0x001fe200000001ff */
[----:B-1----:R-:W-:Y:S01]  /*1810*/  FADD.FTZ R19, R19, R14 ;  /* 0x0000000e13137221 */ /* 0x002fe20000010000 */
[----:B------:R-:W-:Y:S01]  /*1820*/  MOV R14, 0xffffffff ;  /* 0xffffffff000e7802 */ /* 0x000fe20000000f00 */
[----:B------:R-:W-:Y:S01]  /*1830*/  IMAD.MOV.U32 R16, RZ, RZ, 0x10 ;  /* 0x00000010ff107424 */ /* 0x000fe200078e00ff */
[----:B------:R-:W-:Y:S02]  /*1840*/  MOV R8, 0x1860 ;  /* 0x0000186000087802 */ /* 0x000fe40000000f00 */
[----:B------:R-:W-:Y:S05]  /*1850*/  CALL.REL.NOINC `($__internal_43_$__cuda_sm70_shflsync_bfly_p) ;  /* 0x0000002000007944 */ /* 0x000fea0003c00000 */
[----:B-1----:R-:W-:Y:S01]  /*1860*/  MOV R8, R14 ;  /* 0x0000000e00087202 */ /* 0x002fe20000000f00 */
[----:B0-----:R-:W-:Y:S05]  /*1870*/  BRA `(.L_x_546) ;  /* 0xfffff54000007947 */ /* 0x001fea000383ffff */
        .weak           $__internal_43_$__cuda_sm70_shflsync_bfly_p
        .type           $__internal_43_$__cuda_sm70_shflsync_bfly_p,@function
        .size           $__internal_43_$__cuda_sm70_shflsync_bfly_p,(.L_x_1578 - $__internal_43_$__cuda_sm70_shflsync_bfly_p)
$__internal_43_$__cuda_sm70_shflsync_bfly_p:
[----:B------:R-:W-:Y:S01]  /*1880*/  HFMA2.MMA R9, -RZ, RZ, 0, 0 ;  /* 0x00000000ff097435 */ /* 0x000fe200000001ff */
[----:B------:R-:W-:Y:S04]  /*1890*/  WARPSYNC R14 ;  /* 0x0000000e00007348 */ /* 0x000fe80003800000 */
[----:B------:R0:W1:Y:S01]  /*18a0*/  SHFL.BFLY PT, R14, R19, R16, R17 ;  /* 0x0c000010130e7389 */ /* 0x00006200000e0011 */
[----:B------:R-:W-:Y:S05]  /*18b0*/  RET.REL.NODEC R8 `(_ZN10layer_norm40ln_parallel_residual_bwd_finalize_kernelINS_22Kernel_traits_finalizeILj256E13__nv_bfloat16S2_fS2_fjLb0ELj1024ELj4ENS_18Kernel_traits_baseILj256ES2_S2_fS2_fjLj1024EEEEELb0EEEvNS_9BwdParamsE) ;  /* 0xffffe74008007950 */ /* 0x000fea0003c3ffff */
.L_x_547:
        /* <DEDUP_REMOVED lines=12> */
.L_x_1578:


//--------------------- .text._ZN10layer_norm31ln_parallel_residual_bwd_kernelINS_13Kernel_traitsI13__nv_bfloat16S2_fS2_fjLj256ELj1ELj4ELj1ELj16ENS_18Kernel_traits_baseILj256ES2_S2_fS2_fjLj128EEEEELb1ELb1ELb0EEEvNS_9BwdParamsE --------------------------
	.section	.text._ZN10layer_norm31ln_parallel_residual_bwd_kernelINS_13Kernel_traitsI13__nv_bfloat16S2_fS2_fjLj256ELj1ELj4ELj1ELj16ENS_18Kernel_traits_baseILj256ES2_S2_fS2_fjLj128EEEEELb1ELb1ELb0EEEvNS_9BwdParamsE,"ax",@progbits
	.sectioninfo	@"SHI_REGISTERS=95"
	.align	128
        .global         _ZN10layer_norm31ln_parallel_residual_bwd_kernelINS_13Kernel_traitsI13__nv_bfloat16S2_fS2_fjLj256ELj1ELj4ELj1ELj16ENS_18Kernel_traits_baseILj256ES2_S2_fS2_fjLj128EEEEELb1ELb1ELb0EEEvNS_9BwdParamsE
        .type           _ZN10layer_norm31ln_parallel_residual_bwd_kernelINS_13Kernel_traitsI13__nv_bfloat16S2_fS2_fjLj256ELj1ELj4ELj1ELj16ENS_18Kernel_traits_baseILj256ES2_S2_fS2_fjLj128EEEEELb1ELb1ELb0EEEvNS_9BwdParamsE,@function
        .size           _ZN10layer_norm31ln_parallel_residual_bwd_kernelINS_13Kernel_traitsI13__nv_bfloat16S2_fS2_fjLj256ELj1ELj4ELj1ELj16ENS_18Kernel_traits_baseILj256ES2_S2_fS2_fjLj128EEEEELb1ELb1ELb0EEEvNS_9BwdParamsE,(.L_x_1579 - _ZN10layer_norm31ln_parallel_residual_bwd_kernelINS_13Kernel_traitsI13__nv_bfloat16S2_fS2_fjLj256ELj1ELj4ELj1ELj16ENS_18Kernel_traits_baseILj256ES2_S2_fS2_fjLj128EEEEELb1ELb1ELb0EEEvNS_9BwdParamsE)
        .other          _ZN10layer_norm31ln_parallel_residual_bwd_kernelINS_13Kernel_traitsI13__nv_bfloat16S2_fS2_fjLj256ELj1ELj4ELj1ELj16ENS_18Kernel_traits_baseILj256ES2_S2_fS2_fjLj128EEEEELb1ELb1ELb0EEEvNS_9BwdParamsE,@"STO_CUDA_ENTRY STV_DEFAULT"
_ZN10layer_norm31ln_parallel_residual_bwd_kernelINS_13Kernel_traitsI13__nv_bfloat16S2_fS2_fjLj256ELj1ELj4ELj1ELj16ENS_18Kernel_traits_baseILj256ES2_S2_fS2_fjLj128EEEEELb1ELb1ELb0EEEvNS_9BwdParamsE:
.text._ZN10layer_norm31ln_parallel_residual_bwd_kernelINS_13Kernel_traitsI13__nv_bfloat16S2_fS2_fjLj256ELj1ELj4ELj1ELj16ENS_18Kernel_traits_baseILj256ES2_S2_fS2_fjLj128EEEEELb1ELb1ELb0EEEvNS_9BwdParamsE:
[----:B------:R-:W-:Y:S02]  /*0000*/  IMAD.MOV.U32 R1, RZ, RZ, c[0x0][0x28] ;  /* 0x00000a00ff017624 */ /* 0x000fe400078e00ff */
        /* <DEDUP_REMOVED lines=35> */
.L_x_555:
        /* <DEDUP_REMOVED lines=16> */
[----:B------:R-:W-:-:S04]  /*0340*/  IMAD.WIDE R88, R67, R88, c[0x0][0x1a0] ;  /* 0x0000680043587625 */ /* 0x000fc800078e0258 */
[----:B------:R-:W-:Y:S01]  /*0350*/  IMAD.MOV.U32 R56, RZ, RZ, 0x10 ;  /* 0x00000010ff387424 */ /* 0x000fe200078e00ff */
[----:B------:R-:W2:Y:S01]  /*0360*/  LDG.E R79, [R88.64] ;  /* 0x00000004584f7981 */ /* 0x000ea2000c1e1900 */
[----:B------:R-:W-:-:S03]  /*0370*/  @P0 IADD3 R70, P1, R70, c[0x0][0x198], RZ ;  /* 0x0000660046460a10 */ /* 0x000fc60007f3e0ff */
[----:B------:R-:W3:Y:S01]  /*0380*/  LDG.E.64 R80, [R80.64] ;  /* 0x0000000450507981 */ /* 0x000ee2000c1e1b00 */
[----:B------:R-:W-:Y:S02]  /*0390*/  @P0 IADD3.X R71, R48, c[0x0][0x19c], RZ, P1, !PT ;  /* 0x0000670030470a10 */ /* 0x000fe40000ffe4ff */
[C---:B------:R-:W-:Y:S01]  /*03a0*/  LEA R76, P1, R9.reuse, c[0x0][0x188], 0x5 ;  /* 0x00006200094c7a11 */ /* 0x040fe200078228ff */
[----:B------:R-:W-:-:S03]  /*03b0*/  IMAD.WIDE.U32 R56, R9, R56, c[0x0][0x208] ;  /* 0x0000820009387625 */ /* 0x000fc600078e0038 */
[----:B------:R-:W-:Y:S01]  /*03c0*/  LEA.HI.X R77, R9, c[0x0][0x18c], RZ, 0x5, P1 ;  /* 0x00006300094d7a11 */ /* 0x000fe200008f2cff */
[----:B------:R-:W4:Y:S04]  /*03d0*/  @P0 LDG.E.64 R70, [R70.64] ;  /* 0x0000000446460981 */ /* 0x000f28000c1e1b00 */
[----:B------:R-:W4:Y:S04]  /*03e0*/  LDG.E.128 R48, [R76.64] ;  /* 0x000000044c307981 */ /* 0x000f28000c1e1d00 */
[----:B------:R-:W4:Y:S04]  /*03f0*/  LDG.E.128 R52, [R76.64+0x10] ;  /* 0x000010044c347981 */ /* 0x000f28000c1e1d00 */
[----:B------:R-:W4:Y:S01]  /*0400*/  LDG.E.128 R56, [R56.64] ;  /* 0x0000000438387981 */ /* 0x000f22000c1e1d00 */
[----:B------:R-:W-:-:S04]  /*0410*/  ISETP.NE.U32.AND P1, PT, RZ, c[0x0][0x218], PT ;  /* 0x00008600ff007a0c */ /* 0x000fc80003f25070 */
[----:B------:R-:W-:-:S13]  /*0420*/  ISETP.NE.AND.EX P1, PT, RZ, c[0x0][0x21c], PT, P1 ;  /* 0x00008700ff007a0c */ /* 0x000fda0003f25310 */
[----:B------:R-:W-:-:S04]  /*0430*/  @P1 LEA R82, P2, R9, c[0x0][0x218], 0x5 ;  /* 0x0000860009521a11 */ /* 0x000fc800078428ff */
[----:B------:R-:W-:-:S05]  /*0440*/  @P1 LEA.HI.X R83, R9, c[0x0][0x21c], RZ, 0x5, P2 ;  /* 0x0000870009531a11 */ /* 0x000fca00010f2cff */
[----:B------:R1:W5:Y:S04]  /*0450*/  @P1 LDG.E.128 R28, [R82.64] ;  /* 0x00000004521c1981 */ /* 0x000368000c1e1d00 */
[----:B------:R1:W5:Y:S01]  /*0460*/  @P1 LDG.E.128 R32, [R82.64+0x10] ;  /* 0x0000100452201981 */ /* 0x000362000c1e1d00 */
[----:B0-----:R-:W-:-:S04]  /*0470*/  ISETP.NE.AND P1, PT, R66, RZ, PT ;  /* 0x000000ff4200720c */ /* 0x001fc80003f25270 */
[----:B--2---:R-:W-:Y:S02]  /*0480*/  FSEL R79, R79, RZ, !P1 ;  /* 0x000000ff4f4f7208 */ /* 0x004fe40004800000 */
[----:B---3--:R-:W-:Y:S02]  /*0490*/  SHF.R.U32.HI R72, RZ, 0x18, R81 ;  /* 0x00000018ff487819 */ /* 0x008fe40000011651 */
[C-C-:B----4-:R-:W-:Y:S02]  /*04a0*/  @P0 SHF.R.U64 R84, R70.reuse, 0x8, R71.reuse ;  /* 0x0000000846540819 */ /* 0x150fe40000001247 */
[C-C-:B------:R-:W-:Y:S02]  /*04b0*/  @P0 SHF.R.U64 R85, R70.reuse, 0x10, R71.reuse ;  /* 0x0000001046550819 */ /* 0x140fe40000001247 */
[C---:B------:R-:W-:Y:S02]  /*04c0*/  @P0 PRMT R6, R70.reuse, 0x7610, R6 ;  /* 0x0000761046060816 */ /* 0x040fe40000000006 */
[----:B------:R-:W-:Y:S01]  /*04d0*/  @P0 SHF.R.U64 R70, R70, 0x18, R71 ;  /* 0x0000001846460819 */ /* 0x000fe20000001247 */
[----:B------:R-:W-:-:S02]  /*04e0*/  FADD.FTZ R90, R48, -R79 ;  /* 0x8000004f305a7221 */ /* 0x000fc40000010000 */
[--C-:B------:R-:W-:Y:S01]  /*04f0*/  FADD.FTZ R48, R54, -R79.reuse ;  /* 0x8000004f36307221 */ /* 0x100fe20000010000 */
[----:B------:R-:W-:Y:S01]  /*0500*/  @P0 PRMT R4, R70, 0x7610, R4 ;  /* 0x0000761046040816 */ /* 0x000fe20000000004 */
[--C-:B------:R-:W-:Y:S01]  /*0510*/  FADD.FTZ R70, R53, -R79.reuse ;  /* 0x8000004f35467221 */ /* 0x100fe20000010000 */
[----:B------:R-:W-:Y:S01]  /*0520*/  PRMT R54, RZ, 0x5410, R56 ;  /* 0x00005410ff367816 */ /* 0x000fe20000000038 */
[----:B------:R-:W-:Y:S01]  /*0530*/  FADD.FTZ R88, R50, -R79 ;  /* 0x8000004f32587221 */ /* 0x000fe20000010000 */
[--C-:B------:R-:W-:Y:S01]  /*0540*/  SHF.R.U32.HI R73, RZ, 0x10, R81.reuse ;  /* 0x00000010ff497819 */ /* 0x100fe20000011651 */
[----:B-----5:R-:W-:Y:S01]  /*0550*/  FMUL.FTZ R53, R69, R90 ;  /* 0x0000005a45357220 */ /* 0x020fe20000410000 */
[----:B------:R-:W-:Y:S01]  /*0560*/  SHF.R.U32.HI R74, RZ, 0x8, R81 ;  /* 0x00000008ff4a7819 */ /* 0x000fe20000011651 */
[----:B------:R-:W-:Y:S01]  /*0570*/  FADD.FTZ R92, R49, -R79 ;  /* 0x8000004f315c7221 */ /* 0x000fe20000010000 */
[----:B------:R-:W-:Y:S02]  /*0580*/  MOV R75, R81 ;  /* 0x00000051004b7202 */ /* 0x000fe40000000f00 */
[----:B------:R-:W-:-:S02]  /*0590*/  SHF.R.U64 R76, R80, 0x18, R81 ;  /* 0x00000018504c7819 */ /* 0x000fc40000001251 */
[C-C-:B------:R-:W-:Y:S02]  /*05a0*/  SHF.R.U64 R77, R80.reuse, 0x10, R81.reuse ;  /* 0x00000010504d7819 */ /* 0x140fe40000001251 */
[----:B------:R-:W-:Y:S02]  /*05b0*/  SHF.R.U64 R78, R80, 0x8, R81 ;  /* 0x00000008504e7819 */ /* 0x000fe40000001251 */
[----:B-1----:R-:W-:Y:S01]  /*05c0*/  @P0 SHF.R.U32.HI R82, RZ, 0x10, R71 ;  /* 0x00000010ff520819 */ /* 0x002fe20000011647 */
[----:B------:R-:W-:Y:S01]  /*05d0*/  FADD.FTZ R86, R55, -R79 ;  /* 0x8000004f37567221 */ /* 0x000fe20000010000 */
[----:B------:R-:W-:Y:S02]  /*05e0*/  @P0 PRMT R5, R71, 0x7610, R5 ;  /* 0x0000761047050816 */ /* 0x000fe40000000005 */
[----:B------:R-:W-:Y:S01]  /*05f0*/  @P0 SHF.R.U32.HI R81, RZ, 0x8, R71 ;  /* 0x00000008ff510819 */ /* 0x000fe20000011647 */
[----:B------:R-:W-:Y:S01]  /*0600*/  FADD.FTZ R50, R52, -R79 ;  /* 0x8000004f34327221 */ /* 0x000fe20000010000 */
[----:B------:R-:W-:Y:S01]  /*0610*/  @P0 SHF.R.U32.HI R71, RZ, 0x18, R71 ;  /* 0x00000018ff470819 */ /* 0x000fe20000011647 */
[----:B------:R-:W-:Y:S01]  /*0620*/  FADD.FTZ R20, R20, R54 ;  /* 0x0000003614147221 */ /* 0x000fe20000010000 */
[----:B------:R-:W-:Y:S01]  /*0630*/  PRMT R49, RZ, 0x5410, R57 ;  /* 0x00005410ff317816 */ /* 0x000fe20000000039 */
[----:B------:R-:W-:Y:S01]  /*0640*/  FFMA.FTZ R12, R53, R54, R12 ;  /* 0x00000036350c7223 */ /* 0x000fe2000001000c */
[----:B------:R-:W-:Y:S01]  /*0650*/  PRMT R56, RZ, 0x7610, R56 ;  /* 0x00007610ff387816 */ /* 0x000fe20000000038 */
[----:B------:R-:W-:Y:S01]  /*0660*/  FMUL.FTZ R55, R69, R88 ;  /* 0x0000005845377220 */ /* 0x000fe20000410000 */
[----:B------:R-:W-:Y:S01]  /*0670*/  @P0 PRMT R2, R82, 0x7610, R2 ;  /* 0x0000761052020816 */ /* 0x000fe20000000002 */
[----:B------:R-:W-:Y:S01]  /*0680*/  FMUL.FTZ R54, R65, R54 ;  /* 0x0000003641367220 */ /* 0x000fe20000410000 */
[----:B------:R-:W-:Y:S01]  /*0690*/  @P0 PRMT R8, R84, 0x7610, R8 ;  /* 0x0000761054080816 */ /* 0x000fe20000000008 */
[----:B------:R-:W-:Y:S01]  /*06a0*/  FADD.FTZ R82, R51, -R79 ;  /* 0x8000004f33527221 */ /* 0x000fe20000010000 */
[----:B------:R-:W-:Y:S01]  /*06b0*/  @P0 PRMT R3, R81, 0x7610, R3 ;  /* 0x0000761051030816 */ /* 0x000fe20000000003 */
[----:B------:R-:W-:Y:S01]  /*06c0*/  FMUL.FTZ R52, R69, R92 ;  /* 0x0000005c45347220 */ /* 0x000fe20000410000 */
[----:B------:R-:W-:Y:S01]  /*06d0*/  @P0 PRMT R0, R71, 0x7610, R0 ;  /* 0x0000761047000816 */ /* 0x000fe20000000000 */
[----:B------:R-:W-:Y:S01]  /*06e0*/  FADD.FTZ R22, R22, R49 ;  /* 0x0000003116167221 */ /* 0x000fe20000010000 */
[----:B------:R-:W-:Y:S01]  /*06f0*/  PRMT R51, RZ, 0x5410, R58 ;  /* 0x00005410ff337816 */ /* 0x000fe2000000003a */
[-C--:B------:R-:W-:Y:S01]  /*0700*/  FFMA.FTZ R14, R55, R49.reuse, R14 ;  /* 0x00000031370e7223 */ /* 0x080fe2000001000e */
[----:B------:R-:W-:Y:S01]  /*0710*/  PRMT R79, RZ, 0x7610, R58 ;  /* 0x00007610ff4f7816 */ /* 0x000fe2000000003a */
[----:B------:R-:W-:Y:S01]  /*0720*/  FMUL.FTZ R58, R63, R49 ;  /* 0x000000313f3a7220 */ /* 0x000fe20000410000 */
[--C-:B------:R-:W-:Y:S01]  /*0730*/  PRMT R84, RZ, 0x5410, R59.reuse ;  /* 0x00005410ff547816 */ /* 0x100fe2000000003b */
[C---:B------:R-:W-:Y:S01]  /*0740*/  FMUL.FTZ R81, R69.reuse, R48 ;  /* 0x0000003045517220 */ /* 0x040fe20000410000 */
[----:B------:R-:W-:Y:S01]  /*0750*/  PRMT R83, RZ, 0x7610, R59 ;  /* 0x00007610ff537816 */ /* 0x000fe2000000003b */
[----:B------:R-:W-:Y:S01]  /*0760*/  FMUL.FTZ R59, R69, R50 ;  /* 0x00000032453b7220 */ /* 0x000fe20000410000 */
[----:B------:R-:W-:Y:S01]  /*0770*/  PRMT R71, RZ, 0x7610, R57 ;  /* 0x00007610ff477816 */ /* 0x000fe20000000039 */
[----:B------:R-:W-:-:S02]  /*0780*/  FMUL.FTZ R57, R64, R56 ;  /* 0x0000003840397220 */ /* 0x000fc40000410000 */
[----:B------:R-:W-:Y:S02]  /*0790*/  FADD.FTZ R48, RZ, R54 ;  /* 0x00000036ff307221 */ /* 0x000fe40000010000 */
[----:B------:R-:W-:Y:S02]  /*07a0*/  FFMA.FTZ R49, R53, R54, RZ ;  /* 0x0000003635317223 */ /* 0x000fe400000100ff */
[----:B------:R-:W-:Y:S02]  /*07b0*/  FADD.FTZ R21, R21, R56 ;  /* 0x0000003815157221 */ /* 0x000fe40000010000 */
[----:B------:R-:W-:Y:S02]  /*07c0*/  FFMA.FTZ R13, R52, R56, R13 ;  /* 0x00000038340d7223 */ /* 0x000fe4000001000d */
[----:B------:R-:W-:Y:S02]  /*07d0*/  FMUL.FTZ R56, R69, R82 ;  /* 0x0000005245387220 */ /* 0x000fe40000410000 */
[----:B------:R-:W-:-:S02]  /*07e0*/  FADD.FTZ R24, R24, R51 ;  /* 0x0000003318187221 */ /* 0x000fc40000010000 */
[-C--:B------:R-:W-:Y:S02]  /*07f0*/  FFMA.FTZ R16, R59, R51.reuse, R16 ;  /* 0x000000333b107223 */ /* 0x080fe40000010010 */
        /* <DEDUP_REMOVED lines=26> */
[----:B------:R-:W-:Y:S01]  /*09a0*/  FFMA.FTZ R49, R81, R84, R49 ;  /* 0x0000005451317223 */ /* 0x000fe20000010031 */
[----:B------:R-:W-:Y:S01]  /*09b0*/  @P0 PRMT R7, R85, 0x7610, R7 ;  /* 0x0000761055070816 */ /* 0x000fe20000000007 */
[----:B------:R-:W-:Y:S02]  /*09c0*/  FADD.FTZ R50, R50, R83 ;  /* 0x0000005332327221 */ /* 0x000fe40000010000 */
[----:B------:R-:W-:-:S02]  /*09d0*/  FFMA.FTZ R51, R86, R83, R49 ;  /* 0x0000005356337223 */ /* 0x000fc40000010031 */
.L_x_550:
[----:B-1----:R-:W-:Y:S05]  /*09e0*/  BSYNC B0 ;  /* 0x0000000000007941 */ /* 0x002fea0003800000 */
.L_x_549:
[----:B------:R-:W-:Y:S05]  /*09f0*/  BRA.DIV ~URZ, `(.L_x_551) ;  /* 0x00000df27f007947 */ /* 0x000fea000b800000 */
[----:B------:R1:W2:Y:S02]  /*0a00*/  SHFL.BFLY PT, R85, R50, 0x1, 0x1f ;  /* 0x0c201f0032557f89 */ /* 0x0002a400000e0000 */
.L_x_556:
        /* <DEDUP_REMOVED lines=18> */
.L_x_557:
[----:B------:R-:W-:Y:S01]  /*0b30*/  BSSY B0, `(.L_x_553) ;  /* 0x000007c000007945 */ /* 0x000fe20003800000 */
[----:B------:R-:W-:Y:S05]  /*0b40*/  @!P3 BRA `(.L_x_554) ;  /* 0x000007a00000b947 */ /* 0x000fea0003800000 */
[----:B---3--:R-:W-:Y:S01]  /*0b50*/  FADD.FTZ R85, R85, R50 ;  /* 0x0000003255557221 */ /* 0x008fe20000010000 */
[----:B0-----:R-:W-:Y:S01]  /*0b60*/  ISETP.NE.AND P2, PT, R66, RZ, PT ;  /* 0x000000ff4200720c */ /* 0x001fe20003f45270 */
[----:B--2---:R-:W-:Y:S01]  /*0b70*/  FADD.FTZ R49, R48, R51 ;  /* 0x0000003330317221 */ /* 0x004fe20000010000 */
        /* <DEDUP_REMOVED lines=8> */
[-CC-:B-1----:R-:W-:Y:S02]  /*0c00*/  FFMA.FTZ R51, R53, R49.reuse, R48.reuse ;  /* 0x0000003135337223 */ /* 0x182fe40000010030 */
[----:B------:R-:W-:Y:S01]  /*0c10*/  FFMA.FTZ R85, R55, R49, R48 ;  /* 0x0000003137557223 */ /* 0x000fe20000010030 */
[----:B------:R-:W-:Y:S01]  /*0c20*/  ISETP.NE.AND.EX P2, PT, RZ, c[0x0][0x25c], PT, P2 ;  /* 0x00009700ff007a0c */ /* 0x000fe20003f45320 */
[----:B------:R-:W-:Y:S02]  /*0c30*/  FADD.FTZ R50, R54, -R51 ;  /* 0x8000003336327221 */ /* 0x000fe40000010000 */
[----:B------:R-:W-:Y:S02]  /*0c40*/  FADD.FTZ R88, R58, -R85 ;  /* 0x800000553a587221 */ /* 0x000fe40000010000 */
[----:B-----5:R-:W-:-:S02]  /*0c50*/  FMUL.FTZ R51, R69, R50 ;  /* 0x0000003245337220 */ /* 0x020fc40000410000 */
[----:B------:R-:W-:Y:S01]  /*0c60*/  @P0 LOP3.LUT P4, RZ, R6, 0xff, RZ, 0xc0, !PT ;  /* 0x000000ff06ff0812 */ /* 0x000fe2000788c0ff */
[----:B------:R-:W-:Y:S01]  /*0c70*/  FMUL.FTZ R85, R69, R88 ;  /* 0x0000005845557220 */ /* 0x000fe20000410000 */
[----:B------:R-:W-:Y:S01]  /*0c80*/  @P0 LOP3.LUT P5, RZ, R7, 0xff, RZ, 0xc0, !PT ;  /* 0x000000ff07ff0812 */ /* 0x000fe200078ac0ff */
[----:B------:R-:W-:Y:S02]  /*0c90*/  @P1 FADD.FTZ R51, R28, R51 ;  /* 0x000000331c331221 */ /* 0x000fe40000010000 */
[----:B------:R-:W-:Y:S02]  /*0ca0*/  @P1 FADD.FTZ R85, R30, R85 ;  /* 0x000000551e551221 */ /* 0x000fe40000010000 */
[C---:B------:R-:W-:Y:S01]  /*0cb0*/  FMUL.FTZ R87, R51.reuse, c[0x0][0x1e8] ;  /* 0x00007a0033577a20 */ /* 0x040fe20000410000 */
[----:B------:R-:W-:Y:S01]  /*0cc0*/  SEL R36, R51, R36, P2 ;  /* 0x0000002433247207 */ /* 0x000fe20001000000 */
[-C--:B------:R-:W-:Y:S01]  /*0cd0*/  FFMA.FTZ R90, R56, R49.reuse, R48 ;  /* 0x00000031385a7223 */ /* 0x080fe20000010030 */
[C---:B------:R-:W-:Y:S01]  /*0ce0*/  SEL R38, R85.reuse, R38, P2 ;  /* 0x0000002655267207 */ /* 0x040fe20001000000 */
[----:B------:R-:W-:Y:S01]  /*0cf0*/  FMUL.FTZ R88, R85, c[0x0][0x1e8] ;  /* 0x00007a0055587a20 */ /* 0x000fe20000410000 */
[----:B------:R-:W-:Y:S01]  /*0d00*/  @P0 FSEL R50, R87, RZ, P4 ;  /* 0x000000ff57320208 */ /* 0x000fe20002000000 */
[----:B------:R-:W-:Y:S01]  /*0d10*/  FADD.FTZ R90, R71, -R90 ;  /* 0x8000005a475a7221 */ /* 0x000fe20000010000 */
[----:B------:R-:W-:Y:S01]  /*0d20*/  @P0 LOP3.LUT P4, RZ, R8, 0xff, RZ, 0xc0, !PT ;  /* 0x000000ff08ff0812 */ /* 0x000fe2000788c0ff */
[----:B------:R-:W-:Y:S01]  /*0d30*/  FFMA.FTZ R91, R59, R49, R48 ;  /* 0x000000313b5b7223 */ /* 0x000fe20000010030 */
[----:B------:R-:W-:Y:S01]  /*0d40*/  @P0 F2FP.BF16.PACK_AB R50, RZ, R50 ;  /* 0x00000032ff32023e */ /* 0x000fe200000010ff */
[----:B------:R-:W-:Y:S01]  /*0d50*/  FMUL.FTZ R90, R69, R90 ;  /* 0x0000005a455a7220 */ /* 0x000fe20000410000 */
[----:B------:R-:W-:-:S02]  /*0d60*/  @P0 FSEL R89, R88, RZ, P5 ;  /* 0x000000ff58590208 */ /* 0x000fc40002800000 */
[----:B------:R-:W-:Y:S01]  /*0d70*/  @P0 PRMT R40, R50, 0x7610, R40 ;  /* 0x0000761032280816 */ /* 0x000fe20000000028 */
[----:B------:R-:W-:Y:S01]  /*0d80*/  FFMA.FTZ R50, R52, R49, R48 ;  /* 0x0000003134327223 */ /* 0x000fe20000010030 */
[----:B------:R-:W-:Y:S01]  /*0d90*/  @P0 F2FP.BF16.PACK_AB R89, RZ, R89 ;  /* 0x00000059ff59023e */ /* 0x000fe200000010ff */
[----:B------:R-:W-:Y:S01]  /*0da0*/  @P1 FADD.FTZ R90, R31, R90 ;  /* 0x0000005a1f5a1221 */ /* 0x000fe20000010000 */
[----:B------:R-:W-:Y:S01]  /*0db0*/  @P0 LOP3.LUT P5, RZ, R4, 0xff, RZ, 0xc0, !PT ;  /* 0x000000ff04ff0812 */ /* 0x000fe200078ac0ff */
[----:B------:R-:W-:Y:S01]  /*0dc0*/  FADD.FTZ R50, R57, -R50 ;  /* 0x8000003239327221 */ /* 0x000fe20000010000 */
[----:B------:R-:W-:Y:S01]  /*0dd0*/  @P0 PRMT R41, R89, 0x7610, R41 ;  /* 0x0000761059290816 */ /* 0x000fe20000000029 */
[C---:B------:R-:W-:Y:S01]  /*0de0*/  FMUL.FTZ R89, R90.reuse, c[0x0][0x1e8] ;  /* 0x00007a005a597a20 */ /* 0x040fe20000410000 */
[----:B------:R-:W-:Y:S01]  /*0df0*/  SEL R39, R90, R39, P2 ;  /* 0x000000275a277207 */ /* 0x000fe20001000000 */
[----:B------:R-:W-:-:S04]  /*0e00*/  FMUL.FTZ R50, R69, R50 ;  /* 0x0000003245327220 */ /* 0x000fc80000410000 */
[----:B------:R-:W-:-:S04]  /*0e10*/  @P1 FADD.FTZ R50, R29, R50 ;  /* 0x000000321d321221 */ /* 0x000fc80000010000 */
[C---:B------:R-:W-:Y:S01]  /*0e20*/  FMUL.FTZ R85, R50.reuse, c[0x0][0x1e8] ;  /* 0x00007a0032557a20 */ /* 0x040fe20000410000 */
[----:B------:R-:W-:Y:S02]  /*0e30*/  SEL R37, R50, R37, P2 ;  /* 0x0000002532257207 */ /* 0x000fe40001000000 */
[----:B------:R-:W-:Y:S02]  /*0e40*/  @P0 FSEL R50, R89, RZ, P5 ;  /* 0x000000ff59320208 */ /* 0x000fe40002800000 */
[----:B------:R-:W-:Y:S02]  /*0e50*/  @P0 FSEL R51, R85, RZ, P4 ;  /* 0x000000ff55330208 */ /* 0x000fe40002000000 */
[----:B------:R-:W-:Y:S01]  /*0e60*/  @P0 F2FP.BF16.PACK_AB R90, RZ, R50 ;  /* 0x00000032ff5a023e */ /* 0x000fe200000010ff */
[----:B------:R-:W-:Y:S01]  /*0e70*/  FADD.FTZ R50, R82, -R91 ;  /* 0x8000005b52327221 */ /* 0x000fe20000010000 */
[----:B------:R-:W-:Y:S02]  /*0e80*/  @P0 F2FP.BF16.PACK_AB R51, RZ, R51 ;  /* 0x00000033ff33023e */ /* 0x000fe400000010ff */
[----:B------:R-:W-:Y:S01]  /*0e90*/  @P0 PRMT R41, R41, 0x5410, R90 ;  /* 0x0000541029290816 */ /* 0x000fe2000000005a */
[----:B------:R-:W-:Y:S01]  /*0ea0*/  FFMA.FTZ R90, R70, R49, R48 ;  /* 0x00000031465a7223 */ /* 0x000fe20000010030 */
[----:B------:R-:W-:Y:S01]  /*0eb0*/  @P0 LOP3.LUT P4, RZ, R5, 0xff, RZ, 0xc0, !PT ;  /* 0x000000ff05ff0812 */ /* 0x000fe2000788c0ff */
[----:B------:R-:W-:Y:S01]  /*0ec0*/  FMUL.FTZ R91, R69, R50 ;  /* 0x00000032455b7220 */ /* 0x000fe20000410000 */
[----:B------:R-:W-:Y:S01]  /*0ed0*/  @P0 PRMT R40, R40, 0x5410, R51 ;  /* 0x0000541028280816 */ /* 0x000fe20000000033 */
[----:B------:R-:W-:Y:S01]  /*0ee0*/  FADD.FTZ R90, R79, -R90 ;  /* 0x8000005a4f5a7221 */ /* 0x000fe20000010000 */
[----:B------:R-:W-:Y:S01]  /*0ef0*/  LOP3.LUT P5, RZ, R76, 0xff, RZ, 0xc0, !PT ;  /* 0x000000ff4cff7812 */ /* 0x000fe200078ac0ff */
[----:B------:R-:W-:-:S02]  /*0f00*/  @P1 FADD.FTZ R91, R32, R91 ;  /* 0x0000005b205b1221 */ /* 0x000fc40000010000 */
[----:B------:R-:W-:Y:S02]  /*0f10*/  FMUL.FTZ R90, R69, R90 ;  /* 0x0000005a455a7220 */ /* 0x000fe40000410000 */
[C---:B------:R-:W-:Y:S01]  /*0f20*/  FMUL.FTZ R50, R91.reuse, c[0x0][0x1e8] ;  /* 0x00007a005b327a20 */ /* 0x040fe20000410000 */
[----:B------:R-:W-:Y:S01]  /*0f30*/  SEL R44, R91, R44, P2 ;  /* 0x0000002c5b2c7207 */ /* 0x000fe20001000000 */
[----:B------:R-:W-:-:S03]  /*0f40*/  @P1 FADD.FTZ R90, R33, R90 ;  /* 0x0000005a215a1221 */ /* 0x000fc60000010000 */
[----:B------:R-:W-:Y:S02]  /*0f50*/  @P0 FSEL R51, R50, RZ, P4 ;  /* 0x000000ff32330208 */ /* 0x000fe40002000000 */
[C---:B------:R-:W-:Y:S01]  /*0f60*/  SEL R45, R90.reuse, R45, P2 ;  /* 0x0000002d5a2d7207 */ /* 0x040fe20001000000 */
[----:B------:R-:W-:Y:S01]  /*0f70*/  FMUL.FTZ R90, R90, c[0x0][0x1e8] ;  /* 0x00007a005a5a7a20 */ /* 0x000fe20000410000 */
[----:B------:R-:W-:Y:S02]  /*0f80*/  @P0 F2FP.BF16.PACK_AB R51, RZ, R51 ;  /* 0x00000033ff33023e */ /* 0x000fe400000010ff */
[----:B------:R-:W-:Y:S02]  /*0f90*/  @P0 LOP3.LUT P4, RZ, R3, 0xff, RZ, 0xc0, !PT ;  /* 0x000000ff03ff0812 */ /* 0x000fe4000788c0ff */
[----:B------:R-:W-:Y:S02]  /*0fa0*/  @P0 PRMT R42, R51, 0x7610, R42 ;  /* 0x00007610332a0816 */ /* 0x000fe4000000002a */
[----:B------:R-:W-:-:S02]  /*0fb0*/  @P0 FSEL R51, R90, RZ, P4 ;  /* 0x000000ff5a330208 */ /* 0x000fc40002000000 */
[----:B------:R-:W-:Y:S02]  /*0fc0*/  @P0 LOP3.LUT P4, RZ, R2, 0xff, RZ, 0xc0, !PT ;  /* 0x000000ff02ff0812 */ /* 0x000fe4000788c0ff */
[----:B------:R-:W-:-:S04]  /*0fd0*/  @P0 F2FP.BF16.PACK_AB R51, RZ, R51 ;  /* 0x00000033ff33023e */ /* 0x000fc800000010ff */
[----:B------:R-:W-:Y:S01]  /*0fe0*/  @P0 PRMT R42, R42, 0x5410, R51 ;  /* 0x000054102a2a0816 */ /* 0x000fe20000000033 */
[-CC-:B------:R-:W-:Y:S02]  /*0ff0*/  FFMA.FTZ R51, R81, R49.reuse, R48.reuse ;  /* 0x0000003151337223 */ /* 0x180fe40000010030 */
[----:B------:R-:W-:Y:S02]  /*1000*/  FFMA.FTZ R48, R86, R49, R48 ;  /* 0x0000003156307223 */ /* 0x000fe40000010030 */
[----:B------:R-:W-:Y:S02]  /*1010*/  FADD.FTZ R92, R84, -R51 ;  /* 0x80000033545c7221 */ /* 0x000fe40000010000 */
[----:B------:R-:W-:Y:S02]  /*1020*/  FADD.FTZ R48, R83, -R48 ;  /* 0x8000003053307221 */ /* 0x000fe40000010000 */
[C---:B------:R-:W-:Y:S02]  /*1030*/  FMUL.FTZ R51, R69.reuse, R92 ;  /* 0x0000005c45337220 */ /* 0x040fe40000410000 */
[----:B------:R-:W-:-:S02]  /*1040*/  FMUL.FTZ R92, R69, R48 ;  /* 0x00000030455c7220 */ /* 0x000fc40000410000 */
[----:B------:R-:W-:Y:S02]  /*1050*/  @P1 FADD.FTZ R51, R34, R51 ;  /* 0x0000003322331221 */ /* 0x000fe40000010000 */
[----:B------:R-:W-:Y:S01]  /*1060*/  @P1 FADD.FTZ R92, R35, R92 ;  /* 0x0000005c235c1221 */ /* 0x000fe20000010000 */
[----:B------:R-:W-:Y:S01]  /*1070*/  LOP3.LUT P1, RZ, R75, 0xff, RZ, 0xc0, !PT ;  /* 0x000000ff4bff7812 */ /* 0x000fe2000782c0ff */
[----:B------:R-:W-:Y:S01]  /*1080*/  @P2 IMAD.MOV.U32 R48, RZ, RZ, 0x20 ;  /* 0x00000020ff302424 */ /* 0x000fe200078e00ff */
[C---:B------:R-:W-:Y:S01]  /*1090*/  SEL R46, R51.reuse, R46, P2 ;  /* 0x0000002e332e7207 */ /* 0x040fe20001000000 */
[----:B------:R-:W-:Y:S01]  /*10a0*/  FMUL.FTZ R51, R51, c[0x0][0x1e8] ;  /* 0x00007a0033337a20 */ /* 0x000fe20000410000 */
[----:B------:R-:W-:Y:S01]  /*10b0*/  SEL R47, R92, R47, P2 ;  /* 0x0000002f5c2f7207 */ /* 0x000fe20001000000 */
[----:B------:R-:W-:Y:S01]  /*10c0*/  @P2 IMAD.WIDE.U32 R48, R9, R48, c[0x0][0x258] ;  /* 0x0000960009302625 */ /* 0x000fe200078e0030 */
[----:B------:R-:W-:Y:S02]  /*10d0*/  FSEL R50, R50, RZ, P1 ;  /* 0x000000ff32327208 */ /* 0x000fe40000800000 */
[----:B------:R-:W-:-:S02]  /*10e0*/  LOP3.LUT P1, RZ, R80, 0xff, RZ, 0xc0, !PT ;  /* 0x000000ff50ff7812 */ /* 0x000fc4000782c0ff */
[----:B------:R-:W-:Y:S01]  /*10f0*/  @P2 STG.E.128 [R48.64], R36 ;  /* 0x0000002430002986 */ /* 0x000fe2000c101d04 */
[----:B------:R-:W-:Y:S02]  /*1100*/  @P0 FSEL R91, R51, RZ, P4 ;  /* 0x000000ff335b0208 */ /* 0x000fe40002000000 */
[----:B------:R-:W-:Y:S01]  /*1110*/  LOP3.LUT P4, RZ, R77, 0xff, RZ, 0xc0, !PT ;  /* 0x000000ff4dff7812 */ /* 0x000fe2000788c0ff */
[----:B------:R0:W-:Y:S01]  /*1120*/  @P2 STG.E.128 [R48.64+0x10], R44 ;  /* 0x0000102c30002986 */ /* 0x0001e2000c101d04 */
[----:B------:R-:W-:Y:S02]  /*1130*/  LOP3.LUT P2, RZ, R74, 0xff, RZ, 0xc0, !PT ;  /* 0x000000ff4aff7812 */ /* 0x000fe4000784c0ff */
[----:B------:R-:W-:Y:S02]  /*1140*/  FSEL R87, R87, RZ, P1 ;  /* 0x000000ff57577208 */ /* 0x000fe40000800000 */
[----:B------:R-:W-:Y:S01]  /*1150*/  FSEL R69, R90, RZ, P2 ;  /* 0x000000ff5a457208 */ /* 0x000fe20001000000 */
[----:B------:R-:W-:Y:S01]  /*1160*/  IMAD.MOV.U32 R90, RZ, RZ, 0x10 ;  /* 0x00000010ff5a7424 */ /* 0x000fe200078e00ff */
[----:B------:R-:W-:-:S02]  /*1170*/  LOP3.LUT P2, RZ, R78, 0xff, RZ, 0xc0, !PT ;  /* 0x000000ff4eff7812 */ /* 0x000fc4000784c0ff */
[----:B------:R-:W-:Y:S02]  /*1180*/  LOP3.LUT P1, RZ, R73, 0xff, RZ, 0xc0, !PT ;  /* 0x000000ff49ff7812 */ /* 0x000fe4000782c0ff */
[----:B------:R-:W-:Y:S01]  /*1190*/  F2FP.BF16.PACK_AB R50, R69, R50 ;  /* 0x000000324532723e */ /* 0x000fe200000010ff */
[----:B------:R-:W-:Y:S01]  /*11a0*/  FMUL.FTZ R69, R92, c[0x0][0x1e8] ;  /* 0x00007a005c457a20 */ /* 0x000fe20000410000 */
[----:B------:R-:W-:Y:S02]  /*11b0*/  FSEL R51, R51, RZ, P1 ;  /* 0x000000ff33337208 */ /* 0x000fe40000800000 */
[----:B------:R-:W-:Y:S02]  /*11c0*/  @P0 LOP3.LUT P1, RZ, R0, 0xff, RZ, 0xc0, !PT ;  /* 0x000000ff00ff0812 */ /* 0x000fe4000782c0ff */
[----:B------:R-:W-:Y:S02]  /*11d0*/  @P0 F2FP.BF16.PACK_AB R91, RZ, R91 ;  /* 0x0000005bff5b023e */ /* 0x000fe400000010ff */
[----:B0-----:R-:W-:-:S02]  /*11e0*/  FSEL R49, R88, RZ, P4 ;  /* 0x000000ff58317208 */ /* 0x001fc40002000000 */
[----:B------:R-:W-:Y:S02]  /*11f0*/  FSEL R88, R89, RZ, P5 ;  /* 0x000000ff59587208 */ /* 0x000fe40002800000 */
[----:B------:R-:W-:Y:S02]  /*1200*/  FSEL R48, R85, RZ, P2 ;  /* 0x000000ff55307208 */ /* 0x000fe40001000000 */
[----:B------:R-:W-:Y:S02]  /*1210*/  LOP3.LUT P2, RZ, R72, 0xff, RZ, 0xc0, !PT ;  /* 0x000000ff48ff7812 */ /* 0x000fe4000784c0ff */
[----:B------:R-:W-:Y:S02]  /*1220*/  F2FP.BF16.PACK_AB R49, R88, R49 ;  /* 0x000000315831723e */ /* 0x000fe400000010ff */
[C---:B------:R-:W-:Y:S02]  /*1230*/  FSEL R88, R69.reuse, RZ, P2 ;  /* 0x000000ff45587208 */ /* 0x040fe40001000000 */
[----:B------:R-:W-:-:S02]  /*1240*/  @P0 FSEL R69, R69, RZ, P1 ;  /* 0x000000ff45450208 */ /* 0x000fc40000800000 */
[----:B------:R-:W-:Y:S01]  /*1250*/  F2FP.BF16.PACK_AB R51, R88, R51 ;  /* 0x000000335833723e */ /* 0x000fe200000010ff */
[----:B------:R-:W-:Y:S01]  /*1260*/  IMAD.WIDE.U32 R88, R9, R90, c[0x0][0x248] ;  /* 0x0000920009587625 */ /* 0x000fe200078e005a */
[----:B------:R-:W-:Y:S02]  /*1270*/  @P0 PRMT R43, R91, 0x7610, R43 ;  /* 0x000076105b2b0816 */ /* 0x000fe4000000002b */
[C---:B------:R-:W-:Y:S02]  /*1280*/  @P0 LEA R90, P1, R9.reuse, c[0x0][0x250], 0x4 ;  /* 0x00009400095a0a11 */ /* 0x040fe400078220ff */
[----:B------:R-:W-:Y:S02]  /*1290*/  @P0 F2FP.BF16.PACK_AB R69, RZ, R69 ;  /* 0x00000045ff45023e */ /* 0x000fe400000010ff */
[----:B------:R-:W-:Y:S02]  /*12a0*/  F2FP.BF16.PACK_AB R48, R48, R87 ;  /* 0x000000573030723e */ /* 0x000fe400000010ff */
[----:B------:R-:W-:-:S02]  /*12b0*/  @P0 LEA.HI.X R91, R9, c[0x0][0x254], RZ, 0x4, P1 ;  /* 0x00009500095b0a11 */ /* 0x000fc400008f24ff */
[----:B------:R-:W-:Y:S01]  /*12c0*/  @P0 PRMT R43, R43, 0x5410, R69 ;  /* 0x000054102b2b0816 */ /* 0x000fe20000000045 */
[----:B------:R0:W-:Y:S04]  /*12d0*/  STG.E.128 [R88.64], R48 ;  /* 0x0000003058007986 */ /* 0x0001e8000c101d04 */
[----:B------:R0:W-:Y:S02]  /*12e0*/  @P0 STG.E.128 [R90.64], R40 ;  /* 0x000000285a000986 */ /* 0x0001e4000c101d04 */
.L_x_554:
[----:B------:R-:W-:Y:S05]  /*12f0*/  BSYNC B0 ;  /* 0x0000000000007941 */ /* 0x000fea0003800000 */
.L_x_553:
[----:B0-2---:R-:W-:-:S05]  /*1300*/  MOV R48, c[0x0][0x160] ;  /* 0x0000580000307a02 */ /* 0x005fca0000000f00 */
[----:B------:R-:W-:-:S05]  /*1310*/  IMAD R67, R48, 0x4, R67 ;  /* 0x0000000430437824 */ /* 0x000fca00078e0243 */
[----:B------:R-:W-:-:S13]  /*1320*/  ISETP.GE.AND P0, PT, R67, c[0x0][0x164], PT ;  /* 0x0000590043007a0c */ /* 0x000fda0003f06270 */
[----:B-1-3-5:R-:W-:Y:S01]  /*1330*/  @P0 CALL.REL.NOINC `(.L_x_548) ;  /* 0x0000001000000944 */ /* 0x02afe20003c00000 */
[----:B------:R-:W-:Y:S05]  /*1340*/  BRA `(.L_x_555) ;  /* 0xffffeef000007947 */ /* 0x000fea000383ffff */
.L_x_548:
        /* <DEDUP_REMOVED lines=30> */
[----:B------:R-:W-:Y:S02]  /*1530*/  IADD3 R12, R12, c[0x0][0x168], RZ ;  /* 0x00005a000c0c7a10 */ /* 0x000fe40007ffe0ff */
[----:B------:R-:W-:Y:S02]  /*1540*/  IADD3.X R15, RZ, RZ, RZ, P2, !PT ;  /* 0x000000ffff0f7210 */ /* 0x000fe400017fe4ff */
[----:B------:R-:W-:Y:S02]  /*1550*/  LOP3.LUT P1, RZ, R12, 0xffffff80, RZ, 0xc0, !PT ;  /* 0xffffff800cff7812 */ /* 0x000fe4000782c0ff */
[C---:B------:R-:W-:Y:S01]  /*1560*/  SHF.L.U64.HI R4, R0.reuse, 0x2, R15 ;  /* 0x0000000200047819 */ /* 0x040fe2000001020f */
[----:B------:R-:W-:Y:S01]  /*1570*/  IMAD.SHL.U32 R0, R0, 0x4, RZ ;  /* 0x0000000400007824 */ /* 0x000fe200078e00ff */
[----:B------:R-:W-:Y:S01]  /*1580*/  ISETP.GE.U32.AND P0, PT, R12, 0x100, PT ;  /* 0x000001000c00780c */ /* 0x000fe20003f06070 */
[----:B------:R-:W0:Y:S03]  /*1590*/  LDS R8, [R28.X4] ;  /* 0x000000001c087984 */ /* 0x000e260000004800 */
[C---:B------:R-:W-:Y:S01]  /*15a0*/  IADD3 R12, P2, R0.reuse, c[0x0][0x228], RZ ;  /* 0x00008a00000c7a10 */ /* 0x040fe20007f5e0ff */
[----:B------:R-:W1:Y:S01]  /*15b0*/  LDS R21, [R28.X4+0x400] ;  /* 0x000400001c157984 */ /* 0x000e620000004800 */
        /* <DEDUP_REMOVED lines=35> */
.L_x_551:
[----:B------:R-:W-:Y:S01]  /*17f0*/  MOV R90, R50 ;  /* 0x00000032005a7202 */ /* 0x000fe20000000f00 */
[----:B------:R-:W-:Y:S01]  /*1800*/  IMAD.MOV.U32 R89, RZ, RZ, 0x1 ;  /* 0x00000001ff597424 */ /* 0x000fe200078e00ff */
[----:B------:R-:W-:Y:S01]  /*1810*/  MOV R87, 0xffffffff ;  /* 0xffffffff00577802 */ /* 0x000fe20000000f00 */
[----:B------:R-:W-:Y:S01]  /*1820*/  IMAD.MOV.U32 R88, RZ, RZ, 0x1f ;  /* 0x0000001fff587424 */ /* 0x000fe200078e00ff */
[----:B------:R-:W-:-:S02]  /*1830*/  MOV R48, 0x1850 ;  /* 0x0000185000307802 */ /* 0x000fc40000000f00 */
[----:B0----5:R-:W-:Y:S05]  /*1840*/  CALL.REL.NOINC `($__internal_44_$__cuda_sm70_shflsync_bfly_p) ;  /* 0x0000046000007944 */ /* 0x021fea0003c00000 */
[----:B-1----:R-:W-:Y:S01]  /*1850*/  IMAD.MOV.U32 R85, RZ, RZ, R88 ;  /* 0x000000ffff557224 */ /* 0x002fe200078e0058 */
[----:B0-----:R-:W-:Y:S05]  /*1860*/  BRA `(.L_x_556) ;  /* 0xfffff1a000007947 */ /* 0x001fea000383ffff */
.L_x_552:
[----:B------:R-:W-:Y:S01]  /*1870*/  HFMA2.MMA R89, -RZ, RZ, 0, 5.9604644775390625e-08 ;  /* 0x00000001ff597435 */ /* 0x000fe200000001ff */
[----:B------:R-:W-:Y:S01]  /*1880*/  IMAD.MOV.U32 R90, RZ, RZ, R51 ;  /* 0x000000ffff5a7224 */ /* 0x000fe200078e0033 */
[----:B------:R-:W-:Y:S01]  /*1890*/  MOV R48, 0x18d0 ;  /* 0x000018d000307802 */ /* 0x000fe20000000f00 */
[----:B------:R-:W-:-:S02]  /*18a0*/  IMAD.MOV.U32 R88, RZ, RZ, 0x1f ;  /* 0x0000001fff587424 */ /* 0x000fc400078e00ff */
[----:B------:R-:W-:Y:S02]  /*18b0*/  IMAD.MOV.U32 R87, RZ, RZ, -0x1 ;  /* 0xffffffffff577424 */ /* 0x000fe400078e00ff */
[----:B012--5:R-:W-:Y:S05]  /*18c0*/  CALL.REL.NOINC `($__internal_44_$__cuda_sm70_shflsync_bfly_p) ;  /* 0x000003e000007944 */ /* 0x027fea0003c00000 */
[----:B------:R-:W-:Y:S01]  /*18d0*/  FADD.FTZ R50, R85, R50 ;  /* 0x0000003255327221 */ /* 0x000fe20000010000 */
[----:B0-----:R-:W-:Y:S01]  /*18e0*/  MOV R89, 0x2 ;  /* 0x0000000200597802 */ /* 0x001fe20000000f00 */
[----:B-1----:R-:W-:Y:S01]  /*18f0*/  FADD.FTZ R51, R51, R88 ;  /* 0x0000005833337221 */ /* 0x002fe20000010000 */
[----:B------:R-:W-:Y:S01]  /*1900*/  MOV R48, 0x1950 ;  /* 0x0000195000307802 */ /* 0x000fe20000000f00 */
[----:B------:R-:W-:Y:S01]  /*1910*/  IMAD.MOV.U32 R88, RZ, RZ, 0x1f ;  /* 0x0000001fff587424 */ /* 0x000fe200078e00ff */
[----:B------:R-:W-:Y:S01]  /*1920*/  MOV R90, R50 ;  /* 0x00000032005a7202 */ /* 0x000fe20000000f00 */
[----:B------:R-:W-:Y:S02]  /*1930*/  IMAD.MOV.U32 R87, RZ, RZ, -0x1 ;  /* 0xffffffffff577424 */ /* 0x000fe400078e00ff */
[----:B------:R-:W-:Y:S05]  /*1940*/  CALL.REL.NOINC `($__internal_44_$__cuda_sm70_shflsync_bfly_p) ;  /* 0x0000036000007944 */ /* 0x000fea0003c00000 */
[----:B-1----:R-:W-:Y:S01]  /*1950*/  IMAD.MOV.U32 R85, RZ, RZ, R88 ;  /* 0x000000ffff557224 */ /* 0x002fe200078e0058 */
[----:B------:R-:W-:Y:S01]  /*1960*/  HFMA2.MMA R88, -RZ, RZ, 0, 1.847743988037109375e-06 ;  /* 0x0000001fff587435 */ /* 0x000fe200000001ff */
[----:B0-----:R-:W-:Y:S01]  /*1970*/  MOV R90, R51 ;  /* 0x00000033005a7202 */ /* 0x001fe20000000f00 */
[----:B------:R-:W-:Y:S01]  /*1980*/  IMAD.MOV.U32 R89, RZ, RZ, 0x2 ;  /* 0x00000002ff597424 */ /* 0x000fe200078e00ff */
[----:B------:R-:W-:Y:S01]  /*1990*/  MOV R48, 0x19c0 ;  /* 0x000019c000307802 */ /* 0x000fe20000000f00 */
[----:B------:R-:W-:-:S02]  /*19a0*/  IMAD.MOV.U32 R87, RZ, RZ, -0x1 ;  /* 0xffffffffff577424 */ /* 0x000fc400078e00ff */
[----:B------:R-:W-:Y:S05]  /*19b0*/  CALL.REL.NOINC `($__internal_44_$__cuda_sm70_shflsync_bfly_p) ;  /* 0x000002f000007944 */ /* 0x000fea0003c00000 */
[----:B------:R-:W-:Y:S01]  /*19c0*/  FADD.FTZ R50, R85, R50 ;  /* 0x0000003255327221 */ /* 0x000fe20000010000 */
[----:B0-----:R-:W-:Y:S01]  /*19d0*/  MOV R89, 0x4 ;  /* 0x0000000400597802 */ /* 0x001fe20000000f00 */
[----:B-1----:R-:W-:Y:S01]  /*19e0*/  FADD.FTZ R51, R51, R88 ;  /* 0x0000005833337221 */ /* 0x002fe20000010000 */
[----:B------:R-:W-:Y:S01]  /*19f0*/  MOV R87, 0xffffffff ;  /* 0xffffffff00577802 */ /* 0x000fe20000000f00 */
[----:B------:R-:W-:Y:S01]  /*1a00*/  IMAD.MOV.U32 R88, RZ, RZ, 0x1f ;  /* 0x0000001fff587424 */ /* 0x000fe200078e00ff */
[----:B------:R-:W-:Y:S01]  /*1a10*/  MOV R48, 0x1a40 ;  /* 0x00001a4000307802 */ /* 0x000fe20000000f00 */
[----:B------:R-:W-:-:S02]  /*1a20*/  IMAD.MOV.U32 R90, RZ, RZ, R50 ;  /* 0x000000ffff5a7224 */ /* 0x000fc400078e0032 */
[----:B------:R-:W-:Y:S05]  /*1a30*/  CALL.REL.NOINC `($__internal_44_$__cuda_sm70_shflsync_bfly_p) ;  /* 0x0000027000007944 */ /* 0x000fea0003c00000 */
[----:B0-----:R-:W-:Y:S01]  /*1a40*/  HFMA2.MMA R89, -RZ, RZ, 0, 2.384185791015625e-07 ;  /* 0x00000004ff597435 */ /* 0x001fe200000001ff */
[----:B-1----:R-:W-:Y:S01]  /*1a50*/  MOV R85, R88 ;  /* 0x0000005800557202 */ /* 0x002fe20000000f00 */
[----:B------:R-:W-:Y:S01]  /*1a60*/  IMAD.MOV.U32 R90, RZ, RZ, R51 ;  /* 0x000000ffff5a7224 */ /* 0x000fe200078e0033 */
[----:B------:R-:W-:Y:S01]  /*1a70*/  MOV R87, 0xffffffff ;  /* 0xffffffff00577802 */ /* 0x000fe20000000f00 */
[----:B------:R-:W-:Y:S01]  /*1a80*/  IMAD.MOV.U32 R88, RZ, RZ, 0x1f ;  /* 0x0000001fff587424 */ /* 0x000fe200078e00ff */
[----:B------:R-:W-:-:S02]  /*1a90*/  MOV R48, 0x1ab0 ;  /* 0x00001ab000307802 */ /* 0x000fc40000000f00 */
[----:B------:R-:W-:Y:S05]  /*1aa0*/  CALL.REL.NOINC `($__internal_44_$__cuda_sm70_shflsync_bfly_p) ;  /* 0x0000020000007944 */ /* 0x000fea0003c00000 */
[----:B------:R-:W-:Y:S01]  /*1ab0*/  FADD.FTZ R50, R85, R50 ;  /* 0x0000003255327221 */ /* 0x000fe20000010000 */
[----:B------:R-:W-:Y:S01]  /*1ac0*/  MOV R48, 0x1b30 ;  /* 0x00001b3000307802 */ /* 0x000fe20000000f00 */
[----:B-1----:R-:W-:Y:S01]  /*1ad0*/  FADD.FTZ R51, R51, R88 ;  /* 0x0000005833337221 */ /* 0x002fe20000010000 */
[----:B------:R-:W-:Y:S01]  /*1ae0*/  HFMA2.MMA R88, -RZ, RZ, 0, 1.847743988037109375e-06 ;  /* 0x0000001fff587435 */ /* 0x000fe200000001ff */
[----:B0-----:R-:W-:Y:S01]  /*1af0*/  IMAD.MOV.U32 R89, RZ, RZ, 0x8 ;  /* 0x00000008ff597424 */ /* 0x001fe200078e00ff */
[----:B------:R-:W-:Y:S01]  /*1b00*/  MOV R90, R50 ;  /* 0x00000032005a7202 */ /* 0x000fe20000000f00 */
[----:B------:R-:W-:-:S03]  /*1b10*/  IMAD.MOV.U32 R87, RZ, RZ, -0x1 ;  /* 0xffffffffff577424 */ /* 0x000fc600078e00ff */
        /* <DEDUP_REMOVED lines=16> */
[----:B0-----:R-:W-:Y:S01]  /*1c20*/  HFMA2.MMA R89, -RZ, RZ, 0, 9.5367431640625e-07 ;  /* 0x00000010ff597435 */ /* 0x001fe200000001ff */
[----:B-1----:R-:W-:Y:S01]  /*1c30*/  MOV R85, R88 ;  /* 0x0000005800557202 */ /* 0x002fe20000000f00 */
[----:B------:R-:W-:Y:S01]  /*1c40*/  IMAD.MOV.U32 R90, RZ, RZ, R51 ;  /* 0x000000ffff5a7224 */ /* 0x000fe200078e0033 */
[----:B------:R-:W-:Y:S01]  /*1c50*/  MOV R87, 0xffffffff ;  /* 0xffffffff00577802 */ /* 0x000fe20000000f00 */
[----:B------:R-:W-:Y:S01]  /*1c60*/  IMAD.MOV.U32 R88, RZ, RZ, 0x1f ;  /* 0x0000001fff587424 */ /* 0x000fe200078e00ff */
[----:B------:R-:W-:-:S02]  /*1c70*/  MOV R48, 0x1c90 ;  /* 0x00001c9000307802 */ /* 0x000fc40000000f00 */
[----:B------:R-:W-:Y:S05]  /*1c80*/  CALL.REL.NOINC `($__internal_44_$__cuda_sm70_shflsync_bfly_p) ;  /* 0x0000002000007944 */ /* 0x000fea0003c00000 */
[----:B-1----:R-:W-:Y:S01]  /*1c90*/  IMAD.MOV.U32 R48, RZ, RZ, R88 ;  /* 0x000000ffff307224 */ /* 0x002fe200078e0058 */
[----:B0-----:R-:W-:Y:S05]  /*1ca0*/  BRA `(.L_x_557) ;  /* 0xffffee8000007947 */ /* 0x001fea000383ffff */
        .weak           $__internal_44_$__cuda_sm70_shflsync_bfly_p
        .type           $__internal_44_$__cuda_sm70_shflsync_bfly_p,@function
        .size           $__internal_44_$__cuda_sm70_shflsync_bfly_p,(.L_x_1579 - $__internal_44_$__cuda_sm70_shflsync_bfly_p)
$__internal_44_$__cuda_sm70_shflsync_bfly_p:
[----:B------:R-:W-:Y:S01]  /*1cb0*/  HFMA2.MMA R49, -RZ, RZ, 0, 0 ;  /* 0x00000000ff317435 */ /* 0x000fe200000001ff */
[----:B------:R-:W-:Y:S04]  /*1cc0*/  WARPSYNC R87 ;  /* 0x0000005700007348 */ /* 0x000fe80003800000 */
[----:B------:R0:W1:Y:S01]  /*1cd0*/  SHFL.BFLY PT, R88, R90, R89, R88 ;  /* 0x0c0000595a587389 */ /* 0x00006200000e0058 */
[----:B------:R-:W-:Y:S05]  /*1ce0*/  RET.REL.NODEC R48 `(_ZN10layer_norm31ln_parallel_residual_bwd_kernelINS_13Kernel_traitsI13__nv_bfloat16S2_fS2_fjLj256ELj1ELj4ELj1ELj16ENS_18Kernel_traits_baseILj256ES2_S2_fS2_fjLj128EEEEELb1ELb1ELb0EEEvNS_9BwdParamsE) ;  /* 0xffffe31030007950 */ /* 0x000fea0003c3ffff */
.L_x_558:
        /* <DEDUP_REMOVED lines=9> */
.L_x_1579:


//--------------------- .text._ZN10layer_norm22ln_bwd_finalize_kernelINS_22Kernel_traits_finalizeILj256E13__nv_bfloat16S2_fS2_fjLb0ELj1024ELj4ENS_18Kernel_traits_baseILj256ES2_S2_fS2_fjLj1024EEEEELb0ELb1EEEvNS_9BwdParamsE --------------------------
	.section	.text._ZN10layer_norm22ln_bwd_finalize_kernelINS_22Kernel_traits_finalizeILj256E13__nv_bfloat16S2_fS2_fjLb0ELj1024ELj4ENS_18Kernel_traits_baseILj256ES2_S2_fS2_fjLj1024EEEEELb0ELb1EEEvNS_9BwdParamsE,"ax",@progbits
	.sectioninfo	@"SHI_REGISTERS=32"
	.align	128
        .global         _ZN10layer_norm22ln_bwd_finalize_kernelINS_22Kernel_traits_finalizeILj256E13__nv_bfloat16S2_fS2_fjLb0ELj1024ELj4ENS_18Kernel_traits_baseILj256ES2_S2_fS2_fjLj1024EEEEELb0ELb1EEEvNS_9BwdParamsE
        .type           _ZN10layer_norm22ln_bwd_finalize_kernelINS_22Kernel_traits_finalizeILj256E13__nv_bfloat16S2_fS2_fjLb0ELj1024ELj4ENS_18Kernel_traits_baseILj256ES2_S2_fS2_fjLj1024EEEEELb0ELb1EEEvNS_9BwdParamsE,@function
        .size           _ZN10layer_norm22ln_bwd_finalize_kernelINS_22Kernel_traits_finalizeILj256E13__nv_bfloat16S2_fS2_fjLb0ELj1024ELj4ENS_18Kernel_traits_baseILj256ES2_S2_fS2_fjLj1024EEEEELb0ELb1EEEvNS_9BwdParamsE,(.L_x_1580 - _ZN10layer_norm22ln_bwd_finalize_kernelINS_22Kernel_traits_finalizeILj256E13__nv_bfloat16S2_fS2_fjLb0ELj1024ELj4ENS_18Kernel_traits_baseILj256ES2_S2_fS2_fjLj1024EEEEELb0ELb1EEEvNS_9BwdParamsE)
        .other          _ZN10layer_norm22ln_bwd_finalize_kernelINS_22Kernel_traits_finalizeILj256E13__nv_bfloat16S2_fS2_fjLb0ELj1024ELj4ENS_18Kernel_traits_baseILj256ES2_S2_fS2_fjLj1024EEEEELb0ELb1EEEvNS_9BwdParamsE,@"STO_CUDA_ENTRY STV_DEFAULT"
_ZN10layer_norm22ln_bwd_finalize_kernelINS_22Kernel_traits_finalizeILj256E13__nv_bfloat16S2_fS2_fjLb0ELj1024ELj4ENS_18Kernel_traits_baseILj256ES2_S2_fS2_fjLj1024EEEEELb0ELb1EEEvNS_9BwdParamsE:
.text._ZN10layer_norm22ln_bwd_finalize_kernelINS_22Kernel_traits_finalizeILj256E13__nv_bfloat16S2_fS2_fjLb0ELj1024ELj4ENS_18Kernel_traits_baseILj256ES2_S2_fS2_fjLj1024EEEEELb0ELb1EEEvNS_9BwdParamsE:
        /* <DEDUP_REMOVED lines=19> */
.L_x_571:
        /* <DEDUP_REMOVED lines=27> */
.L_x_563:
        /* <DEDUP_REMOVED lines=35> */
.L_x_562:
[----:B------:R-:W-:Y:S05]  /*0510*/  BSYNC B1 ;  /* 0x0000000000017941 */ /* 0x000fea0003800000 */
.L_x_561:
        /* <DEDUP_REMOVED lines=23> */
.L_x_565:
[----:B------:R-:W-:Y:S05]  /*0690*/  BSYNC B1 ;  /* 0x0000000000017941 */ /* 0x000fea0003800000 */
.L_x_564:
        /* <DEDUP_REMOVED lines=10> */
.L_x_560:
[----:B------:R-:W-:Y:S05]  /*0740*/  BSYNC B0 ;  /* 0x0000000000007941 */ /* 0x000fea0003800000 */
.L_x_559:
        /* <DEDUP_REMOVED lines=11> */
.L_x_572:
        /* <DEDUP_REMOVED lines=18> */
.L_x_573:
[----:B------:R-:W-:Y:S01]  /*0920*/  @!P1 SHF.R.U32.HI R2, RZ, 0x3, R0 ;  /* 0x00000003ff029819 */ /* 0x000fe20000011600 */
[----:B---3--:R-:W-:Y:S02]  /*0930*/  FADD.FTZ R5, R5, R10 ;  /* 0x0000000a05057221 */ /* 0x008fe40000010000 */
[----:B--2---:R-:W-:Y:S01]  /*0940*/  FADD.FTZ R7, R7, R4 ;  /* 0x0000000407077221 */ /* 0x004fe20000010000 */
[----:B------:R-:W-:-:S05]  /*0950*/  @!P1 LOP3.LUT R2, R2, 0x1ffffffc, RZ, 0xc0, !PT ;  /* 0x1ffffffc02029812 */ /* 0x000fca00078ec0ff */
[----:B------:R2:W-:Y:S04]  /*0960*/  @!P1 STS [R2+0x2000], R5 ;  /* 0x0020000502009388 */ /* 0x0005e80000000800 */
[----:B------:R2:W-:Y:S02]  /*0970*/  @!P1 STS [R2+0x2080], R7 ;  /* 0x0020800702009388 */ /* 0x0005e40000000800 */
.L_x_566:
        /* <DEDUP_REMOVED lines=13> */
.L_x_570:
[----:B------:R-:W-:Y:S05]  /*0a50*/  BSYNC B0 ;  /* 0x0000000000007941 */ /* 0x000fea0003800000 */
.L_x_569:
[C---:B------:R-:W-:Y:S02]  /*0a60*/  ISETP.GT.U32.AND P1, PT, R18.reuse, -0x101, PT ;  /* 0xfffffeff1200780c */ /* 0x040fe40003f24070 */
[----:B------:R-:W-:Y:S02]  /*0a70*/  IADD3 R18, R18, 0x100, RZ ;  /* 0x0000010012127810 */ /* 0x000fe40007ffe0ff */
[----:B------:R-:W-:-:S09]  /*0a80*/  IADD3 R19, R19, 0x80, RZ ;  /* 0x0000008013137810 */ /* 0x000fd20007ffe0ff */
[----:B012---:R-:W-:Y:S05]  /*0a90*/  @P1 BRA `(.L_x_571) ;  /* 0xfffff69000001947 */ /* 0x007fea000383ffff */
[----:B------:R-:W-:Y:S05]  /*0aa0*/  EXIT ;  /* 0x000000000000794d */ /* 0x000fea0003800000 */
.L_x_567:
[----:B--2---:R-:W-:Y:S01]  /*0ab0*/  IMAD.MOV.U32 R10, RZ, RZ, R4 ;  /* 0x000000ffff0a7224 */ /* 0x004fe200078e0004 */
[----:B------:R-:W-:Y:S01]  /*0ac0*/  MOV R9, 0x1 ;  /* 0x0000000100097802 */ /* 0x000fe20000000f00 */
[----:B------:R-:W-:Y:S01]  /*0ad0*/  IMAD.MOV.U32 R6, RZ, RZ, 0x1f ;  /* 0x0000001fff067424 */ /* 0x000fe200078e00ff */
[----:B------:R-:W-:Y:S02]  /*0ae0*/  MOV R11, 0xffffffff ;  /* 0xffffffff000b7802 */ /* 0x000fe40000000f00 */
[----:B------:R-:W-:Y:S02]  /*0af0*/  MOV R2, 0xb10 ;  /* 0x00000b1000027802 */ /* 0x000fe40000000f00 */
[----:B01----:R-:W-:Y:S05]  /*0b00*/  CALL.REL.NOINC `($__internal_45_$__cuda_sm70_shflsync_bfly_p) ;  /* 0x000003c000007944 */ /* 0x003fea0003c00000 */
[----:B-1----:R-:W-:Y:S01]  /*0b10*/  IMAD.MOV.U32 R3, RZ, RZ, R6 ;  /* 0x000000ffff037224 */ /* 0x002fe200078e0006 */
[----:B0-----:R-:W-:Y:S05]  /*0b20*/  BRA `(.L_x_572) ;  /* 0xfffffcd000007947 */ /* 0x001fea000383ffff */
.L_x_568:
[----:B------:R-:W-:Y:S01]  /*0b30*/  HFMA2.MMA R6, -RZ, RZ, 0, 1.847743988037109375e-06 ;  /* 0x0000001fff067435 */ /* 0x000fe200000001ff */
[----:B------:R-:W-:Y:S01]  /*0b40*/  MOV R10, R13 ;  /* 0x0000000d000a7202 */ /* 0x000fe20000000f00 */
[----:B------:R-:W-:Y:S01]  /*0b50*/  IMAD.MOV.U32 R9, RZ, RZ, 0x2 ;  /* 0x00000002ff097424 */ /* 0x000fe200078e00ff */
[----:B------:R-:W-:Y:S01]  /*0b60*/  MOV R2, 0xb90 ;  /* 0x00000b9000027802 */ /* 0x000fe20000000f00 */
[----:B------:R-:W-:-:S02]  /*0b70*/  IMAD.MOV.U32 R11, RZ, RZ, -0x1 ;  /* 0xffffffffff0b7424 */ /* 0x000fc400078e00ff */
[----:B012---:R-:W-:Y:S05]  /*0b80*/  CALL.REL.NOINC `($__internal_45_$__cuda_sm70_shflsync_bfly_p) ;  /* 0x0000034000007944 */ /* 0x007fea0003c00000 */
[----:B01----:R-:W-:Y:S01]  /*0b90*/  FADD.FTZ R10, R13, R6 ;  /* 0x000000060d0a7221 */ /* 0x003fe20000010000 */
[----:B------:R-:W-:Y:S01]  /*0ba0*/  HFMA2.MMA R6, -RZ, RZ, 0, 1.847743988037109375e-06 ;  /* 0x0000001fff067435 */ /* 0x000fe200000001ff */
[----:B------:R-:W-:Y:S01]  /*0bb0*/  MOV R9, 0x4 ;  /* 0x0000000400097802 */ /* 0x000fe20000000f00 */
[----:B------:R-:W-:Y:S01]  /*0bc0*/  IMAD.MOV.U32 R11, RZ, RZ, -0x1 ;  /* 0xffffffffff0b7424 */ /* 0x000fe200078e00ff */
[----:B------:R-:W-:-:S03]  /*0bd0*/  MOV R2, 0xbf0 ;  /* 0x00000bf000027802 */ /* 0x000fc60000000f00 */
[----:B------:R-:W-:Y:S05]  /*0be0*/  CALL.REL.NOINC `($__internal_45_$__cuda_sm70_shflsync_bfly_p) ;  /* 0x000002e000007944 */ /* 0x000fea0003c00000 */
[----:B01----:R-:W-:Y:S01]  /*0bf0*/  FADD.FTZ R10, R10, R6 ;  /* 0x000000060a0a7221 */ /* 0x003fe20000010000 */
[----:B------:R-:W-:Y:S01]  /*0c00*/  HFMA2.MMA R6, -RZ, RZ, 0, 1.847743988037109375e-06 ;  /* 0x0000001fff067435 */ /* 0x000fe200000001ff */
[----:B------:R-:W-:Y:S01]  /*0c10*/  MOV R9, 0x8 ;  /* 0x0000000800097802 */ /* 0x000fe20000000f00 */
[----:B------:R-:W-:Y:S01]  /*0c20*/  IMAD.MOV.U32 R11, RZ, RZ, -0x1 ;  /* 0xffffffffff0b7424 */ /* 0x000fe200078e00ff */
[----:B------:R-:W-:-:S03]  /*0c30*/  MOV R2, 0xc50 ;  /* 0x00000c5000027802 */ /* 0x000fc60000000f00 */
[----:B------:R-:W-:Y:S05]  /*0c40*/  CALL.REL.NOINC `($__internal_45_$__cuda_sm70_shflsync_bfly_p) ;  /* 0x0000028000007944 */ /* 0x000fea0003c00000 */
[----:B-1----:R-:W-:Y:S01]  /*0c50*/  FADD.FTZ R4, R10, R6 ;  /* 0x000000060a047221 */ /* 0x002fe20000010000 */
[----:B------:R-:W-:Y:S01]  /*0c60*/  HFMA2.MMA R6, -RZ, RZ, 0, 1.847743988037109375e-06 ;  /* 0x0000001fff067435 */ /* 0x000fe200000001ff */
[----:B0-----:R-:W-:Y:S01]  /*0c70*/  MOV R9, 0x10 ;  /* 0x0000001000097802 */ /* 0x001fe20000000f00 */
[----:B------:R-:W-:Y:S01]  /*0c80*/  IMAD.MOV.U32 R11, RZ, RZ, -0x1 ;  /* 0xffffffffff0b7424 */ /* 0x000fe200078e00ff */
[----:B------:R-:W-:-:S02]  /*0c90*/  MOV R2, 0xcc0 ;  /* 0x00000cc000027802 */ /* 0x000fc40000000f00 */
[----:B------:R-:W-:Y:S02]  /*0ca0*/  MOV R10, R4 ;  /* 0x00000004000a7202 */ /* 0x000fe40000000f00 */
[----:B------:R-:W-:Y:S05]  /*0cb0*/  CALL.REL.NOINC `($__internal_45_$__cuda_sm70_shflsync_bfly_p) ;  /* 0x0000021000007944 */ /* 0x000fea0003c00000 */
[----:B0-----:R-:W-:Y:S01]  /*0cc0*/  HFMA2.MMA R9, -RZ, RZ, 0, 5.9604644775390625e-08 ;  /* 0x00000001ff097435 */ /* 0x001fe200000001ff */
[----:B-1----:R-:W-:Y:S01]  /*0cd0*/  MOV R7, R6 ;  /* 0x0000000600077202 */ /* 0x002fe20000000f00 */
[----:B------:R-:W-:Y:S01]  /*0ce0*/  IMAD.MOV.U32 R10, RZ, RZ, R5 ;  /* 0x000000ffff0a7224 */ /* 0x000fe200078e0005 */
[----:B------:R-:W-:Y:S01]  /*0cf0*/  MOV R6, 0x1f ;  /* 0x0000001f00067802 */ /* 0x000fe20000000f00 */
[----:B------:R-:W-:Y:S01]  /*0d00*/  IMAD.MOV.U32 R11, RZ, RZ, -0x1 ;  /* 0xffffffffff0b7424 */ /* 0x000fe200078e00ff */
[----:B------:R-:W-:Y:S02]  /*0d10*/  MOV R2, 0xd30 ;  /* 0x00000d3000027802 */ /* 0x000fe40000000f00 */
[----:B------:R-:W-:Y:S05]  /*0d20*/  CALL.REL.NOINC `($__internal_45_$__cuda_sm70_shflsync_bfly_p) ;  /* 0x000001a000007944 */ /* 0x000fea0003c00000 */
[----:B0-----:R-:W-:Y:S01]  /*0d30*/  HFMA2.MMA R9, -RZ, RZ, 0, 1.1920928955078125e-07 ;  /* 0x00000002ff097435 */ /* 0x001fe200000001ff */
[----:B-1----:R-:W-:Y:S01]  /*0d40*/  FADD.FTZ R10, R5, R6 ;  /* 0x00000006050a7221 */ /* 0x002fe20000010000 */
[----:B------:R-:W-:Y:S01]  /*0d50*/  MOV R6, 0x1f ;  /* 0x0000001f00067802 */ /* 0x000fe20000000f00 */
[----:B------:R-:W-:Y:S01]  /*0d60*/  IMAD.MOV.U32 R11, RZ, RZ, -0x1 ;  /* 0xffffffffff0b7424 */ /* 0x000fe200078e00ff */
[----:B------:R-:W-:Y:S02]  /*0d70*/  MOV R2, 0xd90 ;  /* 0x00000d9000027802 */ /* 0x000fe40000000f00 */
[----:B------:R-:W-:Y:S05]  /*0d80*/  CALL.REL.NOINC `($__internal_45_$__cuda_sm70_shflsync_bfly_p) ;  /* 0x0000014000007944 */ /* 0x000fea0003c00000 */
[----:B0-----:R-:W-:Y:S01]  /*0d90*/  HFMA2.MMA R9, -RZ, RZ, 0, 2.384185791015625e-07 ;  /* 0x00000004ff097435 */ /* 0x001fe200000001ff */
[----:B-1----:R-:W-:Y:S01]  /*0da0*/  FADD.FTZ R10, R10, R6 ;  /* 0x000000060a0a7221 */ /* 0x002fe20000010000 */
[----:B------:R-:W-:Y:S01]  /*0db0*/  MOV R6, 0x1f ;  /* 0x0000001f00067802 */ /* 0x000fe20000000f00 */
[----:B------:R-:W-:Y:S01]  /*0dc0*/  IMAD.MOV.U32 R11, RZ, RZ, -0x1 ;  /* 0xffffffffff0b7424 */ /* 0x000fe200078e00ff */
[----:B------:R-:W-:-:S02]  /*0dd0*/  MOV R2, 0xdf0 ;  /* 0x00000df000027802 */ /* 0x000fc40000000f00 */
[----:B------:R-:W-:Y:S05]  /*0de0*/  CALL.REL.NOINC `($__internal_45_$__cuda_sm70_shflsync_bfly_p) ;  /* 0x000000e000007944 */ /* 0x000fea0003c00000 */
[----:B0-----:R-:W-:Y:S01]  /*0df0*/  HFMA2.MMA R9, -RZ, RZ, 0, 4.76837158203125e-07 ;  /* 0x00000008ff097435 */ /* 0x001fe200000001ff */
[----:B-1----:R-:W-:Y:S01]  /*0e00*/  FADD.FTZ R10, R10, R6 ;  /* 0x000000060a0a7221 */ /* 0x002fe20000010000 */
[----:B------:R-:W-:Y:S01]  /*0e10*/  MOV R6, 0x1f ;  /* 0x0000001f00067802 */ /* 0x000fe20000000f00 */
[----:B------:R-:W-:Y:S01]  /*0e20*/  IMAD.MOV.U32 R11, RZ, RZ, -0x1 ;  /* 0xffffffffff0b7424 */ /* 0x000fe200078e00ff */
[----:B------:R-:W-:-:S02]  /*0e30*/  MOV R2, 0xe50 ;  /* 0x00000e5000027802 */ /* 0x000fc40000000f00 */
[----:B------:R-:W-:Y:S05]  /*0e40*/  CALL.REL.NOINC `($__internal_45_$__cuda_sm70_shflsync_bfly_p) ;  /* 0x0000008000007944 */ /* 0x000fea0003c00000 */
[----:B0-----:R-:W-:Y:S01]  /*0e50*/  HFMA2.MMA R9, -RZ, RZ, 0, 9.5367431640625e-07 ;  /* 0x00000010ff097435 */ /* 0x001fe200000001ff */
[----:B-1----:R-:W-:Y:S01]  /*0e60*/  FADD.FTZ R10, R10, R6 ;  /* 0x000000060a0a7221 */ /* 0x002fe20000010000 */
[----:B------:R-:W-:Y:S01]  /*0e70*/  MOV R6, 0x1f ;  /* 0x0000001f00067802 */ /* 0x000fe20000000f00 */
[----:B------:R-:W-:Y:S01]  /*0e80*/  IMAD.MOV.U32 R11, RZ, RZ, -0x1 ;  /* 0xffffffffff0b7424 */ /* 0x000fe200078e00ff */
[----:B------:R-:W-:-:S02]  /*0e90*/  MOV R2, 0xeb0 ;  /* 0x00000eb000027802 */ /* 0x000fc40000000f00 */
[----:B------:R-:W-:Y:S05]  /*0ea0*/  CALL.REL.NOINC `($__internal_45_$__cuda_sm70_shflsync_bfly_p) ;  /* 0x0000002000007944 */ /* 0x000fea0003c00000 */
[----:B-1----:R-:W-:Y:S01]  /*0eb0*/  MOV R5, R6 ;  /* 0x0000000600057202 */ /* 0x002fe20000000f00 */
[----:B0-----:R-:W-:Y:S05]  /*0ec0*/  BRA `(.L_x_573) ;  /* 0xfffffa5000007947 */ /* 0x001fea000383ffff */
        .weak           $__internal_45_$__cuda_sm70_shflsync_bfly_p
        .type           $__internal_45_$__cuda_sm70_shflsync_bfly_p,@function
        .size           $__internal_45_$__cuda_sm70_shflsync_bfly_p,(.L_x_1580 - $__internal_45_$__cuda_sm70_shflsync_bfly_p)
$__internal_45_$__cuda_sm70_shflsync_bfly_p:
[----:B------:R-:W-:Y:S01]  /*0ed0*/  HFMA2.MMA R3, -RZ, RZ, 0, 0 ;  /* 0x00000000ff037435 */ /* 0x000fe200000001ff */
[----:B------:R-:W-:Y:S04]  /*0ee0*/  WARPSYNC R11 ;  /* 0x0000000b00007348 */ /* 0x000fe80003800000 */
[----:B------:R0:W1:Y:S01]  /*0ef0*/  SHFL.BFLY PT, R6, R10, R9, R6 ;  /* 0x0c0000090a067389 */ /* 0x00006200000e0006 */
[----:B------:R-:W-:Y:S05]  /*0f00*/  RET.REL.NODEC R2 `(_ZN10layer_norm22ln_bwd_finalize_kernelINS_22Kernel_traits_finalizeILj256E13__nv_bfloat16S2_fS2_fjLb0ELj1024ELj4ENS_18Kernel_traits_baseILj256ES2_S2_fS2_fjLj1024EEEEELb0ELb1EEEvNS_9BwdParamsE) ;  /* 0xfffff0f002007950 */ /* 0x000fea0003c3ffff */
.L_x_574:
        /* <DEDUP_REMOVED lines=15> */
.L_x_1580:


//--------------------- .text._ZN10layer_norm40ln_parallel_residual_bwd_finalize_kernelINS_22Kernel_traits_finalizeILj256E13__nv_bfloat16S2_fS2_fjLb0ELj1024ELj4ENS_18Kernel_traits_baseILj256ES2_S2_fS2_fjLj1024EEEEELb1EEEvNS_9BwdParamsE --------------------------
	.section	.text._ZN10layer_norm40ln_parallel_residual_bwd_finalize_kernelINS_22Kernel_traits_finalizeILj256E13__nv_bfloat16S2_fS2_fjLb0ELj1024ELj4ENS_18Kernel_traits_baseILj256ES2_S2_fS2_fjLj1024EEEEELb1EEEvNS_9BwdParamsE,"ax",@progbits
	.sectioninfo	@"SHI_REGISTERS=32"
	.align	128
        .global         _ZN10layer_norm40ln_parallel_residual_bwd_finalize_kernelINS_22Kernel_traits_finalizeILj256E13__nv_bfloat16S2_fS2_fjLb0ELj1024ELj4ENS_18Kernel_traits_baseILj256ES2_S2_fS2_fjLj1024EEEEELb1EEEvNS_9BwdParamsE
        .type           _ZN10layer_norm40ln_parallel_residual_bwd_finalize_kernelINS_22Kernel_traits_finalizeILj256E13__nv_bfloat16S2_fS2_fjLb0ELj1024ELj4ENS_18Kernel_traits_baseILj256ES2_S2_fS2_fjLj1024EEEEELb1EEEvNS_9BwdParamsE,@function
        .size           _ZN10layer_norm40ln_parallel_residual_bwd_finalize_kernelINS_22Kernel_traits_finalizeILj256E13__nv_bfloat16S2_fS2_fjLb0ELj1024ELj4ENS_18Kernel_traits_baseILj256ES2_S2_fS2_fjLj1024EEEEELb1EEEvNS_9BwdParamsE,(.L_x_1581 - _ZN10layer_norm40ln_parallel_residual_bwd_finalize_kernelINS_22Kernel_traits_finalizeILj256E13__nv_bfloat16S2_fS2_fjLb0ELj1024ELj4ENS_18Kernel_traits_baseILj256ES2_S2_fS2_fjLj1024EEEEELb1EEEvNS_9BwdParamsE)
        .other          _ZN10layer_norm40ln_parallel_residual_bwd_finalize_kernelINS_22Kernel_traits_finalizeILj256E13__nv_bfloat16S2_fS2_fjLb0ELj1024ELj4ENS_18Kernel_traits_baseILj256ES2_S2_fS2_fjLj1024EEEEELb1EEEvNS_9BwdParamsE,@"STO_CUDA_ENTRY STV_DEFAULT"
_ZN10layer_norm40ln_parallel_residual_bwd_finalize_kernelINS_22Kernel_traits_finalizeILj256E13__nv_bfloat16S2_fS2_fjLb0ELj1024ELj4ENS_18Kernel_traits_baseILj256ES2_S2_fS2_fjLj1024EEEEELb1EEEvNS_9BwdParamsE:
.text._ZN10layer_norm40ln_parallel_residual_bwd_finalize_kernelINS_22Kernel_traits_finalizeILj256E13__nv_bfloat16S2_fS2_fjLb0ELj1024ELj4ENS_18Kernel_traits_baseILj256ES2_S2_fS2_fjLj1024EEEEELb1EEEvNS_9BwdParamsE:
        /* <DEDUP_REMOVED lines=19> */
.L_x_588:
        /* <DEDUP_REMOVED lines=37> */
.L_x_579:
        /* <DEDUP_REMOVED lines=59> */
.L_x_578:
[----:B------:R-:W-:Y:S05]  /*0730*/  BSYNC B1 ;  /* 0x0000000000017941 */ /* 0x000fea0003800000 */
.L_x_577:
        /* <DEDUP_REMOVED lines=35> */
.L_x_581:
[----:B------:R-:W-:Y:S05]  /*0970*/  BSYNC B1 ;  /* 0x0000000000017941 */ /* 0x000fea0003800000 */
.L_x_580:
        /* <DEDUP_REMOVED lines=16> */
.L_x_576:
[----:B------:R-:W-:Y:S05]  /*0a80*/  BSYNC B0 ;  /* 0x0000000000007941 */ /* 0x000fea0003800000 */
.L_x_575:
        /* <DEDUP_REMOVED lines=14> */
.L_x_589:
        /* <DEDUP_REMOVED lines=36> */
.L_x_590:
        /* <DEDUP_REMOVED lines=11> */
.L_x_582:
        /* <DEDUP_REMOVED lines=23> */
.L_x_586:
[----:B------:R-:W-:Y:S05]  /*0fd0*/  BSYNC B0 ;  /* 0x0000000000007941 */ /* 0x000fea0003800000 */
.L_x_585:
[C---:B------:R-:W-:Y:S02]  /*0fe0*/  ISETP.GT.U32.AND P1, PT, R4.reuse, -0x101, PT ;  /* 0xfffffeff0400780c */ /* 0x040fe40003f24070 */
[----:B------:R-:W-:-:S02]  /*0ff0*/  IADD3 R4, R4, 0x100, RZ ;  /* 0x0000010004047810 */ /* 0x000fc40007ffe0ff */
[----:B------:R-:W-:-:S09]  /*1000*/  IADD3 R5, R5, 0x80, RZ ;  /* 0x0000008005057810 */ /* 0x000fd20007ffe0ff */
[----:B0-----:R-:W-:Y:S01]  /*1010*/  @!P1 CALL.REL.NOINC `(.L_x_587) ;  /* 0x0000001000009944 */ /* 0x001fe20003c00000 */
[----:B------:R-:W-:Y:S05]  /*1020*/  BRA `(.L_x_588) ;  /* 0xfffff10000007947 */ /* 0x000fea000383ffff */
.L_x_587:
[----:B------:R-:W-:Y:S05]  /*1030*/  EXIT ;  /* 0x000000000000794d */ /* 0x000fea0003800000 */
.L_x_583:
[----:B------:R-:W-:Y:S01]  /*1040*/  HFMA2.MMA R17, -RZ, RZ, 0, 1.847743988037109375e-06 ;  /* 0x0000001fff117435 */ /* 0x000fe200000001ff */
[----:B----4-:R-:W-:Y:S01]  /*1050*/  MOV R19, R12 ;  /* 0x0000000c00137202 */ /* 0x010fe20000000f00 */
[----:B------:R-:W-:Y:S01]  /*1060*/  IMAD.MOV.U32 R16, RZ, RZ, 0x1 ;  /* 0x00000001ff107424 */ /* 0x000fe200078e00ff */
[----:B------:R-:W-:Y:S02]  /*1070*/  MOV R14, 0xffffffff ;  /* 0xffffffff000e7802 */ /* 0x000fe40000000f00 */
[----:B------:R-:W-:Y:S02]  /*1080*/  MOV R8, 0x10a0 ;  /* 0x000010a000087802 */ /* 0x000fe40000000f00 */
[----:B0123--:R-:W-:Y:S05]  /*1090*/  CALL.REL.NOINC `($__internal_46_$__cuda_sm70_shflsync_bfly_p) ;  /* 0x000007b000007944 */ /* 0x00ffea0003c00000 */
[----:B01----:R-:W-:Y:S05]  /*10a0*/  BRA `(.L_x_589) ;  /* 0xfffffac000007947 */ /* 0x003fea000383ffff */
.L_x_584:
[----:B------:R-:W-:Y:S01]  /*10b0*/  HFMA2.MMA R17, -RZ, RZ, 0, 1.847743988037109375e-06 ;  /* 0x0000001fff117435 */ /* 0x000fe200000001ff */
[----:B------:R-:W-:Y:S01]  /*10c0*/  MOV R19, R12 ;  /* 0x0000000c00137202 */ /* 0x000fe20000000f00 */
[----:B------:R-:W-:Y:S01]  /*10d0*/  IMAD.MOV.U32 R16, RZ, RZ, 0x2 ;  /* 0x00000002ff107424 */ /* 0x000fe200078e00ff */
[----:B------:R-:W-:Y:S02]  /*10e0*/  MOV R14, 0xffffffff ;  /* 0xffffffff000e7802 */ /* 0x000fe40000000f00 */
[----:B------:R-:W-:-:S02]  /*10f0*/  MOV R8, 0x1110 ;  /* 0x0000111000087802 */ /* 0x000fc40000000f00 */
[----:B-123--:R-:W-:Y:S05]  /*1100*/  CALL.REL.NOINC `($__internal_46_$__cuda_sm70_shflsync_bfly_p) ;  /* 0x0000074000007944 */ /* 0x00efea0003c00000 */
[----:B0-----:R-:W-:Y:S01]  /*1110*/  HFMA2.MMA R16, -RZ, RZ, 0, 2.384185791015625e-07 ;  /* 0x00000004ff107435 */ /* 0x001fe200000001ff */
[----:B-1----:R-:W-:Y:S01]  /*1120*/  FADD.FTZ R19, R12, R14 ;  /* 0x0000000e0c137221 */ /* 0x002fe20000010000 */
[----:B------:R-:W-:Y:S01]  /*1130*/  MOV R14, 0xffffffff ;  /* 0xffffffff000e7802 */ /* 0x000fe20000000f00 */
[----:B------:R-:W-:Y:S01]  /*1140*/  IMAD.MOV.U32 R17, RZ, RZ, 0x1f ;  /* 0x0000001fff117424 */ /* 0x000fe200078e00ff */
[----:B------:R-:W-:-:S02]  /*1150*/  MOV R8, 0x1170 ;  /* 0x0000117000087802 */ /* 0x000fc40000000f00 */
[----:B------:R-:W-:Y:S05]  /*1160*/  CALL.REL.NOINC `($__internal_46_$__cuda_sm70_shflsync_bfly_p) ;  /* 0x000006e000007944 */ /* 0x000fea0003c00000 */
[----:B0-----:R-:W-:Y:S01]  /*1170*/  HFMA2.MMA R16, -RZ, RZ, 0, 4.76837158203125e-07 ;  /* 0x00000008ff107435 */ /* 0x001fe200000001ff */
[----:B-1----:R-:W-:Y:S01]  /*1180*/  FADD.FTZ R19, R19, R14 ;  /* 0x0000000e13137221 */ /* 0x002fe20000010000 */
[----:B------:R-:W-:Y:S01]  /*1190*/  MOV R17, 0x1f ;  /* 0x0000001f00117802 */ /* 0x000fe20000000f00 */
[----:B------:R-:W-:Y:S01]  /*11a0*/  IMAD.MOV.U32 R14, RZ, RZ, -0x1 ;  /* 0xffffffffff0e7424 */ /* 0x000fe200078e00ff */
[----:B------:R-:W-:-:S02]  /*11b0*/  MOV R8, 0x11d0 ;  /* 0x000011d000087802 */ /* 0x000fc40000000f00 */
[----:B------:R-:W-:Y:S05]  /*11c0*/  CALL.REL.NOINC `($__internal_46_$__cuda_sm70_shflsync_bfly_p) ;  /* 0x0000068000007944 */ /* 0x000fea0003c00000 */
[----:B-1----:R-:W-:Y:S01]  /*11d0*/  FADD.FTZ R12, R19, R14 ;  /* 0x0000000e130c7221 */ /* 0x002fe20000010000 */
[----:B0-----:R-:W-:Y:S01]  /*11e0*/  HFMA2.MMA R16, -RZ, RZ, 0, 9.5367431640625e-07 ;  /* 0x00000010ff107435 */ /* 0x001fe200000001ff */
[----:B------:R-:W-:-:S02]  /*11f0*/  MOV R17, 0x1f ;  /* 0x0000001f00117802 */ /* 0x000fc40000000f00 */
[----:B------:R-:W-:Y:S01]  /*1200*/  MOV R14, 0xffffffff ;  /* 0xffffffff000e7802 */ /* 0x000fe20000000f00 */
[----:B------:R-:W-:Y:S01]  /*1210*/  IMAD.MOV.U32 R19, RZ, RZ, R12 ;  /* 0x000000ffff137224 */ /* 0x000fe200078e000c */
[----:B------:R-:W-:Y:S02]  /*1220*/  MOV R8, 0x1240 ;  /* 0x0000124000087802 */ /* 0x000fe40000000f00 */
[----:B------:R-:W-:Y:S05]  /*1230*/  CALL.REL.NOINC `($__internal_46_$__cuda_sm70_shflsync_bfly_p) ;  /* 0x0000061000007944 */ /* 0x000fea0003c00000 */
[----:B0-----:R-:W-:Y:S01]  /*1240*/  HFMA2.MMA R16, -RZ, RZ, 0, 5.9604644775390625e-08 ;  /* 0x00000001ff107435 */ /* 0x001fe200000001ff */
[----:B-1----:R-:W-:Y:S01]  /*1250*/  MOV R15, R14 ;  /* 0x0000000e000f7202 */ /* 0x002fe20000000f00 */
[----:B------:R-:W-:Y:S01]  /*1260*/  IMAD.MOV.U32 R17, RZ, RZ, 0x1f ;  /* 0x0000001fff117424 */ /* 0x000fe200078e00ff */
[----:B------:R-:W-:Y:S02]  /*1270*/  MOV R19, R13 ;  /* 0x0000000d00137202 */ /* 0x000fe40000000f00 */
[----:B------:R-:W-:Y:S02]  /*1280*/  MOV R14, 0xffffffff ;  /* 0xffffffff000e7802 */ /* 0x000fe40000000f00 */
[----:B------:R-:W-:Y:S02]  /*1290*/  MOV R8, 0x12b0 ;  /* 0x000012b000087802 */ /* 0x000fe40000000f00 */
[----:B------:R-:W-:Y:S05]  /*12a0*/  CALL.REL.NOINC `($__internal_46_$__cuda_sm70_shflsync_bfly_p) ;  /* 0x000005a000007944 */ /* 0x000fea0003c00000 */
[----:B0-----:R-:W-:Y:S01]  /*12b0*/  HFMA2.MMA R16, -RZ, RZ, 0, 1.1920928955078125e-07 ;  /* 0x00000002ff107435 */ /* 0x001fe200000001ff */
[----:B-1----:R-:W-:Y:S01]  /*12c0*/  FADD.FTZ R19, R13, R14 ;  /* 0x0000000e0d137221 */ /* 0x002fe20000010000 */
[----:B------:R-:W-:Y:S01]  /*12d0*/  MOV R17, 0x1f ;  /* 0x0000001f00117802 */ /* 0x000fe20000000f00 */
[----:B------:R-:W-:Y:S01]  /*12e0*/  IMAD.MOV.U32 R14, RZ, RZ, -0x1 ;  /* 0xffffffffff0e7424 */ /* 0x000fe200078e00ff */
[----:B------:R-:W-:-:S02]  /*12f0*/  MOV R8, 0x1310 ;  /* 0x0000131000087802 */ /* 0x000fc40000000f00 */
[----:B------:R-:W-:Y:S05]  /*1300*/  CALL.REL.NOINC `($__internal_46_$__cuda_sm70_shflsync_bfly_p) ;  /* 0x0000054000007944 */ /* 0x000fea0003c00000 */
[----:B0-----:R-:W-:Y:S01]  /*1310*/  HFMA2.MMA R16, -RZ, RZ, 0, 2.384185791015625e-07 ;  /* 0x00000004ff107435 */ /* 0x001fe200000001ff */
[----:B-1----:R-:W-:Y:S01]  /*1320*/  FADD.FTZ R19, R19, R14 ;  /* 0x0000000e13137221 */ /* 0x002fe20000010000 */
[----:B------:R-:W-:-:S02]  /*1330*/  MOV R17, 0x1f ;  /* 0x0000001f00117802 */ /* 0x000fc40000000f00 */
[----:B------:R-:W-:Y:S02]  /*1340*/  MOV R14, 0xffffffff ;  /* 0xffffffff000e7802 */ /* 0x000fe40000000f00 */
[----:B------:R-:W-:Y:S02]  /*1350*/  MOV R8, 0x1370 ;  /* 0x0000137000087802 */ /* 0x000fe40000000f00 */
[----:B------:R-:W-:Y:S05]  /*1360*/  CALL.REL.NOINC `($__internal_46_$__cuda_sm70_shflsync_bfly_p) ;  /* 0x000004e000007944 */ /* 0x000fea0003c00000 */
[----:B0-----:R-:W-:Y:S01]  /*1370*/  HFMA2.MMA R17, -RZ, RZ, 0, 1.847743988037109375e-06 ;  /* 0x0000001fff117435 */ /* 0x001fe200000001ff */
[----:B-1----:R-:W-:Y:S01]  /*1380*/  FADD.FTZ R19, R19, R14 ;  /* 0x0000000e13137221 */ /* 0x002fe20000010000 */
[----:B------:R-:W-:Y:S01]  /*1390*/  MOV R14, 0xffffffff ;  /* 0xffffffff000e7802 */ /* 0x000fe20000000f00 */
[----:B------:R-:W-:Y:S01]  /*13a0*/  IMAD.MOV.U32 R16, RZ, RZ, 0x8 ;  /* 0x00000008ff107424 */ /* 0x000fe200078e00ff */
[----:B------:R-:W-:Y:S02]  /*13b0*/  MOV R8, 0x13d0 ;  /* 0x000013d000087802 */ /* 0x000fe40000000f00 */
[----:B------:R-:W-:Y:S05]  /*13c0*/  CALL.REL.NOINC `($__internal_46_$__cuda_sm70_shflsync_bfly_p) ;  /* 0x0000048000007944 */ /* 0x000fea0003c00000 */
[----:B-1----:R-:W-:Y:S01]  /*13d0*/  FADD.FTZ R13, R19, R14 ;  /* 0x0000000e130d7221 */ /* 0x002fe20000010000 */
[----:B0-----:R-:W-:Y:S01]  /*13e0*/  HFMA2.MMA R16, -RZ, RZ, 0, 9.5367431640625e-07 ;  /* 0x00000010ff107435 */ /* 0x001fe200000001ff */
[----:B------:R-:W-:Y:S01]  /*13f0*/  IMAD.MOV.U32 R17, RZ, RZ, 0x1f ;  /* 0x0000001fff117424 */ /* 0x000fe200078e00ff */
[----:B------:R-:W-:Y:S02]  /*1400*/  MOV R14, 0xffffffff ;  /* 0xffffffff000e7802 */ /* 0x000fe40000000f00 */
[----:B------:R-:W-:-:S02]  /*1410*/  MOV R19, R13 ;  /* 0x0000000d00137202 */ /* 0x000fc40000000f00 */
[----:B------:R-:W-:Y:S02]  /*1420*/  MOV R8, 0x1440 ;  /* 0x0000144000087802 */ /* 0x000fe40000000f00 */
[----:B------:R-:W-:Y:S05]  /*1430*/  CALL.REL.NOINC `($__internal_46_$__cuda_sm70_shflsync_bfly_p) ;  /* 0x0000041000007944 */ /* 0x000fea0003c00000 */
[----:B0-----:R-:W-:Y:S01]  /*1440*/  HFMA2.MMA R16, -RZ, RZ, 0, 5.9604644775390625e-08 ;  /* 0x00000001ff107435 */ /* 0x001fe200000001ff */
[----:B-1----:R-:W-:Y:S01]  /*1450*/  MOV R18, R14 ;  /* 0x0000000e00127202 */ /* 0x002fe20000000f00 */
[----:B------:R-:W-:Y:S01]  /*1460*/  IMAD.MOV.U32 R19, RZ, RZ, R11 ;  /* 0x000000ffff137224 */ /* 0x000fe200078e000b */
[----:B------:R-:W-:Y:S02]  /*1470*/  MOV R17, 0x1f ;  /* 0x0000001f00117802 */ /* 0x000fe40000000f00 */
[----:B------:R-:W-:Y:S02]  /*1480*/  MOV R14, 0xffffffff ;  /* 0xffffffff000e7802 */ /* 0x000fe40000000f00 */
[----:B------:R-:W-:Y:S02]  /*1490*/  MOV R8, 0x14b0 ;  /* 0x000014b000087802 */ /* 0x000fe40000000f00 */
[----:B------:R-:W-:Y:S05]  /*14a0*/  CALL.REL.NOINC `($__internal_46_$__cuda_sm70_shflsync_bfly_p) ;  /* 0x000003a000007944 */ /* 0x000fea0003c00000 */
[----:B0-----:R-:W-:Y:S01]  /*14b0*/  HFMA2.MMA R17, -RZ, RZ, 0, 1.847743988037109375e-06 ;  /* 0x0000001fff117435 */ /* 0x001fe200000001ff */
[----:B-1----:R-:W-:Y:S01]  /*14c0*/  FADD.FTZ R19, R11, R14 ;  /* 0x0000000e0b137221 */ /* 0x002fe20000010000 */
[----:B------:R-:W-:Y:S01]  /*14d0*/  MOV R14, 0xffffffff ;  /* 0xffffffff000e7802 */ /* 0x000fe20000000f00 */
[----:B------:R-:W-:Y:S01]  /*14e0*/  IMAD.MOV.U32 R16, RZ, RZ, 0x2 ;  /* 0x00000002ff107424 */ /* 0x000fe200078e00ff */
[----:B------:R-:W-:-:S02]  /*14f0*/  MOV R8, 0x1510 ;  /* 0x0000151000087802 */ /* 0x000fc40000000f00 */
[----:B------:R-:W-:Y:S05]  /*1500*/  CALL.REL.NOINC `($__internal_46_$__cuda_sm70_shflsync_bfly_p) ;  /* 0x0000034000007944 */ /* 0x000fea0003c00000 */
        /* <DEDUP_REMOVED lines=44> */
[----:B0-----:R-:W-:Y:S01]  /*17d0*/  HFMA2.MMA R16, -RZ, RZ, 0, 9.5367431640625e-07 ;  /* 0x00000010ff107435 */ /* 0x001fe200000001ff */
[----:B-1----:R-:W-:Y:S01]  /*17e0*/  FADD.FTZ R19, R19, R14 ;  /* 0x0000000e13137221 */ /* 0x002fe20000010000 */
[----:B------:R-:W-:Y:S01]  /*17f0*/  MOV R14, 0xffffffff ;  /* 0xffffffff000e7802 */ /* 0x000fe20000000f00 */
[----:B------:R-:W-:Y:S01]  /*1800*/  IMAD.MOV.U32 R17, RZ, RZ, 0x1f ;  /* 0x0000001fff117424 */ /* 0x000fe200078e00ff */
[----:B------:R-:W-:-:S02]  /*1810*/  MOV R8, 0x1830 ;  /* 0x0000183000087802 */ /* 0x000fc40000000f00 */
[----:B------:R-:W-:Y:S05]  /*1820*/  CALL.REL.NOINC `($__internal_46_$__cuda_sm70_shflsync_bfly_p) ;  /* 0x0000002000007944 */ /* 0x000fea0003c00000 */
[----:B-1----:R-:W-:Y:S01]  /*1830*/  MOV R8, R14 ;  /* 0x0000000e00087202 */ /* 0x002fe20000000f00 */
[----:B0-----:R-:W-:Y:S05]  /*1840*/  BRA `(.L_x_590) ;  /* 0xfffff56000007947 */ /* 0x001fea000383ffff */
        .weak           $__internal_46_$__cuda_sm70_shflsync_bfly_p
        .type           $__internal_46_$__cuda_sm70_shflsync_bfly_p,@function
        .size           $__internal_46_$__cuda_sm70_shflsync_bfly_p,(.L_x_1581 - $__internal_46_$__cuda_sm70_shflsync_bfly_p)
$__internal_46_$__cuda_sm70_shflsync_bfly_p:
[----:B------:R-:W-:Y:S01]  /*1850*/  HFMA2.MMA R9, -RZ, RZ, 0, 0 ;  /* 0x00000000ff097435 */ /* 0x000fe200000001ff */
[----:B------:R-:W-:Y:S04]  /*1860*/  WARPSYNC R14 ;  /* 0x0000000e00007348 */ /* 0x000fe80003800000 */
[----:B------:R0:W1:Y:S01]  /*1870*/  SHFL.BFLY PT, R14, R19, R16, R17 ;  /* 0x0c000010130e7389 */ /* 0x00006200000e0011 */
[----:B------:R-:W-:Y:S05]  /*1880*/  RET.REL.NODEC R8 `(_ZN10layer_norm40ln_parallel_residual_bwd_finalize_kernelINS_22Kernel_traits_finalizeILj256E13__nv_bfloat16S2_fS2_fjLb0ELj1024ELj4ENS_18Kernel_traits_baseILj256ES2_S2_fS2_fjLj1024EEEEELb1EEEvNS_9BwdParamsE) ;  /* 0xffffe77008007950 */ /* 0x000fea0003c3ffff */
.L_x_591:
        /* <DEDUP_REMOVED lines=15> */
.L_x_1581:


//--------------------- .text._ZN10layer_norm31ln_parallel_residual_bwd_kernelINS_13Kernel_traitsI13__nv_bfloat16S2_fS2_fjLj256ELj1ELj4ELj1ELj16ENS_18Kernel_traits_baseILj256ES2_S2_fS2_fjLj128EEEEELb1ELb1ELb1EEEvNS_9BwdParamsE --------------------------
	.section	.text._ZN10layer_norm31ln_parallel_residual_bwd_kernelINS_13Kernel_traitsI13__nv_bfloat16S2_fS2_fjLj256ELj1ELj4ELj1ELj16ENS_18Kernel_traits_baseILj256ES2_S2_fS2_fjLj128EEEEELb1ELb1ELb1EEEvNS_9BwdParamsE,"ax",@progbits
	.sectioninfo	@"SHI_REGISTERS=89"
	.align	128
        .global         _ZN10layer_norm31ln_parallel_residual_bwd_kernelINS_13Kernel_traitsI13__nv_bfloat16S2_fS2_fjLj256ELj1ELj4ELj1ELj16ENS_18Kernel_traits_baseILj256ES2_S2_fS2_fjLj128EEEEELb1ELb1ELb1EEEvNS_9BwdParamsE
        .type           _ZN10layer_norm31ln_parallel_residual_bwd_kernelINS_13Kernel_traitsI13__nv_bfloat16S2_fS2_fjLj256ELj1ELj4ELj1ELj16ENS_18Kernel_traits_baseILj256ES2_S2_fS2_fjLj128EEEEELb1ELb1ELb1EEEvNS_9BwdParamsE,@function
        .size           _ZN10layer_norm31ln_parallel_residual_bwd_kernelINS_13Kernel_traitsI13__nv_bfloat16S2_fS2_fjLj256ELj1ELj4ELj1ELj16ENS_18Kernel_traits_baseILj256ES2_S2_fS2_fjLj128EEEEELb1ELb1ELb1EEEvNS_9BwdParamsE,(.L_x_1582 - _ZN10layer_norm31ln_parallel_residual_bwd_kernelINS_13Kernel_traitsI13__nv_bfloat16S2_fS2_fjLj256ELj1ELj4ELj1ELj16ENS_18Kernel_traits_baseILj256ES2_S2_fS2_fjLj128EEEEELb1ELb1ELb1EEEvNS_9BwdParamsE)
        .other          _ZN10layer_norm31ln_parallel_residual_bwd_kernelINS_13Kernel_traitsI13__nv_bfloat16S2_fS2_fjLj256ELj1ELj4ELj1ELj16ENS_18Kernel_traits_baseILj256ES2_S2_fS2_fjLj128EEEEELb1ELb1ELb1EEEvNS_9BwdParamsE,@"STO_CUDA_ENTRY STV_DEFAULT"
_ZN10layer_norm31ln_parallel_residual_bwd_kernelINS_13Kernel_traitsI13__nv_bfloat16S2_fS2_fjLj256ELj1ELj4ELj1ELj16ENS_18Kernel_traits_baseILj256ES2_S2_fS2_fjLj128EEEEELb1ELb1ELb1EEEvNS_9BwdParamsE:
.text._ZN10layer_norm31ln_parallel_residual_bwd_kernelINS_13Kernel_traitsI13__nv_bfloat16S2_fS2_fjLj256ELj1ELj4ELj1ELj16ENS_18Kernel_traits_baseILj256ES2_S2_fS2_fjLj128EEEEELb1ELb1ELb1EEEvNS_9BwdParamsE:
        /* <DEDUP_REMOVED lines=17> */
.L_x_592:
[----:B------:R-:W-:-:S04]  /*0110*/  SHF.L.U32 R2, R0, 0x4, RZ ;  /* 0x0000000400027819 */ /* 0x000fc800000006ff */
[----:B------:R-:W-:-:S04]  /*0120*/  LOP3.LUT R2, R2, 0x1f0, RZ, 0xc0, !PT ;  /* 0x000001f002027812 */ /* 0x000fc800078ec0ff */
[----:B------:R-:W-:-:S05]  /*0130*/  IADD3 R16, P0, R2, c[0x0][0x1b0], RZ ;  /* 0x00006c0002107a10 */ /* 0x000fca0007f1e0ff */
[----:B------:R-:W-:-:S06]  /*0140*/  IMAD.X R17, RZ, RZ, c[0x0][0x1b4], P0 ;  /* 0x00006d00ff117624 */ /* 0x000fcc00000e06ff */
        /* <DEDUP_REMOVED lines=18> */
.L_x_597:
[----:B------:R-:W-:Y:S01]  /*0270*/  IMAD R36, R52, c[0x0][0x168], RZ ;  /* 0x00005a0034247a24 */ /* 0x000fe200078e02ff */
[----:B------:R-:W-:Y:S02]  /*0280*/  ISETP.NE.U32.AND P0, PT, RZ, c[0x0][0x250], PT ;  /* 0x00009400ff007a0c */ /* 0x000fe40003f05070 */
[----:B------:R-:W-:Y:S02]  /*0290*/  LOP3.LUT R78, R0, 0x1f, RZ, 0xc0, !PT ;  /* 0x0000001f004e7812 */ /* 0x000fe400078ec0ff */
[----:B------:R-:W-:Y:S02]  /*02a0*/  SHF.R.S32.HI R37, RZ, 0x1f, R36 ;  /* 0x0000001fff257819 */ /* 0x000fe40000011424 */
[----:B------:R-:W-:Y:S02]  /*02b0*/  ISETP.NE.AND.EX P0, PT, RZ, c[0x0][0x254], PT, P0 ;  /* 0x00009500ff007a0c */ /* 0x000fe40003f05300 */
[----:B------:R-:W-:-:S04]  /*02c0*/  LEA.HI R37, R37, R36, RZ, 0x3 ;  /* 0x0000002425257211 */ /* 0x000fc800078f18ff */
[----:B------:R-:W-:Y:S01]  /*02d0*/  LEA.HI.SX32 R78, R37, R78, 0x1d ;  /* 0x0000004e254e7211 */ /* 0x000fe200078feaff */
[----:B------:R-:W-:-:S03]  /*02e0*/  HFMA2.MMA R69, -RZ, RZ, 0, 2.384185791015625e-07 ;  /* 0x00000004ff457435 */ /* 0x000fc600000001ff */
[----:B------:R-:W-:Y:S01]  /*02f0*/  SHF.R.U32.HI R80, RZ, 0x1d, R78 ;  /* 0x0000001dff507819 */ /* 0x000fe2000001164e */
[----:B------:R-:W-:-:S05]  /*0300*/  IMAD.SHL.U32 R63, R78, 0x8, RZ ;  /* 0x000000084e3f7824 */ /* 0x000fca00078e00ff */
[----:B------:R-:W-:Y:S01]  /*0310*/  @P0 IADD3 R60, P1, R63, c[0x0][0x198], RZ ;  /* 0x000066003f3c0a10 */ /* 0x000fe20007f3e0ff */
[----:B------:R-:W-:-:S03]  /*0320*/  IMAD.WIDE R64, R52, R69, c[0x0][0x1a0] ;  /* 0x0000680034407625 */ /* 0x000fc600078e0245 */
[----:B------:R-:W-:Y:S02]  /*0330*/  @P0 IADD3.X R61, R80, c[0x0][0x19c], RZ, P1, !PT ;  /* 0x00006700503d0a10 */ /* 0x000fe40000ffe4ff */
[C---:B------:R-:W-:Y:S01]  /*0340*/  LEA R72, P1, R78.reuse, c[0x0][0x188], 0x5 ;  /* 0x000062004e487a11 */ /* 0x040fe200078228ff */
[----:B------:R-:W-:Y:S01]  /*0350*/  IMAD.MOV.U32 R45, RZ, RZ, 0x10 ;  /* 0x00000010ff2d7424 */ /* 0x000fe200078e00ff */
[----:B------:R0:W2:Y:S02]  /*0360*/  LDG.E R79, [R64.64] ;  /* 0x00000004404f7981 */ /* 0x0000a4000c1e1900 */
[C---:B------:R-:W-:Y:S02]  /*0370*/  LEA.HI.X R73, R78.reuse, c[0x0][0x18c], RZ, 0x5, P1 ;  /* 0x000063004e497a11 */ /* 0x040fe400008f2cff */
[----:B------:R-:W3:Y:S01]  /*0380*/  @P0 LDG.E.64 R60, [R60.64] ;  /* 0x000000043c3c0981 */ /* 0x000ee2000c1e1b00 */
[----:B------:R-:W-:-:S03]  /*0390*/  IMAD.WIDE.U32 R44, R78, R45, c[0x0][0x208] ;  /* 0x000082004e2c7625 */ /* 0x000fc600078e002d */
[----:B------:R1:W4:Y:S01]  /*03a0*/  LDG.E.128 R36, [R72.64] ;  /* 0x0000000448247981 */ /* 0x000322000c1e1d00 */
[----:B------:R-:W-:-:S03]  /*03b0*/  IMAD.WIDE R68, R52, R69, c[0x0][0x1a8] ;  /* 0x00006a0034447625 */ /* 0x000fc600078e0245 */
[----:B------:R1:W4:Y:S04]  /*03c0*/  LDG.E.128 R40, [R72.64+0x10] ;  /* 0x0000100448287981 */ /* 0x000328000c1e1d00 */
[----:B------:R-:W4:Y:S04]  /*03d0*/  LDG.E.128 R44, [R44.64] ;  /* 0x000000042c2c7981 */ /* 0x000f28000c1e1d00 */
[----:B------:R3:W4:Y:S01]  /*03e0*/  LDG.E R68, [R68.64] ;  /* 0x0000000444447981 */ /* 0x000722000c1e1900 */
[----:B0-----:R-:W-:-:S04]  /*03f0*/  IADD3 R64, P3, R63, c[0x0][0x190], RZ ;  /* 0x000064003f407a10 */ /* 0x001fc80007f7e0ff */
        /* <DEDUP_REMOVED lines=10> */
[C-C-:B---3--:R-:W-:Y:S02]  /*04a0*/  @P0 SHF.R.U64 R69, R60.reuse, 0x10, R61.reuse ;  /* 0x000000103c450819 */ /* 0x148fe4000000123d */
[----:B-1----:R-:W-:Y:S02]  /*04b0*/  @P0 SHF.R.U64 R72, R60, 0x8, R61 ;  /* 0x000000083c480819 */ /* 0x002fe4000000123d */
[----:B------:R-:W-:Y:S01]  /*04c0*/  @P0 PRMT R67, R69, 0x7610, R67 ;  /* 0x0000761045430816 */ /* 0x000fe20000000043 */
[----:B----4-:R-:W-:Y:S01]  /*04d0*/  FADD.FTZ R63, R36, -R79 ;  /* 0x8000004f243f7221 */ /* 0x010fe20000010000 */
[----:B------:R-:W-:Y:S02]  /*04e0*/  @P0 PRMT R70, R60, 0x7610, R70 ;  /* 0x000076103c460816 */ /* 0x000fe40000000046 */
[----:B------:R-:W-:-:S02]  /*04f0*/  @P0 PRMT R71, R61, 0x7610, R71 ;  /* 0x000076103d470816 */ /* 0x000fc40000000047 */
[--C-:B------:R-:W-:Y:S02]  /*0500*/  @P0 SHF.R.U64 R60, R60, 0x18, R61.reuse ;  /* 0x000000183c3c0819 */ /* 0x100fe4000000123d */
[--C-:B------:R-:W-:Y:S02]  /*0510*/  @P0 SHF.R.U32.HI R69, RZ, 0x8, R61.reuse ;  /* 0x00000008ff450819 */ /* 0x100fe4000001163d */
[----:B------:R-:W-:Y:S01]  /*0520*/  @P0 SHF.R.U32.HI R62, RZ, 0x10, R61 ;  /* 0x00000010ff3e0819 */ /* 0x000fe2000001163d */
[----:B------:R-:W-:Y:S01]  /*0530*/  FADD.FTZ R85, R40, -R79 ;  /* 0x8000004f28557221 */ /* 0x000fe20000010000 */
[----:B------:R-:W-:Y:S01]  /*0540*/  @P0 SHF.R.U32.HI R61, RZ, 0x18, R61 ;  /* 0x00000018ff3d0819 */ /* 0x000fe2000001163d */
[----:B------:R-:W-:Y:S01]  /*0550*/  FADD.FTZ R81, R38, -R79 ;  /* 0x8000004f26517221 */ /* 0x000fe20000010000 */
[----:B------:R-:W-:Y:S01]  /*0560*/  PRMT R40, RZ, 0x5410, R44 ;  /* 0x00005410ff287816 */ /* 0x000fe2000000002c */
[----:B------:R-:W-:Y:S01]  /*0570*/  FMUL.FTZ R38, R68, R63 ;  /* 0x0000003f44267220 */ /* 0x000fe20000410000 */
[----:B------:R-:W-:Y:S01]  /*0580*/  @P0 PRMT R77, R61, 0x7610, R77 ;  /* 0x000076103d4d0816 */ /* 0x000fe2000000004d */
[----:B------:R-:W-:Y:S01]  /*0590*/  FADD.FTZ R73, R37, -R79 ;  /* 0x8000004f25497221 */ /* 0x000fe20000010000 */
[----:B------:R-:W-:Y:S01]  /*05a0*/  @P0 PRMT R75, R69, 0x7610, R75 ;  /* 0x00007610454b0816 */ /* 0x000fe2000000004b */
[----:B------:R-:W-:-:S02]  /*05b0*/  FADD.FTZ R83, R39, -R79 ;  /* 0x8000004f27537221 */ /* 0x000fc40000010000 */
[--C-:B------:R-:W-:Y:S01]  /*05c0*/  FADD.FTZ R61, R42, -R79.reuse ;  /* 0x8000004f2a3d7221 */ /* 0x100fe20000010000 */
[----:B------:R-:W-:Y:S01]  /*05d0*/  PRMT R42, RZ, 0x7610, R44 ;  /* 0x00007610ff2a7816 */ /* 0x000fe2000000002c */
[----:B------:R-:W-:Y:S01]  /*05e0*/  FADD.FTZ R69, R41, -R79 ;  /* 0x8000004f29457221 */ /* 0x000fe20000010000 */
[----:B------:R-:W-:Y:S01]  /*05f0*/  @P0 PRMT R74, R60, 0x7610, R74 ;  /* 0x000076103c4a0816 */ /* 0x000fe2000000004a */
[----:B------:R-:W-:Y:S01]  /*0600*/  FADD.FTZ R13, R40, R13 ;  /* 0x0000000d280d7221 */ /* 0x000fe20000010000 */
[----:B------:R-:W-:Y:S01]  /*0610*/  PRMT R44, RZ, 0x5410, R45 ;  /* 0x00005410ff2c7816 */ /* 0x000fe2000000002d */
[-C--:B------:R-:W-:Y:S01]  /*0620*/  FFMA.FTZ R5, R38, R40.reuse, R5 ;  /* 0x0000002826057223 */ /* 0x080fe20000010005 */
[----:B------:R-:W-:Y:S01]  /*0630*/  PRMT R60, RZ, 0x7610, R45 ;  /* 0x00007610ff3c7816 */ /* 0x000fe2000000002d */
[----:B------:R-:W-:Y:S02]  /*0640*/  FMUL.FTZ R41, R3, R40 ;  /* 0x0000002803297220 */ /* 0x000fe40000410000 */
[----:B------:R-:W-:-:S02]  /*0650*/  FADD.FTZ R37, R43, -R79 ;  /* 0x8000004f2b257221 */ /* 0x000fc40000010000 */
[C---:B------:R-:W-:Y:S02]  /*0660*/  FMUL.FTZ R39, R68.reuse, R73 ;  /* 0x0000004944277220 */ /* 0x040fe40000410000 */
[----:B------:R-:W-:Y:S01]  /*0670*/  FMUL.FTZ R40, R68, R81 ;  /* 0x0000005144287220 */ /* 0x000fe20000410000 */
[----:B------:R-:W-:Y:S01]  /*0680*/  @P0 PRMT R66, R72, 0x7610, R66 ;  /* 0x0000761048420816 */ /* 0x000fe20000000042 */
[----:B------:R-:W-:Y:S01]  /*0690*/  FMUL.FTZ R43, R68, R83 ;  /* 0x00000053442b7220 */ /* 0x000fe20000410000 */
[----:B------:R-:W-:Y:S01]  /*06a0*/  @P0 PRMT R76, R62, 0x7610, R76 ;  /* 0x000076103e4c0816 */ /* 0x000fe2000000004c */
[----:B------:R-:W-:Y:S01]  /*06b0*/  FADD.FTZ R12, R42, R12 ;  /* 0x0000000c2a0c7221 */ /* 0x000fe20000010000 */
[----:B------:R-:W-:Y:S01]  /*06c0*/  PRMT R62, RZ, 0x5410, R46 ;  /* 0x00005410ff3e7816 */ /* 0x000fe2000000002e */
[----:B------:R-:W-:Y:S01]  /*06d0*/  FFMA.FTZ R4, R39, R42, R4 ;  /* 0x0000002a27047223 */ /* 0x000fe20000010004 */
[----:B------:R-:W-:Y:S01]  /*06e0*/  PRMT R72, RZ, 0x7610, R46 ;  /* 0x00007610ff487816 */ /* 0x000fe2000000002e */
[----:B------:R-:W-:-:S02]  /*06f0*/  FADD.FTZ R15, R44, R15 ;  /* 0x0000000f2c0f7221 */ /* 0x000fc40000010000 */
[-C--:B------:R-:W-:Y:S02]  /*0700*/  FFMA.FTZ R7, R40, R44.reuse, R7 ;  /* 0x0000002c28077223 */ /* 0x080fe40000010007 */
[----:B------:R-:W-:Y:S02]  /*0710*/  FMUL.FTZ R45, R54, R44 ;  /* 0x0000002c362d7220 */ /* 0x000fe40000410000 */
[----:B------:R-:W-:Y:S02]  /*0720*/  FMUL.FTZ R46, R68, R85 ;  /* 0x00000055442e7220 */ /* 0x000fe40000410000 */
[----:B------:R-:W-:Y:S02]  /*0730*/  FMUL.FTZ R42, R53, R42 ;  /* 0x0000002a352a7220 */ /* 0x000fe40000410000 */
[----:B------:R-:W-:Y:S02]  /*0740*/  FADD.FTZ R14, R60, R14 ;  /* 0x0000000e3c0e7221 */ /* 0x000fe40000010000 */
[----:B------:R-:W-:-:S02]  /*0750*/  FFMA.FTZ R6, R43, R60, R6 ;  /* 0x0000003c2b067223 */ /* 0x000fc40000010006 */
[----:B------:R-:W-:Y:S02]  /*0760*/  FMUL.FTZ R44, R55, R60 ;  /* 0x0000003c372c7220 */ /* 0x000fe40000410000 */
[----:B------:R-:W-:Y:S01]  /*0770*/  FADD.FTZ R73, RZ, R41 ;  /* 0x00000029ff497221 */ /* 0x000fe20000010000 */
[--C-:B------:R-:W-:Y:S01]  /*0780*/  PRMT R36, RZ, 0x5410, R47.reuse ;  /* 0x00005410ff247816 */ /* 0x100fe2000000002f */
[----:B------:R-:W-:Y:S01]  /*0790*/  FFMA.FTZ R60, R38, R41, RZ ;  /* 0x00000029263c7223 */ /* 0x000fe200000100ff */
[----:B------:R-:W-:Y:S01]  /*07a0*/  PRMT R63, RZ, 0x7610, R47 ;  /* 0x00007610ff3f7816 */ /* 0x000fe2000000002f */
[----:B------:R-:W-:Y:S02]  /*07b0*/  FADD.FTZ R49, R62, R49 ;  /* 0x000000313e317221 */ /* 0x000fe40000010000 */
[-C--:B------:R-:W-:Y:S02]  /*07c0*/  FFMA.FTZ R9, R46, R62.reuse, R9 ;  /* 0x0000003e2e097223 */ /* 0x080fe40000010009 */
[----:B------:R-:W-:-:S02]  /*07d0*/  FMUL.FTZ R47, R56, R62 ;  /* 0x0000003e382f7220 */ /* 0x000fc40000410000 */
[----:B------:R-:W-:Y:S02]  /*07e0*/  FADD.FTZ R62, R73, R42 ;  /* 0x0000002a493e7221 */ /* 0x000fe40000010000 */
[----:B------:R-:W-:Y:S02]  /*07f0*/  FFMA.FTZ R60, R39, R42, R60 ;  /* 0x0000002a273c7223 */ /* 0x000fe4000001003c */
        /* <DEDUP_REMOVED lines=26> */
.L_x_598:
        /* <DEDUP_REMOVED lines=18> */
.L_x_599:
[----:B--2---:R-:W-:Y:S01]  /*0ac0*/  FADD.FTZ R84, R84, R83 ;  /* 0x0000005354547221 */ /* 0x004fe20000010000 */
[----:B------:R-:W-:Y:S01]  /*0ad0*/  ISETP.NE.U32.AND P2, PT, RZ, c[0x0][0x218], PT ;  /* 0x00008600ff007a0c */ /* 0x000fe20003f45070 */
[----:B-1----:R-:W-:Y:S01]  /*0ae0*/  FADD.FTZ R36, R36, R81 ;  /* 0x0000005124247221 */ /* 0x002fe20000010000 */
[----:B-----5:R-:W-:Y:S01]  /*0af0*/  LOP3.LUT P4, RZ, R64, 0xff0000, RZ, 0xc0, !PT ;  /* 0x00ff000040ff7812 */ /* 0x020fe2000788c0ff */
[----:B------:R-:W-:Y:S01]  /*0b00*/  FMUL.FTZ R84, R84, c[0x0][0x1e0] ;  /* 0x0000780054547a20 */ /* 0x000fe20000410000 */
[----:B------:R-:W-:Y:S01]  /*0b10*/  ISETP.NE.AND.EX P2, PT, RZ, c[0x0][0x21c], PT, P2 ;  /* 0x00008700ff007a0c */ /* 0x000fe20003f45320 */
[----:B------:R-:W-:Y:S01]  /*0b20*/  FMUL.FTZ R36, R36, c[0x0][0x1e0] ;  /* 0x0000780024247a20 */ /* 0x000fe20000410000 */
[----:B------:R-:W-:Y:S01]  /*0b30*/  LOP3.LUT P6, RZ, R65, 0xff0000, RZ, 0xc0, !PT ;  /* 0x00ff000041ff7812 */ /* 0x000fe200078cc0ff */
[----:B------:R-:W-:Y:S01]  /*0b40*/  IMAD.MOV.U32 R37, RZ, RZ, R64 ;  /* 0x000000ffff257224 */ /* 0x000fe200078e0040 */
[----:B------:R-:W-:Y:S02]  /*0b50*/  FSEL R63, R84, RZ, !P1 ;  /* 0x000000ff543f7208 */ /* 0x000fe40004800000 */
[----:B------:R-:W-:-:S02]  /*0b60*/  ISETP.NE.U32.AND P1, PT, RZ, c[0x0][0x258], PT ;  /* 0x00009600ff007a0c */ /* 0x000fc40003f25070 */
[----:B------:R-:W-:Y:S01]  /*0b70*/  LOP3.LUT P3, RZ, R37, 0xff, RZ, 0xc0, !PT ;  /* 0x000000ff25ff7812 */ /* 0x000fe2000786c0ff */
[-CC-:B------:R-:W-:Y:S01]  /*0b80*/  FFMA.FTZ R38, R38, R36.reuse, R63.reuse ;  /* 0x0000002426267223 */ /* 0x180fe2000001003f */
[----:B------:R-:W-:Y:S01]  /*0b90*/  ISETP.NE.AND.EX P1, PT, RZ, c[0x0][0x25c], PT, P1 ;  /* 0x00009700ff007a0c */ /* 0x000fe20003f25310 */
[-CC-:B------:R-:W-:Y:S01]  /*0ba0*/  FFMA.FTZ R39, R39, R36.reuse, R63.reuse ;  /* 0x0000002427277223 */ /* 0x180fe2000001003f */
[----:B------:R-:W-:Y:S01]  /*0bb0*/  LOP3.LUT P5, RZ, R64, 0xff00, RZ, 0xc0, !PT ;  /* 0x0000ff0040ff7812 */ /* 0x000fe200078ac0ff */
[-CC-:B------:R-:W-:Y:S02]  /*0bc0*/  FFMA.FTZ R40, R40, R36.reuse, R63.reuse ;  /* 0x0000002428287223 */ /* 0x180fe4000001003f */
[-CC-:B------:R-:W-:Y:S02]  /*0bd0*/  FFMA.FTZ R43, R43, R36.reuse, R63.reuse ;  /* 0x000000242b2b7223 */ /* 0x180fe4000001003f */
[-CC-:B------:R-:W-:Y:S02]  /*0be0*/  FFMA.FTZ R46, R46, R36.reuse, R63.reuse ;  /* 0x000000242e2e7223 */ /* 0x180fe4000001003f */
[----:B------:R-:W-:-:S02]  /*0bf0*/  FFMA.FTZ R69, R69, R36, R63 ;  /* 0x0000002445457223 */ /* 0x000fc4000001003f */
[-CC-:B------:R-:W-:Y:S02]  /*0c00*/  FFMA.FTZ R61, R61, R36.reuse, R63.reuse ;  /* 0x000000243d3d7223 */ /* 0x180fe4000001003f */
[----:B------:R-:W-:Y:S01]  /*0c10*/  FFMA.FTZ R73, R73, R36, R63 ;  /* 0x0000002449497223 */ /* 0x000fe2000001003f */
[----:B------:R-:W-:Y:S01]  /*0c20*/  SHF.R.U32.HI R63, RZ, 0x1c, R78 ;  /* 0x0000001cff3f7819 */ /* 0x000fe2000001164e */
[----:B------:R-:W-:Y:S02]  /*0c30*/  FADD.FTZ R41, R41, -R38 ;  /* 0x8000002629297221 */ /* 0x000fe40000010000 */
[----:B------:R-:W-:Y:S02]  /*0c40*/  FADD.FTZ R39, R42, -R39 ;  /* 0x800000272a277221 */ /* 0x000fe40000010000 */
[----:B------:R-:W-:Y:S02]  /*0c50*/  FADD.FTZ R45, R45, -R40 ;  /* 0x800000282d2d7221 */ /* 0x000fe40000010000 */
[----:B------:R-:W-:Y:S01]  /*0c60*/  FADD.FTZ R43, R44, -R43 ;  /* 0x8000002b2c2b7221 */ /* 0x000fe20000010000 */
[----:B------:R-:W-:Y:S01]  /*0c70*/  SHF.L.U32 R44, R78, 0x4, RZ ;  /* 0x000000044e2c7819 */ /* 0x000fe200000006ff */
[----:B------:R-:W-:-:S02]  /*0c80*/  FADD.FTZ R47, R47, -R46 ;  /* 0x8000002e2f2f7221 */ /* 0x000fc40000010000 */
[----:B------:R-:W-:Y:S02]  /*0c90*/  FADD.FTZ R69, R60, -R69 ;  /* 0x800000453c457221 */ /* 0x000fe40000010000 */
[----:B------:R-:W-:Y:S02]  /*0ca0*/  FADD.FTZ R61, R62, -R61 ;  /* 0x8000003d3e3d7221 */ /* 0x000fe40000010000 */
[----:B------:R-:W-:Y:S02]  /*0cb0*/  FADD.FTZ R73, R72, -R73 ;  /* 0x8000004948497221 */ /* 0x000fe40000010000 */
[C---:B------:R-:W-:Y:S02]  /*0cc0*/  FMUL.FTZ R41, R68.reuse, R41 ;  /* 0x0000002944297220 */ /* 0x040fe40000410000 */
[C---:B------:R-:W-:Y:S02]  /*0cd0*/  FMUL.FTZ R36, R68.reuse, R39 ;  /* 0x0000002744247220 */ /* 0x040fe40000410000 */
[----:B------:R-:W-:-:S02]  /*0ce0*/  FMUL.FTZ R37, R68, R45 ;  /* 0x0000002d44257220 */ /* 0x000fc40000410000 */
[C---:B------:R-:W-:Y:S02]  /*0cf0*/  FMUL.FTZ R38, R68.reuse, R43 ;  /* 0x0000002b44267220 */ /* 0x040fe40000410000 */
[C---:B------:R-:W-:Y:S02]  /*0d00*/  FMUL.FTZ R47, R68.reuse, R47 ;  /* 0x0000002f442f7220 */ /* 0x040fe40000410000 */
[C---:B------:R-:W-:Y:S02]  /*0d10*/  FMUL.FTZ R40, R68.reuse, R69 ;  /* 0x0000004544287220 */ /* 0x040fe40000410000 */
[----:B------:R-:W-:Y:S02]  /*0d20*/  FMUL.FTZ R61, R68, R61 ;  /* 0x0000003d443d7220 */ /* 0x000fe40000410000 */
[----:B------:R-:W-:Y:S02]  /*0d30*/  @P2 FADD.FTZ R41, R16, R41 ;  /* 0x0000002910292221 */ /* 0x000fe40000010000 */
[----:B------:R-:W-:-:S02]  /*0d40*/  FMUL.FTZ R68, R68, R73 ;  /* 0x0000004944447220 */ /* 0x000fc40000410000 */
[C---:B------:R-:W-:Y:S01]  /*0d50*/  FMUL.FTZ R60, R41.reuse, c[0x0][0x1e8] ;  /* 0x00007a00293c7a20 */ /* 0x040fe20000410000 */
[----:B------:R-:W-:Y:S01]  /*0d60*/  SEL R24, R41, R24, P1 ;  /* 0x0000001829187207 */ /* 0x000fe20000800000 */
[----:B------:R-:W-:Y:S02]  /*0d70*/  @P2 FADD.FTZ R36, R17, R36 ;  /* 0x0000002411242221 */ /* 0x000fe40000010000 */
[----:B------:R-:W-:Y:S01]  /*0d80*/  @P2 FADD.FTZ R37, R18, R37 ;  /* 0x0000002512252221 */ /* 0x000fe20000010000 */
[----:B------:R-:W-:Y:S01]  /*0d90*/  FSEL R43, R60, RZ, P3 ;  /* 0x000000ff3c2b7208 */ /* 0x000fe20001800000 */
[----:B------:R-:W-:Y:S01]  /*0da0*/  @P2 FADD.FTZ R38, R19, R38 ;  /* 0x0000002613262221 */ /* 0x000fe20000010000 */
[----:B------:R-:W-:Y:S01]  /*0db0*/  LOP3.LUT P3, RZ, R65, 0xff000000, RZ, 0xc0, !PT ;  /* 0xff00000041ff7812 */ /* 0x000fe2000786c0ff */
        /* <DEDUP_REMOVED lines=13> */
[----:B------:R-:W-:Y:S01]  /*0e90*/  FSEL R37, R62, RZ, P4 ;  /* 0x000000ff3e257208 */ /* 0x000fe20002000000 */
[----:B------:R-:W-:Y:S01]  /*0ea0*/  FMUL.FTZ R46, R61, c[0x0][0x1e8] ;  /* 0x00007a003d2e7a20 */ /* 0x000fe20000410000 */
[----:B------:R-:W-:Y:S01]  /*0eb0*/  FSEL R42, R45, RZ, P3 ;  /* 0x000000ff2d2a7208 */ /* 0x000fe20001800000 */
[----:B------:R-:W-:Y:S01]  /*0ec0*/  FMUL.FTZ R61, R36, c[0x0][0x1e8] ;  /* 0x00007a00243d7a20 */ /* 0x000fe20000410000 */
[----:B------:R-:W-:-:S02]  /*0ed0*/  LOP3.LUT P3, RZ, R65, 0xff, RZ, 0xc0, !PT ;  /* 0x000000ff41ff7812 */ /* 0x000fc4000786c0ff */
[----:B------:R-:W-:Y:S01]  /*0ee0*/  LOP3.LUT P4, RZ, R65, 0xff00, RZ, 0xc0, !PT ;  /* 0x0000ff0041ff7812 */ /* 0x000fe2000788c0ff */
[C---:B------:R-:W-:Y:S01]  /*0ef0*/  FMUL.FTZ R65, R47.reuse, c[0x0][0x1e8] ;  /* 0x00007a002f417a20 */ /* 0x040fe20000410000 */
[----:B------:R-:W-:Y:S02]  /*0f00*/  SEL R28, R47, R28, P1 ;  /* 0x0000001c2f1c7207 */ /* 0x000fe40000800000 */
[----:B------:R-:W-:Y:S02]  /*0f10*/  SEL R29, R40, R29, P1 ;  /* 0x0000001d281d7207 */ /* 0x000fe40000800000 */
[----:B------:R-:W-:Y:S02]  /*0f20*/  SEL R31, R68, R31, P1 ;  /* 0x0000001f441f7207 */ /* 0x000fe40000800000 */
[----:B------:R-:W-:Y:S01]  /*0f30*/  LOP3.LUT P1, RZ, R64, 0xff000000, RZ, 0xc0, !PT ;  /* 0xff00000040ff7812 */ /* 0x000fe2000782c0ff */
[----:B------:R-:W-:Y:S01]  /*0f40*/  FMUL.FTZ R64, R38, c[0x0][0x1e8] ;  /* 0x00007a0026407a20 */ /* 0x000fe20000410000 */
[----:B------:R-:W-:-:S02]  /*0f50*/  FSEL R38, R65, RZ, P3 ;  /* 0x000000ff41267208 */ /* 0x000fc40001800000 */
[----:B------:R-:W-:Y:S02]  /*0f60*/  @P2 LEA R40, P3, R78, c[0x0][0x258], 0x5 ;  /* 0x000096004e282a11 */ /* 0x000fe400078628ff */
[----:B------:R-:W-:Y:S02]  /*0f70*/  FSEL R39, R46, RZ, P6 ;  /* 0x000000ff2e277208 */ /* 0x000fe40003000000 */
[----:B------:R-:W-:Y:S02]  /*0f80*/  @P2 LEA.HI.X R41, R78, c[0x0][0x25c], RZ, 0x5, P3 ;  /* 0x000097004e292a11 */ /* 0x000fe400018f2cff */
[----:B------:R-:W-:Y:S02]  /*0f90*/  FSEL R47, R69, RZ, P4 ;  /* 0x000000ff452f7208 */ /* 0x000fe40002000000 */
[----:B------:R-:W-:Y:S01]  /*0fa0*/  FSEL R68, R64, RZ, P1 ;  /* 0x000000ff40447208 */ /* 0x000fe20000800000 */
[----:B------:R-:W-:Y:S01]  /*0fb0*/  @P2 STG.E.128 [R40.64], R24 ;  /* 0x0000001828002986 */ /* 0x000fe2000c101d04 */
[----:B------:R-:W-:-:S02]  /*0fc0*/  F2FP.BF16.PACK_AB R39, R42, R39 ;  /* 0x000000272a27723e */ /* 0x000fc400000010ff */
[----:B------:R-:W-:Y:S01]  /*0fd0*/  FSEL R36, R61, RZ, P5 ;  /* 0x000000ff3d247208 */ /* 0x000fe20002800000 */
[----:B------:R-:W-:Y:S01]  /*0fe0*/  @P2 STG.E.128 [R40.64+0x10], R28 ;  /* 0x0000101c28002986 */ /* 0x000fe2000c101d04 */
[----:B------:R-:W-:Y:S02]  /*0ff0*/  @P0 LOP3.LUT P1, RZ, R70, 0xff, RZ, 0xc0, !PT ;  /* 0x000000ff46ff0812 */ /* 0x000fe4000782c0ff */
[----:B------:R-:W-:Y:S02]  /*1000*/  IADD3 R42, P4, R44, c[0x0][0x248], RZ ;  /* 0x000092002c2a7a10 */ /* 0x000fe40007f9e0ff */
[----:B------:R-:W-:Y:S02]  /*1010*/  @P0 LOP3.LUT P2, RZ, R66, 0xff, RZ, 0xc0, !PT ;  /* 0x000000ff42ff0812 */ /* 0x000fe4000784c0ff */
[----:B------:R-:W-:Y:S02]  /*1020*/  @P0 LOP3.LUT P3, RZ, R67, 0xff, RZ, 0xc0, !PT ;  /* 0x000000ff43ff0812 */ /* 0x000fe4000786c0ff */
[----:B------:R-:W-:-:S02]  /*1030*/  F2FP.BF16.PACK_AB R38, R47, R38 ;  /* 0x000000262f26723e */ /* 0x000fc400000010ff */
[----:B------:R-:W-:Y:S02]  /*1040*/  F2FP.BF16.PACK_AB R36, R36, R43 ;  /* 0x0000002b2424723e */ /* 0x000fe400000010ff */
[----:B------:R-:W-:Y:S02]  /*1050*/  @P0 FSEL R47, R60, RZ, P1 ;  /* 0x000000ff3c2f0208 */ /* 0x000fe40000800000 */
[----:B------:R-:W-:Y:S02]  /*1060*/  F2FP.BF16.PACK_AB R37, R68, R37 ;  /* 0x000000254425723e */ /* 0x000fe400000010ff */
[----:B------:R-:W-:Y:S02]  /*1070*/  IADD3.X R43, R63, c[0x0][0x24c], RZ, P4, !PT ;  /* 0x000093003f2b7a10 */ /* 0x000fe400027fe4ff */
[----:B------:R-:W-:Y:S02]  /*1080*/  @P0 FSEL R60, R61, RZ, P2 ;  /* 0x000000ff3d3c0208 */ /* 0x000fe40001000000 */
[----:B------:R-:W-:Y:S01]  /*1090*/  @P0 LOP3.LUT P4, RZ, R74, 0xff, RZ, 0xc0, !PT ;  /* 0x000000ff4aff0812 */ /* 0x000fe2000788c0ff */
[----:B------:R1:W-:Y:S01]  /*10a0*/  STG.E.128 [R42.64], R36 ;  /* 0x000000242a007986 */ /* 0x0003e2000c101d04 */
[----:B------:R-:W-:-:S02]  /*10b0*/  @P0 FSEL R61, R62, RZ, P3 ;  /* 0x000000ff3e3d0208 */ /* 0x000fc40001800000 */
[----:B------:R-:W-:Y:S02]  /*10c0*/  @P0 LOP3.LUT P1, RZ, R71, 0xff, RZ, 0xc0, !PT ;  /* 0x000000ff47ff0812 */ /* 0x000fe4000782c0ff */
[----:B------:R-:W-:Y:S02]  /*10d0*/  @P0 LOP3.LUT P3, RZ, R76, 0xff, RZ, 0xc0, !PT ;  /* 0x000000ff4cff0812 */ /* 0x000fe4000786c0ff */
[----:B------:R-:W-:Y:S02]  /*10e0*/  @P0 FSEL R62, R64, RZ, P4 ;  /* 0x000000ff403e0208 */ /* 0x000fe40002000000 */
[----:B------:R-:W-:Y:S02]  /*10f0*/  @P0 LOP3.LUT P2, RZ, R75, 0xff, RZ, 0xc0, !PT ;  /* 0x000000ff4bff0812 */ /* 0x000fe4000784c0ff */
[----:B------:R-:W-:Y:S02]  /*1100*/  @P0 LOP3.LUT P4, RZ, R77, 0xff, RZ, 0xc0, !PT ;  /* 0x000000ff4dff0812 */ /* 0x000fe4000788c0ff */
[----:B------:R-:W-:-:S02]  /*1110*/  @P0 FSEL R46, R46, RZ, P3 ;  /* 0x000000ff2e2e0208 */ /* 0x000fc40001800000 */
[----:B------:R-:W-:Y:S02]  /*1120*/  @P0 F2FP.BF16.PACK_AB R47, RZ, R47 ;  /* 0x0000002fff2f023e */ /* 0x000fe400000010ff */
[----:B------:R-:W-:Y:S01]  /*1130*/  @P0 F2FP.BF16.PACK_AB R61, RZ, R61 ;  /* 0x0000003dff3d023e */ /* 0x000fe200000010ff */
[----:B-1----:R-:W-:Y:S01]  /*1140*/  IMAD.MOV.U32 R39, RZ, RZ, c[0x0][0x160] ;  /* 0x00005800ff277624 */ /* 0x002fe200078e00ff */
[----:B------:R-:W-:Y:S02]  /*1150*/  @P0 FSEL R36, R65, RZ, P1 ;  /* 0x000000ff41240208 */ /* 0x000fe40000800000 */
[----:B------:R-:W-:Y:S01]  /*1160*/  @P0 FSEL R38, R69, RZ, P2 ;  /* 0x000000ff45260208 */ /* 0x000fe20001000000 */
[----:B------:R-:W-:Y:S01]  /*1170*/  IMAD R52, R39, 0x4, R52 ;  /* 0x0000000427347824 */ /* 0x000fe200078e0234 */
        /* <DEDUP_REMOVED lines=16> */
[----:B------:R-:W-:-:S05]  /*1280*/  @P0 PRMT R35, R35, 0x5410, R45 ;  /* 0x0000541023230816 */ /* 0x000fca000000002d */
[----:B------:R1:W-:Y:S01]  /*1290*/  @P0 STG.E.128 [R36.64], R32 ;  /* 0x0000002024000986 */ /* 0x0003e2000c101d04 */
[----:B------:R-:W-:-:S13]  /*12a0*/  ISETP.GE.AND P0, PT, R52, c[0x0][0x164], PT ;  /* 0x0000590034007a0c */ /* 0x000fda0003f06270 */
[----:B01----:R-:W-:Y:S01]  /*12b0*/  @P0 CALL.REL.NOINC `(.L_x_596) ;  /* 0x0000001000000944 */ /* 0x003fe20003c00000 */
[----:B------:R-:W-:Y:S05]  /*12c0*/  BRA `(.L_x_597) ;  /* 0xffffefa000007947 */ /* 0x000fea000383ffff */
.L_x_596:
        /* <DEDUP_REMOVED lines=16> */
.L_x_593:
        /* <DEDUP_REMOVED lines=12> */
[----:B------:R-:W-:Y:S04]  /*1490*/  LDS R26, [R0.X4+0xc00] ;  /* 0x000c0000001a7984 */ /* 0x000fe80000004800 */
        /* <DEDUP_REMOVED lines=12> */
[----:B-1----:R-:W-:Y:S02]  /*1560*/  IMAD R5, R22, c[0x0][0x168], RZ ;  /* 0x00005a0016057a24 */ /* 0x002fe400078e02ff */
[----:B------:R-:W-:-:S03]  /*1570*/  FADD.FTZ R7, R3, R26 ;  /* 0x0000001a03077221 */ /* 0x000fc60000010000 */
[----:B------:R-:W-:-:S04]  /*1580*/  IADD3 R4, P0, R5, R0, RZ ;  /* 0x0000000005047210 */ /* 0x000fc80007f1e0ff */
[----:B------:R-:W-:Y:S01]  /*1590*/  IADD3.X R5, RZ, RZ, RZ, P0, !PT ;  /* 0x000000ffff057210 */ /* 0x000fe200007fe4ff */
[----:B------:R-:W0:Y:S04]  /*15a0*/  LDS R12, [R0.X4] ;  /* 0x00000000000c7984 */ /* 0x000e280000004800 */
[----:B------:R-:W1:Y:S04]  /*15b0*/  LDS R13, [R0.X4+0x200] ;  /* 0x00020000000d7984 */ /* 0x000e680000004800 */
[----:B------:R-:W2:Y:S04]  /*15c0*/  LDS R15, [R0.X4+0x400] ;  /* 0x00040000000f7984 */ /* 0x000ea80000004800 */
[----:B------:R-:W3:Y:S04]  /*15d0*/  LDS R14, [R0.X4+0x600] ;  /* 0x00060000000e7984 */ /* 0x000ee80000004800 */
[----:B------:R-:W4:Y:S04]  /*15e0*/  LDS R21, [R0.X4+0x800] ;  /* 0x0008000000157984 */ /* 0x000f280000004800 */
[----:B------:R-:W5:Y:S04]  /*15f0*/  LDS R20, [R0.X4+0xa00] ;  /* 0x000a000000147984 */ /* 0x000f680000004800 */
[----:B------:R-:W5:Y:S04]  /*1600*/  LDS R23, [R0.X4+0xc00] ;  /* 0x000c000000177984 */ /* 0x000f680000004800 */
[----:B------:R0:W5:Y:S02]  /*1610*/  LDS R16, [R0.X4+0xe00] ;  /* 0x000e000000107984 */ /* 0x0001640000004800 */
[C---:B0-----:R-:W-:Y:S01]  /*1620*/  SHF.L.U64.HI R0, R4.reuse, 0x2, R5 ;  /* 0x0000000204007819 */ /* 0x041fe20000010205 */
[----:B------:R-:W-:-:S02]  /*1630*/  IMAD.SHL.U32 R4, R4, 0x4, RZ ;  /* 0x0000000404047824 */ /* 0x000fc400078e00ff */
[----:B------:R-:W-:-:S03]  /*1640*/  FADD.FTZ R12, RZ, R12 ;  /* 0x0000000cff0c7221 */ /* 0x000fc60000010000 */
[C---:B------:R-:W-:Y:S01]  /*1650*/  IADD3 R2, P0, R4.reuse, c[0x0][0x228], RZ ;  /* 0x00008a0004027a10 */ /* 0x040fe20007f1e0ff */
[----:B-1----:R-:W-:Y:S01]  /*1660*/  FADD.FTZ R13, RZ, R13 ;  /* 0x0000000dff0d7221 */ /* 0x002fe20000010000 */
[----:B------:R-:W-:Y:S02]  /*1670*/  IADD3 R4, P1, R4, c[0x0][0x220], RZ ;  /* 0x0000880004047a10 */ /* 0x000fe40007f3e0ff */
[----:B------:R-:W-:Y:S01]  /*1680*/  IADD3.X R3, R0, c[0x0][0x22c], RZ, P0, !PT ;  /* 0x00008b0000037a10 */ /* 0x000fe200007fe4ff */
[----:B--2---:R-:W-:Y:S01]  /*1690*/  FADD.FTZ R12, R12, R15 ;  /* 0x0000000f0c0c7221 */ /* 0x004fe20000010000 */
[----:B------:R-:W-:Y:S01]  /*16a0*/  IADD3.X R5, R0, c[0x0][0x224], RZ, P1, !PT ;  /* 0x0000890000057a10 */ /* 0x000fe20000ffe4ff */
[----:B---3--:R-:W-:Y:S02]  /*16b0*/  FADD.FTZ R13, R13, R14 ;  /* 0x0000000e0d0d7221 */ /* 0x008fe40000010000 */
[----:B----4-:R-:W-:Y:S02]  /*16c0*/  FADD.FTZ R12, R12, R21 ;  /* 0x000000150c0c7221 */ /* 0x010fe40000010000 */
[----:B-----5:R-:W-:-:S02]  /*16d0*/  FADD.FTZ R13, R13, R20 ;  /* 0x000000140d0d7221 */ /* 0x020fc40000010000 */
[----:B------:R-:W-:Y:S02]  /*16e0*/  FADD.FTZ R23, R12, R23 ;  /* 0x000000170c177221 */ /* 0x000fe40000010000 */
[----:B------:R-:W-:-:S03]  /*16f0*/  FADD.FTZ R13, R13, R16 ;  /* 0x000000100d0d7221 */ /* 0x000fc60000010000 */
[----:B------:R-:W-:Y:S04]  /*1700*/  STG.E [R2.64], R23 ;  /* 0x0000001702007986 */ /* 0x000fe8000c101904 */
[----:B------:R-:W-:Y:S04]  /*1710*/  STG.E [R4.64], R7 ;  /* 0x0000000704007986 */ /* 0x000fe8000c101904 */
[----:B------:R-:W-:Y:S04]  /*1720*/  STG.E [R2.64+0x200], R13 ;  /* 0x0002000d02007986 */ /* 0x000fe8000c101904 */
[----:B------:R-:W-:Y:S01]  /*1730*/  STG.E [R4.64+0x200], R25 ;  /* 0x0002001904007986 */ /* 0x000fe2000c101904 */
[----:B------:R-:W-:Y:S05]  /*1740*/  EXIT ;  /* 0x000000000000794d */ /* 0x000fea0003800000 */
.L_x_594:
[----:B------:R-:W-:Y:S01]  /*1750*/  MOV R82, R84 ;  /* 0x0000005400527202 */ /* 0x000fe20000000f00 */
[----:B------:R-:W-:Y:S01]  /*1760*/  IMAD.MOV.U32 R79, RZ, RZ, 0x1 ;  /* 0x00000001ff4f7424 */ /* 0x000fe200078e00ff */
[----:B------:R-:W-:Y:S01]  /*1770*/  MOV R80, 0x1f ;  /* 0x0000001f00507802 */ /* 0x000fe20000000f00 */
[----:B------:R-:W-:Y:S01]  /*1780*/  IMAD.MOV.U32 R63, RZ, RZ, -0x1 ;  /* 0xffffffffff3f7424 */ /* 0x000fe200078e00ff */
[----:B------:R-:W-:-:S02]  /*1790*/  MOV R36, 0x17b0 ;  /* 0x000017b000247802 */ /* 0x000fc40000000f00 */
[----:B-----5:R-:W-:Y:S05]  /*17a0*/  CALL.REL.NOINC `($__internal_47_$__cuda_sm70_shflsync_bfly_p) ;  /* 0x0000046000007944 */ /* 0x020fea0003c00000 */
[----:B-1----:R-:W-:Y:S01]  /*17b0*/  MOV R81, R63 ;  /* 0x0000003f00517202 */ /* 0x002fe20000000f00 */
[----:B0-----:R-:W-:Y:S05]  /*17c0*/  BRA `(.L_x_598) ;  /* 0xfffff1d000007947 */ /* 0x001fea000383ffff */
.L_x_595:
[----:B------:R-:W-:Y:S01]  /*17d0*/  HFMA2.MMA R79, -RZ, RZ, 0, 5.9604644775390625e-08 ;  /* 0x00000001ff4f7435 */ /* 0x000fe200000001ff */
[----:B------:R-:W-:Y:S01]  /*17e0*/  IMAD.MOV.U32 R82, RZ, RZ, R83 ;  /* 0x000000ffff527224 */ /* 0x000fe200078e0053 */
[----:B------:R-:W-:Y:S01]  /*17f0*/  MOV R63, 0xffffffff ;  /* 0xffffffff003f7802 */ /* 0x000fe20000000f00 */
[----:B------:R-:W-:Y:S01]  /*1800*/  IMAD.MOV.U32 R80, RZ, RZ, 0x1f ;  /* 0x0000001fff507424 */ /* 0x000fe200078e00ff */
[----:B------:R-:W-:-:S02]  /*1810*/  MOV R36, 0x1830 ;  /* 0x0000183000247802 */ /* 0x000fc40000000f00 */
[----:B01---5:R-:W-:Y:S05]  /*1820*/  CALL.REL.NOINC `($__internal_47_$__cuda_sm70_shflsync_bfly_p) ;  /* 0x000003e000007944 */ /* 0x023fea0003c00000 */
[----:B------:R-:W-:Y:S01]  /*1830*/  FADD.FTZ R84, R84, R81 ;  /* 0x0000005154547221 */ /* 0x000fe20000010000 */
[----:B0-----:R-:W-:Y:S01]  /*1840*/  HFMA2.MMA R80, -RZ, RZ, 0, 1.847743988037109375e-06 ;  /* 0x0000001fff507435 */ /* 0x001fe200000001ff */
[----:B-1----:R-:W-:Y:S01]  /*1850*/  FADD.FTZ R86, R83, R63 ;  /* 0x0000003f53567221 */ /* 0x002fe20000010000 */
[----:B------:R-:W-:Y:S01]  /*1860*/  MOV R36, 0x18b0 ;  /* 0x000018b000247802 */ /* 0x000fe20000000f00 */
[----:B------:R-:W-:Y:S01]  /*1870*/  IMAD.MOV.U32 R79, RZ, RZ, 0x2 ;  /* 0x00000002ff4f7424 */ /* 0x000fe200078e00ff */
[----:B------:R-:W-:Y:S01]  /*1880*/  MOV R82, R84 ;  /* 0x0000005400527202 */ /* 0x000fe20000000f00 */
[----:B------:R-:W-:-:S02]  /*1890*/  IMAD.MOV.U32 R63, RZ, RZ, -0x1 ;  /* 0xffffffffff3f7424 */ /* 0x000fc400078e00ff */
[----:B------:R-:W-:Y:S05]  /*18a0*/  CALL.REL.NOINC `($__internal_47_$__cuda_sm70_shflsync_bfly_p) ;  /* 0x0000036000007944 */ /* 0x000fea0003c00000 */
[----:B0-----:R-:W-:Y:S01]  /*18b0*/  HFMA2.MMA R80, -RZ, RZ, 0, 1.847743988037109375e-06 ;  /* 0x0000001fff507435 */ /* 0x001fe200000001ff */
[----:B-1----:R-:W-:Y:S01]  /*18c0*/  IMAD.MOV.U32 R81, RZ, RZ, R63 ;  /* 0x000000ffff517224 */ /* 0x002fe200078e003f */
[----:B------:R-:W-:Y:S01]  /*18d0*/  MOV R82, R86 ;  /* 0x0000005600527202 */ /* 0x000fe20000000f00 */
[----:B------:R-:W-:Y:S01]  /*18e0*/  IMAD.MOV.U32 R79, RZ, RZ, 0x2 ;  /* 0x00000002ff4f7424 */ /* 0x000fe200078e00ff */
[----:B------:R-:W-:Y:S01]  /*18f0*/  MOV R36, 0x1920 ;  /* 0x0000192000247802 */ /* 0x000fe20000000f00 */
[----:B------:R-:W-:-:S02]  /*1900*/  IMAD.MOV.U32 R63, RZ, RZ, -0x1 ;  /* 0xffffffffff3f7424 */ /* 0x000fc400078e00ff */
[----:B------:R-:W-:Y:S05]  /*1910*/  CALL.REL.NOINC `($__internal_47_$__cuda_sm70_shflsync_bfly_p) ;  /* 0x000002f000007944 */ /* 0x000fea0003c00000 */
[----:B------:R-:W-:Y:S01]  /*1920*/  FADD.FTZ R84, R81, R84 ;  /* 0x0000005451547221 */ /* 0x000fe20000010000 */
[----:B0-----:R-:W-:Y:S01]  /*1930*/  MOV R79, 0x4 ;  /* 0x00000004004f7802 */ /* 0x001fe20000000f00 */
[----:B-1----:R-:W-:Y:S01]  /*1940*/  FADD.FTZ R86, R86, R63 ;  /* 0x0000003f56567221 */ /* 0x002fe20000010000 */
[----:B------:R-:W-:Y:S01]  /*1950*/  MOV R63, 0xffffffff ;  /* 0xffffffff003f7802 */ /* 0x000fe20000000f00 */
[----:B------:R-:W-:Y:S01]  /*1960*/  IMAD.MOV.U32 R80, RZ, RZ, 0x1f ;  /* 0x0000001fff507424 */ /* 0x000fe200078e00ff */
[----:B------:R-:W-:Y:S01]  /*1970*/  MOV R36, 0x19a0 ;  /* 0x000019a000247802 */ /* 0x000fe20000000f00 */
[----:B------:R-:W-:-:S02]  /*1980*/  IMAD.MOV.U32 R82, RZ, RZ, R84 ;  /* 0x000000ffff527224 */ /* 0x000fc400078e0054 */
[----:B------:R-:W-:Y:S05]  /*1990*/  CALL.REL.NOINC `($__internal_47_$__cuda_sm70_shflsync_bfly_p) ;  /* 0x0000027000007944 */ /* 0x000fea0003c00000 */
[----:B0-----:R-:W-:Y:S01]  /*19a0*/  HFMA2.MMA R79, -RZ, RZ, 0, 2.384185791015625e-07 ;  /* 0x00000004ff4f7435 */ /* 0x001fe200000001ff */
[----:B-1----:R-:W-:Y:S01]  /*19b0*/  MOV R81, R63 ;  /* 0x0000003f00517202 */ /* 0x002fe20000000f00 */
[----:B------:R-:W-:Y:S01]  /*19c0*/  IMAD.MOV.U32 R82, RZ, RZ, R86 ;  /* 0x000000ffff527224 */ /* 0x000fe200078e0056 */
[----:B------:R-:W-:Y:S01]  /*19d0*/  MOV R63, 0xffffffff ;  /* 0xffffffff003f7802 */ /* 0x000fe20000000f00 */
[----:B------:R-:W-:Y:S01]  /*19e0*/  IMAD.MOV.U32 R80, RZ, RZ, 0x1f ;  /* 0x0000001fff507424 */ /* 0x000fe200078e00ff */
[----:B------:R-:W-:-:S02]  /*19f0*/  MOV R36, 0x1a10 ;  /* 0x00001a1000247802 */ /* 0x000fc40000000f00 */
[----:B------:R-:W-:Y:S05]  /*1a00*/  CALL.REL.NOINC `($__internal_47_$__cuda_sm70_shflsync_bfly_p) ;  /* 0x0000020000007944 */ /* 0x000fea0003c00000 */
        /* <DEDUP_REMOVED lines=23> */
[----:B0-----:R-:W-:Y:S01]  /*1b80*/  HFMA2.MMA R79, -RZ, RZ, 0, 9.5367431640625e-07 ;  /* 0x00000010ff4f7435 */ /* 0x001fe200000001ff */
[----:B-1----:R-:W-:Y:S01]  /*1b90*/  MOV R84, R63 ;  /* 0x0000003f00547202 */ /* 0x002fe20000000f00 */
[----:B------:R-:W-:Y:S01]  /*1ba0*/  IMAD.MOV.U32 R82, RZ, RZ, R81 ;  /* 0x000000ffff527224 */ /* 0x000fe200078e0051 */
[----:B------:R-:W-:Y:S01]  /*1bb0*/  MOV R63, 0xffffffff ;  /* 0xffffffff003f7802 */ /* 0x000fe20000000f00 */
[----:B------:R-:W-:Y:S01]  /*1bc0*/  IMAD.MOV.U32 R80, RZ, RZ, 0x1f ;  /* 0x0000001fff507424 */ /* 0x000fe200078e00ff */
[----:B------:R-:W-:-:S02]  /*1bd0*/  MOV R36, 0x1bf0 ;  /* 0x00001bf000247802 */ /* 0x000fc40000000f00 */
[----:B------:R-:W-:Y:S05]  /*1be0*/  CALL.REL.NOINC `($__internal_47_$__cuda_sm70_shflsync_bfly_p) ;  /* 0x0000002000007944 */ /* 0x000fea0003c00000 */
[----:B-1----:R-:W-:Y:S01]  /*1bf0*/  IMAD.MOV.U32 R36, RZ, RZ, R63 ;  /* 0x000000ffff247224 */ /* 0x002fe200078e003f */
[----:B0-----:R-:W-:Y:S05]  /*1c00*/  BRA `(.L_x_599) ;  /* 0xffffeeb000007947 */ /* 0x001fea000383ffff */
        .weak           $__internal_47_$__cuda_sm70_shflsync_bfly_p
        .type           $__internal_47_$__cuda_sm70_shflsync_bfly_p,@function
        .size           $__internal_47_$__cuda_sm70_shflsync_bfly_p,(.L_x_1582 - $__internal_47_$__cuda_sm70_shflsync_bfly_p)
$__internal_47_$__cuda_sm70_shflsync_bfly_p:
[----:B------:R-:W-:Y:S01]  /*1c10*/  HFMA2.MMA R37, -RZ, RZ, 0, 0 ;  /* 0x00000000ff257435 */ /* 0x000fe200000001ff */
[----:B------:R-:W-:Y:S04]  /*1c20*/  WARPSYNC R63 ;  /* 0x0000003f00007348 */ /* 0x000fe80003800000 */
[----:B------:R0:W1:Y:S01]  /*1c30*/  SHFL.BFLY PT, R63, R82, R79, R80 ;  /* 0x0c00004f523f7389 */ /* 0x00006200000e0050 */
[----:B------:R-:W-:Y:S05]  /*1c40*/  RET.REL.NODEC R36 `(_ZN10layer_norm31ln_parallel_residual_bwd_kernelINS_13Kernel_traitsI13__nv_bfloat16S2_fS2_fjLj256ELj1ELj4ELj1ELj16ENS_18Kernel_traits_baseILj256ES2_S2_fS2_fjLj128EEEEELb1ELb1ELb1EEEvNS_9BwdParamsE) ;  /* 0xffffe3b024007950 */ /* 0x000fea0003c3ffff */
.L_x_600:
        /* <DEDUP_REMOVED lines=11> */
.L_x_1582:


//--------------------- .text._ZN10layer_norm31ln_parallel_residual_bwd_kernelINS_13Kernel_traitsIf13__nv_bfloat16fS2_fjLj256ELj1ELj4ELj1ELj16ENS_18Kernel_traits_baseILj256EfS2_fS2_fjLj128EEEEELb0ELb0ELb0EEEvNS_9BwdParamsE --------------------------
	.section	.text._ZN10layer_norm31ln_parallel_residual_bwd_kernelINS_13Kernel_traitsIf13__nv_bfloat16fS2_fjLj256ELj1ELj4ELj1ELj16ENS_18Kernel_traits_baseILj256EfS2_fS2_fjLj128EEEEELb0ELb0ELb0EEEvNS_9BwdParamsE,"ax",@progbits
	.sectioninfo	@"SHI_REGISTERS=114"
	.align	128
        .global         _ZN10layer_norm31ln_parallel_residual_bwd_kernelINS_13Kernel_traitsIf13__nv_bfloat16fS2_fjLj256ELj1ELj4ELj1ELj16ENS_18Kernel_traits_baseILj256EfS2_fS2_fjLj128EEEEELb0ELb0ELb0EEEvNS_9BwdParamsE
        .type           _ZN10layer_norm31ln_parallel_residual_bwd_kernelINS_13Kernel_traitsIf13__nv_bfloat16fS2_fjLj256ELj1ELj4ELj1ELj16ENS_18Kernel_traits_baseILj256EfS2_fS2_fjLj128EEEEELb0ELb0ELb0EEEvNS_9BwdParamsE,@function
        .size           _ZN10layer_norm31ln_parallel_residual_bwd_kernelINS_13Kernel_traitsIf13__nv_bfloat16fS2_fjLj256ELj1ELj4ELj1ELj16ENS_18Kernel_traits_baseILj256EfS2_fS2_fjLj128EEEEELb0ELb0ELb0EEEvNS_9BwdParamsE,(.L_x_1583 - _ZN10layer_norm31ln_parallel_residual_bwd_kernelINS_13Kernel_traitsIf13__nv_bfloat16fS2_fjLj256ELj1ELj4ELj1ELj16ENS_18Kernel_traits_baseILj256EfS2_fS2_fjLj128EEEEELb0ELb0ELb0EEEvNS_9BwdParamsE)
        .other          _ZN10layer_norm31ln_parallel_residual_bwd_kernelINS_13Kernel_traitsIf13__nv_bfloat16fS2_fjLj256ELj1ELj4ELj1ELj16ENS_18Kernel_traits_baseILj256EfS2_fS2_fjLj128EEEEELb0ELb0ELb0EEEvNS_9BwdParamsE,@"STO_CUDA_ENTRY STV_DEFAULT"
_ZN10layer_norm31ln_parallel_residual_bwd_kernelINS_13Kernel_traitsIf13__nv_bfloat16fS2_fjLj256ELj1ELj4ELj1ELj16ENS_18Kernel_traits_baseILj256EfS2_fS2_fjLj128EEEEELb0ELb0ELb0EEEvNS_9BwdParamsE:
.text._ZN10layer_norm31ln_parallel_residual_bwd_kernelINS_13Kernel_traitsIf13__nv_bfloat16fS2_fjLj256ELj1ELj4ELj1ELj16ENS_18Kernel_traits_baseILj256EfS2_fS2_fjLj128EEEEELb0ELb0ELb0EEEvNS_9BwdParamsE:
        /* <DEDUP_REMOVED lines=39> */
[----:B------:R-:W-:-:S07]  /*0270*/  HFMA2.MMA R41, -RZ, RZ, 0, 0 ;  /* 0x00000000ff297435 */ /* 0x000fce00000001ff */
.L_x_608:
[----:B------:R-:W-:-:S05]  /*0280*/  MOV R97, 0x4 ;  /* 0x0000000400617802 */ /* 0x000fca0000000f00 */
        /* <DEDUP_REMOVED lines=9> */
[----:B-1----:R-:W-:Y:S01]  /*0320*/  MOV R76, 0x10 ;  /* 0x00000010004c7802 */ /* 0x002fe20000000f00 */
[----:B------:R-:W-:Y:S01]  /*0330*/  IMAD.WIDE R96, R2, R97, c[0x0][0x1a0] ;  /* 0x0000680002607625 */ /* 0x000fe200078e0261 */
[----:B------:R-:W-:-:S03]  /*0340*/  LEA R92, P0, R3, c[0x0][0x188], 0x5 ;  /* 0x00006200035c7a11 */ /* 0x000fc600078028ff */
[CC--:B------:R-:W-:Y:S01]  /*0350*/  IMAD.WIDE.U32 R84, R3.reuse, R76.reuse, c[0x0][0x208] ;  /* 0x0000820003547625 */ /* 0x0c0fe200078e004c */
[C---:B------:R-:W-:Y:S01]  /*0360*/  LEA.HI.X R93, R3.reuse, c[0x0][0x18c], RZ, 0x5, P0 ;  /* 0x00006300035d7a11 */ /* 0x040fe200000f2cff */
[----:B------:R-:W2:Y:S02]  /*0370*/  LDG.E R81, [R96.64] ;  /* 0x0000000460517981 */ /* 0x000ea4000c1e1900 */
        /* <DEDUP_REMOVED lines=10> */
[----:B------:R0:W5:Y:S02]  /*0420*/  @P0 LDG.E.128 R4, [R82.64+0x10] ;  /* 0x0000100452040981 */ /* 0x000164000c1e1d00 */
[----:B0-----:R-:W-:-:S04]  /*0430*/  ISETP.NE.AND P0, PT, R95, RZ, PT ;  /* 0x000000ff5f00720c */ /* 0x001fc80003f05270 */
[----:B--2---:R-:W-:-:S05]  /*0440*/  FSEL R81, R81, RZ, !P0 ;  /* 0x000000ff51517208 */ /* 0x004fca0004000000 */
[--C-:B---3--:R-:W-:Y:S02]  /*0450*/  FADD.FTZ R99, R89, -R81.reuse ;  /* 0x8000005159637221 */ /* 0x108fe40000010000 */
[--C-:B------:R-:W-:Y:S01]  /*0460*/  FADD.FTZ R97, R88, -R81.reuse ;  /* 0x8000005158617221 */ /* 0x100fe20000010000 */
[----:B----4-:R-:W-:Y:S01]  /*0470*/  PRMT R89, RZ, 0x5410, R76 ;  /* 0x00005410ff597816 */ /* 0x010fe2000000004c */
[----:B-1----:R-:W-:Y:S01]  /*0480*/  FADD.FTZ R93, R90, -R81 ;  /* 0x800000515a5d7221 */ /* 0x002fe20000010000 */
[--C-:B------:R-:W-:Y:S02]  /*0490*/  PRMT R101, RZ, 0x5410, R77.reuse ;  /* 0x00005410ff657816 */ /* 0x100fe4000000004d */
[----:B------:R-:W-:Y:S02]  /*04a0*/  PRMT R83, RZ, 0x5410, R84 ;  /* 0x00005410ff537816 */ /* 0x000fe40000000054 */
[----:B------:R-:W-:Y:S01]  /*04b0*/  PRMT R94, RZ, 0x7610, R77 ;  /* 0x00007610ff5e7816 */ /* 0x000fe2000000004d */
[----:B-----5:R-:W-:Y:S01]  /*04c0*/  FMUL.FTZ R77, R80, R97 ;  /* 0x00000061504d7220 */ /* 0x020fe20000410000 */
[----:B------:R-:W-:-:S02]  /*04d0*/  PRMT R109, RZ, 0x5410, R78 ;  /* 0x00005410ff6d7816 */ /* 0x000fc4000000004e */
[----:B------:R-:W-:Y:S01]  /*04e0*/  PRMT R98, RZ, 0x7610, R78 ;  /* 0x00007610ff627816 */ /* 0x000fe2000000004e */
[----:B------:R-:W-:Y:S01]  /*04f0*/  FMUL.FTZ R78, R48, R89 ;  /* 0x00000059304e7220 */ /* 0x000fe20000410000 */
[----:B------:R-:W-:Y:S01]  /*0500*/  PRMT R90, RZ, 0x7610, R76 ;  /* 0x00007610ff5a7816 */ /* 0x000fe2000000004c */
[----:B------:R-:W-:Y:S01]  /*0510*/  FADD.FTZ R103, R91, -R81 ;  /* 0x800000515b677221 */ /* 0x000fe20000010000 */
[--C-:B------:R-:W-:Y:S02]  /*0520*/  PRMT R91, RZ, 0x5410, R85.reuse ;  /* 0x00005410ff5b7816 */ /* 0x100fe40000000055 */
[----:B------:R-:W-:Y:S02]  /*0530*/  PRMT R92, RZ, 0x7610, R85 ;  /* 0x00007610ff5c7816 */ /* 0x000fe40000000055 */
[--C-:B------:R-:W-:Y:S02]  /*0540*/  PRMT R107, RZ, 0x5410, R86.reuse ;  /* 0x00005410ff6b7816 */ /* 0x100fe40000000056 */
[----:B------:R-:W-:Y:S01]  /*0550*/  PRMT R96, RZ, 0x7610, R86 ;  /* 0x00007610ff607816 */ /* 0x000fe20000000056 */
[----:B------:R-:W-:Y:S01]  /*0560*/  FADD.FTZ R20, R20, R83 ;  /* 0x0000005314147221 */ /* 0x000fe20000010000 */
[--C-:B------:R-:W-:Y:S01]  /*0570*/  PRMT R85, RZ, 0x5410, R87.reuse ;  /* 0x00005410ff557816 */ /* 0x100fe20000000057 */
[-C--:B------:R-:W-:Y:S01]  /*0580*/  FFMA.FTZ R78, R56, R83.reuse, R78 ;  /* 0x00000053384e7223 */ /* 0x080fe2000001004e */
[----:B------:R-:W-:Y:S01]  /*0590*/  PRMT R86, RZ, 0x7610, R87 ;  /* 0x00007610ff567816 */ /* 0x000fe20000000057 */
[----:B------:R-:W-:Y:S01]  /*05a0*/  FFMA.FTZ R12, R77, R83, R12 ;  /* 0x000000534d0c7223 */ /* 0x000fe2000001000c */
[----:B------:R-:W-:Y:S01]  /*05b0*/  PRMT R84, RZ, 0x7610, R84 ;  /* 0x00007610ff547816 */ /* 0x000fe20000000054 */
[----:B------:R-:W-:Y:S01]  /*05c0*/  FMUL.FTZ R76, R80, R99 ;  /* 0x00000063504c7220 */ /* 0x000fe20000410000 */
[--C-:B------:R-:W-:Y:S01]  /*05d0*/  PRMT R87, RZ, 0x5410, R79.reuse ;  /* 0x00005410ff577816 */ /* 0x100fe2000000004f */
[----:B------:R-:W-:Y:S01]  /*05e0*/  FMUL.FTZ R83, R51, R94 ;  /* 0x0000005e33537220 */ /* 0x000fe20000410000 */
[----:B------:R-:W-:Y:S01]  /*05f0*/  PRMT R88, RZ, 0x7610, R79 ;  /* 0x00007610ff587816 */ /* 0x000fe2000000004f */
[----:B------:R-:W-:-:S02]  /*0600*/  FMUL.FTZ R79, R49, R90 ;  /* 0x0000005a314f7220 */ /* 0x000fc40000410000 */
[----:B------:R-:W-:Y:S02]  /*0610*/  FMUL.FTZ R82, R80, R103 ;  /* 0x0000006750527220 */ /* 0x000fe40000410000 */
[C---:B------:R-:W-:Y:S02]  /*0620*/  FADD.FTZ R73, -R81.reuse, R73 ;  /* 0x0000004951497221 */ /* 0x040fe40000010100 */
[----:B------:R-:W-:Y:S02]  /*0630*/  FADD.FTZ R105, -R81, R72 ;  /* 0x0000004851697221 */ /* 0x000fe40000010100 */
[----:B------:R-:W-:Y:S02]  /*0640*/  FADD.FTZ R21, R21, R84 ;  /* 0x0000005415157221 */ /* 0x000fe40000010000 */
[-C--:B------:R-:W-:Y:S02]  /*0650*/  FFMA.FTZ R79, R57, R84.reuse, R79 ;  /* 0x00000054394f7223 */ /* 0x080fe4000001004f */
[----:B------:R-:W-:-:S02]  /*0660*/  FFMA.FTZ R13, R76, R84, R13 ;  /* 0x000000544c0d7223 */ /* 0x000fc4000001000d */
[----:B------:R-:W-:Y:S02]  /*0670*/  FADD.FTZ R23, R23, R92 ;  /* 0x0000005c17177221 */ /* 0x000fe40000010000 */
[-C--:B------:R-:W-:Y:S02]  /*0680*/  FFMA.FTZ R83, R59, R92.reuse, R83 ;  /* 0x0000005c3b537223 */ /* 0x080fe40000010053 */
[----:B------:R-:W-:Y:S02]  /*0690*/  FFMA.FTZ R15, R82, R92, R15 ;  /* 0x0000005c520f7223 */ /* 0x000fe4000001000f */
[----:B------:R-:W-:Y:S02]  /*06a0*/  FMUL.FTZ R84, R50, R101 ;  /* 0x0000006532547220 */ /* 0x000fe40000410000 */
[----:B------:R-:W-:Y:S02]  /*06b0*/  FMUL.FTZ R92, R80, R73 ;  /* 0x00000049505c7220 */ /* 0x000fe40000410000 */
[----:B------:R-:W-:-:S02]  /*06c0*/  FADD.FTZ R72, RZ, R78 ;  /* 0x0000004eff487221 */ /* 0x000fc40000010000 */
[----:B------:R-:W-:Y:S02]  /*06d0*/  FFMA.FTZ R73, R77, R78, RZ ;  /* 0x0000004e4d497223 */ /* 0x000fe400000100ff */
[C---:B------:R-:W-:Y:S02]  /*06e0*/  FADD.FTZ R111, -R81.reuse, R74 ;  /* 0x0000004a516f7221 */ /* 0x040fe40000010100 */
[----:B------:R-:W-:Y:S02]  /*06f0*/  FADD.FTZ R75, -R81, R75 ;  /* 0x0000004b514b7221 */ /* 0x000fe40000010100 */
[----:B------:R-:W-:Y:S02]  /*0700*/  FFMA.FTZ R84, R58, R91, R84 ;  /* 0x0000005b3a547223 */ /* 0x000fe40000010054 */
[----:B------:R-:W-:Y:S02]  /*0710*/  FADD.FTZ R97, R72, R79 ;  /* 0x0000004f48617221 */ /* 0x000fe40000010000 */
[----:B------:R-:W-:-:S02]  /*0720*/  FMUL.FTZ R81, R80, R93 ;  /* 0x0000005d50517220 */ /* 0x000fc40000410000 */
[C---:B------:R-:W-:Y:S02]  /*0730*/  FFMA.FTZ R73, R76.reuse, R79, R73 ;  /* 0x0000004f4c497223 */ /* 0x040fe40000010049 */
[----:B------:R-:W-:Y:S02]  /*0740*/  FADD.FTZ R33, R33, R90 ;  /* 0x0000005a21217221 */ /* 0x000fe40000010000 */
[----:B------:R-:W-:Y:S02]  /*0750*/  FFMA.FTZ R41, R76, R90, R41 ;  /* 0x0000005a4c297223 */ /* 0x000fe40000010029 */
        /* <DEDUP_REMOVED lines=10> */
[----:B------:R-:W-:Y:S02]  /*0800*/  FADD.FTZ R35, R35, R94 ;  /* 0x0000005e23237221 */ /* 0x000fe40000010000 */
[----:B------:R-:W-:Y:S02]  /*0810*/  FFMA.FTZ R43, R82, R94, R43 ;  /* 0x0000005e522b7223 */ /* 0x000fe4000001002b */
[----:B------:R-:W-:Y:S02]  /*0820*/  FMUL.FTZ R89, R80, R105 ;  /* 0x0000006950597220 */ /* 0x000fe40000410000 */
[----:B------:R-:W-:Y:S02]  /*0830*/  FFMA.FTZ R73, R82, R83, R73 ;  /* 0x0000005352497223 */ /* 0x000fe40000010049 */
[----:B------:R-:W-:-:S02]  /*0840*/  FMUL.FTZ R94, R46, R87 ;  /* 0x000000572e5e7220 */ /* 0x000fc40000410000 */
[----:B------:R-:W-:Y:S02]  /*0850*/  FMUL.FTZ R93, R80, R111 ;  /* 0x0000006f505d7220 */ /* 0x000fe40000410000 */
[----:B------:R-:W-:Y:S02]  /*0860*/  FFMA.FTZ R91, R53, R96, R91 ;  /* 0x00000060355b7223 */ /* 0x000fe4000001005b */
[----:B------:R-:W-:Y:S02]  /*0870*/  FADD.FTZ R72, R97, R90 ;  /* 0x0000005a61487221 */ /* 0x000fe40000010000 */
[----:B------:R-:W-:Y:S02]  /*0880*/  FFMA.FTZ R73, R89, R90, R73 ;  /* 0x0000005a59497223 */ /* 0x000fe40000010049 */
[----:B------:R-:W-:Y:S02]  /*0890*/  FADD.FTZ R26, R26, R85 ;  /* 0x000000551a1a7221 */ /* 0x000fe40000010000 */
[----:B------:R-:W-:-:S02]  /*08a0*/  FFMA.FTZ R94, R54, R85, R94 ;  /* 0x00000055365e7223 */ /* 0x000fc4000001005e */
[----:B------:R-:W-:Y:S02]  /*08b0*/  FFMA.FTZ R18, R93, R85, R18 ;  /* 0x000000555d127223 */ /* 0x000fe40000010012 */
[----:B------:R-:W-:Y:S02]  /*08c0*/  FADD.FTZ R25, R25, R96 ;  /* 0x0000006019197221 */ /* 0x000fe40000010000 */
[----:B------:R-:W-:Y:S02]  /*08d0*/  FFMA.FTZ R17, R92, R96, R17 ;  /* 0x000000605c117223 */ /* 0x000fe40000010011 */
[----:B------:R-:W-:Y:S02]  /*08e0*/  FMUL.FTZ R85, R80, R75 ;  /* 0x0000004b50557220 */ /* 0x000fe40000410000 */
[----:B------:R-:W-:Y:S02]  /*08f0*/  FMUL.FTZ R96, R47, R88 ;  /* 0x000000582f607220 */ /* 0x000fe40000410000 */
[----:B------:R-:W-:-:S02]  /*0900*/  FADD.FTZ R75, R72, R91 ;  /* 0x0000005b484b7221 */ /* 0x000fc40000010000 */
[----:B------:R-:W-:Y:S02]  /*0910*/  FFMA.FTZ R73, R92, R91, R73 ;  /* 0x0000005b5c497223 */ /* 0x000fe40000010049 */
[----:B------:R-:W-:Y:S02]  /*0920*/  FFMA.FTZ R96, R55, R86, R96 ;  /* 0x0000005637607223 */ /* 0x000fe40000010060 */
[----:B------:R-:W-:Y:S02]  /*0930*/  FADD.FTZ R75, R75, R94 ;  /* 0x0000005e4b4b7221 */ /* 0x000fe40000010000 */
[----:B------:R-:W-:Y:S02]  /*0940*/  FFMA.FTZ R73, R93, R94, R73 ;  /* 0x0000005e5d497223 */ /* 0x000fe40000010049 */
[----:B------:R-:W-:Y:S02]  /*0950*/  FADD.FTZ R74, R75, R96 ;  /* 0x000000604b4a7221 */ /* 0x000fe40000010000 */
[----:B------:R-:W-:-:S02]  /*0960*/  FADD.FTZ R34, R34, R101 ;  /* 0x0000006522227221 */ /* 0x000fc40000010000 */
[----:B------:R-:W-:Y:S02]  /*0970*/  FFMA.FTZ R42, R81, R101, R42 ;  /* 0x00000065512a7223 */ /* 0x000fe4000001002a */
[----:B------:R-:W-:Y:S02]  /*0980*/  FADD.FTZ R24, R24, R107 ;  /* 0x0000006b18187221 */ /* 0x000fe40000010000 */
[C---:B------:R-:W-:Y:S02]  /*0990*/  FFMA.FTZ R16, R89.reuse, R107, R16 ;  /* 0x0000006b59107223 */ /* 0x040fe40000010010 */
        /* <DEDUP_REMOVED lines=9> */
[C---:B------:R-:W-:Y:S02]  /*0a30*/  FFMA.FTZ R39, R85.reuse, R88, R39 ;  /* 0x0000005855277223 */ /* 0x040fe40000010027 */
[----:B------:R-:W-:Y:S02]  /*0a40*/  FFMA.FTZ R75, R85, R96, R73 ;  /* 0x00000060554b7223 */ /* 0x000fe40000010049 */
.L_x_603:
[----:B-1----:R-:W-:Y:S05]  /*0a50*/  BSYNC B0 ;  /* 0x0000000000007941 */ /* 0x002fea0003800000 */
.L_x_602:
[----:B------:R-:W-:Y:S05]  /*0a60*/  BRA.DIV ~URZ, `(.L_x_604) ;  /* 0x00000f527f007947 */ /* 0x000fea000b800000 */
[----:B------:R1:W2:Y:S02]  /*0a70*/  SHFL.BFLY PT, R87, R74, 0x1, 0x1f ;  /* 0x0c201f004a577f89 */ /* 0x0002a400000e0000 */
.L_x_611:
        /* <DEDUP_REMOVED lines=18> */
.L_x_612:
        /* <DEDUP_REMOVED lines=8> */
[----:B------:R-:W-:Y:S01]  /*0c20*/  HFMA2.MMA R104, -RZ, RZ, 0, 9.5367431640625e-07 ;  /* 0x00000010ff687435 */ /* 0x000fe200000001ff */
[----:B------:R-:W-:Y:S02]  /*0c30*/  ISETP.NE.AND.EX P1, PT, RZ, c[0x0][0x25c], PT, P1 ;  /* 0x00009700ff007a0c */ /* 0x000fe40003f25310 */
[----:B------:R-:W-:Y:S01]  /*0c40*/  FSEL R109, R88, RZ, !P0 ;  /* 0x000000ff586d7208 */ /* 0x000fe20004000000 */
[----:B------:R-:W-:Y:S01]  /*0c50*/  FMUL.FTZ R88, R72, c[0x0][0x1e0] ;  /* 0x0000780048587a20 */ /* 0x000fe20000410000 */
[----:B------:R-:W-:-:S02]  /*0c60*/  ISETP.NE.U32.AND P0, PT, RZ, c[0x0][0x218], PT ;  /* 0x00008600ff007a0c */ /* 0x000fc40003f05070 */
[----:B------:R-:W-:Y:S01]  /*0c70*/  ISETP.NE.AND.EX P2, PT, RZ, c[0x0][0x254], PT, P2 ;  /* 0x00009500ff007a0c */ /* 0x000fe20003f45320 */
[-CC-:B------:R-:W-:Y:S01]  /*0c80*/  FFMA.FTZ R73, R77, R88.reuse, R109.reuse ;  /* 0x000000584d497223 */ /* 0x180fe2000001006d */
[----:B------:R-:W-:Y:S01]  /*0c90*/  ISETP.NE.AND.EX P0, PT, RZ, c[0x0][0x21c], PT, P0 ;  /* 0x00008700ff007a0c */ /* 0x000fe20003f05300 */
[-CC-:B------:R-:W-:Y:S02]  /*0ca0*/  FFMA.FTZ R72, R76, R88.reuse, R109.reuse ;  /* 0x000000584c487223 */ /* 0x180fe4000001006d */
[-CC-:B------:R-:W-:Y:S02]  /*0cb0*/  FFMA.FTZ R87, R81, R88.reuse, R109.reuse ;  /* 0x0000005851577223 */ /* 0x180fe4000001006d */
[-CC-:B------:R-:W-:Y:S01]  /*0cc0*/  FFMA.FTZ R74, R82, R88.reuse, R109.reuse ;  /* 0x00000058524a7223 */ /* 0x180fe2000001006d */
[----:B------:R-:W-:Y:S01]  /*0cd0*/  @P1 MOV R98, 0x20 ;  /* 0x0000002000621802 */ /* 0x000fe20000000f00 */
[-CC-:B-1----:R-:W-:Y:S02]  /*0ce0*/  FFMA.FTZ R97, R89, R88.reuse, R109.reuse ;  /* 0x0000005859617223 */ /* 0x182fe4000001006d */
        /* <DEDUP_REMOVED lines=63> */
.L_x_607:
[----:B------:R-:W-:Y:S05]  /*10e0*/  BSYNC B0 ;  /* 0x0000000000007941 */ /* 0x000fea0003800000 */
.L_x_606:
[----:B------:R-:W-:-:S04]  /*10f0*/  MOV R3, c[0x0][0x160] ;  /* 0x0000580000037a02 */ /* 0x000fc80000000f00 */
[----:B------:R-:W-:-:S04]  /*1100*/  LEA R2, R3, R2, 0x2 ;  /* 0x0000000203027211 */ /* 0x000fc800078e10ff */
[----:B------:R-:W-:-:S13]  /*1110*/  ISETP.GE.AND P0, PT, R2, c[0x0][0x164], PT ;  /* 0x0000590002007a0c */ /* 0x000fda0003f06270 */
[----:B0123-5:R-:W-:Y:S05]  /*1120*/  @!P0 BRA `(.L_x_608) ;  /* 0xfffff15000008947 */ /* 0x02ffea000383ffff */
.L_x_601:
[----:B0----5:R-:W0:Y:S01]  /*1130*/  S2R R46, SR_TID.X ;  /* 0x00000000002e7919 */ /* 0x021e220000002100 */
[----:B------:R-:W-:Y:S01]  /*1140*/  WARPSYNC 0xffffffff ;  /* 0xffffffff00007948 */ /* 0x000fe20003800000 */
[----:B------:R-:W-:Y:S02]  /*1150*/  BSSY B0, `(.L_x_609) ;  /* 0x0000077000007945 */ /* 0x000fe40003800000 */
[----:B------:R-:W1:Y:S01]  /*1160*/  S2R R44, SR_CTAID.X ;  /* 0x00000000002c7919 */ /* 0x000e620000002500 */
[----:B0-----:R-:W-:-:S05]  /*1170*/  SHF.L.U32 R0, R46, 0x5, RZ ;  /* 0x000000052e007819 */ /* 0x001fca00000006ff */
[----:B------:R-:W-:Y:S04]  /*1180*/  STS.128 [R0], R20 ;  /* 0x0000001400007388 */ /* 0x000fe80000000c00 */
[----:B------:R0:W-:Y:S04]  /*1190*/  STS.128 [R0+0x10], R24 ;  /* 0x0000101800007388 */ /* 0x0001e80000000c00 */
[----:B------:R-:W-:Y:S01]  /*11a0*/  BAR.SYNC.DEFER_BLOCKING 0x0 ;  /* 0x0000000000007b1d */ /* 0x000fe20000010000 */
[----:B0-----:R-:W-:-:S04]  /*11b0*/  IADD3 R24, -R46, 0x7f, RZ ;  /* 0x0000007f2e187810 */ /* 0x001fc80007ffe1ff */
[----:B------:R-:W-:-:S04]  /*11c0*/  IADD3 R24, R24, c[0x0][0x168], RZ ;  /* 0x00005a0018187a10 */ /* 0x000fc80007ffe0ff */
[C---:B------:R-:W-:Y:S02]  /*11d0*/  LOP3.LUT P1, RZ, R24.reuse, 0xffffff80, RZ, 0xc0, !PT ;  /* 0xffffff8018ff7812 */ /* 0x040fe4000782c0ff */
[----:B------:R-:W-:Y:S01]  /*11e0*/  ISETP.GE.U32.AND P0, PT, R24, 0x100, PT ;  /* 0x000001001800780c */ /* 0x000fe20003f06070 */
        /* <DEDUP_REMOVED lines=34> */
[----:B------:R-:W-:Y:S04]  /*1410*/  STS.128 [R0+0x10], R28 ;  /* 0x0000101c00007388 */ /* 0x000fe80000000c00 */
[----:B------:R-:W-:Y:S01]  /*1420*/  BAR.SYNC.DEFER_BLOCKING 0x0 ;  /* 0x0000000000007b1d */ /* 0x000fe20000010000 */
[----:B---3--:R-:W-:-:S05]  /*1430*/  FADD.FTZ R45, R10, R45 ;  /* 0x0000002d0a2d7221 */ /* 0x008fca0000010000 */
        /* <DEDUP_REMOVED lines=54> */
[----:B------:R-:W-:Y:S02]  /*17a0*/  MOV R3, R23 ;  /* 0x0000001700037202 */ /* 0x000fe40000000f00 */
[----:B------:R-:W-:-:S02]  /*17b0*/  MOV R4, R10 ;  /* 0x0000000a00047202 */ /* 0x000fc40000000f00 */
        /* <DEDUP_REMOVED lines=8> */
[----:B------:R-:W-:-:S02]  /*1840*/  IADD3.X R23, RZ, R23, RZ, P1, !PT ;  /* 0x00000017ff177210 */ /* 0x000fc40000ffe4ff */
[----:B------:R-:W-:Y:S02]  /*1850*/  IADD3.X R21, RZ, R21, RZ, P2, !PT ;  /* 0x00000015ff157210 */ /* 0x000fe400017fe4ff */
[----:B0-----:R-:W-:Y:S02]  /*1860*/  MOV R2, R0 ;  /* 0x0000000000027202 */ /* 0x001fe40000000f00 */
[----:B------:R-:W-:Y:S02]  /*1870*/  MOV R3, R15 ;  /* 0x0000000f00037202 */ /* 0x000fe40000000f00 */
[----:B------:R-:W-:Y:S02]  /*1880*/  IADD3 R0, P4, R0, 0x200, RZ ;  /* 0x0000020000007810 */ /* 0x000fe40007f9e0ff */
[----:B------:R-:W-:Y:S01]  /*1890*/  IADD3.X R17, RZ, R17, RZ, P3, !PT ;  /* 0x00000011ff117210 */ /* 0x000fe20001ffe4ff */
[----:B------:R1:W-:Y:S01]  /*18a0*/  STG.E [R2.64], R19 ;  /* 0x0000001302007986 */ /* 0x0003e2000c101904 */
[----:B------:R-:W-:-:S04]  /*18b0*/  IADD3.X R15, RZ, R15, RZ, P4, !PT ;  /* 0x0000000fff0f7210 */ /* 0x000fc800027fe4ff */
.L_x_610:
[----:B------:R-:W-:Y:S05]  /*18c0*/  BSYNC B0 ;  /* 0x0000000000007941 */ /* 0x000fea0003800000 */
.L_x_609:
[----:B-1----:R-:W-:Y:S02]  /*18d0*/  MOV R2, R12 ;  /* 0x0000000c00027202 */ /* 0x002fe40000000f00 */
[----:B------:R-:W-:Y:S01]  /*18e0*/  MOV R3, R23 ;  /* 0x0000001700037202 */ /* 0x000fe20000000f00 */
[----:B------:R-:W-:Y:S06]  /*18f0*/  @!P0 EXIT ;  /* 0x000000000000894d */ /* 0x000fec0003800000 */
[----:B------:R0:W-:Y:S01]  /*1900*/  STG.E [R2.64], R47 ;  /* 0x0000002f02007986 */ /* 0x0001e2000c101904 */
[----:B------:R-:W-:Y:S01]  /*1910*/  FADD.FTZ R37, R22, R37 ;  /* 0x0000002516257221 */ /* 0x000fe20000010000 */
[----:B------:R-:W-:-:S02]  /*1920*/  MOV R4, R0 ;  /* 0x0000000000047202 */ /* 0x000fc40000000f00 */
        /* <DEDUP_REMOVED lines=9> */
.L_x_604:
[----:B------:R-:W-:Y:S01]  /*19c0*/  HFMA2.MMA R99, -RZ, RZ, 0, 5.9604644775390625e-08 ;  /* 0x00000001ff637435 */ /* 0x000fe200000001ff */
[----:B------:R-:W-:Y:S01]  /*19d0*/  IMAD.MOV.U32 R86, RZ, RZ, R74 ;  /* 0x000000ffff567224 */ /* 0x000fe200078e004a */
[----:B------:R-:W-:Y:S02]  /*19e0*/  MOV R98, 0x1f ;  /* 0x0000001f00627802 */ /* 0x000fe40000000f00 */
[----:B------:R-:W-:Y:S02]  /*19f0*/  MOV R101, 0xffffffff ;  /* 0xffffffff00657802 */ /* 0x000fe40000000f00 */
[----:B------:R-:W-:-:S02]  /*1a00*/  MOV R72, 0x1a20 ;  /* 0x00001a2000487802 */ /* 0x000fc40000000f00 */
[----:B0----5:R-:W-:Y:S05]  /*1a10*/  CALL.REL.NOINC `($__internal_48_$__cuda_sm70_shflsync_bfly_p) ;  /* 0x0000046000007944 */ /* 0x021fea0003c00000 */
[----:B-1----:R-:W-:Y:S01]  /*1a20*/  MOV R87, R86 ;  /* 0x0000005600577202 */ /* 0x002fe20000000f00 */
[----:B0-----:R-:W-:Y:S05]  /*1a30*/  BRA `(.L_x_611) ;  /* 0xfffff04000007947 */ /* 0x001fea000383ffff */
.L_x_605:
[----:B------:R-:W-:Y:S01]  /*1a40*/  HFMA2.MMA R99, -RZ, RZ, 0, 5.9604644775390625e-08 ;  /* 0x00000001ff637435 */ /* 0x000fe200000001ff */
[----:B------:R-:W-:-:S02]  /*1a50*/  MOV R86, R75 ;  /* 0x0000004b00567202 */ /* 0x000fc40000000f00 */
[----:B------:R-:W-:Y:S02]  /*1a60*/  MOV R98, 0x1f ;  /* 0x0000001f00627802 */ /* 0x000fe40000000f00 */
[----:B------:R-:W-:Y:S02]  /*1a70*/  MOV R101, 0xffffffff ;  /* 0xffffffff00657802 */ /* 0x000fe40000000f00 */
[----:B------:R-:W-:Y:S02]  /*1a80*/  MOV R72, 0x1aa0 ;  /* 0x00001aa000487802 */ /* 0x000fe40000000f00 */
[----:B012--5:R-:W-:Y:S05]  /*1a90*/  CALL.REL.NOINC `($__internal_48_$__cuda_sm70_shflsync_bfly_p) ;  /* 0x000003e000007944 */ /* 0x027fea0003c00000 */
[----:B------:R-:W-:Y:S01]  /*1aa0*/  FADD.FTZ R87, R87, R74 ;  /* 0x0000004a57577221 */ /* 0x000fe20000010000 */
[----:B0-----:R-:W-:Y:S01]  /*1ab0*/  HFMA2.MMA R99, -RZ, RZ, 0, 1.1920928955078125e-07 ;  /* 0x00000002ff637435 */ /* 0x001fe200000001ff */
[----:B-1----:R-:W-:Y:S01]  /*1ac0*/  FADD.FTZ R75, R75, R86 ;  /* 0x000000564b4b7221 */ /* 0x002fe20000010000 */
[----:B------:R-:W-:Y:S02]  /*1ad0*/  MOV R98, 0x1f ;  /* 0x0000001f00627802 */ /* 0x000fe40000000f00 */
[----:B------:R-:W-:Y:S02]  /*1ae0*/  MOV R101, 0xffffffff ;  /* 0xffffffff00657802 */ /* 0x000fe40000000f00 */
[----:B------:R-:W-:-:S02]  /*1af0*/  MOV R86, R87 ;  /* 0x0000005700567202 */ /* 0x000fc40000000f00 */
[----:B------:R-:W-:Y:S02]  /*1b00*/  MOV R72, 0x1b20 ;  /* 0x00001b2000487802 */ /* 0x000fe40000000f00 */
[----:B------:R-:W-:Y:S05]  /*1b10*/  CALL.REL.NOINC `($__internal_48_$__cuda_sm70_shflsync_bfly_p) ;  /* 0x0000036000007944 */ /* 0x000fea0003c00000 */
[----:B0-----:R-:W-:Y:S01]  /*1b20*/  HFMA2.MMA R98, -RZ, RZ, 0, 1.847743988037109375e-06 ;  /* 0x0000001fff627435 */ /* 0x001fe200000001ff */
[----:B-1----:R-:W-:Y:S01]  /*1b30*/  MOV R74, R86 ;  /* 0x00000056004a7202 */ /* 0x002fe20000000f00 */
[----:B------:R-:W-:Y:S01]  /*1b40*/  IMAD.MOV.U32 R99, RZ, RZ, 0x2 ;  /* 0x00000002ff637424 */ /* 0x000fe200078e00ff */
[----:B------:R-:W-:Y:S02]  /*1b50*/  MOV R86, R75 ;  /* 0x0000004b00567202 */ /* 0x000fe40000000f00 */
[----:B------:R-:W-:Y:S02]  /*1b60*/  MOV R101, 0xffffffff ;  /* 0xffffffff00657802 */ /* 0x000fe40000000f00 */
[----:B------:R-:W-:Y:S02]  /*1b70*/  MOV R72, 0x1b90 ;  /* 0x00001b9000487802 */ /* 0x000fe40000000f00 */
[----:B------:R-:W-:Y:S05]  /*1b80*/  CALL.REL.NOINC `($__internal_48_$__cuda_sm70_shflsync_bfly_p) ;  /* 0x000002f000007944 */ /* 0x000fea0003c00000 */
[----:B------:R-:W-:Y:S01]  /*1b90*/  FADD.FTZ R87, R74, R87 ;  /* 0x000000574a577221 */ /* 0x000fe20000010000 */
[----:B0-----:R-:W-:Y:S01]  /*1ba0*/  HFMA2.MMA R99, -RZ, RZ, 0, 2.384185791015625e-07 ;  /* 0x00000004ff637435 */ /* 0x001fe200000001ff */
[----:B-1----:R-:W-:Y:S01]  /*1bb0*/  FADD.FTZ R75, R75, R86 ;  /* 0x000000564b4b7221 */ /* 0x002fe20000010000 */
[----:B------:R-:W-:-:S02]  /*1bc0*/  MOV R98, 0x1f ;  /* 0x0000001f00627802 */ /* 0x000fc40000000f00 */
[----:B------:R-:W-:Y:S02]  /*1bd0*/  MOV R101, 0xffffffff ;  /* 0xffffffff00657802 */ /* 0x000fe40000000f00 */
[----:B------:R-:W-:Y:S02]  /*1be0*/  MOV R86, R87 ;  /* 0x0000005700567202 */ /* 0x000fe40000000f00 */
[----:B------:R-:W-:Y:S02]  /*1bf0*/  MOV R72, 0x1c10 ;  /* 0x00001c1000487802 */ /* 0x000fe40000000f00 */
[----:B------:R-:W-:Y:S05]  /*1c00*/  CALL.REL.NOINC `($__internal_48_$__cuda_sm70_shflsync_bfly_p) ;  /* 0x0000027000007944 */ /* 0x000fea0003c00000 */
[----:B0-----:R-:W-:Y:S01]  /*1c10*/  HFMA2.MMA R99, -RZ, RZ, 0, 2.384185791015625e-07 ;  /* 0x00000004ff637435 */ /* 0x001fe200000001ff */
[----:B-1----:R-:W-:Y:S02]  /*1c20*/  MOV R74, R86 ;  /* 0x00000056004a7202 */ /* 0x002fe40000000f00 */
[----:B------:R-:W-:Y:S02]  /*1c30*/  MOV R86, R75 ;  /* 0x0000004b00567202 */ /* 0x000fe40000000f00 */
[----:B------:R-:W-:Y:S02]  /*1c40*/  MOV R98, 0x1f ;  /* 0x0000001f00627802 */ /* 0x000fe40000000f00 */
[----:B------:R-:W-:-:S02]  /*1c50*/  MOV R101, 0xffffffff ;  /* 0xffffffff00657802 */ /* 0x000fc40000000f00 */
[----:B------:R-:W-:Y:S02]  /*1c60*/  MOV R72, 0x1c80 ;  /* 0x00001c8000487802 */ /* 0x000fe40000000f00 */
[----:B------:R-:W-:Y:S05]  /*1c70*/  CALL.REL.NOINC `($__internal_48_$__cuda_sm70_shflsync_bfly_p) ;  /* 0x0000020000007944 */ /* 0x000fea0003c00000 */
[----:B------:R-:W-:Y:S01]  /*1c80*/  FADD.FTZ R87, R74, R87 ;  /* 0x000000574a577221 */ /* 0x000fe20000010000 */
[----:B0-----:R-:W-:Y:S01]  /*1c90*/  HFMA2.MMA R99, -RZ, RZ, 0, 4.76837158203125e-07 ;  /* 0x00000008ff637435 */ /* 0x001fe200000001ff */
[----:B-1----:R-:W-:Y:S01]  /*1ca0*/  FADD.FTZ R97, R75, R86 ;  /* 0x000000564b617221 */ /* 0x002fe20000010000 */
[----:B------:R-:W-:Y:S02]  /*1cb0*/  MOV R98, 0x1f ;  /* 0x0000001f00627802 */ /* 0x000fe40000000f00 */
[----:B------:R-:W-:Y:S02]  /*1cc0*/  MOV R101, 0xffffffff ;  /* 0xffffffff00657802 */ /* 0x000fe40000000f00 */
[----:B------:R-:W-:Y:S02]  /*1cd0*/  MOV R86, R87 ;  /* 0x0000005700567202 */ /* 0x000fe40000000f00 */
[----:B------:R-:W-:Y:S02]  /*1ce0*/  MOV R72, 0x1d00 ;  /* 0x00001d0000487802 */ /* 0x000fe40000000f00 */
[----:B------:R-:W-:Y:S05]  /*1cf0*/  CALL.REL.NOINC `($__internal_48_$__cuda_sm70_shflsync_bfly_p) ;  /* 0x0000018000007944 */ /* 0x000fea0003c00000 */
[----:B0-----:R-:W-:Y:S01]  /*1d00*/  HFMA2.MMA R99, -RZ, RZ, 0, 4.76837158203125e-07 ;  /* 0x00000008ff637435 */ /* 0x001fe200000001ff */
[----:B-1----:R-:W-:Y:S01]  /*1d10*/  IMAD.MOV.U32 R74, RZ, RZ, R86 ;  /* 0x000000ffff4a7224 */ /* 0x002fe200078e0056 */
[----:B------:R-:W-:-:S02]  /*1d20*/  MOV R86, R97 ;  /* 0x0000006100567202 */ /* 0x000fc40000000f00 */
[----:B------:R-:W-:Y:S02]  /*1d30*/  MOV R98, 0x1f ;  /* 0x0000001f00627802 */ /* 0x000fe40000000f00 */
[----:B------:R-:W-:Y:S02]  /*1d40*/  MOV R101, 0xffffffff ;  /* 0xffffffff00657802 */ /* 0x000fe40000000f00 */
[----:B------:R-:W-:Y:S02]  /*1d50*/  MOV R72, 0x1d70 ;  /* 0x00001d7000487802 */ /* 0x000fe40000000f00 */
[----:B------:R-:W-:Y:S05]  /*1d60*/  CALL.REL.NOINC `($__internal_48_$__cuda_sm70_shflsync_bfly_p) ;  /* 0x0000011000007944 */ /* 0x000fea0003c00000 */
[----:B------:R-:W-:Y:S01]  /*1d70*/  FADD.FTZ R75, R74, R87 ;  /* 0x000000574a4b7221 */ /* 0x000fe20000010000 */
[----:B0-----:R-:W-:Y:S01]  /*1d80*/  HFMA2.MMA R99, -RZ, RZ, 0, 9.5367431640625e-07 ;  /* 0x00000010ff637435 */ /* 0x001fe200000001ff */
[----:B-1----:R-:W-:Y:S01]  /*1d90*/  FADD.FTZ R97, R97, R86 ;  /* 0x0000005661617221 */ /* 0x002fe20000010000 */
[----:B------:R-:W-:Y:S02]  /*1da0*/  MOV R98, 0x1f ;  /* 0x0000001f00627802 */ /* 0x000fe40000000f00 */
[----:B------:R-:W-:Y:S02]  /*1db0*/  MOV R101, 0xffffffff ;  /* 0xffffffff00657802 */ /* 0x000fe40000000f00 */
[----:B------:R-:W-:-:S02]  /*1dc0*/  MOV R86, R75 ;  /* 0x0000004b00567202 */ /* 0x000fc40000000f00 */
[----:B------:R-:W-:Y:S02]  /*1dd0*/  MOV R72, 0x1df0 ;  /* 0x00001df000487802 */ /* 0x000fe40000000f00 */
[----:B------:R-:W-:Y:S05]  /*1de0*/  CALL.REL.NOINC `($__internal_48_$__cuda_sm70_shflsync_bfly_p) ;  /* 0x0000009000007944 */ /* 0x000fea0003c00000 */
[----:B0-----:R-:W-:Y:S01]  /*1df0*/  HFMA2.MMA R99, -RZ, RZ, 0, 9.5367431640625e-07 ;  /* 0x00000010ff637435 */ /* 0x001fe200000001ff */
[----:B-1----:R-:W-:Y:S02]  /*1e00*/  MOV R88, R86 ;  /* 0x0000005600587202 */ /* 0x002fe40000000f00 */
[----:B------:R-:W-:Y:S02]  /*1e10*/  MOV R86, R97 ;  /* 0x0000006100567202 */ /* 0x000fe40000000f00 */
[----:B------:R-:W-:Y:S02]  /*1e20*/  MOV R98, 0x1f ;  /* 0x0000001f00627802 */ /* 0x000fe40000000f00 */
[----:B------:R-:W-:Y:S02]  /*1e30*/  MOV R101, 0xffffffff ;  /* 0xffffffff00657802 */ /* 0x000fe40000000f00 */
[----:B------:R-:W-:Y:S02]  /*1e40*/  MOV R72, 0x1e60 ;  /* 0x00001e6000487802 */ /* 0x000fe40000000f00 */
[----:B------:R-:W-:Y:S05]  /*1e50*/  CALL.REL.NOINC `($__internal_48_$__cuda_sm70_shflsync_bfly_p) ;  /* 0x0000002000007944 */ /* 0x000fea0003c00000 */
[----:B-1----:R-:W-:Y:S01]  /*1e60*/  MOV R72, R86 ;  /* 0x0000005600487202 */ /* 0x002fe20000000f00 */
[----:B0-----:R-:W-:Y:S05]  /*1e70*/  BRA `(.L_x_612) ;  /* 0xffffed2000007947 */ /* 0x001fea000383ffff */
        .weak           $__internal_48_$__cuda_sm70_shflsync_bfly_p
        .type           $__internal_48_$__cuda_sm70_shflsync_bfly_p,@function
        .size           $__internal_48_$__cuda_sm70_shflsync_bfly_p,(.L_x_1583 - $__internal_48_$__cuda_sm70_shflsync_bfly_p)
$__internal_48_$__cuda_sm70_shflsync_bfly_p:
[----:B------:R-:W-:Y:S01]  /*1e80*/  HFMA2.MMA R73, -RZ, RZ, 0, 0 ;  /* 0x00000000ff497435 */ /* 0x000fe200000001ff */
[----:B------:R-:W-:Y:S04]  /*1e90*/  WARPSYNC R101 ;  /* 0x0000006500007348 */ /* 0x000fe80003800000 */
[----:B------:R0:W1:Y:S01]  /*1ea0*/  SHFL.BFLY PT, R86, R86, R99, R98 ;  /* 0x0c00006356567389 */ /* 0x00006200000e0062 */
[----:B------:R-:W-:Y:S05]  /*1eb0*/  RET.REL.NODEC R72 `(_ZN10layer_norm31ln_parallel_residual_bwd_kernelINS_13Kernel_traitsIf13__nv_bfloat16fS2_fjLj256ELj1ELj4ELj1ELj16ENS_18Kernel_traits_baseILj256EfS2_fS2_fjLj128EEEEELb0ELb0ELb0EEEvNS_9BwdParamsE) ;  /* 0xffffe14048007950 */ /* 0x000fea0003c3ffff */
.L_x_613:
        /* <DEDUP_REMOVED lines=12> */
.L_x_1583:


//--------------------- .text._ZN10layer_norm31ln_parallel_residual_bwd_kernelINS_13Kernel_traitsIf13__nv_bfloat16fS2_fjLj256ELj1ELj4ELj1ELj16ENS_18Kernel_traits_baseILj256EfS2_fS2_fjLj128EEEEELb0ELb0ELb1EEEvNS_9BwdParamsE --------------------------
	.section	.text._ZN10layer_norm31ln_parallel_residual_bwd_kernelINS_13Kernel_traitsIf13__nv_bfloat16fS2_fjLj256ELj1ELj4ELj1ELj16ENS_18Kernel_traits_baseILj256EfS2_fS2_fjLj128EEEEELb0ELb0ELb1EEEvNS_9BwdParamsE,"ax",@progbits
	.sectioninfo	@"SHI_REGISTERS=109"
	.align	128
        .global         _ZN10layer_norm31ln_parallel_residual_bwd_kernelINS_13Kernel_traitsIf13__nv_bfloat16fS2_fjLj256ELj1ELj4ELj1ELj16ENS_18Kernel_traits_baseILj256EfS2_fS2_fjLj128EEEEELb0ELb0ELb1EEEvNS_9BwdParamsE
        .type           _ZN10layer_norm31ln_parallel_residual_bwd_kernelINS_13Kernel_traitsIf13__nv_bfloat16fS2_fjLj256ELj1ELj4ELj1ELj16ENS_18Kernel_traits_baseILj256EfS2_fS2_fjLj128EEEEELb0ELb0ELb1EEEvNS_9BwdParamsE,@function
        .size           _ZN10layer_norm31ln_parallel_residual_bwd_kernelINS_13Kernel_traitsIf13__nv_bfloat16fS2_fjLj256ELj1ELj4ELj1ELj16ENS_18Kernel_traits_baseILj256EfS2_fS2_fjLj128EEEEELb0ELb0ELb1EEEvNS_9BwdParamsE,(.L_x_1584 - _ZN10layer_norm31ln_parallel_residual_bwd_kernelINS_13Kernel_traitsIf13__nv_bfloat16fS2_fjLj256ELj1ELj4ELj1ELj16ENS_18Kernel_traits_baseILj256EfS2_fS2_fjLj128EEEEELb0ELb0ELb1EEEvNS_9BwdParamsE)
        .other          _ZN10layer_norm31ln_parallel_residual_bwd_kernelINS_13Kernel_traitsIf13__nv_bfloat16fS2_fjLj256ELj1ELj4ELj1ELj16ENS_18Kernel_traits_baseILj256EfS2_fS2_fjLj128EEEEELb0ELb0ELb1EEEvNS_9BwdParamsE,@"STO_CUDA_ENTRY STV_DEFAULT"
_ZN10layer_norm31ln_parallel_residual_bwd_kernelINS_13Kernel_traitsIf13__nv_bfloat16fS2_fjLj256ELj1ELj4ELj1ELj16ENS_18Kernel_traits_baseILj256EfS2_fS2_fjLj128EEEEELb0ELb0ELb1EEEvNS_9BwdParamsE:
.text._ZN10layer_norm31ln_parallel_residual_bwd_kernelINS_13Kernel_traitsIf13__nv_bfloat16fS2_fjLj256ELj1ELj4ELj1ELj16ENS_18Kernel_traits_baseILj256EfS2_fS2_fjLj128EEEEELb0ELb0ELb1EEEvNS_9BwdParamsE:
        /* <DEDUP_REMOVED lines=25> */
.L_x_614:
[----:B------:R-:W-:-:S04]  /*0190*/  SHF.L.U32 R2, R0, 0x5, RZ ;  /* 0x0000000500027819 */ /* 0x000fc800000006ff */
[----:B------:R-:W-:-:S04]  /*01a0*/  LOP3.LUT R20, R2, 0x3e0, RZ, 0xc0, !PT ;  /* 0x000003e002147812 */ /* 0x000fc800078ec0ff */
[C---:B------:R-:W-:Y:S02]  /*01b0*/  IADD3 R2, P0, R20.reuse, c[0x0][0x1b0], RZ ;  /* 0x00006c0014027a10 */ /* 0x040fe40007f1e0ff */
[----:B------:R-:W-:Y:S02]  /*01c0*/  IADD3 R20, P1, R20, c[0x0][0x1b8], RZ ;  /* 0x00006e0014147a10 */ /* 0x000fe40007f3e0ff */
[----:B------:R-:W-:Y:S02]  /*01d0*/  IADD3.X R3, RZ, c[0x0][0x1b4], RZ, P0, !PT ;  /* 0x00006d00ff037a10 */ /* 0x000fe400007fe4ff */
[----:B------:R-:W-:-:S03]  /*01e0*/  IADD3.X R21, RZ, c[0x0][0x1bc], RZ, P1, !PT ;  /* 0x00006f00ff157a10 */ /* 0x000fc60000ffe4ff */
        /* <DEDUP_REMOVED lines=21> */
[----:B0-----:R-:W-:-:S02]  /*0340*/  MOV R89, RZ ;  /* 0x000000ff00597202 */ /* 0x001fc40000000f00 */
.L_x_618:
[----:B------:R-:W-:Y:S01]  /*0350*/  IMAD R2, R87, c[0x0][0x168], RZ ;  /* 0x00005a0057027a24 */ /* 0x000fe200078e02ff */
[----:B------:R-:W-:Y:S01]  /*0360*/  LOP3.LUT R92, R0, 0x1f, RZ, 0xc0, !PT ;  /* 0x0000001f005c7812 */ /* 0x000fe200078ec0ff */
[----:B------:R-:W-:Y:S01]  /*0370*/  IMAD.MOV.U32 R94, RZ, RZ, 0x4 ;  /* 0x00000004ff5e7424 */ /* 0x000fe200078e00ff */
[----:B------:R-:W-:-:S02]  /*0380*/  MOV R49, 0x10 ;  /* 0x0000001000317802 */ /* 0x000fc40000000f00 */
[----:B------:R-:W-:-:S04]  /*0390*/  SHF.R.S32.HI R3, RZ, 0x1f, R2 ;  /* 0x0000001fff037819 */ /* 0x000fc80000011402 */
[----:B------:R-:W-:-:S04]  /*03a0*/  LEA.HI R3, R3, R2, RZ, 0x3 ;  /* 0x0000000203037211 */ /* 0x000fc800078f18ff */
[----:B------:R-:W-:Y:S01]  /*03b0*/  LEA.HI.SX32 R92, R3, R92, 0x1d ;  /* 0x0000005c035c7211 */ /* 0x000fe200078feaff */
[----:B------:R-:W-:-:S03]  /*03c0*/  IMAD.WIDE R2, R87, R94, c[0x0][0x1a0] ;  /* 0x0000680057027625 */ /* 0x000fc600078e025e */
[C---:B------:R-:W-:Y:S01]  /*03d0*/  LEA R90, P0, R92.reuse, c[0x0][0x188], 0x5 ;  /* 0x000062005c5a7a11 */ /* 0x040fe200078028ff */
[CC--:B------:R-:W-:Y:S01]  /*03e0*/  IMAD.WIDE.U32 R44, R92.reuse, R49.reuse, c[0x0][0x208] ;  /* 0x000082005c2c7625 */ /* 0x0c0fe200078e0031 */
[----:B------:R0:W2:Y:S02]  /*03f0*/  LDG.E R96, [R2.64] ;  /* 0x0000000402607981 */ /* 0x0000a4000c1e1900 */
[C---:B------:R-:W-:Y:S01]  /*0400*/  LEA.HI.X R91, R92.reuse, c[0x0][0x18c], RZ, 0x5, P0 ;  /* 0x000063005c5b7a11 */ /* 0x040fe200000f2cff */
[----:B------:R-:W-:Y:S02]  /*0410*/  IMAD.WIDE.U32 R48, R92, R49, c[0x0][0x210] ;  /* 0x000084005c307625 */ /* 0x000fe400078e0031 */
[----:B------:R-:W3:Y:S04]  /*0420*/  LDG.E.128 R44, [R44.64] ;  /* 0x000000042c2c7981 */ /* 0x000ee8000c1e1d00 */
[----:B------:R-:W4:Y:S01]  /*0430*/  LDG.E.128 R48, [R48.64] ;  /* 0x0000000430307981 */ /* 0x000f22000c1e1d00 */
[----:B------:R-:W-:-:S03]  /*0440*/  IMAD.WIDE R94, R87, R94, c[0x0][0x1a8] ;  /* 0x00006a00575e7625 */ /* 0x000fc600078e025e */
[----:B------:R1:W4:Y:S04]  /*0450*/  LDG.E.128 R40, [R90.64] ;  /* 0x000000045a287981 */ /* 0x000328000c1e1d00 */
[----:B------:R0:W4:Y:S04]  /*0460*/  LDG.E R93, [R94.64] ;  /* 0x000000045e5d7981 */ /* 0x000128000c1e1900 */
[----:B------:R1:W4:Y:S01]  /*0470*/  LDG.E.128 R52, [R90.64+0x10] ;  /* 0x000010045a347981 */ /* 0x000322000c1e1d00 */
[----:B------:R-:W-:-:S04]  /*0480*/  ISETP.NE.U32.AND P0, PT, RZ, c[0x0][0x218], PT ;  /* 0x00008600ff007a0c */ /* 0x000fc80003f05070 */
[----:B------:R-:W-:-:S13]  /*0490*/  ISETP.NE.AND.EX P0, PT, RZ, c[0x0][0x21c], PT, P0 ;  /* 0x00008700ff007a0c */ /* 0x000fda0003f05300 */
[----:B0-----:R-:W-:-:S04]  /*04a0*/  @P0 LEA R2, P1, R92, c[0x0][0x218], 0x5 ;  /* 0x000086005c020a11 */ /* 0x001fc800078228ff */
[----:B------:R-:W-:-:S05]  /*04b0*/  @P0 LEA.HI.X R3, R92, c[0x0][0x21c], RZ, 0x5, P1 ;  /* 0x000087005c030a11 */ /* 0x000fca00008f2cff */
[----:B-----5:R0:W5:Y:S04]  /*04c0*/  @P0 LDG.E.128 R20, [R2.64] ;  /* 0x0000000402140981 */ /* 0x020168000c1e1d00 */
[----:B------:R0:W5:Y:S01]  /*04d0*/  @P0 LDG.E.128 R24, [R2.64+0x10] ;  /* 0x0000100402180981 */ /* 0x000162000c1e1d00 */
[----:B-1----:R-:W-:-:S04]  /*04e0*/  ISETP.NE.AND P0, PT, R88, RZ, PT ;  /* 0x000000ff5800720c */ /* 0x002fc80003f05270 */
[----:B--2---:R-:W-:Y:S02]  /*04f0*/  FSEL R96, R96, RZ, !P0 ;  /* 0x000000ff60607208 */ /* 0x004fe40004000000 */
[----:B---3--:R-:W-:Y:S02]  /*0500*/  PRMT R99, RZ, 0x7610, R45 ;  /* 0x00007610ff637816 */ /* 0x008fe4000000002d */
[----:B----4-:R-:W-:Y:S02]  /*0510*/  PRMT R101, RZ, 0x7610, R49 ;  /* 0x00007610ff657816 */ /* 0x010fe40000000031 */
[----:B------:R-:W-:Y:S01]  /*0520*/  PRMT R90, RZ, 0x5410, R48 ;  /* 0x00005410ff5a7816 */ /* 0x000fe20000000030 */
[----:B------:R-:W-:Y:S01]  /*0530*/  FADD.FTZ R40, R40, -R96 ;  /* 0x8000006028287221 */ /* 0x000fe20000010000 */
[--C-:B------:R-:W-:Y:S02]  /*0540*/  PRMT R105, RZ, 0x5410, R50.reuse ;  /* 0x00005410ff697816 */ /* 0x100fe40000000032 */
[----:B------:R-:W-:Y:S01]  /*0550*/  PRMT R106, RZ, 0x7610, R50 ;  /* 0x00007610ff6a7816 */ /* 0x000fe20000000032 */
[----:B------:R-:W-:-:S02]  /*0560*/  FMUL.FTZ R50, R11, R101 ;  /* 0x000000650b327220 */ /* 0x000fc40000410000 */
[--C-:B------:R-:W-:Y:S02]  /*0570*/  FADD.FTZ R94, R41, -R96.reuse ;  /* 0x80000060295e7221 */ /* 0x100fe40000010000 */
[----:B------:R-:W-:Y:S01]  /*0580*/  FADD.FTZ R102, R43, -R96 ;  /* 0x800000602b667221 */ /* 0x000fe20000010000 */
[--C-:B------:R-:W-:Y:S01]  /*0590*/  PRMT R43, RZ, 0x5410, R44.reuse ;  /* 0x00005410ff2b7816 */ /* 0x100fe2000000002c */
[----:B------:R-:W-:Y:S01]  /*05a0*/  FMUL.FTZ R40, R93, R40 ;  /* 0x000000285d287220 */ /* 0x000fe20000410000 */
[----:B------:R-:W-:Y:S01]  /*05b0*/  PRMT R91, RZ, 0x7610, R44 ;  /* 0x00007610ff5b7816 */ /* 0x000fe2000000002c */
[----:B------:R-:W-:Y:S01]  /*05c0*/  FMUL.FTZ R44, R8, R90 ;  /* 0x0000005a082c7220 */ /* 0x000fe20000410000 */
[----:B------:R-:W-:Y:S02]  /*05d0*/  PRMT R98, RZ, 0x7610, R48 ;  /* 0x00007610ff627816 */ /* 0x000fe40000000030 */
[----:B------:R-:W-:Y:S01]  /*05e0*/  PRMT R97, RZ, 0x5410, R49 ;  /* 0x00005410ff617816 */ /* 0x000fe20000000031 */
[----:B------:R-:W-:Y:S01]  /*05f0*/  FFMA.FTZ R49, R19, R99, R50 ;  /* 0x0000006313317223 */ /* 0x000fe20000010032 */
[----:B------:R-:W-:Y:S01]  /*0600*/  PRMT R104, RZ, 0x7610, R46 ;  /* 0x00007610ff687816 */ /* 0x000fe2000000002e */
[----:B------:R-:W-:-:S02]  /*0610*/  FMUL.FTZ R41, R93, R94 ;  /* 0x0000005e5d297220 */ /* 0x000fc40000410000 */
[C---:B------:R-:W-:Y:S01]  /*0620*/  FADD.FTZ R50, -R96.reuse, R52 ;  /* 0x0000003460327221 */ /* 0x040fe20000010100 */
[----:B------:R-:W-:Y:S01]  /*0630*/  PRMT R103, RZ, 0x5410, R46 ;  /* 0x00005410ff677816 */ /* 0x000fe2000000002e */
[C---:B------:R-:W-:Y:S02]  /*0640*/  FADD.FTZ R52, -R96.reuse, R53 ;  /* 0x0000003560347221 */ /* 0x040fe40000010100 */
[----:B------:R-:W-:Y:S02]  /*0650*/  FADD.FTZ R94, -R96, R54 ;  /* 0x00000036605e7221 */ /* 0x000fe40000010100 */
[----:B------:R-:W-:Y:S02]  /*0660*/  FADD.FTZ R86, R43, R86 ;  /* 0x000000562b567221 */ /* 0x000fe40000010000 */
[----:B------:R-:W-:Y:S02]  /*0670*/  FFMA.FTZ R89, R40, R43, R89 ;  /* 0x0000002b28597223 */ /* 0x000fe40000010059 */
[----:B------:R-:W-:-:S02]  /*0680*/  FMUL.FTZ R54, R5, R106 ;  /* 0x0000006a05367220 */ /* 0x000fc40000410000 */
[----:B------:R-:W-:Y:S02]  /*0690*/  FMUL.FTZ R46, R9, R98 ;  /* 0x00000062092e7220 */ /* 0x000fe40000410000 */
[----:B------:R-:W-:Y:S01]  /*06a0*/  FFMA.FTZ R43, R16, R43, R44 ;  /* 0x0000002b102b7223 */ /* 0x000fe2000001002c */
[----:B------:R-:W-:Y:S01]  /*06b0*/  PRMT R95, RZ, 0x5410, R45 ;  /* 0x00005410ff5f7816 */ /* 0x000fe2000000002d */
[----:B------:R-:W-:Y:S02]  /*06c0*/  FADD.FTZ R100, R42, -R96 ;  /* 0x800000602a647221 */ /* 0x000fe40000010000 */
[----:B------:R-:W-:Y:S02]  /*06d0*/  FMUL.FTZ R53, R93, R52 ;  /* 0x000000345d357220 */ /* 0x000fe40000410000 */
[----:B------:R-:W-:Y:S02]  /*06e0*/  FADD.FTZ R96, -R96, R55 ;  /* 0x0000003760607221 */ /* 0x000fe40000010100 */
[----:B------:R-:W-:-:S02]  /*06f0*/  FFMA.FTZ R52, R13, R104, R54 ;  /* 0x000000680d347223 */ /* 0x000fc40000010036 */
[----:B------:R-:W-:Y:S02]  /*0700*/  FFMA.FTZ R44, R17, R91, R46 ;  /* 0x0000005b112c7223 */ /* 0x000fe4000001002e */
[----:B------:R-:W-:Y:S02]  /*0710*/  FMUL.FTZ R45, R10, R97 ;  /* 0x000000610a2d7220 */ /* 0x000fe40000410000 */
[----:B------:R-:W-:Y:S02]  /*0720*/  FADD.FTZ R55, RZ, R43 ;  /* 0x0000002bff377221 */ /* 0x000fe40000010000 */
[----:B------:R-:W-:Y:S01]  /*0730*/  FFMA.FTZ R54, R40, R43, RZ ;  /* 0x0000002b28367223 */ /* 0x000fe200000100ff */
[----:B0-----:R-:W-:Y:S01]  /*0740*/  PRMT R3, RZ, 0x5410, R51 ;  /* 0x00005410ff037816 */ /* 0x001fe20000000033 */
[----:B------:R-:W-:Y:S02]  /*0750*/  FMUL.FTZ R46, R93, R100 ;  /* 0x000000645d2e7220 */ /* 0x000fe40000410000 */
[----:B------:R-:W-:-:S02]  /*0760*/  FADD.FTZ R82, R91, R82 ;  /* 0x000000525b527221 */ /* 0x000fc40000010000 */
[----:B------:R-:W-:Y:S02]  /*0770*/  FFMA.FTZ R84, R41, R91, R84 ;  /* 0x0000005b29547223 */ /* 0x000fe40000010054 */
[----:B------:R-:W-:Y:S02]  /*0780*/  FADD.FTZ R83, R90, R83 ;  /* 0x000000535a537221 */ /* 0x000fe40000010000 */
[----:B------:R-:W-:Y:S02]  /*0790*/  FFMA.FTZ R85, R40, R90, R85 ;  /* 0x0000005a28557223 */ /* 0x000fe40000010055 */
[-C--:B------:R-:W-:Y:S02]  /*07a0*/  FFMA.FTZ R45, R18, R95.reuse, R45 ;  /* 0x0000005f122d7223 */ /* 0x080fe4000001002d */
[----:B------:R-:W-:Y:S02]  /*07b0*/  FADD.FTZ R90, R55, R44 ;  /* 0x0000002c375a7221 */ /* 0x000fe40000010000 */
[----:B------:R-:W-:Y:S01]  /*07c0*/  FFMA.FTZ R91, R41, R44, R54 ;  /* 0x0000002c295b7223 */ /* 0x000fe20000010036 */
[----:B------:R-:W-:Y:S01]  /*07d0*/  PRMT R2, RZ, 0x5410, R47 ;  /* 0x00005410ff027816 */ /* 0x000fe2000000002f */
[----:B------:R-:W-:Y:S01]  /*07e0*/  FADD.FTZ R78, R95, R78 ;  /* 0x0000004e5f4e7221 */ /* 0x000fe20000010000 */
[----:B------:R-:W-:Y:S01]  /*07f0*/  PRMT R42, RZ, 0x7610, R51 ;  /* 0x00007610ff2a7816 */ /* 0x000fe20000000033 */
[----:B------:R-:W-:-:S02]  /*0800*/  FFMA.FTZ R79, R46, R95, R79 ;  /* 0x0000005f2e4f7223 */ /* 0x000fc4000001004f */
[----:B------:R-:W-:Y:S02]  /*0810*/  FMUL.FTZ R95, R6, R3 ;  /* 0x00000003065f7220 */ /* 0x000fe40000410000 */
[C---:B------:R-:W-:Y:S02]  /*0820*/  FMUL.FTZ R54, R93.reuse, R94 ;  /* 0x0000005e5d367220 */ /* 0x040fe40000410000 */
[----:B------:R-:W-:Y:S02]  /*0830*/  FMUL.FTZ R48, R93, R102 ;  /* 0x000000665d307220 */ /* 0x000fe40000410000 */
[----:B------:R-:W-:Y:S02]  /*0840*/  FMUL.FTZ R51, R4, R105 ;  /* 0x0000006904337220 */ /* 0x000fe40000410000 */
[----:B------:R-:W-:Y:S02]  /*0850*/  FADD.FTZ R90, R90, R45 ;  /* 0x0000002d5a5a7221 */ /* 0x000fe40000010000 */
[----:B------:R-:W-:-:S02]  /*0860*/  FFMA.FTZ R91, R46, R45, R91 ;  /* 0x0000002d2e5b7223 */ /* 0x000fc4000001005b */
[----:B------:R-:W-:Y:S02]  /*0870*/  FADD.FTZ R65, R2, R65 ;  /* 0x0000004102417221 */ /* 0x000fe40000010000 */
[-C--:B------:R-:W-:Y:S02]  /*0880*/  FFMA.FTZ R55, R14, R2.reuse, R95 ;  /* 0x000000020e377223 */ /* 0x080fe4000001005f */
[----:B------:R-:W-:Y:S02]  /*0890*/  FFMA.FTZ R69, R54, R2, R69 ;  /* 0x0000000236457223 */ /* 0x000fe40000010045 */
[----:B------:R-:W-:Y:S02]  /*08a0*/  FMUL.FTZ R50, R93, R50 ;  /* 0x000000325d327220 */ /* 0x000fe40000410000 */
[----:B------:R-:W-:Y:S02]  /*08b0*/  FFMA.FTZ R51, R12, R103, R51 ;  /* 0x000000670c337223 */ /* 0x000fe40000010033 */
[----:B------:R-:W-:-:S02]  /*08c0*/  FADD.FTZ R90, R90, R49 ;  /* 0x000000315a5a7221 */ /* 0x000fc40000010000 */
[----:B------:R-:W-:Y:S01]  /*08d0*/  FFMA.FTZ R2, R48, R49, R91 ;  /* 0x0000003130027223 */ /* 0x000fe2000001005b */
[----:B------:R-:W-:Y:S01]  /*08e0*/  PRMT R47, RZ, 0x7610, R47 ;  /* 0x00007610ff2f7816 */ /* 0x000fe2000000002f */
[----:B------:R-:W-:Y:S02]  /*08f0*/  FMUL.FTZ R94, R7, R42 ;  /* 0x0000002a075e7220 */ /* 0x000fe40000410000 */
[----:B------:R-:W-:Y:S02]  /*0900*/  FADD.FTZ R95, R90, R51 ;  /* 0x000000335a5f7221 */ /* 0x000fe40000010000 */
[----:B------:R-:W-:Y:S02]  /*0910*/  FFMA.FTZ R2, R50, R51, R2 ;  /* 0x0000003332027223 */ /* 0x000fe40000010002 */
[----:B------:R-:W-:Y:S02]  /*0920*/  FFMA.FTZ R90, R15, R47, R94 ;  /* 0x0000002f0f5a7223 */ /* 0x000fe4000001005e */
[----:B------:R-:W-:-:S02]  /*0930*/  FADD.FTZ R94, R95, R52 ;  /* 0x000000345f5e7221 */ /* 0x000fc40000010000 */
[----:B------:R-:W-:Y:S02]  /*0940*/  FFMA.FTZ R2, R53, R52, R2 ;  /* 0x0000003435027223 */ /* 0x000fe40000010002 */
        /* <DEDUP_REMOVED lines=26> */
[----:B------:R-:W-:Y:S01]  /*0af0*/  FFMA.FTZ R96, R91, R90, R2 ;  /* 0x0000005a5b607223 */ /* 0x000fe20000010002 */
[----:B------:R-:W-:Y:S05]  /*0b00*/  BRA.DIV ~URZ, `(.L_x_616) ;  /* 0x00000f427f007947 */ /* 0x000fea000b800000 */
[----:B------:R0:W1:Y:S02]  /*0b10*/  SHFL.BFLY PT, R42, R95, 0x1, 0x1f ;  /* 0x0c201f005f2a7f89 */ /* 0x00006400000e0000 */
.L_x_619:
        /* <DEDUP_REMOVED lines=18> */
.L_x_620:
        /* <DEDUP_REMOVED lines=21> */
[----:B------:R-:W-:Y:S02]  /*0d90*/  FADD.FTZ R40, R43, -R40 ;  /* 0x800000282b287221 */ /* 0x000fe40000010000 */
[----:B------:R-:W-:Y:S01]  /*0da0*/  FADD.FTZ R42, R44, -R41 ;  /* 0x800000292c2a7221 */ /* 0x000fe20000010000 */
[C---:B------:R-:W-:Y:S01]  /*0db0*/  @P0 LEA R44, P5, R92.reuse, c[0x0][0x258], 0x5 ;  /* 0x000096005c2c0a11 */ /* 0x040fe200078a28ff */
[----:B------:R-:W-:Y:S02]  /*0dc0*/  FADD.FTZ R48, R45, -R46 ;  /* 0x8000002e2d307221 */ /* 0x000fe40000010000 */
[----:B------:R-:W-:Y:S01]  /*0dd0*/  FADD.FTZ R50, R49, -R2 ;  /* 0x8000000231327221 */ /* 0x000fe20000010000 */
[----:B------:R-:W-:Y:S01]  /*0de0*/  @P0 LEA.HI.X R45, R92, c[0x0][0x25c], RZ, 0x5, P5 ;  /* 0x000097005c2d0a11 */ /* 0x000fe200028f2cff */
[----:B------:R-:W-:-:S02]  /*0df0*/  FADD.FTZ R94, R51, -R94 ;  /* 0x8000005e335e7221 */ /* 0x000fc40000010000 */
[----:B------:R-:W-:Y:S02]  /*0e00*/  FADD.FTZ R52, R52, -R53 ;  /* 0x8000003534347221 */ /* 0x000fe40000010000 */
[----:B------:R-:W-:Y:S01]  /*0e10*/  FADD.FTZ R54, R55, -R54 ;  /* 0x8000003637367221 */ /* 0x000fe20000010000 */
[----:B------:R-:W-:Y:S01]  /*0e20*/  SHF.L.U32 R55, R92, 0x4, RZ ;  /* 0x000000045c377819 */ /* 0x000fe200000006ff */
[----:B------:R-:W-:Y:S01]  /*0e30*/  FADD.FTZ R90, R90, -R91 ;  /* 0x8000005b5a5a7221 */ /* 0x000fe20000010000 */
[----:B------:R-:W-:Y:S01]  /*0e40*/  SHF.R.U32.HI R91, RZ, 0x1c, R92 ;  /* 0x0000001cff5b7819 */ /* 0x000fe2000001165c */
[----:B------:R-:W-:Y:S01]  /*0e50*/  FMUL.FTZ R47, R93, R40 ;  /* 0x000000285d2f7220 */ /* 0x000fe20000410000 */
[----:B------:R-:W-:Y:S01]  /*0e60*/  IADD3 R2, P4, R55, c[0x0][0x248], RZ ;  /* 0x0000920037027a10 */ /* 0x000fe20007f9e0ff */
[C---:B------:R-:W-:Y:S02]  /*0e70*/  FMUL.FTZ R46, R93.reuse, R42 ;  /* 0x0000002a5d2e7220 */ /* 0x040fe40000410000 */
[----:B------:R-:W-:Y:S01]  /*0e80*/  FMUL.FTZ R49, R93, R48 ;  /* 0x000000305d317220 */ /* 0x000fe20000410000 */
[----:B------:R-:W-:Y:S01]  /*0e90*/  IADD3.X R3, R91, c[0x0][0x24c], RZ, P4, !PT ;  /* 0x000093005b037a10 */ /* 0x000fe200027fe4ff */
[----:B------:R-:W-:-:S02]  /*0ea0*/  FMUL.FTZ R50, R93, R50 ;  /* 0x000000325d327220 */ /* 0x000fc40000410000 */
[C---:B------:R-:W-:Y:S02]  /*0eb0*/  FMUL.FTZ R51, R93.reuse, R94 ;  /* 0x0000005e5d337220 */ /* 0x040fe40000410000 */
[C---:B------:R-:W-:Y:S02]  /*0ec0*/  FMUL.FTZ R52, R93.reuse, R52 ;  /* 0x000000345d347220 */ /* 0x040fe40000410000 */
[C---:B------:R-:W-:Y:S02]  /*0ed0*/  FMUL.FTZ R53, R93.reuse, R54 ;  /* 0x000000365d357220 */ /* 0x040fe40000410000 */
[----:B------:R-:W-:Y:S02]  /*0ee0*/  FMUL.FTZ R90, R93, R90 ;  /* 0x0000005a5d5a7220 */ /* 0x000fe40000410000 */
[----:B-----5:R-:W-:Y:S02]  /*0ef0*/  @P1 FADD.FTZ R47, R20, R47 ;  /* 0x0000002f142f1221 */ /* 0x020fe40000010000 */
[----:B------:R-:W-:-:S02]  /*0f00*/  @P1 FADD.FTZ R46, R21, R46 ;  /* 0x0000002e152e1221 */ /* 0x000fc40000010000 */
        /* <DEDUP_REMOVED lines=76> */
.L_x_615:
        /* <DEDUP_REMOVED lines=11> */
[----:B------:R-:W0:Y:S04]  /*1480*/  LDS R38, [R0.X4+0xa00] ;  /* 0x000a000000267984 */ /* 0x000e280000004800 */
[----:B------:R-:W0:Y:S04]  /*1490*/  LDS R41, [R0.X4+0xc00] ;  /* 0x000c000000297984 */ /* 0x000e280000004800 */
[----:B------:R-:W-:Y:S04]  /*14a0*/  LDS R8, [R0.X4+0xe00] ;  /* 0x000e000000087984 */ /* 0x000fe80000004800 */
[----:B------:R-:W-:Y:S01]  /*14b0*/  BAR.SYNC.DEFER_BLOCKING 0x0 ;  /* 0x0000000000007b1d */ /* 0x000fe20000010000 */
[----:B-1----:R-:W-:-:S04]  /*14c0*/  FADD.FTZ R2, RZ, R2 ;  /* 0x00000002ff027221 */ /* 0x002fc80000010000 */
[----:B--2---:R-:W-:Y:S02]  /*14d0*/  FADD.FTZ R2, R2, R37 ;  /* 0x0000002502027221 */ /* 0x004fe40000010000 */
[----:B---3--:R-:W-:-:S04]  /*14e0*/  FADD.FTZ R3, RZ, R3 ;  /* 0x00000003ff037221 */ /* 0x008fc80000010000 */
[----:B----4-:R-:W-:Y:S01]  /*14f0*/  FADD.FTZ R3, R3, R36 ;  /* 0x0000002403037221 */ /* 0x010fe20000010000 */
[----:B------:R-:W-:Y:S01]  /*1500*/  STS.128 [R43], R4 ;  /* 0x000000042b007388 */ /* 0x000fe20000000c00 */
[----:B-----5:R-:W-:-:S03]  /*1510*/  FADD.FTZ R2, R2, R39 ;  /* 0x0000002702027221 */ /* 0x020fc60000010000 */
[----:B------:R-:W-:Y:S01]  /*1520*/  STS.128 [R43+0x10], R20 ;  /* 0x000010142b007388 */ /* 0x000fe20000000c00 */
[----:B0-----:R-:W-:-:S03]  /*1530*/  FADD.FTZ R3, R3, R38 ;  /* 0x0000002603037221 */ /* 0x001fc60000010000 */
        /* <DEDUP_REMOVED lines=35> */
[----:B------:R0:W-:Y:S01]  /*1770*/  STS.128 [R43], R12 ;  /* 0x0000000c2b007388 */ /* 0x0001e20000000c00 */
[----:B----4-:R-:W-:-:S03]  /*1780*/  FADD.FTZ R4, R4, R21 ;  /* 0x0000001504047221 */ /* 0x010fc60000010000 */
[----:B------:R-:W-:Y:S01]  /*1790*/  STS.128 [R43+0x10], R24 ;  /* 0x000010182b007388 */ /* 0x000fe20000000c00 */
[----:B-----5:R-:W-:-:S03]  /*17a0*/  FADD.FTZ R5, R5, R20 ;  /* 0x0000001405057221 */ /* 0x020fc60000010000 */
[----:B------:R-:W-:Y:S01]  /*17b0*/  BAR.SYNC.DEFER_BLOCKING 0x0 ;  /* 0x0000000000007b1d */ /* 0x000fe20000010000 */
[----:B------:R-:W-:Y:S02]  /*17c0*/  FADD.FTZ R23, R4, R23 ;  /* 0x0000001704177221 */ /* 0x000fe40000010000 */
[----:B0-----:R-:W-:Y:S02]  /*17d0*/  IMAD R13, R42, c[0x0][0x168], RZ ;  /* 0x00005a002a0d7a24 */ /* 0x001fe400078e02ff */
[----:B------:R-:W-:-:S03]  /*17e0*/  FADD.FTZ R15, R5, R22 ;  /* 0x00000016050f7221 */ /* 0x000fc60000010000 */
[----:B------:R-:W-:-:S04]  /*17f0*/  IADD3 R2, P0, R13, R0, RZ ;  /* 0x000000000d027210 */ /* 0x000fc80007f1e0ff */
[----:B------:R-:W-:Y:S01]  /*1800*/  IADD3.X R13, RZ, RZ, RZ, P0, !PT ;  /* 0x000000ffff0d7210 */ /* 0x000fe200007fe4ff */
[----:B------:R-:W-:-:S03]  /*1810*/  IMAD.SHL.U32 R8, R2, 0x4, RZ ;  /* 0x0000000402087824 */ /* 0x000fc600078e00ff */
[----:B------:R-:W-:Y:S01]  /*1820*/  SHF.L.U64.HI R14, R2, 0x2, R13 ;  /* 0x00000002020e7819 */ /* 0x000fe2000001020d */
[----:B------:R-:W-:Y:S01]  /*1830*/  FADD.FTZ R13, R9, R40 ;  /* 0x00000028090d7221 */ /* 0x000fe20000010000 */
[C---:B------:R-:W-:Y:S01]  /*1840*/  IADD3 R2, P0, R8.reuse, c[0x0][0x228], RZ ;  /* 0x00008a0008027a10 */ /* 0x040fe20007f1e0ff */
[----:B------:R-:W0:Y:S01]  /*1850*/  LDS R16, [R0.X4] ;  /* 0x0000000000107984 */ /* 0x000e220000004800 */
[----:B------:R-:W-:Y:S02]  /*1860*/  IADD3 R6, P1, R8, c[0x0][0x238], RZ ;  /* 0x00008e0008067a10 */ /* 0x000fe40007f3e0ff */
[----:B------:R-:W-:Y:S01]  /*1870*/  IADD3.X R3, R14, c[0x0][0x22c], RZ, P0, !PT ;  /* 0x00008b000e037a10 */ /* 0x000fe200007fe4ff */
[----:B------:R-:W1:Y:S01]  /*1880*/  LDS R17, [R0.X4+0x200] ;  /* 0x0002000000117984 */ /* 0x000e620000004800 */
[C---:B------:R-:W-:Y:S02]  /*1890*/  IADD3 R4, P0, R8.reuse, c[0x0][0x220], RZ ;  /* 0x0000880008047a10 */ /* 0x040fe40007f1e0ff */
[----:B------:R-:W-:Y:S01]  /*18a0*/  IADD3 R8, P2, R8, c[0x0][0x230], RZ ;  /* 0x00008c0008087a10 */ /* 0x000fe20007f5e0ff */
[----:B------:R-:W2:Y:S01]  /*18b0*/  LDS R19, [R0.X4+0x400] ;  /* 0x0004000000137984 */ /* 0x000ea20000004800 */
[----:B------:R-:W-:-:S02]  /*18c0*/  IADD3.X R5, R14, c[0x0][0x224], RZ, P0, !PT ;  /* 0x000089000e057a10 */ /* 0x000fc400007fe4ff */
[C---:B------:R-:W-:Y:S01]  /*18d0*/  IADD3.X R7, R14.reuse, c[0x0][0x23c], RZ, P1, !PT ;  /* 0x00008f000e077a10 */ /* 0x040fe20000ffe4ff */
[----:B------:R-:W3:Y:S01]  /*18e0*/  LDS R18, [R0.X4+0x600] ;  /* 0x0006000000127984 */ /* 0x000ee20000004800 */
[----:B------:R-:W-:-:S03]  /*18f0*/  IADD3.X R9, R14, c[0x0][0x234], RZ, P2, !PT ;  /* 0x00008d000e097a10 */ /* 0x000fc600017fe4ff */
        /* <DEDUP_REMOVED lines=21> */
.L_x_616:
[----:B------:R-:W-:Y:S01]  /*1a50*/  HFMA2.MMA R94, -RZ, RZ, 0, 5.9604644775390625e-08 ;  /* 0x00000001ff5e7435 */ /* 0x000fe200000001ff */
[----:B------:R-:W-:-:S02]  /*1a60*/  MOV R47, R95 ;  /* 0x0000005f002f7202 */ /* 0x000fc40000000f00 */
[----:B------:R-:W-:Y:S02]  /*1a70*/  MOV R98, 0x1f ;  /* 0x0000001f00627802 */ /* 0x000fe40000000f00 */
[----:B------:R-:W-:Y:S02]  /*1a80*/  MOV R99, 0xffffffff ;  /* 0xffffffff00637802 */ /* 0x000fe40000000f00 */
[----:B------:R-:W-:Y:S02]  /*1a90*/  MOV R2, 0x1ab0 ;  /* 0x00001ab000027802 */ /* 0x000fe40000000f00 */
[----:B-----5:R-:W-:Y:S05]  /*1aa0*/  CALL.REL.NOINC `($__internal_49_$__cuda_sm70_shflsync_bfly_p) ;  /* 0x0000046000007944 */ /* 0x020fea0003c00000 */
[----:B-1----:R-:W-:Y:S01]  /*1ab0*/  MOV R42, R47 ;  /* 0x0000002f002a7202 */ /* 0x002fe20000000f00 */
[----:B0-----:R-:W-:Y:S05]  /*1ac0*/  BRA `(.L_x_619) ;  /* 0xfffff05000007947 */ /* 0x001fea000383ffff */
.L_x_617:
[----:B------:R-:W-:Y:S01]  /*1ad0*/  HFMA2.MMA R94, -RZ, RZ, 0, 5.9604644775390625e-08 ;  /* 0x00000001ff5e7435 */ /* 0x000fe200000001ff */
[----:B------:R-:W-:Y:S01]  /*1ae0*/  MOV R47, R96 ;  /* 0x00000060002f7202 */ /* 0x000fe20000000f00 */
[----:B------:R-:W-:Y:S01]  /*1af0*/  IMAD.MOV.U32 R98, RZ, RZ, 0x1f ;  /* 0x0000001fff627424 */ /* 0x000fe200078e00ff */
[----:B------:R-:W-:Y:S02]  /*1b00*/  MOV R99, 0xffffffff ;  /* 0xffffffff00637802 */ /* 0x000fe40000000f00 */
[----:B------:R-:W-:-:S02]  /*1b10*/  MOV R2, 0x1b30 ;  /* 0x00001b3000027802 */ /* 0x000fc40000000f00 */
[----:B01---5:R-:W-:Y:S05]  /*1b20*/  CALL.REL.NOINC `($__internal_49_$__cuda_sm70_shflsync_bfly_p) ;  /* 0x000003e000007944 */ /* 0x023fea0003c00000 */
[----:B------:R-:W-:Y:S01]  /*1b30*/  FADD.FTZ R95, R95, R42 ;  /* 0x0000002a5f5f7221 */ /* 0x000fe20000010000 */
[----:B0-----:R-:W-:Y:S01]  /*1b40*/  HFMA2.MMA R94, -RZ, RZ, 0, 1.1920928955078125e-07 ;  /* 0x00000002ff5e7435 */ /* 0x001fe200000001ff */
[----:B-1----:R-:W-:Y:S01]  /*1b50*/  FADD.FTZ R96, R96, R47 ;  /* 0x0000002f60607221 */ /* 0x002fe20000010000 */
[----:B------:R-:W-:-:S02]  /*1b60*/  MOV R98, 0x1f ;  /* 0x0000001f00627802 */ /* 0x000fc40000000f00 */
[----:B------:R-:W-:Y:S02]  /*1b70*/  MOV R99, 0xffffffff ;  /* 0xffffffff00637802 */ /* 0x000fe40000000f00 */
[----:B------:R-:W-:Y:S02]  /*1b80*/  MOV R47, R95 ;  /* 0x0000005f002f7202 */ /* 0x000fe40000000f00 */
[----:B------:R-:W-:Y:S02]  /*1b90*/  MOV R2, 0x1bb0 ;  /* 0x00001bb000027802 */ /* 0x000fe40000000f00 */
[----:B------:R-:W-:Y:S05]  /*1ba0*/  CALL.REL.NOINC `($__internal_49_$__cuda_sm70_shflsync_bfly_p) ;  /* 0x0000036000007944 */ /* 0x000fea0003c00000 */
[----:B0-----:R-:W-:Y:S01]  /*1bb0*/  HFMA2.MMA R98, -RZ, RZ, 0, 1.847743988037109375e-06 ;  /* 0x0000001fff627435 */ /* 0x001fe200000001ff */
[----:B-1----:R-:W-:Y:S01]  /*1bc0*/  MOV R42, R47 ;  /* 0x0000002f002a7202 */ /* 0x002fe20000000f00 */
[----:B------:R-:W-:Y:S01]  /*1bd0*/  IMAD.MOV.U32 R94, RZ, RZ, 0x2 ;  /* 0x00000002ff5e7424 */ /* 0x000fe200078e00ff */
[----:B------:R-:W-:Y:S02]  /*1be0*/  MOV R47, R96 ;  /* 0x00000060002f7202 */ /* 0x000fe40000000f00 */
[----:B------:R-:W-:Y:S02]  /*1bf0*/  MOV R99, 0xffffffff ;  /* 0xffffffff00637802 */ /* 0x000fe40000000f00 */
[----:B------:R-:W-:-:S02]  /*1c00*/  MOV R2, 0x1c20 ;  /* 0x00001c2000027802 */ /* 0x000fc40000000f00 */
[----:B------:R-:W-:Y:S05]  /*1c10*/  CALL.REL.NOINC `($__internal_49_$__cuda_sm70_shflsync_bfly_p) ;  /* 0x000002f000007944 */ /* 0x000fea0003c00000 */
[----:B------:R-:W-:Y:S01]  /*1c20*/  FADD.FTZ R95, R42, R95 ;  /* 0x0000005f2a5f7221 */ /* 0x000fe20000010000 */
[----:B0-----:R-:W-:Y:S01]  /*1c30*/  HFMA2.MMA R94, -RZ, RZ, 0, 2.384185791015625e-07 ;  /* 0x00000004ff5e7435 */ /* 0x001fe200000001ff */
[----:B-1----:R-:W-:Y:S01]  /*1c40*/  FADD.FTZ R96, R96, R47 ;  /* 0x0000002f60607221 */ /* 0x002fe20000010000 */
[----:B------:R-:W-:-:S02]  /*1c50*/  MOV R98, 0x1f ;  /* 0x0000001f00627802 */ /* 0x000fc40000000f00 */
[----:B------:R-:W-:Y:S02]  /*1c60*/  MOV R99, 0xffffffff ;  /* 0xffffffff00637802 */ /* 0x000fe40000000f00 */
[----:B------:R-:W-:Y:S02]  /*1c70*/  MOV R47, R95 ;  /* 0x0000005f002f7202 */ /* 0x000fe40000000f00 */
[----:B------:R-:W-:Y:S02]  /*1c80*/  MOV R2, 0x1ca0 ;  /* 0x00001ca000027802 */ /* 0x000fe40000000f00 */
[----:B------:R-:W-:Y:S05]  /*1c90*/  CALL.REL.NOINC `($__internal_49_$__cuda_sm70_shflsync_bfly_p) ;  /* 0x0000027000007944 */ /* 0x000fea0003c00000 */
[----:B0-----:R-:W-:Y:S01]  /*1ca0*/  HFMA2.MMA R94, -RZ, RZ, 0, 2.384185791015625e-07 ;  /* 0x00000004ff5e7435 */ /* 0x001fe200000001ff */
[----:B-1----:R-:W-:Y:S01]  /*1cb0*/  MOV R42, R47 ;  /* 0x0000002f002a7202 */ /* 0x002fe20000000f00 */
[----:B------:R-:W-:Y:S01]  /*1cc0*/  IMAD.MOV.U32 R47, RZ, RZ, R96 ;  /* 0x000000ffff2f7224 */ /* 0x000fe200078e0060 */
[----:B------:R-:W-:Y:S02]  /*1cd0*/  MOV R98, 0x1f ;  /* 0x0000001f00627802 */ /* 0x000fe40000000f00 */
[----:B------:R-:W-:Y:S02]  /*1ce0*/  MOV R99, 0xffffffff ;  /* 0xffffffff00637802 */ /* 0x000fe40000000f00 */
[----:B------:R-:W-:-:S02]  /*1cf0*/  MOV R2, 0x1d10 ;  /* 0x00001d1000027802 */ /* 0x000fc40000000f00 */
[----:B------:R-:W-:Y:S05]  /*1d00*/  CALL.REL.NOINC `($__internal_49_$__cuda_sm70_shflsync_bfly_p) ;  /* 0x0000020000007944 */ /* 0x000fea0003c00000 */
[----:B------:R-:W-:Y:S01]  /*1d10*/  FADD.FTZ R95, R42, R95 ;  /* 0x0000005f2a5f7221 */ /* 0x000fe20000010000 */
[----:B0-----:R-:W-:Y:S01]  /*1d20*/  HFMA2.MMA R94, -RZ, RZ, 0, 4.76837158203125e-07 ;  /* 0x00000008ff5e7435 */ /* 0x001fe200000001ff */
[----:B-1----:R-:W-:Y:S01]  /*1d30*/  FADD.FTZ R96, R96, R47 ;  /* 0x0000002f60607221 */ /* 0x002fe20000010000 */
[----:B------:R-:W-:-:S02]  /*1d40*/  MOV R98, 0x1f ;  /* 0x0000001f00627802 */ /* 0x000fc40000000f00 */
[----:B------:R-:W-:Y:S02]  /*1d50*/  MOV R99, 0xffffffff ;  /* 0xffffffff00637802 */ /* 0x000fe40000000f00 */
[----:B------:R-:W-:Y:S02]  /*1d60*/  MOV R47, R95 ;  /* 0x0000005f002f7202 */ /* 0x000fe40000000f00 */
[----:B------:R-:W-:Y:S02]  /*1d70*/  MOV R2, 0x1d90 ;  /* 0x00001d9000027802 */ /* 0x000fe40000000f00 */
[----:B------:R-:W-:Y:S05]  /*1d80*/  CALL.REL.NOINC `($__internal_49_$__cuda_sm70_shflsync_bfly_p) ;  /* 0x0000018000007944 */ /* 0x000fea0003c00000 */
[----:B0-----:R-:W-:Y:S01]  /*1d90*/  HFMA2.MMA R94, -RZ, RZ, 0, 4.76837158203125e-07 ;  /* 0x00000008ff5e7435 */ /* 0x001fe200000001ff */
[----:B-1----:R-:W-:Y:S01]  /*1da0*/  IMAD.MOV.U32 R42, RZ, RZ, R47 ;  /* 0x000000ffff2a7224 */ /* 0x002fe200078e002f */
[----:B------:R-:W-:Y:S02]  /*1db0*/  MOV R47, R96 ;  /* 0x00000060002f7202 */ /* 0x000fe40000000f00 */
[----:B------:R-:W-:Y:S02]  /*1dc0*/  MOV R98, 0x1f ;  /* 0x0000001f00627802 */ /* 0x000fe40000000f00 */
[----:B------:R-:W-:-:S02]  /*1dd0*/  MOV R99, 0xffffffff ;  /* 0xffffffff00637802 */ /* 0x000fc40000000f00 */
[----:B------:R-:W-:Y:S02]  /*1de0*/  MOV R2, 0x1e00 ;  /* 0x00001e0000027802 */ /* 0x000fe40000000f00 */
[----:B------:R-:W-:Y:S05]  /*1df0*/  CALL.REL.NOINC `($__internal_49_$__cuda_sm70_shflsync_bfly_p) ;  /* 0x0000011000007944 */ /* 0x000fea0003c00000 */
[----:B------:R-:W-:Y:S01]  /*1e00*/  FADD.FTZ R95, R42, R95 ;  /* 0x0000005f2a5f7221 */ /* 0x000fe20000010000 */
[----:B0-----:R-:W-:Y:S01]  /*1e10*/  HFMA2.MMA R94, -RZ, RZ, 0, 9.5367431640625e-07 ;  /* 0x00000010ff5e7435 */ /* 0x001fe200000001ff */
[----:B-1----:R-:W-:Y:S01]  /*1e20*/  FADD.FTZ R97, R96, R47 ;  /* 0x0000002f60617221 */ /* 0x002fe20000010000 */
[----:B------:R-:W-:Y:S01]  /*1e30*/  MOV R98, 0x1f ;  /* 0x0000001f00627802 */ /* 0x000fe20000000f00 */
[----:B------:R-:W-:Y:S01]  /*1e40*/  IMAD.MOV.U32 R47, RZ, RZ, R95 ;  /* 0x000000ffff2f7224 */ /* 0x000fe200078e005f */
[----:B------:R-:W-:Y:S02]  /*1e50*/  MOV R99, 0xffffffff ;  /* 0xffffffff00637802 */ /* 0x000fe40000000f00 */
[----:B------:R-:W-:Y:S02]  /*1e60*/  MOV R2, 0x1e80 ;  /* 0x00001e8000027802 */ /* 0x000fe40000000f00 */
[----:B------:R-:W-:Y:S05]  /*1e70*/  CALL.REL.NOINC `($__internal_49_$__cuda_sm70_shflsync_bfly_p) ;  /* 0x0000009000007944 */ /* 0x000fea0003c00000 */
[----:B0-----:R-:W-:Y:S01]  /*1e80*/  HFMA2.MMA R94, -RZ, RZ, 0, 9.5367431640625e-07 ;  /* 0x00000010ff5e7435 */ /* 0x001fe200000001ff */
[----:B-1----:R-:W-:Y:S02]  /*1e90*/  MOV R96, R47 ;  /* 0x0000002f00607202 */ /* 0x002fe40000000f00 */
[----:B------:R-:W-:-:S02]  /*1ea0*/  MOV R47, R97 ;  /* 0x00000061002f7202 */ /* 0x000fc40000000f00 */
[----:B------:R-:W-:Y:S02]  /*1eb0*/  MOV R98, 0x1f ;  /* 0x0000001f00627802 */ /* 0x000fe40000000f00 */
[----:B------:R-:W-:Y:S02]  /*1ec0*/  MOV R99, 0xffffffff ;  /* 0xffffffff00637802 */ /* 0x000fe40000000f00 */
[----:B------:R-:W-:Y:S02]  /*1ed0*/  MOV R2, 0x1ef0 ;  /* 0x00001ef000027802 */ /* 0x000fe40000000f00 */
[----:B------:R-:W-:Y:S05]  /*1ee0*/  CALL.REL.NOINC `($__internal_49_$__cuda_sm70_shflsync_bfly_p) ;  /* 0x0000002000007944 */ /* 0x000fea0003c00000 */
[----:B-1----:R-:W-:Y:S01]  /*1ef0*/  MOV R2, R47 ;  /* 0x0000002f00027202 */ /* 0x002fe20000000f00 */
[----:B0-----:R-:W-:Y:S05]  /*1f00*/  BRA `(.L_x_620) ;  /* 0xffffed3000007947 */ /* 0x001fea000383ffff */
        .weak           $__internal_49_$__cuda_sm70_shflsync_bfly_p
        .type           $__internal_49_$__cuda_sm70_shflsync_bfly_p,@function
        .size           $__internal_49_$__cuda_sm70_shflsync_bfly_p,(.L_x_1584 - $__internal_49_$__cuda_sm70_shflsync_bfly_p)
$__internal_49_$__cuda_sm70_shflsync_bfly_p:
[----:B------:R-:W-:Y:S01]  /*1f10*/  HFMA2.MMA R3, -RZ, RZ, 0, 0 ;  /* 0x00000000ff037435 */ /* 0x000fe200000001ff */
[----:B------:R-:W-:Y:S04]  /*1f20*/  WARPSYNC R99 ;  /* 0x0000006300007348 */ /* 0x000fe80003800000 */
[----:B------:R0:W1:Y:S01]  /*1f30*/  SHFL.BFLY PT, R47, R47, R94, R98 ;  /* 0x0c00005e2f2f7389 */ /* 0x00006200000e0062 */
[----:B------:R-:W-:Y:S05]  /*1f40*/  RET.REL.NODEC R2 `(_ZN10layer_norm31ln_parallel_residual_bwd_kernelINS_13Kernel_traitsIf13__nv_bfloat16fS2_fjLj256ELj1ELj4ELj1ELj16ENS_18Kernel_traits_baseILj256EfS2_fS2_fjLj128EEEEELb0ELb0ELb1EEEvNS_9BwdParamsE) ;  /* 0xffffe0b002007950 */ /* 0x000fea0003c3ffff */
.L_x_621:
        /* <DEDUP_REMOVED lines=11> */
.L_x_1584:


//--------------------- .text._ZN10layer_norm31ln_parallel_residual_bwd_kernelINS_13Kernel_traitsIf13__nv_bfloat16fS2_fjLj256ELj1ELj4ELj1ELj16ENS_18Kernel_traits_baseILj256EfS2_fS2_fjLj128EEEEELb0ELb1ELb0EEEvNS_9BwdParamsE --------------------------
	.section	.text._ZN10layer_norm31ln_parallel_residual_bwd_kernelINS_13Kernel_traitsIf13__nv_bfloat16fS2_fjLj256ELj1ELj4ELj1ELj16ENS_18Kernel_traits_baseILj256EfS2_fS2_fjLj128EEEEELb0ELb1ELb0EEEvNS_9BwdParamsE,"ax",@progbits
	.sectioninfo	@"SHI_REGISTERS=79"
	.align	128
        .global         _ZN10layer_norm31ln_parallel_residual_bwd_kernelINS_13Kernel_traitsIf13__nv_bfloat16fS2_fjLj256ELj1ELj4ELj1ELj16ENS_18Kernel_traits_baseILj256EfS2_fS2_fjLj128EEEEELb0ELb1ELb0EEEvNS_9BwdParamsE
        .type           _ZN10layer_norm31ln_parallel_residual_bwd_kernelINS_13Kernel_traitsIf13__nv_bfloat16fS2_fjLj256ELj1ELj4ELj1ELj16ENS_18Kernel_traits_baseILj256EfS2_fS2_fjLj128EEEEELb0ELb1ELb0EEEvNS_9BwdParamsE,@function
        .size           _ZN10layer_norm31ln_parallel_residual_bwd_kernelINS_13Kernel_traitsIf13__nv_bfloat16fS2_fjLj256ELj1ELj4ELj1ELj16ENS_18Kernel_traits_baseILj256EfS2_fS2_fjLj128EEEEELb0ELb1ELb0EEEvNS_9BwdParamsE,(.L_x_1585 - _ZN10layer_norm31ln_parallel_residual_bwd_kernelINS_13Kernel_traitsIf13__nv_bfloat16fS2_fjLj256ELj1ELj4ELj1ELj16ENS_18Kernel_traits_baseILj256EfS2_fS2_fjLj128EEEEELb0ELb1ELb0EEEvNS_9BwdParamsE)
        .other          _ZN10layer_norm31ln_parallel_residual_bwd_kernelINS_13Kernel_traitsIf13__nv_bfloat16fS2_fjLj256ELj1ELj4ELj1ELj16ENS_18Kernel_traits_baseILj256EfS2_fS2_fjLj128EEEEELb0ELb1ELb0EEEvNS_9BwdParamsE,@"STO_CUDA_ENTRY STV_DEFAULT"
_ZN10layer_norm31ln_parallel_residual_bwd_kernelINS_13Kernel_traitsIf13__nv_bfloat16fS2_fjLj256ELj1ELj4ELj1ELj16ENS_18Kernel_traits_baseILj256EfS2_fS2_fjLj128EEEEELb0ELb1ELb0EEEvNS_9BwdParamsE:
.text._ZN10layer_norm31ln_parallel_residual_bwd_kernelINS_13Kernel_traitsIf13__nv_bfloat16fS2_fjLj256ELj1ELj4ELj1ELj16ENS_18Kernel_traits_baseILj256EfS2_fS2_fjLj128EEEEELb0ELb1ELb0EEEvNS_9BwdParamsE:
        /* <DEDUP_REMOVED lines=28> */
[----:B------:R-:W-:-:S07]  /*01c0*/  IMAD.MOV.U32 R21, RZ, RZ, RZ ;  /* 0x000000ffff157224 */ /* 0x000fce00078e00ff */
.L_x_629:
        /* <DEDUP_REMOVED lines=11> */
[----:B------:R-:W-:Y:S02]  /*0280*/  MOV R57, 0x10 ;  /* 0x0000001000397802 */ /* 0x000fe40000000f00 */
[----:B------:R-:W-:-:S03]  /*0290*/  LEA R66, P0, R0, c[0x0][0x188], 0x5 ;  /* 0x0000620000427a11 */ /* 0x000fc600078028ff */
[C---:B------:R-:W-:Y:S01]  /*02a0*/  IMAD.WIDE.U32 R56, R0.reuse, R57, c[0x0][0x208] ;  /* 0x0000820000387625 */ /* 0x040fe200078e0039 */
[----:B------:R-:W-:Y:S01]  /*02b0*/  LEA.HI.X R67, R0, c[0x0][0x18c], RZ, 0x5, P0 ;  /* 0x0000630000437a11 */ /* 0x000fe200000f2cff */
[----:B------:R-:W2:Y:S04]  /*02c0*/  LDG.E R65, [R64.64] ;  /* 0x0000000440417981 */ /* 0x000ea8000c1e1900 */
        /* <DEDUP_REMOVED lines=11> */
[C---:B---3--:R-:W-:Y:S02]  /*0380*/  FADD.FTZ R68, -R65.reuse, R52 ;  /* 0x0000003441447221 */ /* 0x048fe40000010100 */
[----:B-1----:R-:W-:Y:S01]  /*0390*/  FADD.FTZ R66, -R65, R55 ;  /* 0x0000003741427221 */ /* 0x002fe20000010100 */
[--C-:B----4-:R-:W-:Y:S01]  /*03a0*/  PRMT R67, RZ, 0x5410, R56.reuse ;  /* 0x00005410ff437816 */ /* 0x110fe20000000038 */
[C---:B-----5:R-:W-:Y:S01]  /*03b0*/  FMUL.FTZ R7, R5.reuse, R68 ;  /* 0x0000004405077220 */ /* 0x060fe20000410000 */
[----:B------:R-:W-:Y:S01]  /*03c0*/  PRMT R72, RZ, 0x7610, R56 ;  /* 0x00007610ff487816 */ /* 0x000fe20000000038 */
[----:B------:R-:W-:Y:S01]  /*03d0*/  FMUL.FTZ R66, R5, R66 ;  /* 0x0000004205427220 */ /* 0x000fe20000410000 */
[----:B------:R-:W-:Y:S01]  /*03e0*/  PRMT R56, RZ, 0x7610, R57 ;  /* 0x00007610ff387816 */ /* 0x000fe20000000039 */
[C---:B------:R-:W-:Y:S01]  /*03f0*/  FADD.FTZ R74, -R65.reuse, R60 ;  /* 0x0000003c414a7221 */ /* 0x040fe20000010100 */
[--C-:B------:R-:W-:Y:S01]  /*0400*/  PRMT R55, RZ, 0x5410, R58.reuse ;  /* 0x00005410ff377816 */ /* 0x100fe2000000003a */
[C---:B------:R-:W-:Y:S01]  /*0410*/  FADD.FTZ R70, -R65.reuse, R53 ;  /* 0x0000003541467221 */ /* 0x040fe20000010100 */
[----:B------:R-:W-:Y:S01]  /*0420*/  PRMT R69, RZ, 0x5410, R57 ;  /* 0x00005410ff457816 */ /* 0x000fe20000000039 */
[----:B------:R-:W-:Y:S01]  /*0430*/  FMUL.FTZ R68, R28, R67 ;  /* 0x000000431c447220 */ /* 0x000fe20000410000 */
[----:B------:R-:W-:Y:S01]  /*0440*/  PRMT R58, RZ, 0x7610, R58 ;  /* 0x00007610ff3a7816 */ /* 0x000fe2000000003a */
[C---:B------:R-:W-:Y:S01]  /*0450*/  FADD.FTZ R64, -R65.reuse, R54 ;  /* 0x0000003641407221 */ /* 0x040fe20000010100 */
[--C-:B------:R-:W-:Y:S01]  /*0460*/  PRMT R53, RZ, 0x5410, R59.reuse ;  /* 0x00005410ff357816 */ /* 0x100fe2000000003b */
[C---:B------:R-:W-:Y:S01]  /*0470*/  FADD.FTZ R6, -R65.reuse, R62 ;  /* 0x0000003e41067221 */ /* 0x040fe20000010100 */
[----:B------:R-:W-:Y:S01]  /*0480*/  PRMT R52, RZ, 0x7610, R59 ;  /* 0x00007610ff347816 */ /* 0x000fe2000000003b */
[----:B------:R-:W-:-:S02]  /*0490*/  FADD.FTZ R54, -R65, R63 ;  /* 0x0000003f41367221 */ /* 0x000fc40000010100 */
[----:B------:R-:W-:Y:S02]  /*04a0*/  FADD.FTZ R60, -R65, R61 ;  /* 0x0000003d413c7221 */ /* 0x000fe40000010100 */
[----:B------:R-:W-:Y:S02]  /*04b0*/  FADD.FTZ R19, R19, R56 ;  /* 0x0000003813137221 */ /* 0x000fe40000010000 */
[-C--:B------:R-:W-:Y:S02]  /*04c0*/  FFMA.FTZ R11, R66, R56.reuse, R11 ;  /* 0x00000038420b7223 */ /* 0x080fe4000001000b */
[----:B------:R-:W-:Y:S02]  /*04d0*/  FMUL.FTZ R63, R31, R56 ;  /* 0x000000381f3f7220 */ /* 0x000fe40000410000 */
[C---:B------:R-:W-:Y:S02]  /*04e0*/  FMUL.FTZ R62, R5.reuse, R74 ;  /* 0x0000004a053e7220 */ /* 0x040fe40000410000 */
[----:B------:R-:W-:-:S02]  /*04f0*/  FMUL.FTZ R70, R5, R70 ;  /* 0x0000004605467220 */ /* 0x000fc40000410000 */
[----:B------:R-:W-:Y:S02]  /*0500*/  FMUL.FTZ R65, R29, R72 ;  /* 0x000000481d417220 */ /* 0x000fe40000410000 */
[----:B------:R-:W-:Y:S02]  /*0510*/  FADD.FTZ R56, RZ, R68 ;  /* 0x00000044ff387221 */ /* 0x000fe40000010000 */
[C---:B------:R-:W-:Y:S02]  /*0520*/  FFMA.FTZ R57, R7.reuse, R68, RZ ;  /* 0x0000004407397223 */ /* 0x040fe400000100ff */
[----:B------:R-:W-:Y:S02]  /*0530*/  FADD.FTZ R16, R16, R67 ;  /* 0x0000004310107221 */ /* 0x000fe40000010000 */
[----:B------:R-:W-:Y:S02]  /*0540*/  FFMA.FTZ R8, R7, R67, R8 ;  /* 0x0000004307087223 */ /* 0x000fe40000010008 */
[----:B------:R-:W-:-:S02]  /*0550*/  FMUL.FTZ R67, R5, R64 ;  /* 0x0000004005437220 */ /* 0x000fc40000410000 */
        /* <DEDUP_REMOVED lines=34> */
.L_x_624:
[----:B-1----:R-:W-:Y:S05]  /*0780*/  BSYNC B0 ;  /* 0x0000000000007941 */ /* 0x002fea0003800000 */
.L_x_623:
[----:B------:R-:W-:Y:S05]  /*0790*/  BRA.DIV ~URZ, `(.L_x_625) ;  /* 0x00000b627f007947 */ /* 0x000fea000b800000 */
[----:B------:R1:W2:Y:S02]  /*07a0*/  SHFL.BFLY PT, R69, R54, 0x1, 0x1f ;  /* 0x0c201f0036457f89 */ /* 0x0002a400000e0000 */
.L_x_630:
        /* <DEDUP_REMOVED lines=18> */
.L_x_631:
        /* <DEDUP_REMOVED lines=15> */
[-CC-:B------:R-:W-:Y:S01]  /*09c0*/  FFMA.FTZ R52, R66, R69.reuse, R54.reuse ;  /* 0x0000004542347223 */ /* 0x180fe20000010036 */
[----:B------:R-:W-:Y:S01]  /*09d0*/  @P1 MOV R73, 0x20 ;  /* 0x0000002000491802 */ /* 0x000fe20000000f00 */
        /* <DEDUP_REMOVED lines=34> */
[----:B------:R-:W-:Y:S01]  /*0c00*/  @P1 IMAD.WIDE.U32 R72, R0, R73, c[0x0][0x258] ;  /* 0x0000960000481625 */ /* 0x000fe200078e0049 */
[----:B------:R-:W-:-:S02]  /*0c10*/  SEL R45, R74, R45, P1 ;  /* 0x0000002d4a2d7207 */ /* 0x000fc40000800000 */
[----:B------:R-:W-:Y:S02]  /*0c20*/  ISETP.NE.AND.EX P0, PT, RZ, c[0x0][0x254], PT, P0 ;  /* 0x00009500ff007a0c */ /* 0x000fe40003f05300 */
[----:B------:R-:W-:Y:S01]  /*0c30*/  SEL R46, R55, R46, P1 ;  /* 0x0000002e372e7207 */ /* 0x000fe20000800000 */
[----:B------:R-:W-:Y:S01]  /*0c40*/  @P1 STG.E.128 [R72.64], R40 ;  /* 0x0000002848001986 */ /* 0x000fe2000c101d04 */
[----:B------:R-:W-:-:S05]  /*0c50*/  SEL R47, R5, R47, P1 ;  /* 0x0000002f052f7207 */ /* 0x000fca0000800000 */
[----:B------:R0:W-:Y:S04]  /*0c60*/  @P1 STG.E.128 [R72.64+0x10], R44 ;  /* 0x0000102c48001986 */ /* 0x0001e8000c101d04 */
[----:B------:R-:W-:Y:S02]  /*0c70*/  @P0 F2FP.BF16.PACK_AB R54, RZ, R71 ;  /* 0x00000047ff36023e */ /* 0x000fe400000010ff */
[----:B------:R-:W-:Y:S02]  /*0c80*/  @P0 F2FP.BF16.PACK_AB R76, RZ, R75 ;  /* 0x0000004bff4c023e */ /* 0x000fe400000010ff */
[----:B------:R-:W-:Y:S02]  /*0c90*/  @P0 PRMT R50, R54, 0x7610, R50 ;  /* 0x0000761036320816 */ /* 0x000fe40000000032 */
[----:B------:R-:W-:-:S02]  /*0ca0*/  F2FP.BF16.PACK_AB R54, R74, R71 ;  /* 0x000000474a36723e */ /* 0x000fc400000010ff */
[----:B------:R-:W-:Y:S02]  /*0cb0*/  @P0 F2FP.BF16.PACK_AB R71, RZ, R52 ;  /* 0x00000034ff47023e */ /* 0x000fe400000010ff */
[----:B------:R-:W-:Y:S02]  /*0cc0*/  @P0 F2FP.BF16.PACK_AB R74, RZ, R74 ;  /* 0x0000004aff4a023e */ /* 0x000fe400000010ff */
[----:B------:R-:W-:Y:S02]  /*0cd0*/  @P0 PRMT R48, R76, 0x7610, R48 ;  /* 0x000076104c300816 */ /* 0x000fe40000000030 */
[-C--:B0-----:R-:W-:Y:S02]  /*0ce0*/  @P0 F2FP.BF16.PACK_AB R73, RZ, R53.reuse ;  /* 0x00000035ff49023e */ /* 0x081fe400000010ff */
[----:B------:R-:W-:Y:S02]  /*0cf0*/  F2FP.BF16.PACK_AB R53, R52, R53 ;  /* 0x000000353435723e */ /* 0x000fe400000010ff */
[----:B------:R-:W-:Y:S01]  /*0d00*/  @P0 PRMT R49, R73, 0x7610, R49 ;  /* 0x0000761049310816 */ /* 0x000fe20000000031 */
[----:B------:R-:W-:Y:S01]  /*0d10*/  HFMA2.MMA R73, -RZ, RZ, 0, 9.5367431640625e-07 ;  /* 0x00000010ff497435 */ /* 0x000fe200000001ff */
[----:B------:R-:W-:-:S02]  /*0d20*/  F2FP.BF16.PACK_AB R52, R69, R75 ;  /* 0x0000004b4534723e */ /* 0x000fc400000010ff */
[-C--:B------:R-:W-:Y:S02]  /*0d30*/  @P0 F2FP.BF16.PACK_AB R75, RZ, R55.reuse ;  /* 0x00000037ff4b023e */ /* 0x080fe400000010ff */
[----:B------:R-:W-:Y:S02]  /*0d40*/  F2FP.BF16.PACK_AB R55, R5, R55 ;  /* 0x000000370537723e */ /* 0x000fe400000010ff */
[----:B------:R-:W-:Y:S02]  /*0d50*/  @P0 F2FP.BF16.PACK_AB R69, RZ, R69 ;  /* 0x00000045ff45023e */ /* 0x000fe400000010ff */
[----:B------:R-:W-:Y:S01]  /*0d60*/  @P0 F2FP.BF16.PACK_AB R5, RZ, R5 ;  /* 0x00000005ff05023e */ /* 0x000fe200000010ff */
[----:B------:R-:W-:Y:S01]  /*0d70*/  IMAD.WIDE.U32 R72, R0, R73, c[0x0][0x248] ;  /* 0x0000920000487625 */ /* 0x000fe200078e0049 */
[----:B------:R-:W-:Y:S02]  /*0d80*/  @P0 PRMT R51, R75, 0x7610, R51 ;  /* 0x000076104b330816 */ /* 0x000fe40000000033 */
[----:B------:R-:W-:-:S02]  /*0d90*/  @P0 PRMT R50, R50, 0x5410, R74 ;  /* 0x0000541032320816 */ /* 0x000fc4000000004a */
[----:B------:R0:W-:Y:S01]  /*0da0*/  STG.E.128 [R72.64], R52 ;  /* 0x0000003448007986 */ /* 0x0001e2000c101d04 */
[----:B------:R-:W-:Y:S02]  /*0db0*/  @P0 PRMT R49, R49, 0x5410, R71 ;  /* 0x0000541031310816 */ /* 0x000fe40000000047 */
[----:B------:R-:W-:Y:S02]  /*0dc0*/  @P0 PRMT R48, R48, 0x5410, R69 ;  /* 0x0000541030300816 */ /* 0x000fe40000000045 */
[----:B------:R-:W-:Y:S02]  /*0dd0*/  @P0 PRMT R51, R51, 0x5410, R5 ;  /* 0x0000541033330816 */ /* 0x000fe40000000005 */
[----:B0-----:R-:W-:-:S04]  /*0de0*/  @P0 LEA R72, P1, R0, c[0x0][0x250], 0x4 ;  /* 0x0000940000480a11 */ /* 0x001fc800078220ff */
[----:B------:R-:W-:-:S05]  /*0df0*/  @P0 LEA.HI.X R73, R0, c[0x0][0x254], RZ, 0x4, P1 ;  /* 0x0000950000490a11 */ /* 0x000fca00008f24ff */
[----:B------:R0:W-:Y:S04]  /*0e00*/  @P0 STG.E.128 [R72.64], R48 ;  /* 0x0000003048000986 */ /* 0x0001e8000c101d04 */
.L_x_628:
[----:B------:R-:W-:Y:S05]  /*0e10*/  BSYNC B0 ;  /* 0x0000000000007941 */ /* 0x000fea0003800000 */
.L_x_627:
[----:B------:R-:W-:-:S05]  /*0e20*/  IMAD.MOV.U32 R0, RZ, RZ, c[0x0][0x160] ;  /* 0x00005800ff007624 */ /* 0x000fca00078e00ff */
[----:B------:R-:W-:-:S04]  /*0e30*/  LEA R3, R0, R3, 0x2 ;  /* 0x0000000300037211 */ /* 0x000fc800078e10ff */
[----:B------:R-:W-:-:S13]  /*0e40*/  ISETP.GE.AND P0, PT, R3, c[0x0][0x164], PT ;  /* 0x0000590003007a0c */ /* 0x000fda0003f06270 */
[----:B0123-5:R-:W-:Y:S05]  /*0e50*/  @!P0 BRA `(.L_x_629) ;  /* 0xfffff37000008947 */ /* 0x02ffea000383ffff */
.L_x_622:
        /* <DEDUP_REMOVED lines=44> */
[----:B------:R-:W-:Y:S01]  /*1120*/  @P1 MOV R4, R7 ;  /* 0x0000000700041202 */ /* 0x000fe20000000f00 */
[----:B------:R-:W3:Y:S01]  /*1130*/  LDS R17, [R24.X4+0x200] ;  /* 0x0002000018117984 */ /* 0x000ee20000004800 */
[----:B------:R-:W-:-:S02]  /*1140*/  @P1 IADD3 R7, P3, R7, 0x200, RZ ;  /* 0x0000020007071810 */ /* 0x000fc40007f7e0ff */
[----:B------:R-:W-:Y:S01]  /*1150*/  @P1 MOV R3, R10 ;  /* 0x0000000a00031202 */ /* 0x000fe20000000f00 */
[----:B------:R-:W4:Y:S01]  /*1160*/  LDS R23, [R24.X4+0xc00] ;  /* 0x000c000018177984 */ /* 0x000f220000004800 */
[----:B------:R-:W-:Y:S01]  /*1170*/  @P1 MOV R5, R8 ;  /* 0x0000000800051202 */ /* 0x000fe20000000f00 */
[----:B------:R-:W-:Y:S01]  /*1180*/  @P1 IMAD.X R8, RZ, RZ, R8, P3 ;  /* 0x000000ffff081224 */ /* 0x000fe200018e0608 */
[----:B------:R-:W-:Y:S01]  /*1190*/  @P1 IADD3 R9, P2, R9, 0x200, RZ ;  /* 0x0000020009091810 */ /* 0x000fe20007f5e0ff */
[----:B------:R-:W4:Y:S03]  /*11a0*/  LDS R18, [R24.X4+0x600] ;  /* 0x0006000018127984 */ /* 0x000f260000004800 */
        /* <DEDUP_REMOVED lines=15> */
[----:B-1----:R-:W-:Y:S02]  /*12a0*/  MOV R4, R7 ;  /* 0x0000000700047202 */ /* 0x002fe40000000f00 */
[----:B------:R-:W-:Y:S01]  /*12b0*/  MOV R5, R8 ;  /* 0x0000000800057202 */ /* 0x000fe20000000f00 */
[----:B------:R-:W-:Y:S06]  /*12c0*/  @!P0 EXIT ;  /* 0x000000000000894d */ /* 0x000fec0003800000 */
[----:B------:R-:W-:Y:S04]  /*12d0*/  STG.E [R2.64], R17 ;  /* 0x0000001102007986 */ /* 0x000fe8000c101904 */
[----:B------:R-:W-:Y:S01]  /*12e0*/  STG.E [R4.64], R27 ;  /* 0x0000001b04007986 */ /* 0x000fe2000c101904 */
[----:B------:R-:W-:Y:S05]  /*12f0*/  EXIT ;  /* 0x000000000000794d */ /* 0x000fea0003800000 */
.L_x_625:
[----:B------:R-:W-:Y:S01]  /*1300*/  HFMA2.MMA R73, -RZ, RZ, 0, 5.9604644775390625e-08 ;  /* 0x00000001ff497435 */ /* 0x000fe200000001ff */
[----:B------:R-:W-:Y:S01]  /*1310*/  IMAD.MOV.U32 R74, RZ, RZ, R54 ;  /* 0x000000ffff4a7224 */ /* 0x000fe200078e0036 */
[----:B------:R-:W-:-:S02]  /*1320*/  MOV R72, 0x1f ;  /* 0x0000001f00487802 */ /* 0x000fc40000000f00 */
[----:B------:R-:W-:Y:S02]  /*1330*/  MOV R71, 0xffffffff ;  /* 0xffffffff00477802 */ /* 0x000fe40000000f00 */
[----:B------:R-:W-:Y:S02]  /*1340*/  MOV R52, 0x1360 ;  /* 0x0000136000347802 */ /* 0x000fe40000000f00 */
[----:B0----5:R-:W-:Y:S05]  /*1350*/  CALL.REL.NOINC `($__internal_50_$__cuda_sm70_shflsync_bfly_p) ;  /* 0x0000046000007944 */ /* 0x021fea0003c00000 */
[----:B-1----:R-:W-:Y:S01]  /*1360*/  MOV R69, R72 ;  /* 0x0000004800457202 */ /* 0x002fe20000000f00 */
[----:B0-----:R-:W-:Y:S05]  /*1370*/  BRA `(.L_x_630) ;  /* 0xfffff43000007947 */ /* 0x001fea000383ffff */
.L_x_626:
[----:B------:R-:W-:Y:S01]  /*1380*/  HFMA2.MMA R73, -RZ, RZ, 0, 5.9604644775390625e-08 ;  /* 0x00000001ff497435 */ /* 0x000fe200000001ff */
[----:B------:R-:W-:Y:S01]  /*1390*/  IMAD.MOV.U32 R74, RZ, RZ, R55 ;  /* 0x000000ffff4a7224 */ /* 0x000fe200078e0037 */
[----:B------:R-:W-:Y:S02]  /*13a0*/  MOV R72, 0x1f ;  /* 0x0000001f00487802 */ /* 0x000fe40000000f00 */
[----:B------:R-:W-:Y:S02]  /*13b0*/  MOV R71, 0xffffffff ;  /* 0xffffffff00477802 */ /* 0x000fe40000000f00 */
[----:B------:R-:W-:Y:S02]  /*13c0*/  MOV R52, 0x13e0 ;  /* 0x000013e000347802 */ /* 0x000fe40000000f00 */
[----:B012--5:R-:W-:Y:S05]  /*13d0*/  CALL.REL.NOINC `($__internal_50_$__cuda_sm70_shflsync_bfly_p) ;  /* 0x000003e000007944 */ /* 0x027fea0003c00000 */
[----:B------:R-:W-:Y:S01]  /*13e0*/  FADD.FTZ R54, R69, R54 ;  /* 0x0000003645367221 */ /* 0x000fe20000010000 */
[----:B0-----:R-:W-:Y:S01]  /*13f0*/  HFMA2.MMA R73, -RZ, RZ, 0, 1.1920928955078125e-07 ;  /* 0x00000002ff497435 */ /* 0x001fe200000001ff */
[----:B-1----:R-:W-:Y:S01]  /*1400*/  FADD.FTZ R55, R55, R72 ;  /* 0x0000004837377221 */ /* 0x002fe20000010000 */
[----:B------:R-:W-:Y:S01]  /*1410*/  MOV R71, 0xffffffff ;  /* 0xffffffff00477802 */ /* 0x000fe20000000f00 */
[----:B------:R-:W-:Y:S01]  /*1420*/  IMAD.MOV.U32 R72, RZ, RZ, 0x1f ;  /* 0x0000001fff487424 */ /* 0x000fe200078e00ff */
[----:B------:R-:W-:-:S02]  /*1430*/  MOV R74, R54 ;  /* 0x00000036004a7202 */ /* 0x000fc40000000f00 */
[----:B------:R-:W-:Y:S02]  /*1440*/  MOV R52, 0x1460 ;  /* 0x0000146000347802 */ /* 0x000fe40000000f00 */
[----:B------:R-:W-:Y:S05]  /*1450*/  CALL.REL.NOINC `($__internal_50_$__cuda_sm70_shflsync_bfly_p) ;  /* 0x0000036000007944 */ /* 0x000fea0003c00000 */
[----:B-1----:R-:W-:Y:S01]  /*1460*/  MOV R69, R72 ;  /* 0x0000004800457202 */ /* 0x002fe20000000f00 */
[----:B------:R-:W-:Y:S01]  /*1470*/  HFMA2.MMA R72, -RZ, RZ, 0, 1.847743988037109375e-06 ;  /* 0x0000001fff487435 */ /* 0x000fe200000001ff */
[----:B0-----:R-:W-:Y:S01]  /*1480*/  MOV R74, R55 ;  /* 0x00000037004a7202 */ /* 0x001fe20000000f00 */
[----:B------:R-:W-:Y:S01]  /*1490*/  IMAD.MOV.U32 R73, RZ, RZ, 0x2 ;  /* 0x00000002ff497424 */ /* 0x000fe200078e00ff */
[----:B------:R-:W-:Y:S02]  /*14a0*/  MOV R71, 0xffffffff ;  /* 0xffffffff00477802 */ /* 0x000fe40000000f00 */
[----:B------:R-:W-:Y:S02]  /*14b0*/  MOV R52, 0x14d0 ;  /* 0x000014d000347802 */ /* 0x000fe40000000f00 */
[----:B------:R-:W-:Y:S05]  /*14c0*/  CALL.REL.NOINC `($__internal_50_$__cuda_sm70_shflsync_bfly_p) ;  /* 0x000002f000007944 */ /* 0x000fea0003c00000 */
[----:B------:R-:W-:Y:S01]  /*14d0*/  FADD.FTZ R54, R69, R54 ;  /* 0x0000003645367221 */ /* 0x000fe20000010000 */
[----:B0-----:R-:W-:Y:S01]  /*14e0*/  HFMA2.MMA R73, -RZ, RZ, 0, 2.384185791015625e-07 ;  /* 0x00000004ff497435 */ /* 0x001fe200000001ff */
[----:B-1----:R-:W-:Y:S01]  /*14f0*/  FADD.FTZ R55, R55, R72 ;  /* 0x0000004837377221 */ /* 0x002fe20000010000 */
[----:B------:R-:W-:Y:S01]  /*1500*/  MOV R72, 0x1f ;  /* 0x0000001f00487802 */ /* 0x000fe20000000f00 */
[----:B------:R-:W-:Y:S01]  /*1510*/  IMAD.MOV.U32 R71, RZ, RZ, -0x1 ;  /* 0xffffffffff477424 */ /* 0x000fe200078e00ff */
[----:B------:R-:W-:-:S02]  /*1520*/  MOV R74, R54 ;  /* 0x00000036004a7202 */ /* 0x000fc40000000f00 */
[----:B------:R-:W-:Y:S02]  /*1530*/  MOV R52, 0x1550 ;  /* 0x0000155000347802 */ /* 0x000fe40000000f00 */
[----:B------:R-:W-:Y:S05]  /*1540*/  CALL.REL.NOINC `($__internal_50_$__cuda_sm70_shflsync_bfly_p) ;  /* 0x0000027000007944 */ /* 0x000fea0003c00000 */
[----:B0-----:R-:W-:Y:S01]  /*1550*/  HFMA2.MMA R73, -RZ, RZ, 0, 2.384185791015625e-07 ;  /* 0x00000004ff497435 */ /* 0x001fe200000001ff */
[----:B-1----:R-:W-:Y:S01]  /*1560*/  MOV R69, R72 ;  /* 0x0000004800457202 */ /* 0x002fe20000000f00 */
[----:B------:R-:W-:Y:S01]  /*1570*/  IMAD.MOV.U32 R72, RZ, RZ, 0x1f ;  /* 0x0000001fff487424 */ /* 0x000fe200078e00ff */
[----:B------:R-:W-:Y:S02]  /*1580*/  MOV R74, R55 ;  /* 0x00000037004a7202 */ /* 0x000fe40000000f00 */
[----:B------:R-:W-:Y:S02]  /*1590*/  MOV R71, 0xffffffff ;  /* 0xffffffff00477802 */ /* 0x000fe40000000f00 */
[----:B------:R-:W-:Y:S02]  /*15a0*/  MOV R52, 0x15c0 ;  /* 0x000015c000347802 */ /* 0x000fe40000000f00 */
[----:B------:R-:W-:Y:S05]  /*15b0*/  CALL.REL.NOINC `($__internal_50_$__cuda_sm70_shflsync_bfly_p) ;  /* 0x0000020000007944 */ /* 0x000fea0003c00000 */
[----:B------:R-:W-:Y:S01]  /*15c0*/  FADD.FTZ R54, R69, R54 ;  /* 0x0000003645367221 */ /* 0x000fe20000010000 */
[----:B0-----:R-:W-:Y:S01]  /*15d0*/  HFMA2.MMA R73, -RZ, RZ, 0, 4.76837158203125e-07 ;  /* 0x00000008ff497435 */ /* 0x001fe200000001ff */
[----:B-1----:R-:W-:Y:S01]  /*15e0*/  FADD.FTZ R55, R55, R72 ;  /* 0x0000004837377221 */ /* 0x002fe20000010000 */
[----:B------:R-:W-:Y:S01]  /*15f0*/  MOV R72, 0x1f ;  /* 0x0000001f00487802 */ /* 0x000fe20000000f00 */
[----:B------:R-:W-:Y:S01]  /*1600*/  IMAD.MOV.U32 R74, RZ, RZ, R54 ;  /* 0x000000ffff4a7224 */ /* 0x000fe200078e0036 */
[----:B------:R-:W-:-:S02]  /*1610*/  MOV R71, 0xffffffff ;  /* 0xffffffff00477802 */ /* 0x000fc40000000f00 */
[----:B------:R-:W-:Y:S02]  /*1620*/  MOV R52, 0x1640 ;  /* 0x0000164000347802 */ /* 0x000fe40000000f00 */
[----:B------:R-:W-:Y:S05]  /*1630*/  CALL.REL.NOINC `($__internal_50_$__cuda_sm70_shflsync_bfly_p) ;  /* 0x0000018000007944 */ /* 0x000fea0003c00000 */
[----:B0-----:R-:W-:Y:S01]  /*1640*/  HFMA2.MMA R73, -RZ, RZ, 0, 4.76837158203125e-07 ;  /* 0x00000008ff497435 */ /* 0x001fe200000001ff */
[----:B-1----:R-:W-:Y:S01]  /*1650*/  MOV R69, R72 ;  /* 0x0000004800457202 */ /* 0x002fe20000000f00 */
[----:B------:R-:W-:Y:S01]  /*1660*/  IMAD.MOV.U32 R71, RZ, RZ, -0x1 ;  /* 0xffffffffff477424 */ /* 0x000fe200078e00ff */
[----:B------:R-:W-:Y:S02]  /*1670*/  MOV R74, R55 ;  /* 0x00000037004a7202 */ /* 0x000fe40000000f00 */
[----:B------:R-:W-:Y:S02]  /*1680*/  MOV R72, 0x1f ;  /* 0x0000001f00487802 */ /* 0x000fe40000000f00 */
[----:B------:R-:W-:Y:S02]  /*1690*/  MOV R52, 0x16b0 ;  /* 0x000016b000347802 */ /* 0x000fe40000000f00 */
[----:B------:R-:W-:Y:S05]  /*16a0*/  CALL.REL.NOINC `($__internal_50_$__cuda_sm70_shflsync_bfly_p) ;  /* 0x0000011000007944 */ /* 0x000fea0003c00000 */
[----:B------:R-:W-:Y:S01]  /*16b0*/  FADD.FTZ R54, R69, R54 ;  /* 0x0000003645367221 */ /* 0x000fe20000010000 */
[----:B0-----:R-:W-:Y:S01]  /*16c0*/  HFMA2.MMA R73, -RZ, RZ, 0, 9.5367431640625e-07 ;  /* 0x00000010ff497435 */ /* 0x001fe200000001ff */
[----:B-1----:R-:W-:Y:S01]  /*16d0*/  FADD.FTZ R55, R55, R72 ;  /* 0x0000004837377221 */ /* 0x002fe20000010000 */
[----:B------:R-:W-:-:S02]  /*16e0*/  MOV R72, 0x1f ;  /* 0x0000001f00487802 */ /* 0x000fc40000000f00 */
[----:B------:R-:W-:Y:S02]  /*16f0*/  MOV R71, 0xffffffff ;  /* 0xffffffff00477802 */ /* 0x000fe40000000f00 */
[----:B------:R-:W-:Y:S02]  /*1700*/  MOV R74, R54 ;  /* 0x00000036004a7202 */ /* 0x000fe40000000f00 */
[----:B------:R-:W-:Y:S02]  /*1710*/  MOV R52, 0x1730 ;  /* 0x0000173000347802 */ /* 0x000fe40000000f00 */
[----:B------:R-:W-:Y:S05]  /*1720*/  CALL.REL.NOINC `($__internal_50_$__cuda_sm70_shflsync_bfly_p) ;  /* 0x0000009000007944 */ /* 0x000fea0003c00000 */
[----:B0-----:R-:W-:Y:S01]  /*1730*/  HFMA2.MMA R73, -RZ, RZ, 0, 9.5367431640625e-07 ;  /* 0x00000010ff497435 */ /* 0x001fe200000001ff */
[----:B-1----:R-:W-:Y:S01]  /*1740*/  MOV R69, R72 ;  /* 0x0000004800457202 */ /* 0x002fe20000000f00 */
[----:B------:R-:W-:Y:S01]  /*1750*/  IMAD.MOV.U32 R74, RZ, RZ, R55 ;  /* 0x000000ffff4a7224 */ /* 0x000fe200078e0037 */
[----:B------:R-:W-:Y:S02]  /*1760*/  MOV R72, 0x1f ;  /* 0x0000001f00487802 */ /* 0x000fe40000000f00 */
[----:B------:R-:W-:Y:S02]  /*1770*/  MOV R71, 0xffffffff ;  /* 0xffffffff00477802 */ /* 0x000fe40000000f00 */
[----:B------:R-:W-:-:S02]  /*1780*/  MOV R52, 0x17a0 ;  /* 0x000017a000347802 */ /* 0x000fc40000000f00 */
[----:B------:R-:W-:Y:S05]  /*1790*/  CALL.REL.NOINC `($__internal_50_$__cuda_sm70_shflsync_bfly_p) ;  /* 0x0000002000007944 */ /* 0x000fea0003c00000 */
[----:B-1----:R-:W-:Y:S01]  /*17a0*/  MOV R52, R72 ;  /* 0x0000004800347202 */ /* 0x002fe20000000f00 */
[----:B0-----:R-:W-:Y:S05]  /*17b0*/  BRA `(.L_x_631) ;  /* 0xfffff11000007947 */ /* 0x001fea000383ffff */
        .weak           $__internal_50_$__cuda_sm70_shflsync_bfly_p
        .type           $__internal_50_$__cuda_sm70_shflsync_bfly_p,@function
        .size           $__internal_50_$__cuda_sm70_shflsync_bfly_p,(.L_x_1585 - $__internal_50_$__cuda_sm70_shflsync_bfly_p)
$__internal_50_$__cuda_sm70_shflsync_bfly_p:
[----:B------:R-:W-:Y:S01]  /*17c0*/  HFMA2.MMA R53, -RZ, RZ, 0, 0 ;  /* 0x00000000ff357435 */ /* 0x000fe200000001ff */
[----:B------:R-:W-:Y:S04]  /*17d0*/  WARPSYNC R71 ;  /* 0x0000004700007348 */ /* 0x000fe80003800000 */
[----:B------:R0:W1:Y:S01]  /*17e0*/  SHFL.BFLY PT, R72, R74, R73, R72 ;  /* 0x0c0000494a487389 */ /* 0x00006200000e0048 */
[----:B------:R-:W-:Y:S05]  /*17f0*/  RET.REL.NODEC R52 `(_ZN10layer_norm31ln_parallel_residual_bwd_kernelINS_13Kernel_traitsIf13__nv_bfloat16fS2_fjLj256ELj1ELj4ELj1ELj16ENS_18Kernel_traits_baseILj256EfS2_fS2_fjLj128EEEEELb0ELb1ELb0EEEvNS_9BwdParamsE) ;  /* 0xffffe80034007950 */ /* 0x000fea0003c3ffff */
.L_x_632:
        /* <DEDUP_REMOVED lines=16> */
.L_x_1585:


//--------------------- .text._ZN10layer_norm31ln_parallel_residual_bwd_kernelINS_13Kernel_traitsIf13__nv_bfloat16fS2_fjLj256ELj1ELj4ELj1ELj16ENS_18Kernel_traits_baseILj256EfS2_fS2_fjLj128EEEEELb0ELb1ELb1EEEvNS_9BwdParamsE --------------------------
	.section	.text._ZN10layer_norm31ln_parallel_residual_bwd_kernelINS_13Kernel_traitsIf13__nv_bfloat16fS2_fjLj256ELj1ELj4ELj1ELj16ENS_18Kernel_traits_baseILj256EfS2_fS2_fjLj128EEEEELb0ELb1ELb1EEEvNS_9BwdParamsE,"ax",@progbits
	.sectioninfo	@"SHI_REGISTERS=72"
	.align	128
        .global         _ZN10layer_norm31ln_parallel_residual_bwd_kernelINS_13Kernel_traitsIf13__nv_bfloat16fS2_fjLj256ELj1ELj4ELj1ELj16ENS_18Kernel_traits_baseILj256EfS2_fS2_fjLj128EEEEELb0ELb1ELb1EEEvNS_9BwdParamsE
        .type           _ZN10layer_norm31ln_parallel_residual_bwd_kernelINS_13Kernel_traitsIf13__nv_bfloat16fS2_fjLj256ELj1ELj4ELj1ELj16ENS_18Kernel_traits_baseILj256EfS2_fS2_fjLj128EEEEELb0ELb1ELb1EEEvNS_9BwdParamsE,@function
        .size           _ZN10layer_norm31ln_parallel_residual_bwd_kernelINS_13Kernel_traitsIf13__nv_bfloat16fS2_fjLj256ELj1ELj4ELj1ELj16ENS_18Kernel_traits_baseILj256EfS2_fS2_fjLj128EEEEELb0ELb1ELb1EEEvNS_9BwdParamsE,(.L_x_1586 - _ZN10layer_norm31ln_parallel_residual_bwd_kernelINS_13Kernel_traitsIf13__nv_bfloat16fS2_fjLj256ELj1ELj4ELj1ELj16ENS_18Kernel_traits_baseILj256EfS2_fS2_fjLj128EEEEELb0ELb1ELb1EEEvNS_9BwdParamsE)
        .other          _ZN10layer_norm31ln_parallel_residual_bwd_kernelINS_13Kernel_traitsIf13__nv_bfloat16fS2_fjLj256ELj1ELj4ELj1ELj16ENS_18Kernel_traits_baseILj256EfS2_fS2_fjLj128EEEEELb0ELb1ELb1EEEvNS_9BwdParamsE,@"STO_CUDA_ENTRY STV_DEFAULT"
_ZN10layer_norm31ln_parallel_residual_bwd_kernelINS_13Kernel_traitsIf13__nv_bfloat16fS2_fjLj256ELj1ELj4ELj1ELj16ENS_18Kernel_traits_baseILj256EfS2_fS2_fjLj128EEEEELb0ELb1ELb1EEEvNS_9BwdParamsE:
.text._ZN10layer_norm31ln_parallel_residual_bwd_kernelINS_13Kernel_traitsIf13__nv_bfloat16fS2_fjLj256ELj1ELj4ELj1ELj16ENS_18Kernel_traits_baseILj256EfS2_fS2_fjLj128EEEEELb0ELb1ELb1EEEvNS_9BwdParamsE:
[----:B------:R-:W-:Y:S02]  /*0000*/  MOV R1, c[0x0][0x28] ;  /* 0x00000a0000017a02 */ /* 0x000fe40000000f00 */
[----:B------:R-:W0:Y:S01]  /*0010*/  S2R R0, SR_TID.X ;  /* 0x0000000000007919 */ /* 0x000e220000002100 */
[----:B------:R-:W-:Y:S01]  /*0020*/  ULDC.64 UR4, c[0x0][0x118] ;  /* 0x0000460000047ab9 */ /* 0x000fe20000000a00 */
[----:B------:R-:W-:Y:S02]  /*0030*/  IADD3 R1, R1, -0x8, RZ ;  /* 0xfffffff801017810 */ /* 0x000fe40007ffe0ff */
        /* <DEDUP_REMOVED lines=14> */
.L_x_633:
[----:B------:R-:W-:-:S04]  /*0120*/  SHF.L.U32 R0, R0, 0x5, RZ ;  /* 0x0000000500007819 */ /* 0x000fc800000006ff */
[----:B------:R-:W-:-:S04]  /*0130*/  LOP3.LUT R0, R0, 0x3e0, RZ, 0xc0, !PT ;  /* 0x000003e000007812 */ /* 0x000fc800078ec0ff */
[----:B------:R-:W-:-:S04]  /*0140*/  IADD3 R2, P0, R0, c[0x0][0x1b0], RZ ;  /* 0x00006c0000027a10 */ /* 0x000fc80007f1e0ff */
[----:B------:R-:W-:Y:S01]  /*0150*/  IADD3.X R3, RZ, c[0x0][0x1b4], RZ, P0, !PT ;  /* 0x00006d00ff037a10 */ /* 0x000fe200007fe4ff */
[----:B------:R-:W-:Y:S01]  /*0160*/  HFMA2.MMA R65, -RZ, RZ, 0, 0 ;  /* 0x00000000ff417435 */ /* 0x000fe200000001ff */
[----:B------:R-:W-:Y:S01]  /*0170*/  CS2R R68, SRZ ;  /* 0x0000000000447805 */ /* 0x000fe2000001ff00 */
[----:B------:R-:W-:Y:S01]  /*0180*/  CS2R R66, SRZ ;  /* 0x0000000000427805 */ /* 0x000fe2000001ff00 */
[----:B------:R-:W-:Y:S01]  /*0190*/  CS2R R50, SRZ ;  /* 0x0000000000327805 */ /* 0x000fe2000001ff00 */
[----:B------:R0:W5:Y:S01]  /*01a0*/  LDG.E.128 R12, [R2.64] ;  /* 0x00000004020c7981 */ /* 0x000162000c1e1d00 */
[----:B------:R-:W-:Y:S01]  /*01b0*/  CS2R R48, SRZ ;  /* 0x0000000000307805 */ /* 0x000fe2000001ff00 */
[----:B------:R-:W-:Y:S01]  /*01c0*/  CS2R R6, SRZ ;  /* 0x0000000000067805 */ /* 0x000fe2000001ff00 */
[----:B------:R-:W-:Y:S01]  /*01d0*/  CS2R R4, SRZ ;  /* 0x0000000000047805 */ /* 0x000fe2000001ff00 */
[----:B------:R0:W5:Y:S01]  /*01e0*/  LDG.E.128 R8, [R2.64+0x10] ;  /* 0x0000100402087981 */ /* 0x000162000c1e1d00 */
[----:B------:R-:W-:Y:S01]  /*01f0*/  MOV R0, RZ ;  /* 0x000000ff00007202 */ /* 0x000fe20000000f00 */
[----:B0-----:R-:W-:-:S02]  /*0200*/  CS2R R2, SRZ ;  /* 0x0000000000027805 */ /* 0x001fc4000001ff00 */
.L_x_637:
[----:B------:R-:W0:Y:S01]  /*0210*/  S2R R38, SR_TID.X ;  /* 0x0000000000267919 */ /* 0x000e220000002100 */
[----:B------:R-:W-:Y:S01]  /*0220*/  IMAD R36, R52, c[0x0][0x168], RZ ;  /* 0x00005a0034247a24 */ /* 0x000fe200078e02ff */
[----:B------:R-:W-:-:S02]  /*0230*/  MOV R55, 0x4 ;  /* 0x0000000400377802 */ /* 0x000fc40000000f00 */
[----:B------:R-:W-:Y:S02]  /*0240*/  MOV R41, 0x10 ;  /* 0x0000001000297802 */ /* 0x000fe40000000f00 */
[----:B------:R-:W-:-:S04]  /*0250*/  SHF.R.S32.HI R37, RZ, 0x1f, R36 ;  /* 0x0000001fff257819 */ /* 0x000fc80000011424 */
[----:B------:R-:W-:Y:S02]  /*0260*/  LEA.HI R37, R37, R36, RZ, 0x3 ;  /* 0x0000002425257211 */ /* 0x000fe400078f18ff */
[----:B0-----:R-:W-:-:S04]  /*0270*/  LOP3.LUT R56, R38, 0x1f, RZ, 0xc0, !PT ;  /* 0x0000001f26387812 */ /* 0x001fc800078ec0ff */
[----:B------:R-:W-:Y:S01]  /*0280*/  LEA.HI.SX32 R56, R37, R56, 0x1d ;  /* 0x0000003825387211 */ /* 0x000fe200078feaff */
[----:B------:R-:W-:-:S03]  /*0290*/  IMAD.WIDE R36, R52, R55, c[0x0][0x1a0] ;  /* 0x0000680034247625 */ /* 0x000fc600078e0237 */
[C---:B------:R-:W-:Y:S02]  /*02a0*/  LEA R44, P0, R56.reuse, c[0x0][0x188], 0x5 ;  /* 0x00006200382c7a11 */ /* 0x040fe400078028ff */
[----:B------:R0:W2:Y:S02]  /*02b0*/  LDG.E R60, [R36.64] ;  /* 0x00000004243c7981 */ /* 0x0000a4000c1e1900 */
[C---:B------:R-:W-:Y:S01]  /*02c0*/  LEA.HI.X R45, R56.reuse, c[0x0][0x18c], RZ, 0x5, P0 ;  /* 0x00006300382d7a11 */ /* 0x040fe200000f2cff */
[----:B------:R-:W-:-:S04]  /*02d0*/  IMAD.WIDE.U32 R40, R56, R41, c[0x0][0x208] ;  /* 0x0000820038287625 */ /* 0x000fc800078e0029 */
[----:B------:R-:W-:Y:S02]  /*02e0*/  IMAD.WIDE R54, R52, R55, c[0x0][0x1a8] ;  /* 0x00006a0034367625 */ /* 0x000fe400078e0237 */
[----:B------:R-:W3:Y:S04]  /*02f0*/  LDG.E.128 R40, [R40.64] ;  /* 0x0000000428287981 */ /* 0x000ee8000c1e1d00 */
[----:B0-----:R0:W4:Y:S04]  /*0300*/  LDG.E.128 R36, [R44.64] ;  /* 0x000000042c247981 */ /* 0x001128000c1e1d00 */
[----:B------:R1:W3:Y:S04]  /*0310*/  LDG.E R53, [R54.64] ;  /* 0x0000000436357981 */ /* 0x0002e8000c1e1900 */
[----:B0-----:R-:W3:Y:S01]  /*0320*/  LDG.E.128 R44, [R44.64+0x10] ;  /* 0x000010042c2c7981 */ /* 0x001ee2000c1e1d00 */
[----:B------:R-:W-:Y:S01]  /*0330*/  ISETP.NE.U32.AND P0, PT, RZ, c[0x0][0x218], PT ;  /* 0x00008600ff007a0c */ /* 0x000fe20003f05070 */
[----:B------:R-:W0:Y:S03]  /*0340*/  LDC.U8 R57, c[0x0][0x1f0] ;  /* 0x00007c00ff397b82 */ /* 0x000e260000000000 */
[----:B------:R-:W-:-:S13]  /*0350*/  ISETP.NE.AND.EX P0, PT, RZ, c[0x0][0x21c], PT, P0 ;  /* 0x00008700ff007a0c */ /* 0x000fda0003f05300 */
[----:B-1----:R-:W-:-:S04]  /*0360*/  @P0 LEA R54, P1, R56, c[0x0][0x218], 0x5 ;  /* 0x0000860038360a11 */ /* 0x002fc800078228ff */
[----:B------:R-:W-:-:S05]  /*0370*/  @P0 LEA.HI.X R55, R56, c[0x0][0x21c], RZ, 0x5, P1 ;  /* 0x0000870038370a11 */ /* 0x000fca00008f2cff */
[----:B-----5:R1:W5:Y:S04]  /*0380*/  @P0 LDG.E.128 R16, [R54.64] ;  /* 0x0000000436100981 */ /* 0x020368000c1e1d00 */
[----:B------:R1:W5:Y:S01]  /*0390*/  @P0 LDG.E.128 R20, [R54.64+0x10] ;  /* 0x0000100436140981 */ /* 0x000362000c1e1d00 */
[----:B0-----:R-:W-:-:S04]  /*03a0*/  ISETP.NE.AND P0, PT, R57, RZ, PT ;  /* 0x000000ff3900720c */ /* 0x001fc80003f05270 */
[----:B--2---:R-:W-:-:S05]  /*03b0*/  FSEL R60, R60, RZ, !P0 ;  /* 0x000000ff3c3c7208 */ /* 0x004fca0004000000 */
[C---:B----4-:R-:W-:Y:S02]  /*03c0*/  FADD.FTZ R36, -R60.reuse, R36 ;  /* 0x000000243c247221 */ /* 0x050fe40000010100 */
[C---:B------:R-:W-:Y:S01]  /*03d0*/  FADD.FTZ R59, -R60.reuse, R38 ;  /* 0x000000263c3b7221 */ /* 0x040fe20000010100 */
[--C-:B---3--:R-:W-:Y:S01]  /*03e0*/  PRMT R38, RZ, 0x5410, R40.reuse ;  /* 0x00005410ff267816 */ /* 0x108fe20000000028 */
[C---:B------:R-:W-:Y:S02]  /*03f0*/  FADD.FTZ R37, -R60.reuse, R37 ;  /* 0x000000253c257221 */ /* 0x040fe40000010100 */
[----:B------:R-:W-:Y:S01]  /*0400*/  FMUL.FTZ R36, R53, R36 ;  /* 0x0000002435247220 */ /* 0x000fe20000410000 */
[----:B------:R-:W-:Y:S01]  /*0410*/  PRMT R40, RZ, 0x7610, R40 ;  /* 0x00007610ff287816 */ /* 0x000fe20000000028 */
[----:B-1----:R-:W-:Y:S01]  /*0420*/  FADD.FTZ R55, -R60, R39 ;  /* 0x000000273c377221 */ /* 0x002fe20000010100 */
[----:B------:R-:W-:Y:S01]  /*0430*/  PRMT R57, RZ, 0x5410, R41 ;  /* 0x00005410ff397816 */ /* 0x000fe20000000029 */
[----:B------:R-:W-:-:S02]  /*0440*/  FADD.FTZ R50, R38, R50 ;  /* 0x0000003226327221 */ /* 0x000fc40000010000 */
[C---:B------:R-:W-:Y:S02]  /*0450*/  FMUL.FTZ R37, R53.reuse, R37 ;  /* 0x0000002535257220 */ /* 0x040fe40000410000 */
[-C--:B------:R-:W-:Y:S02]  /*0460*/  FFMA.FTZ R2, R36, R38.reuse, R2 ;  /* 0x0000002624027223 */ /* 0x080fe40000010002 */
[----:B------:R-:W-:Y:S02]  /*0470*/  FMUL.FTZ R38, R12, R38 ;  /* 0x000000260c267220 */ /* 0x000fe40000410000 */
[----:B------:R-:W-:Y:S01]  /*0480*/  FMUL.FTZ R39, R53, R59 ;  /* 0x0000003b35277220 */ /* 0x000fe20000410000 */
[----:B------:R-:W-:Y:S01]  /*0490*/  PRMT R58, RZ, 0x7610, R41 ;  /* 0x00007610ff3a7816 */ /* 0x000fe20000000029 */
[----:B------:R-:W-:Y:S02]  /*04a0*/  FADD.FTZ R62, -R60, R44 ;  /* 0x0000002c3c3e7221 */ /* 0x000fe40000010100 */
[----:B------:R-:W-:-:S02]  /*04b0*/  FADD.FTZ R49, R40, R49 ;  /* 0x0000003128317221 */ /* 0x000fc40000010000 */
[-C--:B------:R-:W-:Y:S02]  /*04c0*/  FFMA.FTZ R0, R37, R40.reuse, R0 ;  /* 0x0000002825007223 */ /* 0x080fe40000010000 */
[----:B------:R-:W-:Y:S02]  /*04d0*/  FMUL.FTZ R41, R53, R55 ;  /* 0x0000003735297220 */ /* 0x000fe40000410000 */
[----:B------:R-:W-:Y:S02]  /*04e0*/  FMUL.FTZ R40, R13, R40 ;  /* 0x000000280d287220 */ /* 0x000fe40000410000 */
[----:B------:R-:W-:Y:S02]  /*04f0*/  FADD.FTZ R65, R57, R65 ;  /* 0x0000004139417221 */ /* 0x000fe40000010000 */
[-C--:B------:R-:W-:Y:S02]  /*0500*/  FFMA.FTZ R4, R39, R57.reuse, R4 ;  /* 0x0000003927047223 */ /* 0x080fe40000010004 */
[----:B------:R-:W-:-:S02]  /*0510*/  FMUL.FTZ R44, R14, R57 ;  /* 0x000000390e2c7220 */ /* 0x000fc40000410000 */
[----:B------:R-:W-:Y:S02]  /*0520*/  FADD.FTZ R55, RZ, R38 ;  /* 0x00000026ff377221 */ /* 0x000fe40000010000 */
[----:B------:R-:W-:Y:S01]  /*0530*/  FFMA.FTZ R57, R36, R38, RZ ;  /* 0x0000002624397223 */ /* 0x000fe200000100ff */
[--C-:B------:R-:W-:Y:S01]  /*0540*/  PRMT R63, RZ, 0x5410, R43.reuse ;  /* 0x00005410ff3f7816 */ /* 0x100fe2000000002b */
[----:B------:R-:W-:Y:S01]  /*0550*/  FADD.FTZ R55, R55, R40 ;  /* 0x0000002837377221 */ /* 0x000fe20000010000 */
[----:B------:R-:W-:Y:S01]  /*0560*/  PRMT R64, RZ, 0x7610, R43 ;  /* 0x00007610ff407816 */ /* 0x000fe2000000002b */
[C---:B------:R-:W-:Y:S01]  /*0570*/  FADD.FTZ R43, -R60.reuse, R46 ;  /* 0x0000002e3c2b7221 */ /* 0x040fe20000010100 */
[----:B------:R-:W-:Y:S01]  /*0580*/  PRMT R54, RZ, 0x5410, R42 ;  /* 0x00005410ff367816 */ /* 0x000fe2000000002a */
[----:B------:R-:W-:Y:S02]  /*0590*/  FFMA.FTZ R57, R37, R40, R57 ;  /* 0x0000002825397223 */ /* 0x000fe40000010039 */
[----:B------:R-:W-:-:S02]  /*05a0*/  FADD.FTZ R61, -R60, R45 ;  /* 0x0000002d3c3d7221 */ /* 0x000fc40000010100 */
[----:B------:R-:W-:Y:S02]  /*05b0*/  FMUL.FTZ R46, R53, R62 ;  /* 0x0000003e352e7220 */ /* 0x000fe40000410000 */
[----:B------:R-:W-:Y:S02]  /*05c0*/  FADD.FTZ R51, R58, R51 ;  /* 0x000000333a337221 */ /* 0x000fe40000010000 */
[-C--:B------:R-:W-:Y:S02]  /*05d0*/  FFMA.FTZ R3, R41, R58.reuse, R3 ;  /* 0x0000003a29037223 */ /* 0x080fe40000010003 */
[----:B------:R-:W-:Y:S02]  /*05e0*/  FMUL.FTZ R45, R15, R58 ;  /* 0x0000003a0f2d7220 */ /* 0x000fe40000410000 */
[----:B------:R-:W-:Y:S01]  /*05f0*/  FADD.FTZ R58, R55, R44 ;  /* 0x0000002c373a7221 */ /* 0x000fe20000010000 */
[----:B------:R-:W-:Y:S01]  /*0600*/  PRMT R42, RZ, 0x7610, R42 ;  /* 0x00007610ff2a7816 */ /* 0x000fe2000000002a */
[----:B------:R-:W-:-:S02]  /*0610*/  FADD.FTZ R60, -R60, R47 ;  /* 0x0000002f3c3c7221 */ /* 0x000fc40000010100 */
        /* <DEDUP_REMOVED lines=23> */
[----:B------:R-:W-:-:S02]  /*0790*/  FADD.FTZ R68, R64, R68 ;  /* 0x0000004440447221 */ /* 0x000fc40000010000 */
[C---:B------:R-:W-:Y:S02]  /*07a0*/  FFMA.FTZ R7, R60.reuse, R64, R7 ;  /* 0x000000403c077223 */ /* 0x040fe40000010007 */
[----:B------:R-:W-:Y:S01]  /*07b0*/  FFMA.FTZ R62, R60, R59, R42 ;  /* 0x0000003b3c3e7223 */ /* 0x000fe2000001002a */
[----:B------:R-:W-:Y:S05]  /*07c0*/  BRA.DIV ~URZ, `(.L_x_635) ;  /* 0x00000b327f007947 */ /* 0x000fea000b800000 */
[----:B------:R0:W1:Y:S02]  /*07d0*/  SHFL.BFLY PT, R64, R63, 0x1, 0x1f ;  /* 0x0c201f003f407f89 */ /* 0x00006400000e0000 */
.L_x_638:
[----:B------:R-:W-:Y:S05]  /*07e0*/  BRA.DIV ~URZ, `(.L_x_636) ;  /* 0x00000b727f007947 */ /* 0x000fea000b800000 */
[----:B------:R-:W2:Y:S01]  /*07f0*/  SHFL.BFLY PT, R43, R62, 0x1, 0x1f ;  /* 0x0c201f003e2b7f89 */ /* 0x000ea200000e0000 */
[----:B-1----:R-:W-:-:S05]  /*0800*/  FADD.FTZ R64, R63, R64 ;  /* 0x000000403f407221 */ /* 0x002fca0000010000 */
[----:B0-----:R-:W0:Y:S01]  /*0810*/  SHFL.BFLY PT, R63, R64, 0x2, 0x1f ;  /* 0x0c401f00403f7f89 */ /* 0x001e2200000e0000 */
[----:B--2---:R-:W-:-:S05]  /*0820*/  FADD.FTZ R61, R62, R43 ;  /* 0x0000002b3e3d7221 */ /* 0x004fca0000010000 */
[----:B------:R-:W1:Y:S01]  /*0830*/  SHFL.BFLY PT, R43, R61, 0x2, 0x1f ;  /* 0x0c401f003d2b7f89 */ /* 0x000e6200000e0000 */
[----:B0-----:R-:W-:Y:S02]  /*0840*/  FADD.FTZ R42, R63, R64 ;  /* 0x000000403f2a7221 */ /* 0x001fe40000010000 */
[----:B-1----:R-:W-:-:S03]  /*0850*/  FADD.FTZ R61, R61, R43 ;  /* 0x0000002b3d3d7221 */ /* 0x002fc60000010000 */
[----:B------:R-:W0:Y:S04]  /*0860*/  SHFL.BFLY PT, R43, R42, 0x4, 0x1f ;  /* 0x0c801f002a2b7f89 */ /* 0x000e2800000e0000 */
[----:B------:R-:W1:Y:S01]  /*0870*/  SHFL.BFLY PT, R63, R61, 0x4, 0x1f ;  /* 0x0c801f003d3f7f89 */ /* 0x000e6200000e0000 */
[----:B0-----:R-:W-:Y:S02]  /*0880*/  FADD.FTZ R43, R42, R43 ;  /* 0x0000002b2a2b7221 */ /* 0x001fe40000010000 */
[----:B-1----:R-:W-:-:S03]  /*0890*/  FADD.FTZ R42, R61, R63 ;  /* 0x0000003f3d2a7221 */ /* 0x002fc60000010000 */
[----:B------:R-:W0:Y:S04]  /*08a0*/  SHFL.BFLY PT, R63, R43, 0x8, 0x1f ;  /* 0x0d001f002b3f7f89 */ /* 0x000e2800000e0000 */
[----:B------:R-:W1:Y:S01]  /*08b0*/  SHFL.BFLY PT, R62, R42, 0x8, 0x1f ;  /* 0x0d001f002a3e7f89 */ /* 0x000e6200000e0000 */
[----:B0-----:R-:W-:Y:S02]  /*08c0*/  FADD.FTZ R63, R43, R63 ;  /* 0x0000003f2b3f7221 */ /* 0x001fe40000010000 */
[----:B-1----:R-:W-:-:S03]  /*08d0*/  FADD.FTZ R62, R42, R62 ;  /* 0x0000003e2a3e7221 */ /* 0x002fc60000010000 */
[----:B------:R0:W1:Y:S04]  /*08e0*/  SHFL.BFLY PT, R64, R63, 0x10, 0x1f ;  /* 0x0e001f003f407f89 */ /* 0x00006800000e0000 */
[----:B------:R0:W2:Y:S02]  /*08f0*/  SHFL.BFLY PT, R61, R62, 0x10, 0x1f ;  /* 0x0e001f003e3d7f89 */ /* 0x0000a400000e0000 */
.L_x_639:
[----:B-1----:R-:W-:Y:S01]  /*0900*/  FADD.FTZ R64, R64, R63 ;  /* 0x0000003f40407221 */ /* 0x002fe20000010000 */
[----:B------:R-:W-:Y:S01]  /*0910*/  ISETP.NE.U32.AND P1, PT, RZ, c[0x0][0x218], PT ;  /* 0x00008600ff007a0c */ /* 0x000fe20003f25070 */
[----:B--2---:R-:W-:Y:S01]  /*0920*/  FADD.FTZ R43, R61, R62 ;  /* 0x0000003e3d2b7221 */ /* 0x004fe20000010000 */
[----:B------:R-:W-:Y:S01]  /*0930*/  ISETP.NE.U32.AND P2, PT, RZ, c[0x0][0x250], PT ;  /* 0x00009400ff007a0c */ /* 0x000fe20003f45070 */
[----:B------:R-:W-:Y:S01]  /*0940*/  FMUL.FTZ R42, R64, c[0x0][0x1e0] ;  /* 0x00007800402a7a20 */ /* 0x000fe20000410000 */
[----:B------:R-:W-:Y:S01]  /*0950*/  ISETP.NE.AND.EX P1, PT, RZ, c[0x0][0x21c], PT, P1 ;  /* 0x00008700ff007a0c */ /* 0x000fe20003f25310 */
[----:B------:R-:W-:Y:S01]  /*0960*/  FMUL.FTZ R43, R43, c[0x0][0x1e0] ;  /* 0x000078002b2b7a20 */ /* 0x000fe20000410000 */
[----:B------:R-:W-:-:S02]  /*0970*/  ISETP.NE.U32.AND P3, PT, RZ, c[0x0][0x258], PT ;  /* 0x00009600ff007a0c */ /* 0x000fc40003f65070 */
[----:B------:R-:W-:Y:S02]  /*0980*/  FSEL R42, R42, RZ, !P0 ;  /* 0x000000ff2a2a7208 */ /* 0x000fe40004000000 */
[----:B------:R-:W-:Y:S02]  /*0990*/  ISETP.NE.U32.AND P0, PT, RZ, c[0x0][0x258], PT ;  /* 0x00009600ff007a0c */ /* 0x000fe40003f05070 */
[----:B------:R-:W-:Y:S01]  /*09a0*/  ISETP.NE.AND.EX P2, PT, RZ, c[0x0][0x254], PT, P2 ;  /* 0x00009500ff007a0c */ /* 0x000fe20003f45320 */
[-CC-:B------:R-:W-:Y:S01]  /*09b0*/  FFMA.FTZ R61, R36, R43.reuse, R42.reuse ;  /* 0x0000002b243d7223 */ /* 0x180fe2000001002a */
[----:B------:R-:W-:Y:S01]  /*09c0*/  ISETP.NE.AND.EX P0, PT, RZ, c[0x0][0x25c], PT, P0 ;  /* 0x00009700ff007a0c */ /* 0x000fe20003f05300 */
[-CC-:B------:R-:W-:Y:S01]  /*09d0*/  FFMA.FTZ R37, R37, R43.reuse, R42.reuse ;  /* 0x0000002b25257223 */ /* 0x180fe2000001002a */
[----:B------:R-:W-:Y:S01]  /*09e0*/  ISETP.NE.AND.EX P3, PT, RZ, c[0x0][0x25c], PT, P3 ;  /* 0x00009700ff007a0c */ /* 0x000fe20003f65330 */
[-CC-:B------:R-:W-:Y:S02]  /*09f0*/  FFMA.FTZ R39, R39, R43.reuse, R42.reuse ;  /* 0x0000002b27277223 */ /* 0x180fe4000001002a */
[----:B------:R-:W-:-:S02]  /*0a00*/  FFMA.FTZ R36, R41, R43, R42 ;  /* 0x0000002b29247223 */ /* 0x000fc4000001002a */
[-CC-:B------:R-:W-:Y:S02]  /*0a10*/  FFMA.FTZ R46, R46, R43.reuse, R42.reuse ;  /* 0x0000002b2e2e7223 */ /* 0x180fe4000001002a */
[-CC-:B------:R-:W-:Y:S02]  /*0a20*/  FFMA.FTZ R54, R54, R43.reuse, R42.reuse ;  /* 0x0000002b36367223 */ /* 0x180fe4000001002a */
[-CC-:B------:R-:W-:Y:S02]  /*0a30*/  FFMA.FTZ R57, R57, R43.reuse, R42.reuse ;  /* 0x0000002b39397223 */ /* 0x180fe4000001002a */
[----:B------:R-:W-:Y:S02]  /*0a40*/  FFMA.FTZ R42, R60, R43, R42 ;  /* 0x0000002b3c2a7223 */ /* 0x000fe4000001002a */
[----:B------:R-:W-:Y:S02]  /*0a50*/  FADD.FTZ R44, R44, -R39 ;  /* 0x800000272c2c7221 */ /* 0x000fe40000010000 */
[----:B------:R-:W-:-:S02]  /*0a60*/  FADD.FTZ R46, R47, -R46 ;  /* 0x8000002e2f2e7221 */ /* 0x000fc40000010000 */
[----:B------:R-:W-:Y:S02]  /*0a70*/  FADD.FTZ R38, R38, -R61 ;  /* 0x8000003d26267221 */ /* 0x000fe40000010000 */
[----:B------:R-:W-:Y:S01]  /*0a80*/  FADD.FTZ R60, R40, -R37 ;  /* 0x80000025283c7221 */ /* 0x000fe20000010000 */
[C---:B------:R-:W-:Y:S01]  /*0a90*/  @P0 LEA R40, P5, R56.reuse, c[0x0][0x258], 0x5 ;  /* 0x0000960038280a11 */ /* 0x040fe200078a28ff */
[----:B------:R-:W-:Y:S02]  /*0aa0*/  FADD.FTZ R36, R45, -R36 ;  /* 0x800000242d247221 */ /* 0x000fe40000010000 */
[----:B------:R-:W-:Y:S01]  /*0ab0*/  FADD.FTZ R54, R55, -R54 ;  /* 0x8000003637367221 */ /* 0x000fe20000010000 */
[----:B------:R-:W-:Y:S01]  /*0ac0*/  @P0 LEA.HI.X R41, R56, c[0x0][0x25c], RZ, 0x5, P5 ;  /* 0x0000970038290a11 */ /* 0x000fe200028f2cff */
[----:B------:R-:W-:Y:S01]  /*0ad0*/  FADD.FTZ R58, R58, -R57 ;  /* 0x800000393a3a7221 */ /* 0x000fe20000010000 */
[----:B------:R-:W-:Y:S01]  /*0ae0*/  SHF.R.U32.HI R55, RZ, 0x1c, R56 ;  /* 0x0000001cff377819 */ /* 0x000fe20000011638 */
[----:B0-----:R-:W-:-:S02]  /*0af0*/  FADD.FTZ R62, R59, -R42 ;  /* 0x8000002a3b3e7221 */ /* 0x001fc40000010000 */
[C---:B------:R-:W-:Y:S02]  /*0b00*/  FMUL.FTZ R57, R53.reuse, R44 ;  /* 0x0000002c35397220 */ /* 0x040fe40000410000 */
[C---:B------:R-:W-:Y:S02]  /*0b10*/  FMUL.FTZ R59, R53.reuse, R46 ;  /* 0x0000002e353b7220 */ /* 0x040fe40000410000 */
[C---:B------:R-:W-:Y:S02]  /*0b20*/  FMUL.FTZ R47, R53.reuse, R38 ;  /* 0x00000026352f7220 */ /* 0x040fe40000410000 */
[C---:B------:R-:W-:Y:S02]  /*0b30*/  FMUL.FTZ R60, R53.reuse, R60 ;  /* 0x0000003c353c7220 */ /* 0x040fe40000410000 */
[C---:B------:R-:W-:Y:S02]  /*0b40*/  FMUL.FTZ R44, R53.reuse, R36 ;  /* 0x00000024352c7220 */ /* 0x040fe40000410000 */
[----:B------:R-:W-:-:S02]  /*0b50*/  FMUL.FTZ R54, R53, R54 ;  /* 0x0000003635367220 */ /* 0x000fc40000410000 */
[C---:B------:R-:W-:Y:S02]  /*0b60*/  FMUL.FTZ R61, R53.reuse, R58 ;  /* 0x0000003a353d7220 */ /* 0x040fe40000410000 */
[----:B------:R-:W-:Y:S02]  /*0b70*/  FMUL.FTZ R46, R53, R62 ;  /* 0x0000003e352e7220 */ /* 0x000fe40000410000 */
        /* <DEDUP_REMOVED lines=22> */
[----:B------:R-:W-:Y:S02]  /*0ce0*/  IADD3 R42, P4, R45, c[0x0][0x248], RZ ;  /* 0x000092002d2a7a10 */ /* 0x000fe40007f9e0ff */
[----:B------:R-:W-:Y:S02]  /*0cf0*/  @P2 F2FP.BF16.PACK_AB R59, RZ, R59 ;  /* 0x0000003bff3b223e */ /* 0x000fe400000010ff */
[----:B------:R-:W-:-:S02]  /*0d00*/  @P2 F2FP.BF16.PACK_AB R57, RZ, R57 ;  /* 0x00000039ff39223e */ /* 0x000fc400000010ff */
[----:B------:R-:W-:Y:S02]  /*0d10*/  @P2 F2FP.BF16.PACK_AB R47, RZ, R47 ;  /* 0x0000002fff2f223e */ /* 0x000fe400000010ff */
[-C--:B------:R-:W-:Y:S02]  /*0d20*/  F2FP.BF16.PACK_AB R39, R46, R61.reuse ;  /* 0x0000003d2e27723e */ /* 0x080fe400000010ff */
[----:B------:R-:W-:Y:S02]  /*0d30*/  IADD3.X R43, R55, c[0x0][0x24c], RZ, P4, !PT ;  /* 0x00009300372b7a10 */ /* 0x000fe400027fe4ff */
[----:B------:R-:W-:Y:S02]  /*0d40*/  @P2 F2FP.BF16.PACK_AB R46, RZ, R46 ;  /* 0x0000002eff2e223e */ /* 0x000fe400000010ff */
[----:B------:R-:W-:Y:S01]  /*0d50*/  @P2 F2FP.BF16.PACK_AB R54, RZ, R54 ;  /* 0x00000036ff36223e */ /* 0x000fe200000010ff */
[----:B------:R1:W-:Y:S01]  /*0d60*/  STG.E.128 [R42.64], R36 ;  /* 0x000000242a007986 */ /* 0x0003e2000c101d04 */
[----:B0-----:R-:W-:-:S02]  /*0d70*/  @P2 F2FP.BF16.PACK_AB R41, RZ, R61 ;  /* 0x0000003dff29223e */ /* 0x001fc400000010ff */
[----:B------:R-:W-:Y:S02]  /*0d80*/  @P2 F2FP.BF16.PACK_AB R44, RZ, R44 ;  /* 0x0000002cff2c223e */ /* 0x000fe400000010ff */
[----:B------:R-:W-:Y:S02]  /*0d90*/  @P2 F2FP.BF16.PACK_AB R60, RZ, R60 ;  /* 0x0000003cff3c223e */ /* 0x000fe400000010ff */
[----:B------:R-:W-:Y:S02]  /*0da0*/  @P2 PRMT R35, R41, 0x7610, R35 ;  /* 0x0000761029232816 */ /* 0x000fe40000000023 */
[----:B------:R-:W-:Y:S02]  /*0db0*/  @P2 IADD3 R40, P0, R45, c[0x0][0x250], RZ ;  /* 0x000094002d282a10 */ /* 0x000fe40007f1e0ff */
[----:B------:R-:W-:Y:S02]  /*0dc0*/  @P2 PRMT R34, R59, 0x7610, R34 ;  /* 0x000076103b222816 */ /* 0x000fe40000000022 */
[----:B------:R-:W-:-:S02]  /*0dd0*/  @P2 PRMT R33, R57, 0x7610, R33 ;  /* 0x0000761039212816 */ /* 0x000fc40000000021 */
[----:B------:R-:W-:Y:S02]  /*0de0*/  @P2 PRMT R32, R47, 0x7610, R32 ;  /* 0x000076102f202816 */ /* 0x000fe40000000020 */
[----:B------:R-:W-:Y:S02]  /*0df0*/  @P2 IADD3.X R41, R55, c[0x0][0x254], RZ, P0, !PT ;  /* 0x0000950037292a10 */ /* 0x000fe400007fe4ff */
[----:B------:R-:W-:Y:S02]  /*0e00*/  @P2 PRMT R35, R35, 0x5410, R46 ;  /* 0x0000541023232816 */ /* 0x000fe4000000002e */
[----:B------:R-:W-:Y:S02]  /*0e10*/  @P2 PRMT R34, R34, 0x5410, R54 ;  /* 0x0000541022222816 */ /* 0x000fe40000000036 */
[----:B------:R-:W-:Y:S02]  /*0e20*/  @P2 PRMT R33, R33, 0x5410, R44 ;  /* 0x0000541021212816 */ /* 0x000fe4000000002c */
[----:B------:R-:W-:-:S02]  /*0e30*/  @P2 PRMT R32, R32, 0x5410, R60 ;  /* 0x0000541020202816 */ /* 0x000fc4000000003c */
[----:B-1----:R-:W-:-:S03]  /*0e40*/  MOV R37, c[0x0][0x160] ;  /* 0x0000580000257a02 */ /* 0x002fc60000000f00 */
        /* <DEDUP_REMOVED lines=18> */
.L_x_634:
[----:B------:R-:W0:Y:S01]  /*0f70*/  S2R R24, SR_TID.X ;  /* 0x0000000000187919 */ /* 0x000e220000002100 */
        /* <DEDUP_REMOVED lines=30> */
[C---:B------:R-:W-:Y:S02]  /*1160*/  SHF.L.U64.HI R5, R4.reuse, 0x2, R5 ;  /* 0x0000000204057819 */ /* 0x040fe40000010205 */
[----:B------:R-:W-:Y:S01]  /*1170*/  SHF.L.U32 R4, R4, 0x2, RZ ;  /* 0x0000000204047819 */ /* 0x000fe200000006ff */
[----:B------:R-:W1:Y:S03]  /*1180*/  LDS R13, [R24.X4+0x200] ;  /* 0x00020000180d7984 */ /* 0x000e660000004800 */
        /* <DEDUP_REMOVED lines=23> */
.L_x_635:
[----:B------:R-:W-:Y:S01]  /*1300*/  HFMA2.MMA R61, -RZ, RZ, 0, 5.9604644775390625e-08 ;  /* 0x00000001ff3d7435 */ /* 0x000fe200000001ff */
[----:B------:R-:W-:-:S02]  /*1310*/  MOV R43, R63 ;  /* 0x0000003f002b7202 */ /* 0x000fc40000000f00 */
[----:B------:R-:W-:-:S03]  /*1320*/  MOV R42, 0x1340 ;  /* 0x00001340002a7802 */ /* 0x000fc60000000f00 */
[----:B-----5:R-:W-:Y:S05]  /*1330*/  CALL.REL.NOINC `($__internal_51_$__cuda_sm70_shflsync_bfly_p) ;  /* 0x0000033000007944 */ /* 0x020fea0003c00000 */
[----:B-1----:R-:W-:Y:S01]  /*1340*/  MOV R64, R61 ;  /* 0x0000003d00407202 */ /* 0x002fe20000000f00 */
[----:B0----5:R-:W-:Y:S05]  /*1350*/  BRA `(.L_x_638) ;  /* 0xfffff48000007947 */ /* 0x021fea000383ffff */
.L_x_636:
[----:B------:R-:W-:Y:S01]  /*1360*/  MOV R43, R62 ;  /* 0x0000003e002b7202 */ /* 0x000fe20000000f00 */
[----:B------:R-:W-:Y:S01]  /*1370*/  IMAD.MOV.U32 R61, RZ, RZ, 0x1 ;  /* 0x00000001ff3d7424 */ /* 0x000fe200078e00ff */
[----:B------:R-:W-:Y:S02]  /*1380*/  MOV R42, 0x13a0 ;  /* 0x000013a0002a7802 */ /* 0x000fe40000000f00 */
[----:B01---5:R-:W-:Y:S05]  /*1390*/  CALL.REL.NOINC `($__internal_51_$__cuda_sm70_shflsync_bfly_p) ;  /* 0x000002d000007944 */ /* 0x023fea0003c00000 */
[----:B------:R-:W-:Y:S01]  /*13a0*/  FADD.FTZ R63, R63, R64 ;  /* 0x000000403f3f7221 */ /* 0x000fe20000010000 */
[----:B------:R-:W-:Y:S01]  /*13b0*/  MOV R42, 0x1400 ;  /* 0x00001400002a7802 */ /* 0x000fe20000000f00 */
[----:B-1----:R-:W-:Y:S01]  /*13c0*/  FADD.FTZ R62, R62, R61 ;  /* 0x0000003d3e3e7221 */ /* 0x002fe20000010000 */
[----:B------:R-:W-:Y:S02]  /*13d0*/  HFMA2.MMA R61, -RZ, RZ, 0, 1.1920928955078125e-07 ;  /* 0x00000002ff3d7435 */ /* 0x000fe400000001ff */
[----:B------:R-:W-:-:S04]  /*13e0*/  MOV R43, R63 ;  /* 0x0000003f002b7202 */ /* 0x000fc80000000f00 */
[----:B0----5:R-:W-:Y:S05]  /*13f0*/  CALL.REL.NOINC `($__internal_51_$__cuda_sm70_shflsync_bfly_p) ;  /* 0x0000027000007944 */ /* 0x021fea0003c00000 */
[----:B-1----:R-:W-:Y:S01]  /*1400*/  MOV R64, R61 ;  /* 0x0000003d00407202 */ /* 0x002fe20000000f00 */
[----:B------:R-:W-:Y:S01]  /*1410*/  HFMA2.MMA R61, -RZ, RZ, 0, 1.1920928955078125e-07 ;  /* 0x00000002ff3d7435 */ /* 0x000fe200000001ff */
[----:B------:R-:W-:-:S02]  /*1420*/  MOV R43, R62 ;  /* 0x0000003e002b7202 */ /* 0x000fc40000000f00 */
[----:B------:R-:W-:-:S03]  /*1430*/  MOV R42, 0x1450 ;  /* 0x00001450002a7802 */ /* 0x000fc60000000f00 */
[----:B0----5:R-:W-:Y:S05]  /*1440*/  CALL.REL.NOINC `($__internal_51_$__cuda_sm70_shflsync_bfly_p) ;  /* 0x0000022000007944 */ /* 0x021fea0003c00000 */
[----:B------:R-:W-:Y:S01]  /*1450*/  FADD.FTZ R63, R64, R63 ;  /* 0x0000003f403f7221 */ /* 0x000fe20000010000 */
[----:B------:R-:W-:Y:S01]  /*1460*/  MOV R42, 0x14b0 ;  /* 0x000014b0002a7802 */ /* 0x000fe20000000f00 */
[----:B-1----:R-:W-:Y:S01]  /*1470*/  FADD.FTZ R62, R62, R61 ;  /* 0x0000003d3e3e7221 */ /* 0x002fe20000010000 */
[----:B------:R-:W-:Y:S02]  /*1480*/  MOV R61, 0x4 ;  /* 0x00000004003d7802 */ /* 0x000fe40000000f00 */
[----:B------:R-:W-:Y:S02]  /*1490*/  MOV R43, R63 ;  /* 0x0000003f002b7202 */ /* 0x000fe40000000f00 */
[----:B0----5:R-:W-:Y:S05]  /*14a0*/  CALL.REL.NOINC `($__internal_51_$__cuda_sm70_shflsync_bfly_p) ;  /* 0x000001c000007944 */ /* 0x021fea0003c00000 */
[----:B-1----:R-:W-:Y:S01]  /*14b0*/  IMAD.MOV.U32 R64, RZ, RZ, R61 ;  /* 0x000000ffff407224 */ /* 0x002fe200078e003d */
[----:B------:R-:W-:Y:S01]  /*14c0*/  HFMA2.MMA R61, -RZ, RZ, 0, 2.384185791015625e-07 ;  /* 0x00000004ff3d7435 */ /* 0x000fe200000001ff */
[----:B------:R-:W-:Y:S02]  /*14d0*/  MOV R43, R62 ;  /* 0x0000003e002b7202 */ /* 0x000fe40000000f00 */
[----:B------:R-:W-:-:S03]  /*14e0*/  MOV R42, 0x1500 ;  /* 0x00001500002a7802 */ /* 0x000fc60000000f00 */
[----:B0----5:R-:W-:Y:S05]  /*14f0*/  CALL.REL.NOINC `($__internal_51_$__cuda_sm70_shflsync_bfly_p) ;  /* 0x0000017000007944 */ /* 0x021fea0003c00000 */
[----:B------:R-:W-:Y:S01]  /*1500*/  FADD.FTZ R63, R64, R63 ;  /* 0x0000003f403f7221 */ /* 0x000fe20000010000 */
[----:B------:R-:W-:Y:S01]  /*1510*/  MOV R42, 0x1560 ;  /* 0x00001560002a7802 */ /* 0x000fe20000000f00 */
[----:B-1----:R-:W-:Y:S01]  /*1520*/  FADD.FTZ R62, R62, R61 ;  /* 0x0000003d3e3e7221 */ /* 0x002fe20000010000 */
[----:B------:R-:W-:-:S02]  /*1530*/  MOV R61, 0x8 ;  /* 0x00000008003d7802 */ /* 0x000fc40000000f00 */
[----:B------:R-:W-:Y:S02]  /*1540*/  MOV R43, R63 ;  /* 0x0000003f002b7202 */ /* 0x000fe40000000f00 */
[----:B0----5:R-:W-:Y:S05]  /*1550*/  CALL.REL.NOINC `($__internal_51_$__cuda_sm70_shflsync_bfly_p) ;  /* 0x0000011000007944 */ /* 0x021fea0003c00000 */
[----:B-1----:R-:W-:Y:S01]  /*1560*/  MOV R64, R61 ;  /* 0x0000003d00407202 */ /* 0x002fe20000000f00 */
[----:B------:R-:W-:Y:S01]  /*1570*/  HFMA2.MMA R61, -RZ, RZ, 0, 4.76837158203125e-07 ;  /* 0x00000008ff3d7435 */ /* 0x000fe200000001ff */
[----:B------:R-:W-:Y:S02]  /*1580*/  MOV R43, R62 ;  /* 0x0000003e002b7202 */ /* 0x000fe40000000f00 */
[----:B------:R-:W-:-:S03]  /*1590*/  MOV R42, 0x15b0 ;  /* 0x000015b0002a7802 */ /* 0x000fc60000000f00 */
[----:B0----5:R-:W-:Y:S05]  /*15a0*/  CALL.REL.NOINC `($__internal_51_$__cuda_sm70_shflsync_bfly_p) ;  /* 0x000000c000007944 */ /* 0x021fea0003c00000 */
[----:B------:R-:W-:Y:S01]  /*15b0*/  FADD.FTZ R63, R64, R63 ;  /* 0x0000003f403f7221 */ /* 0x000fe20000010000 */
[----:B------:R-:W-:Y:S01]  /*15c0*/  MOV R42, 0x1610 ;  /* 0x00001610002a7802 */ /* 0x000fe20000000f00 */
[----:B-1----:R-:W-:Y:S02]  /*15d0*/  FADD.FTZ R62, R62, R61 ;  /* 0x0000003d3e3e7221 */ /* 0x002fe40000010000 */
[----:B------:R-:W-:Y:S01]  /*15e0*/  IMAD.MOV.U32 R61, RZ, RZ, 0x10 ;  /* 0x00000010ff3d7424 */ /* 0x000fe200078e00ff */
[----:B------:R-:W-:Y:S02]  /*15f0*/  MOV R43, R63 ;  /* 0x0000003f002b7202 */ /* 0x000fe40000000f00 */
[----:B0----5:R-:W-:Y:S05]  /*1600*/  CALL.REL.NOINC `($__internal_51_$__cuda_sm70_shflsync_bfly_p) ;  /* 0x0000006000007944 */ /* 0x021fea0003c00000 */
[----:B-1----:R-:W-:Y:S01]  /*1610*/  MOV R64, R61 ;  /* 0x0000003d00407202 */ /* 0x002fe20000000f00 */
[----:B------:R-:W-:Y:S01]  /*1620*/  HFMA2.MMA R61, -RZ, RZ, 0, 9.5367431640625e-07 ;  /* 0x00000010ff3d7435 */ /* 0x000fe200000001ff */
[----:B------:R-:W-:-:S02]  /*1630*/  MOV R43, R62 ;  /* 0x0000003e002b7202 */ /* 0x000fc40000000f00 */
[----:B------:R-:W-:-:S03]  /*1640*/  MOV R42, 0x1660 ;  /* 0x00001660002a7802 */ /* 0x000fc60000000f00 */
[----:B0----5:R-:W-:Y:S05]  /*1650*/  CALL.REL.NOINC `($__internal_51_$__cuda_sm70_shflsync_bfly_p) ;  /* 0x0000001000007944 */ /* 0x021fea0003c00000 */
[----:B01---5:R-:W-:Y:S05]  /*1660*/  BRA `(.L_x_639) ;  /* 0xfffff29000007947 */ /* 0x023fea000383ffff */
        .weak           $__internal_51_$__cuda_sm70_shflsync_bfly_p
        .type           $__internal_51_$__cuda_sm70_shflsync_bfly_p,@function
        .size           $__internal_51_$__cuda_sm70_shflsync_bfly_p,(.L_x_1586 - $__internal_51_$__cuda_sm70_shflsync_bfly_p)
$__internal_51_$__cuda_sm70_shflsync_bfly_p:
[----:B------:R0:W-:Y:S04]  /*1670*/  STL [R1+0x4], R2 ;  /* 0x0000040201007387 */ /* 0x0001e80000100800 */
[----:B------:R1:W-:Y:S01]  /*1680*/  STL [R1], R0 ;  /* 0x0000000001007387 */ /* 0x0003e20000100800 */
[----:B0-----:R-:W-:Y:S01]  /*1690*/  MOV R2, 0xffffffff ;  /* 0xffffffff00027802 */ /* 0x001fe20000000f00 */
[----:B-1----:R-:W-:-:S03]  /*16a0*/  HFMA2.MMA R0, -RZ, RZ, 0, 1.847743988037109375e-06 ;  /* 0x0000001fff007435 */ /* 0x002fc600000001ff */
[----:B------:R-:W-:Y:S04]  /*16b0*/  WARPSYNC R2 ;  /* 0x0000000200007348 */ /* 0x000fe80003800000 */
[----:B------:R0:W1:Y:S04]  /*16c0*/  SHFL.BFLY PT, R61, R43, R61, R0 ;  /* 0x0c00003d2b3d7389 */ /* 0x00006800000e0000 */
[----:B0-----:R0:W5:Y:S04]  /*16d0*/  LDL.LU R2, [R1+0x4] ;  /* 0x0000040001027983 */ /* 0x0011680000300800 */
[----:B------:R0:W5:Y:S01]  /*16e0*/  LDL.LU R0, [R1] ;  /* 0x0000000001007983 */ /* 0x0001620000300800 */
[----:B------:R-:W-:-:S04]  /*16f0*/  MOV R43, 0x0 ;  /* 0x00000000002b7802 */ /* 0x000fc80000000f00 */
[----:B------:R-:W-:Y:S05]  /*1700*/  RET.REL.NODEC R42 `(_ZN10layer_norm31ln_parallel_residual_bwd_kernelINS_13Kernel_traitsIf13__nv_bfloat16fS2_fjLj256ELj1ELj4ELj1ELj16ENS_18Kernel_traits_baseILj256EfS2_fS2_fjLj128EEEEELb0ELb1ELb1EEEvNS_9BwdParamsE) ;  /* 0xffffe8f02a007950 */ /* 0x000fea0003c3ffff */
.L_x_640:
        /* <DEDUP_REMOVED lines=15> */
.L_x_1586:


//--------------------- .text._ZN10layer_norm31ln_parallel_residual_bwd_kernelINS_13Kernel_traitsIf13__nv_bfloat16fS2_fjLj256ELj1ELj4ELj1ELj16ENS_18Kernel_traits_baseILj256EfS2_fS2_fjLj128EEEEELb1ELb0ELb0EEEvNS_9BwdParamsE --------------------------
	.section	.text._ZN10layer_norm31ln_parallel_residual_bwd_kernelINS_13Kernel_traitsIf13__nv_bfloat16fS2_fjLj256ELj1ELj4ELj1ELj16ENS_18Kernel_traits_baseILj256EfS2_fS2_fjLj128EEEEELb1ELb0ELb0EEEvNS_9BwdParamsE,"ax",@progbits
	.sectioninfo	@"SHI_REGISTERS=128"
	.align	128
        .global         _ZN10layer_norm31ln_parallel_residual_bwd_kernelINS_13Kernel_traitsIf13__nv_bfloat16fS2_fjLj256ELj1ELj4ELj1ELj16ENS_18Kernel_traits_baseILj256EfS2_fS2_fjLj128EEEEELb1ELb0ELb0EEEvNS_9BwdParamsE
        .type           _ZN10layer_norm31ln_parallel_residual_bwd_kernelINS_13Kernel_traitsIf13__nv_bfloat16fS2_fjLj256ELj1ELj4ELj1ELj16ENS_18Kernel_traits_baseILj256EfS2_fS2_fjLj128EEEEELb1ELb0ELb0EEEvNS_9BwdParamsE,@function
        .size           _ZN10layer_norm31ln_parallel_residual_bwd_kernelINS_13Kernel_traitsIf13__nv_bfloat16fS2_fjLj256ELj1ELj4ELj1ELj16ENS_18Kernel_traits_baseILj256EfS2_fS2_fjLj128EEEEELb1ELb0ELb0EEEvNS_9BwdParamsE,(.L_x_1587 - _ZN10layer_norm31ln_parallel_residual_bwd_kernelINS_13Kernel_traitsIf13__nv_bfloat16fS2_fjLj256ELj1ELj4ELj1ELj16ENS_18Kernel_traits_baseILj256EfS2_fS2_fjLj128EEEEELb1ELb0ELb0EEEvNS_9BwdParamsE)
        .other          _ZN10layer_norm31ln_parallel_residual_bwd_kernelINS_13Kernel_traitsIf13__nv_bfloat16fS2_fjLj256ELj1ELj4ELj1ELj16ENS_18Kernel_traits_baseILj256EfS2_fS2_fjLj128EEEEELb1ELb0ELb0EEEvNS_9BwdParamsE,@"STO_CUDA_ENTRY STV_DEFAULT"
_ZN10layer_norm31ln_parallel_residual_bwd_kernelINS_13Kernel_traitsIf13__nv_bfloat16fS2_fjLj256ELj1ELj4ELj1ELj16ENS_18Kernel_traits_baseILj256EfS2_fS2_fjLj128EEEEELb1ELb0ELb0EEEvNS_9BwdParamsE:
.text._ZN10layer_norm31ln_parallel_residual_bwd_kernelINS_13Kernel_traitsIf13__nv_bfloat16fS2_fjLj256ELj1ELj4ELj1ELj16ENS_18Kernel_traits_baseILj256EfS2_fS2_fjLj128EEEEELb1ELb0ELb0EEEvNS_9BwdParamsE:
        /* <DEDUP_REMOVED lines=40> */
.L_x_648:
[----:B------:R-:W-:-:S04]  /*0280*/  IMAD.MOV.U32 R73, RZ, RZ, 0x4 ;  /* 0x00000004ff497424 */ /* 0x000fc800078e00ff */
[----:B------:R-:W-:-:S06]  /*0290*/  IMAD.WIDE R88, R0, R73, c[0x0][0x1a8] ;  /* 0x00006a0000587625 */ /* 0x000fcc00078e0249 */
[----:B-----5:R1:W5:Y:S01]  /*02a0*/  LDG.E R88, [R88.64] ;  /* 0x0000000458587981 */ /* 0x020362000c1e1900 */
[----:B------:R-:W-:Y:S01]  /*02b0*/  IMAD R3, R0, c[0x0][0x168], RZ ;  /* 0x00005a0000037a24 */ /* 0x000fe200078e02ff */
[----:B------:R-:W-:Y:S01]  /*02c0*/  BSSY B0, `(.L_x_642) ;  /* 0x000009d000007945 */ /* 0x000fe20003800000 */
[----:B------:R-:W-:Y:S01]  /*02d0*/  MOV R75, RZ ;  /* 0x000000ff004b7202 */ /* 0x000fe20000000f00 */
[----:B------:R-:W-:Y:S02]  /*02e0*/  IMAD.MOV.U32 R77, RZ, RZ, RZ ;  /* 0x000000ffff4d7224 */ /* 0x000fe400078e00ff */
[----:B------:R-:W-:-:S04]  /*02f0*/  SHF.R.S32.HI R72, RZ, 0x1f, R3 ;  /* 0x0000001fff487819 */ /* 0x000fc80000011403 */
[----:B------:R-:W-:-:S04]  /*0300*/  LEA.HI R3, R72, R3, RZ, 0x3 ;  /* 0x0000000348037211 */ /* 0x000fc800078f18ff */
[----:B------:R-:W-:Y:S01]  /*0310*/  LEA.HI.SX32 R3, R3, R2, 0x1d ;  /* 0x0000000203037211 */ /* 0x000fe200078feaff */
[----:B------:R-:W-:Y:S05]  /*0320*/  @!P2 BRA `(.L_x_643) ;  /* 0x000009600000a947 */ /* 0x000fea0003800000 */
[----:B-1----:R-:W-:Y:S01]  /*0330*/  ISETP.NE.U32.AND P0, PT, RZ, c[0x0][0x250], PT ;  /* 0x00009400ff007a0c */ /* 0x002fe20003f05070 */
[----:B------:R-:W-:Y:S01]  /*0340*/  IMAD.WIDE R72, R0, R73, c[0x0][0x1a0] ;  /* 0x0000680000487625 */ /* 0x000fe200078e0249 */
[C---:B------:R-:W-:Y:S02]  /*0350*/  LEA R104, P1, R3.reuse, c[0x0][0x188], 0x5 ;  /* 0x0000620003687a11 */ /* 0x040fe400078228ff */
[----:B------:R-:W-:Y:S02]  /*0360*/  ISETP.NE.AND.EX P0, PT, RZ, c[0x0][0x254], PT, P0 ;  /* 0x00009500ff007a0c */ /* 0x000fe40003f05300 */
[C---:B------:R-:W-:Y:S01]  /*0370*/  SHF.L.U32 R90, R3.reuse, 0x3, RZ ;  /* 0x00000003035a7819 */ /* 0x040fe200000006ff */
[----:B------:R1:W2:Y:S01]  /*0380*/  LDG.E R103, [R72.64] ;  /* 0x0000000448677981 */ /* 0x0002a2000c1e1900 */
[----:B------:R-:W-:Y:S02]  /*0390*/  LEA.HI.X R105, R3, c[0x0][0x18c], RZ, 0x5, P1 ;  /* 0x0000630003697a11 */ /* 0x000fe400008f2cff */
[----:B------:R-:W-:-:S02]  /*03a0*/  SHF.R.U32.HI R75, RZ, 0x1d, R3 ;  /* 0x0000001dff4b7819 */ /* 0x000fc40000011603 */
[C---:B------:R-:W-:Y:S01]  /*03b0*/  IADD3 R92, P1, R90.reuse, c[0x0][0x190], RZ ;  /* 0x000064005a5c7a10 */ /* 0x040fe20007f3e0ff */
[----:B------:R-:W-:Y:S01]  /*03c0*/  IMAD.MOV.U32 R74, RZ, RZ, 0x10 ;  /* 0x00000010ff4a7424 */ /* 0x000fe200078e00ff */
[----:B------:R3:W4:Y:S02]  /*03d0*/  LDG.E.128 R76, [R104.64] ;  /* 0x00000004684c7981 */ /* 0x000724000c1e1d00 */
[C---:B------:R-:W-:Y:S02]  /*03e0*/  IADD3.X R93, R75.reuse, c[0x0][0x194], RZ, P1, !PT ;  /* 0x000065004b5d7a10 */ /* 0x040fe40000ffe4ff */
[----:B------:R-:W-:Y:S01]  /*03f0*/  @P0 IADD3 R90, P1, R90, c[0x0][0x198], RZ ;  /* 0x000066005a5a0a10 */ /* 0x000fe20007f3e0ff */
[----:B------:R3:W4:Y:S03]  /*0400*/  LDG.E.128 R80, [R104.64+0x10] ;  /* 0x0000100468507981 */ /* 0x000726000c1e1d00 */
[----:B------:R-:W-:Y:S01]  /*0410*/  @P0 IADD3.X R91, R75, c[0x0][0x19c], RZ, P1, !PT ;  /* 0x000067004b5b0a10 */ /* 0x000fe20000ffe4ff */
[CC--:B------:R-:W-:Y:S01]  /*0420*/  IMAD.WIDE.U32 R84, R3.reuse, R74.reuse, c[0x0][0x208] ;  /* 0x0000820003547625 */ /* 0x0c0fe200078e004a */
[----:B------:R-:W4:Y:S03]  /*0430*/  LDG.E.64 R92, [R92.64] ;  /* 0x000000045c5c7981 */ /* 0x000f26000c1e1b00 */
[----:B-1----:R-:W-:Y:S01]  /*0440*/  IMAD.WIDE.U32 R72, R3, R74, c[0x0][0x210] ;  /* 0x0000840003487625 */ /* 0x002fe200078e004a */
[----:B------:R-:W4:Y:S04]  /*0450*/  @P0 LDG.E.64 R90, [R90.64] ;  /* 0x000000045a5a0981 */ /* 0x000f28000c1e1b00 */
[----:B------:R-:W4:Y:S04]  /*0460*/  LDG.E.128 R84, [R84.64] ;  /* 0x0000000454547981 */ /* 0x000f28000c1e1d00 */
[----:B------:R-:W4:Y:S01]  /*0470*/  LDG.E.128 R72, [R72.64] ;  /* 0x0000000448487981 */ /* 0x000f22000c1e1d00 */
[----:B------:R-:W-:-:S04]  /*0480*/  ISETP.NE.U32.AND P1, PT, RZ, c[0x0][0x218], PT ;  /* 0x00008600ff007a0c */ /* 0x000fc80003f25070 */
[----:B------:R-:W-:-:S13]  /*0490*/  ISETP.NE.AND.EX P1, PT, RZ, c[0x0][0x21c], PT, P1 ;  /* 0x00008700ff007a0c */ /* 0x000fda0003f25310 */
[----:B---3--:R-:W-:-:S04]  /*04a0*/  @P1 LEA R104, P3, R3, c[0x0][0x218], 0x5 ;  /* 0x0000860003681a11 */ /* 0x008fc800078628ff */
[----:B------:R-:W-:-:S05]  /*04b0*/  @P1 LEA.HI.X R105, R3, c[0x0][0x21c], RZ, 0x5, P3 ;  /* 0x0000870003691a11 */ /* 0x000fca00018f2cff */
[----:B------:R1:W5:Y:S04]  /*04c0*/  @P1 LDG.E.128 R8, [R104.64] ;  /* 0x0000000468081981 */ /* 0x000368000c1e1d00 */
[----:B------:R1:W5:Y:S01]  /*04d0*/  @P1 LDG.E.128 R4, [R104.64+0x10] ;  /* 0x0000100468041981 */ /* 0x000362000c1e1d00 */
[----:B0-----:R-:W-:-:S04]  /*04e0*/  ISETP.NE.AND P1, PT, R102, RZ, PT ;  /* 0x000000ff6600720c */ /* 0x001fc80003f25270 */
[----:B--2---:R-:W-:-:S05]  /*04f0*/  FSEL R103, R103, RZ, !P1 ;  /* 0x000000ff67677208 */ /* 0x004fca0004800000 */
[--C-:B----4-:R-:W-:Y:S02]  /*0500*/  FADD.FTZ R117, R79, -R103.reuse ;  /* 0x800000674f757221 */ /* 0x110fe40000010000 */
[--C-:B------:R-:W-:Y:S02]  /*0510*/  FADD.FTZ R119, R78, -R103.reuse ;  /* 0x800000674e777221 */ /* 0x100fe40000010000 */
[--C-:B------:R-:W-:Y:S02]  /*0520*/  FADD.FTZ R125, R76, -R103.reuse ;  /* 0x800000674c7d7221 */ /* 0x100fe40000010000 */
[----:B------:R-:W-:Y:S01]  /*0530*/  FADD.FTZ R113, R81, -R103 ;  /* 0x8000006751717221 */ /* 0x000fe20000010000 */
[C-C-:B------:R-:W-:Y:S02]  /*0540*/  @P0 SHF.R.U64 R79, R90.reuse, 0x10, R91.reuse ;  /* 0x000000105a4f0819 */ /* 0x140fe4000000125b */
[----:B------:R-:W-:Y:S02]  /*0550*/  @P0 SHF.R.U64 R78, R90, 0x8, R91 ;  /* 0x000000085a4e0819 */ /* 0x000fe4000000125b */
[----:B------:R-:W-:-:S02]  /*0560*/  PRMT R121, RZ, 0x5410, R87 ;  /* 0x00005410ff797816 */ /* 0x000fc40000000057 */
[----:B------:R-:W-:Y:S02]  /*0570*/  PRMT R110, RZ, 0x7610, R87 ;  /* 0x00007610ff6e7816 */ /* 0x000fe40000000057 */
[----:B------:R-:W-:Y:S02]  /*0580*/  @P0 PRMT R100, R79, 0x7610, R100 ;  /* 0x000076104f640816 */ /* 0x000fe40000000064 */
[----:B------:R-:W-:Y:S02]  /*0590*/  @P0 PRMT R101, R78, 0x7610, R101 ;  /* 0x000076104e650816 */ /* 0x000fe40000000065 */
[----:B------:R-:W-:Y:S02]  /*05a0*/  @P0 PRMT R99, R90, 0x7610, R99 ;  /* 0x000076105a630816 */ /* 0x000fe40000000063 */
[----:B------:R-:W-:Y:S02]  /*05b0*/  @P0 SHF.R.U32.HI R79, RZ, 0x10, R91 ;  /* 0x00000010ff4f0819 */ /* 0x000fe4000001165b */
[----:B------:R-:W-:-:S02]  /*05c0*/  PRMT R87, RZ, 0x5410, R72 ;  /* 0x00005410ff577816 */ /* 0x000fc40000000048 */
[----:B------:R-:W-:Y:S02]  /*05d0*/  @P0 PRMT R98, R91, 0x7610, R98 ;  /* 0x000076105b620816 */ /* 0x000fe40000000062 */
[--C-:B------:R-:W-:Y:S02]  /*05e0*/  @P0 SHF.R.U64 R90, R90, 0x18, R91.reuse ;  /* 0x000000185a5a0819 */ /* 0x100fe4000000125b */
[--C-:B------:R-:W-:Y:S02]  /*05f0*/  @P0 SHF.R.U32.HI R78, RZ, 0x8, R91.reuse ;  /* 0x00000008ff4e0819 */ /* 0x100fe4000001165b */
[----:B------:R-:W-:Y:S02]  /*0600*/  PRMT R72, RZ, 0x7610, R72 ;  /* 0x00007610ff487816 */ /* 0x000fe40000000048 */
[----:B------:R-:W-:Y:S01]  /*0610*/  @P0 SHF.R.U32.HI R91, RZ, 0x18, R91 ;  /* 0x00000018ff5b0819 */ /* 0x000fe2000001165b */
[--C-:B------:R-:W-:Y:S01]  /*0620*/  FADD.FTZ R115, R80, -R103.reuse ;  /* 0x8000006750737221 */ /* 0x100fe20000010000 */
[--C-:B------:R-:W-:Y:S01]  /*0630*/  PRMT R81, RZ, 0x5410, R84.reuse ;  /* 0x00005410ff517816 */ /* 0x100fe20000000054 */
[----:B------:R-:W-:Y:S01]  /*0640*/  FADD.FTZ R111, R82, -R103 ;  /* 0x80000067526f7221 */ /* 0x000fe20000010000 */
[----:B------:R-:W-:Y:S01]  /*0650*/  @P0 PRMT R95, R79, 0x7610, R95 ;  /* 0x000076104f5f0816 */ /* 0x000fe2000000005f */
[----:B------:R-:W-:Y:S01]  /*0660*/  FMUL.FTZ R80, R20, R87 ;  /* 0x0000005714507220 */ /* 0x000fe20000410000 */
[----:B------:R-:W-:Y:S01]  /*0670*/  PRMT R84, RZ, 0x7610, R84 ;  /* 0x00007610ff547816 */ /* 0x000fe20000000054 */
[----:B-----5:R-:W-:Y:S01]  /*0680*/  FMUL.FTZ R79, R88, R125 ;  /* 0x0000007d584f7220 */ /* 0x020fe20000410000 */
[----:B------:R-:W-:Y:S01]  /*0690*/  @P0 PRMT R94, R91, 0x7610, R94 ;  /* 0x000076105b5e0816 */ /* 0x000fe2000000005e */
[----:B------:R-:W-:Y:S01]  /*06a0*/  FMUL.FTZ R82, R21, R72 ;  /* 0x0000004815527220 */ /* 0x000fe20000410000 */
[----:B------:R-:W-:Y:S01]  /*06b0*/  PRMT R91, RZ, 0x5410, R73 ;  /* 0x00005410ff5b7816 */ /* 0x000fe20000000049 */
[----:B------:R-:W-:Y:S01]  /*06c0*/  FADD.FTZ R123, R77, -R103 ;  /* 0x800000674d7b7221 */ /* 0x000fe20000010000 */
[--C-:B------:R-:W-:Y:S01]  /*06d0*/  SHF.R.U32.HI R109, RZ, 0x18, R93.reuse ;  /* 0x00000018ff6d7819 */ /* 0x100fe2000001165d */
[----:B------:R-:W-:Y:S01]  /*06e0*/  IMAD.MOV.U32 R106, RZ, RZ, R92 ;  /* 0x000000ffff6a7224 */ /* 0x000fe200078e005c */
[----:B------:R-:W-:Y:S01]  /*06f0*/  SHF.R.U32.HI R108, RZ, 0x10, R93 ;  /* 0x00000010ff6c7819 */ /* 0x000fe2000001165d */
[----:B------:R-:W-:Y:S01]  /*0700*/  FADD.FTZ R44, R44, R81 ;  /* 0x000000512c2c7221 */ /* 0x000fe20000010000 */
[--C-:B------:R-:W-:Y:S01]  /*0710*/  SHF.R.U32.HI R107, RZ, 0x8, R93.reuse ;  /* 0x00000008ff6b7819 */ /* 0x100fe2000001165d */
[----:B------:R-:W-:Y:S01]  /*0720*/  FFMA.FTZ R80, R12, R81, R80 ;  /* 0x000000510c507223 */ /* 0x000fe20000010050 */
[----:B-1----:R-:W-:Y:S01]  /*0730*/  MOV R105, R93 ;  /* 0x0000005d00697202 */ /* 0x002fe20000000f00 */
[----:B------:R-:W-:Y:S01]  /*0740*/  FFMA.FTZ R48, R79, R81, R48 ;  /* 0x000000514f307223 */ /* 0x000fe20000010030 */
[C-C-:B------:R-:W-:Y:S01]  /*0750*/  SHF.R.U64 R89, R92.reuse, 0x18, R93.reuse ;  /* 0x000000185c597819 */ /* 0x140fe2000000125d */
[----:B------:R-:W-:Y:S01]  /*0760*/  FFMA.FTZ R81, R13, R84, R82 ;  /* 0x000000540d517223 */ /* 0x000fe20000010052 */
[----:B------:R-:W-:-:S02]  /*0770*/  SHF.R.U64 R76, R92, 0x10, R93 ;  /* 0x000000105c4c7819 */ /* 0x000fc4000000125d */
[----:B------:R-:W-:Y:S01]  /*0780*/  SHF.R.U64 R77, R92, 0x8, R93 ;  /* 0x000000085c4d7819 */ /* 0x000fe2000000125d */
[----:B------:R-:W-:Y:S01]  /*0790*/  FADD.FTZ R103, R83, -R103 ;  /* 0x8000006753677221 */ /* 0x000fe20000010000 */
[--C-:B------:R-:W-:Y:S01]  /*07a0*/  PRMT R93, RZ, 0x5410, R86.reuse ;  /* 0x00005410ff5d7816 */ /* 0x100fe20000000056 */
[----:B------:R-:W-:Y:S01]  /*07b0*/  FMUL.FTZ R82, R88, R117 ;  /* 0x0000007558527220 */ /* 0x000fe20000410000 */
[----:B------:R-:W-:Y:S02]  /*07c0*/  PRMT R92, RZ, 0x7610, R86 ;  /* 0x00007610ff5c7816 */ /* 0x000fe40000000056 */
[----:B------:R-:W-:Y:S01]  /*07d0*/  @P0 PRMT R96, R78, 0x7610, R96 ;  /* 0x000076104e600816 */ /* 0x000fe20000000060 */
[C---:B------:R-:W-:Y:S01]  /*07e0*/  FMUL.FTZ R78, R88.reuse, R123 ;  /* 0x0000007b584e7220 */ /* 0x040fe20000410000 */
[----:B------:R-:W-:Y:S01]  /*07f0*/  PRMT R104, RZ, 0x5410, R85 ;  /* 0x00005410ff687816 */ /* 0x000fe20000000055 */
[----:B------:R-:W-:Y:S01]  /*0800*/  FMUL.FTZ R83, R88, R119 ;  /* 0x0000007758537220 */ /* 0x000fe20000410000 */
[----:B------:R-:W-:Y:S01]  /*0810*/  PRMT R86, RZ, 0x7610, R73 ;  /* 0x00007610ff567816 */ /* 0x000fe20000000049 */
[----:B------:R-:W-:Y:S01]  /*0820*/  FMUL.FTZ R73, R22, R91 ;  /* 0x0000005b16497220 */ /* 0x000fe20000410000 */
[----:B------:R-:W-:Y:S01]  /*0830*/  PRMT R117, RZ, 0x5410, R74 ;  /* 0x00005410ff757816 */ /* 0x000fe2000000004a */
[----:B------:R-:W-:Y:S01]  /*0840*/  FADD.FTZ R45, R45, R84 ;  /* 0x000000542d2d7221 */ /* 0x000fe20000010000 */
[----:B------:R-:W-:Y:S01]  /*0850*/  PRMT R112, RZ, 0x7610, R85 ;  /* 0x00007610ff707816 */ /* 0x000fe20000000055 */
[----:B------:R-:W-:-:S02]  /*0860*/  FFMA.FTZ R49, R78, R84, R49 ;  /* 0x000000544e317223 */ /* 0x000fc40000010031 */
[----:B------:R-:W-:Y:S02]  /*0870*/  FMUL.FTZ R85, R23, R86 ;  /* 0x0000005617557220 */ /* 0x000fe40000410000 */
[----:B------:R-:W-:Y:S02]  /*0880*/  FADD.FTZ R46, R46, R104 ;  /* 0x000000682e2e7221 */ /* 0x000fe40000010000 */
[-C--:B------:R-:W-:Y:S02]  /*0890*/  FFMA.FTZ R84, R14, R104.reuse, R73 ;  /* 0x000000680e547223 */ /* 0x080fe40000010049 */
[----:B------:R-:W-:Y:S01]  /*08a0*/  FFMA.FTZ R50, R83, R104, R50 ;  /* 0x0000006853327223 */ /* 0x000fe20000010032 */
[----:B------:R-:W-:Y:S01]  /*08b0*/  PRMT R104, RZ, 0x7610, R74 ;  /* 0x00007610ff687816 */ /* 0x000fe2000000004a */
[----:B------:R-:W-:Y:S02]  /*08c0*/  FADD.FTZ R36, R36, R87 ;  /* 0x0000005724247221 */ /* 0x000fe40000010000 */
[----:B------:R-:W-:-:S02]  /*08d0*/  FFMA.FTZ R28, R79, R87, R28 ;  /* 0x000000574f1c7223 */ /* 0x000fc4000001001c */
[----:B------:R-:W-:Y:S02]  /*08e0*/  FADD.FTZ R39, R39, R86 ;  /* 0x0000005627277221 */ /* 0x000fe40000010000 */
[----:B------:R-:W-:Y:S01]  /*08f0*/  FFMA.FTZ R31, R82, R86, R31 ;  /* 0x00000056521f7223 */ /* 0x000fe2000001001f */
[----:B------:R-:W-:Y:S01]  /*0900*/  PRMT R74, RZ, 0x7610, R75 ;  /* 0x00007610ff4a7816 */ /* 0x000fe2000000004b */
[----:B------:R-:W-:Y:S02]  /*0910*/  FMUL.FTZ R86, R24, R117 ;  /* 0x0000007518567220 */ /* 0x000fe40000410000 */
[----:B------:R-:W-:Y:S01]  /*0920*/  FMUL.FTZ R87, R88, R115 ;  /* 0x0000007358577220 */ /* 0x000fe20000410000 */
[----:B------:R-:W-:Y:S01]  /*0930*/  @P0 PRMT R97, R90, 0x7610, R97 ;  /* 0x000076105a610816 */ /* 0x000fe20000000061 */
[----:B------:R-:W-:Y:S02]  /*0940*/  FADD.FTZ R52, R52, R93 ;  /* 0x0000005d34347221 */ /* 0x000fe40000010000 */
[----:B------:R-:W-:-:S02]  /*0950*/  FFMA.FTZ R86, R16, R93, R86 ;  /* 0x0000005d10567223 */ /* 0x000fc40000010056 */
[C---:B------:R-:W-:Y:S02]  /*0960*/  FMUL.FTZ R90, R88.reuse, R113 ;  /* 0x00000071585a7220 */ /* 0x040fe40000410000 */
[----:B------:R-:W-:Y:S02]  /*0970*/  FFMA.FTZ R56, R87, R93, R56 ;  /* 0x0000005d57387223 */ /* 0x000fe40000010038 */
[----:B------:R-:W-:Y:S01]  /*0980*/  FMUL.FTZ R93, R88, R111 ;  /* 0x0000006f585d7220 */ /* 0x000fe20000410000 */
[----:B------:R-:W-:Y:S01]  /*0990*/  PRMT R73, RZ, 0x5410, R75 ;  /* 0x00005410ff497816 */ /* 0x000fe2000000004b */
[----:B------:R-:W-:Y:S02]  /*09a0*/  FADD.FTZ R37, R37, R72 ;  /* 0x0000004825257221 */ /* 0x000fe40000010000 */
[----:B------:R-:W-:Y:S02]  /*09b0*/  FFMA.FTZ R29, R78, R72, R29 ;  /* 0x000000484e1d7223 */ /* 0x000fe4000001001d */
[----:B------:R-:W-:-:S02]  /*09c0*/  FMUL.FTZ R111, R27, R74 ;  /* 0x0000004a1b6f7220 */ /* 0x000fc40000410000 */
[----:B------:R-:W-:Y:S02]  /*09d0*/  FADD.FTZ R38, R38, R91 ;  /* 0x0000005b26267221 */ /* 0x000fe40000010000 */
[----:B------:R-:W-:Y:S02]  /*09e0*/  FFMA.FTZ R30, R83, R91, R30 ;  /* 0x0000005b531e7223 */ /* 0x000fe4000001001e */
[----:B------:R-:W-:Y:S02]  /*09f0*/  FADD.FTZ R72, RZ, R80 ;  /* 0x00000050ff487221 */ /* 0x000fe40000010000 */
[-C--:B------:R-:W-:Y:S02]  /*0a00*/  FMUL.FTZ R91, R25, R104.reuse ;  /* 0x00000068195b7220 */ /* 0x080fe40000410000 */
[----:B------:R-:W-:Y:S02]  /*0a10*/  FADD.FTZ R41, R41, R104 ;  /* 0x0000006829297221 */ /* 0x000fe40000010000 */
[----:B------:R-:W-:-:S02]  /*0a20*/  FFMA.FTZ R33, R90, R104, R33 ;  /* 0x000000685a217223 */ /* 0x000fc40000010021 */
[----:B------:R-:W-:Y:S02]  /*0a30*/  FFMA.FTZ R75, R79, R80, RZ ;  /* 0x000000504f4b7223 */ /* 0x000fe400000100ff */
[----:B------:R-:W-:Y:S02]  /*0a40*/  FMUL.FTZ R104, R88, R103 ;  /* 0x0000006758687220 */ /* 0x000fe40000410000 */
[----:B------:R-:W-:Y:S02]  /*0a50*/  FFMA.FTZ R103, R19, R110, R111 ;  /* 0x0000006e13677223 */ /* 0x000fe4000001006f */
[----:B------:R-:W-:Y:S02]  /*0a60*/  FADD.FTZ R111, R72, R81 ;  /* 0x00000051486f7221 */ /* 0x000fe40000010000 */
[----:B------:R-:W-:Y:S02]  /*0a70*/  FFMA.FTZ R75, R78, R81, R75 ;  /* 0x000000514e4b7223 */ /* 0x000fe4000001004b */
[----:B------:R-:W-:-:S02]  /*0a80*/  FFMA.FTZ R85, R15, R112, R85 ;  /* 0x000000700f557223 */ /* 0x000fc40000010055 */
[----:B------:R-:W-:Y:S02]  /*0a90*/  FADD.FTZ R72, R111, R84 ;  /* 0x000000546f487221 */ /* 0x000fe40000010000 */
[----:B------:R-:W-:Y:S02]  /*0aa0*/  FFMA.FTZ R75, R83, R84, R75 ;  /* 0x00000054534b7223 */ /* 0x000fe4000001004b */
[----:B------:R-:W-:Y:S02]  /*0ab0*/  FADD.FTZ R53, R53, R92 ;  /* 0x0000005c35357221 */ /* 0x000fe40000010000 */
[-C--:B------:R-:W-:Y:S02]  /*0ac0*/  FFMA.FTZ R91, R17, R92.reuse, R91 ;  /* 0x0000005c115b7223 */ /* 0x080fe4000001005b */
[----:B------:R-:W-:Y:S02]  /*0ad0*/  FFMA.FTZ R57, R90, R92, R57 ;  /* 0x0000005c5a397223 */ /* 0x000fe40000010039 */
[----:B------:R-:W-:-:S02]  /*0ae0*/  FMUL.FTZ R92, R26, R73 ;  /* 0x000000491a5c7220 */ /* 0x000fc40000410000 */
[----:B------:R-:W-:Y:S02]  /*0af0*/  FADD.FTZ R42, R42, R73 ;  /* 0x000000492a2a7221 */ /* 0x000fe40000010000 */
        /* <DEDUP_REMOVED lines=8> */
[----:B------:R-:W-:Y:S02]  /*0b80*/  FADD.FTZ R72, R73, R92 ;  /* 0x0000005c49487221 */ /* 0x000fe40000010000 */
[----:B------:R-:W-:Y:S02]  /*0b90*/  FFMA.FTZ R73, R93, R92, R75 ;  /* 0x0000005c5d497223 */ /* 0x000fe4000001004b */
[----:B------:R-:W-:-:S02]  /*0ba0*/  FADD.FTZ R47, R47, R112 ;  /* 0x000000702f2f7221 */ /* 0x000fc40000010000 */
[----:B------:R-:W-:Y:S01]  /*0bb0*/  FFMA.FTZ R51, R82, R112, R51 ;  /* 0x0000007052337223 */ /* 0x000fe20000010033 */
[----:B------:R-:W-:Y:S01]  /*0bc0*/  PRMT R112, R77, 0x7610, R112 ;  /* 0x000076104d707816 */ /* 0x000fe20000000070 */
[--C-:B------:R-:W-:Y:S01]  /*0bd0*/  FADD.FTZ R55, R55, R110.reuse ;  /* 0x0000006e37377221 */ /* 0x100fe20000010000 */
[----:B------:R-:W-:Y:S01]  /*0be0*/  PRMT R111, R76, 0x7610, R111 ;  /* 0x000076104c6f7816 */ /* 0x000fe2000000006f */
[----:B------:R-:W-:Y:S01]  /*0bf0*/  FFMA.FTZ R59, R104, R110, R59 ;  /* 0x0000006e683b7223 */ /* 0x000fe2000001003b */
[----:B------:R-:W-:Y:S01]  /*0c00*/  PRMT R110, R89, 0x7610, R110 ;  /* 0x00007610596e7816 */ /* 0x000fe2000000006e */
        /* <DEDUP_REMOVED lines=8> */
.L_x_643:
[----:B-1----:R-:W-:Y:S05]  /*0c90*/  BSYNC B0 ;  /* 0x0000000000007941 */ /* 0x002fea0003800000 */
.L_x_642:
[----:B------:R-:W-:Y:S05]  /*0ca0*/  BRA.DIV ~URZ, `(.L_x_644) ;  /* 0x000011e27f007947 */ /* 0x000fea000b800000 */
[----:B------:R1:W2:Y:S02]  /*0cb0*/  SHFL.BFLY PT, R76, R75, 0x1, 0x1f ;  /* 0x0c201f004b4c7f89 */ /* 0x0002a400000e0000 */
.L_x_651:
        /* <DEDUP_REMOVED lines=18> */
.L_x_652:
[----:B------:R-:W-:Y:S01]  /*0de0*/  BSSY B0, `(.L_x_646) ;  /* 0x000007c000007945 */ /* 0x000fe20003800000 */
[----:B------:R-:W-:Y:S05]  /*0df0*/  @!P2 BRA `(.L_x_647) ;  /* 0x000007a00000a947 */ /* 0x000fea0003800000 */
[----:B---3--:R-:W-:Y:S01]  /*0e00*/  FADD.FTZ R114, R114, R77 ;  /* 0x0000004d72727221 */ /* 0x008fe20000010000 */
[----:B0-----:R-:W-:Y:S01]  /*0e10*/  ISETP.NE.AND P0, PT, R102, RZ, PT ;  /* 0x000000ff6600720c */ /* 0x001fe20003f05270 */
[----:B-1----:R-:W-:Y:S01]  /*0e20*/  FADD.FTZ R72, R72, R89 ;  /* 0x0000005948487221 */ /* 0x002fe20000010000 */
[----:B------:R-:W-:Y:S01]  /*0e30*/  ISETP.NE.U32.AND P1, PT, RZ, c[0x0][0x258], PT ;  /* 0x00009600ff007a0c */ /* 0x000fe20003f25070 */
[----:B------:R-:W-:Y:S01]  /*0e40*/  FMUL.FTZ R114, R114, c[0x0][0x1e0] ;  /* 0x0000780072727a20 */ /* 0x000fe20000410000 */
[----:B------:R-:W-:Y:S01]  /*0e50*/  LOP3.LUT P3, RZ, R105, 0xff, RZ, 0xc0, !PT ;  /* 0x000000ff69ff7812 */ /* 0x000fe2000786c0ff */
[----:B------:R-:W-:Y:S01]  /*0e60*/  IMAD.MOV.U32 R120, RZ, RZ, 0x10 ;  /* 0x00000010ff787424 */ /* 0x000fe200078e00ff */
[----:B------:R-:W-:Y:S02]  /*0e70*/  ISETP.NE.AND.EX P1, PT, RZ, c[0x0][0x25c], PT, P1 ;  /* 0x00009700ff007a0c */ /* 0x000fe40003f25310 */
[----:B--2---:R-:W-:Y:S01]  /*0e80*/  FSEL R77, R114, RZ, !P0 ;  /* 0x000000ff724d7208 */ /* 0x004fe20004000000 */
        /* <DEDUP_REMOVED lines=11> */
[----:B------:R-:W-:Y:S01]  /*0f40*/  FADD.FTZ R77, R81, -R72 ;  /* 0x80000048514d7221 */ /* 0x000fe20000010000 */
[----:B------:R-:W-:Y:S01]  /*0f50*/  @P1 MOV R72, 0x20 ;  /* 0x0000002000481802 */ /* 0x000fe20000000f00 */
        /* <DEDUP_REMOVED lines=32> */
[----:B------:R-:W-:Y:S01]  /*1160*/  FMUL.FTZ R88, R77, c[0x0][0x1e8] ;  /* 0x00007a004d587a20 */ /* 0x000fe20000410000 */
[----:B------:R-:W-:Y:S01]  /*1170*/  @P1 STG.E.128 [R72.64], R68 ;  /* 0x0000004448001986 */ /* 0x000fe2000c101d04 */
[----:B------:R-:W-:Y:S01]  /*1180*/  FMUL.FTZ R89, R74, c[0x0][0x1e8] ;  /* 0x00007a004a597a20 */ /* 0x000fe20000410000 */
[----:B------:R-:W-:Y:S01]  /*1190*/  LOP3.LUT P0, RZ, R107, 0xff, RZ, 0xc0, !PT ;  /* 0x000000ff6bff7812 */ /* 0x000fe2000780c0ff */
[----:B------:R-:W-:Y:S01]  /*11a0*/  FMUL.FTZ R115, R115, c[0x0][0x1e8] ;  /* 0x00007a0073737a20 */ /* 0x000fe20000410000 */
[----:B------:R0:W-:Y:S01]  /*11b0*/  @P1 STG.E.128 [R72.64+0x10], R60 ;  /* 0x0000103c48001986 */ /* 0x0001e2000c101d04 */
[----:B------:R-:W-:Y:S01]  /*11c0*/  FSEL R74, R88, RZ, P3 ;  /* 0x000000ff584a7208 */ /* 0x000fe20001800000 */
[----:B------:R-:W-:Y:S01]  /*11d0*/  FMUL.FTZ R116, R116, c[0x0][0x1e8] ;  /* 0x00007a0074747a20 */ /* 0x000fe20000410000 */
[----:B------:R-:W-:Y:S01]  /*11e0*/  LOP3.LUT P1, RZ, R111, 0xff, RZ, 0xc0, !PT ;  /* 0x000000ff6fff7812 */ /* 0x000fe2000782c0ff */
[----:B------:R-:W-:Y:S01]  /*11f0*/  FMUL.FTZ R118, R75, c[0x0][0x1e8] ;  /* 0x00007a004b767a20 */ /* 0x000fe20000410000 */
[----:B------:R-:W-:Y:S01]  /*1200*/  LOP3.LUT P3, RZ, R110, 0xff, RZ, 0xc0, !PT ;  /* 0x000000ff6eff7812 */ /* 0x000fe2000786c0ff */
[----:B------:R-:W-:Y:S01]  /*1210*/  FMUL.FTZ R117, R76, c[0x0][0x1e8] ;  /* 0x00007a004c757a20 */ /* 0x000fe20000410000 */
[----:B------:R-:W-:Y:S01]  /*1220*/  FSEL R77, R89, RZ, P0 ;  /* 0x000000ff594d7208 */ /* 0x000fe20000000000 */
[----:B------:R-:W-:Y:S01]  /*1230*/  FMUL.FTZ R113, R113, c[0x0][0x1e8] ;  /* 0x00007a0071717a20 */ /* 0x000fe20000410000 */
[----:B------:R-:W-:Y:S01]  /*1240*/  LOP3.LUT P0, RZ, R106, 0xff, RZ, 0xc0, !PT ;  /* 0x000000ff6aff7812 */ /* 0x000fe2000780c0ff */
[----:B------:R-:W-:Y:S01]  /*1250*/  FMUL.FTZ R114, R114, c[0x0][0x1e8] ;  /* 0x00007a0072727a20 */ /* 0x000fe20000410000 */
[----:B------:R-:W-:-:S02]  /*1260*/  F2FP.BF16.PACK_AB R74, R77, R74 ;  /* 0x0000004a4d4a723e */ /* 0x000fc400000010ff */
[----:B0-----:R-:W-:Y:S02]  /*1270*/  FSEL R73, R115, RZ, P1 ;  /* 0x000000ff73497208 */ /* 0x001fe40000800000 */
[----:B------:R-:W-:Y:S02]  /*1280*/  FSEL R72, R116, RZ, P3 ;  /* 0x000000ff74487208 */ /* 0x000fe40001800000 */
[----:B------:R-:W-:Y:S02]  /*1290*/  LOP3.LUT P1, RZ, R112, 0xff, RZ, 0xc0, !PT ;  /* 0x000000ff70ff7812 */ /* 0x000fe4000782c0ff */
[----:B------:R-:W-:Y:S02]  /*12a0*/  F2FP.BF16.PACK_AB R73, R72, R73 ;  /* 0x000000494849723e */ /* 0x000fe400000010ff */
[----:B------:R-:W-:Y:S02]  /*12b0*/  FSEL R72, R118, RZ, P0 ;  /* 0x000000ff76487208 */ /* 0x000fe40000000000 */
[----:B------:R-:W-:-:S02]  /*12c0*/  ISETP.NE.U32.AND P0, PT, RZ, c[0x0][0x250], PT ;  /* 0x00009400ff007a0c */ /* 0x000fc40003f05070 */
[----:B------:R-:W-:Y:S02]  /*12d0*/  FSEL R75, R117, RZ, P1 ;  /* 0x000000ff754b7208 */ /* 0x000fe40000800000 */
[----:B------:R-:W-:Y:S02]  /*12e0*/  ISETP.NE.AND.EX P0, PT, RZ, c[0x0][0x254], PT, P0 ;  /* 0x00009500ff007a0c */ /* 0x000fe40003f05300 */
[----:B------:R-:W-:Y:S02]  /*12f0*/  LOP3.LUT P1, RZ, R108, 0xff, RZ, 0xc0, !PT ;  /* 0x000000ff6cff7812 */ /* 0x000fe4000782c0ff */
[----:B------:R-:W-:Y:S02]  /*1300*/  F2FP.BF16.PACK_AB R72, R75, R72 ;  /* 0x000000484b48723e */ /* 0x000fe400000010ff */
[----:B------:R-:W-:Y:S02]  /*1310*/  LOP3.LUT P3, RZ, R109, 0xff, RZ, 0xc0, !PT ;  /* 0x000000ff6dff7812 */ /* 0x000fe4000786c0ff */
[----:B------:R-:W-:-:S02]  /*1320*/  FSEL R75, R113, RZ, P1 ;  /* 0x000000ff714b7208 */ /* 0x000fc40000800000 */
[----:B------:R-:W-:-:S03]  /*1330*/  FSEL R76, R114, RZ, P3 ;  /* 0x000000ff724c7208 */ /* 0x000fc60001800000 */
[----:B------:R-:W-:Y:S02]  /*1340*/  @P0 LOP3.LUT P1, RZ, R99, 0xff, RZ, 0xc0, !PT ;  /* 0x000000ff63ff0812 */ /* 0x000fe4000782c0ff */
[----:B------:R-:W-:Y:S02]  /*1350*/  @P0 LOP3.LUT P4, RZ, R100, 0xff, RZ, 0xc0, !PT ;  /* 0x000000ff64ff0812 */ /* 0x000fe4000788c0ff */
[----:B------:R-:W-:Y:S02]  /*1360*/  @P0 LOP3.LUT P3, RZ, R101, 0xff, RZ, 0xc0, !PT ;  /* 0x000000ff65ff0812 */ /* 0x000fe4000786c0ff */
[----:B------:R-:W-:Y:S02]  /*1370*/  @P0 LOP3.LUT P5, RZ, R97, 0xff, RZ, 0xc0, !PT ;  /* 0x000000ff61ff0812 */ /* 0x000fe400078ac0ff */
        /* <DEDUP_REMOVED lines=10> */
[----:B------:R-:W-:Y:S01]  /*1420*/  F2FP.BF16.PACK_AB R75, R76, R75 ;  /* 0x0000004b4c4b723e */ /* 0x000fe200000010ff */
[----:B------:R-:W-:Y:S01]  /*1430*/  IMAD.WIDE.U32 R76, R3, R120, c[0x0][0x248] ;  /* 0x00009200034c7625 */ /* 0x000fe200078e0078 */
[----:B------:R-:W-:Y:S02]  /*1440*/  @P0 F2FP.BF16.PACK_AB R118, RZ, R118 ;  /* 0x00000076ff76023e */ /* 0x000fe400000010ff */
[----:B------:R-:W-:Y:S02]  /*1450*/  @P0 F2FP.BF16.PACK_AB R115, RZ, R115 ;  /* 0x00000073ff73023e */ /* 0x000fe400000010ff */
[----:B------:R-:W-:Y:S01]  /*1460*/  @P0 FSEL R89, R89, RZ, P3 ;  /* 0x000000ff59590208 */ /* 0x000fe20001800000 */
[----:B------:R0:W-:Y:S01]  /*1470*/  STG.E.128 [R76.64], R72 ;  /* 0x000000484c007986 */ /* 0x0001e2000c101d04 */
        /* <DEDUP_REMOVED lines=8> */
[----:B------:R-:W-:Y:S02]  /*1500*/  @P0 PRMT R65, R115, 0x7610, R65 ;  /* 0x0000761073410816 */ /* 0x000fe40000000041 */
[----:B0-----:R-:W-:Y:S02]  /*1510*/  @P0 LEA R72, P1, R3, c[0x0][0x250], 0x4 ;  /* 0x0000940003480a11 */ /* 0x001fe400078220ff */
        /* <DEDUP_REMOVED lines=8> */
.L_x_647:
[----:B------:R-:W-:Y:S05]  /*15a0*/  BSYNC B0 ;  /* 0x0000000000007941 */ /* 0x000fea0003800000 */
.L_x_646:
[----:B------:R-:W-:-:S05]  /*15b0*/  MOV R3, c[0x0][0x160] ;  /* 0x0000580000037a02 */ /* 0x000fca0000000f00 */
[----:B------:R-:W-:-:S05]  /*15c0*/  IMAD R0, R3, 0x4, R0 ;  /* 0x0000000403007824 */ /* 0x000fca00078e0200 */
[----:B------:R-:W-:-:S13]  /*15d0*/  ISETP.GE.AND P0, PT, R0, c[0x0][0x164], PT ;  /* 0x0000590000007a0c */ /* 0x000fda0003f06270 */
[----:B0123-5:R-:W-:Y:S01]  /*15e0*/  @P0 CALL.REL.NOINC `(.L_x_641) ;  /* 0x0000001000000944 */ /* 0x02ffe20003c00000 */
[----:B------:R-:W-:Y:S05]  /*15f0*/  BRA `(.L_x_648) ;  /* 0xffffec8000007947 */ /* 0x000fea000383ffff */
.L_x_641:
[----:B0----5:R-:W0:Y:S01]  /*1600*/  S2R R24, SR_TID.X ;  /* 0x0000000000187919 */ /* 0x021e220000002100 */
[----:B------:R-:W-:Y:S01]  /*1610*/  WARPSYNC 0xffffffff ;  /* 0xffffffff00007948 */ /* 0x000fe20003800000 */
[----:B------:R-:W-:Y:S02]  /*1620*/  BSSY B0, `(.L_x_649) ;  /* 0x0000077000007945 */ /* 0x000fe40003800000 */
[----:B------:R-:W1:Y:S01]  /*1630*/  S2R R22, SR_CTAID.X ;  /* 0x0000000000167919 */ /* 0x000e620000002500 */
[C---:B0-----:R-:W-:Y:S02]  /*1640*/  SHF.L.U32 R0, R24.reuse, 0x5, RZ ;  /* 0x0000000518007819 */ /* 0x041fe400000006ff */
[----:B------:R-:W-:-:S03]  /*1650*/  IADD3 R20, -R24, 0x7f, RZ ;  /* 0x0000007f18147810 */ /* 0x000fc60007ffe1ff */
[----:B------:R-:W-:Y:S01]  /*1660*/  STS.128 [R0], R44 ;  /* 0x0000002c00007388 */ /* 0x000fe20000000c00 */
[----:B------:R-:W-:-:S03]  /*1670*/  IADD3 R20, R20, c[0x0][0x168], RZ ;  /* 0x00005a0014147a10 */ /* 0x000fc60007ffe0ff */
[----:B------:R-:W-:Y:S04]  /*1680*/  STS.128 [R0+0x10], R52 ;  /* 0x0000103400007388 */ /* 0x000fe80000000c00 */
[----:B------:R-:W-:Y:S01]  /*1690*/  BAR.SYNC.DEFER_BLOCKING 0x0 ;  /* 0x0000000000007b1d */ /* 0x000fe20000010000 */
[C---:B------:R-:W-:Y:S02]  /*16a0*/  LOP3.LUT P1, RZ, R20.reuse, 0xffffff80, RZ, 0xc0, !PT ;  /* 0xffffff8014ff7812 */ /* 0x040fe4000782c0ff */
[----:B------:R-:W-:-:S03]  /*16b0*/  ISETP.GE.U32.AND P0, PT, R20, 0x100, PT ;  /* 0x000001001400780c */ /* 0x000fc60003f06070 */
        /* <DEDUP_REMOVED lines=31> */
[----:B-1----:R-:W-:Y:S02]  /*18b0*/  FADD.FTZ R10, R10, R13 ;  /* 0x0000000d0a0a7221 */ /* 0x002fe40000010000 */
[----:B------:R-:W-:-:S05]  /*18c0*/  IMAD.X R13, RZ, RZ, RZ, P2 ;  /* 0x000000ffff0d7224 */ /* 0x000fca00010e06ff */
[----:B------:R-:W-:Y:S01]  /*18d0*/  SHF.L.U64.HI R13, R4, 0x2, R13 ;  /* 0x00000002040d7819 */ /* 0x000fe2000001020d */
[----:B------:R-:W-:Y:S01]  /*18e0*/  STS.128 [R0], R36 ;  /* 0x0000002400007388 */ /* 0x000fe20000000c00 */
[----:B--2---:R-:W-:-:S03]  /*18f0*/  FADD.FTZ R10, R10, R17 ;  /* 0x000000110a0a7221 */ /* 0x004fc60000010000 */
        /* <DEDUP_REMOVED lines=60> */
[----:B------:R-:W-:-:S02]  /*1cc0*/  IADD3 R12, P1, R12, 0x200, RZ ;  /* 0x000002000c0c7810 */ /* 0x000fc40007f3e0ff */
[----:B------:R-:W-:Y:S01]  /*1cd0*/  IADD3 R8, P3, R8, 0x200, RZ ;  /* 0x0000020008087810 */ /* 0x000fe20007f7e0ff */
[----:B------:R1:W-:Y:S01]  /*1ce0*/  STG.E [R4.64], R9 ;  /* 0x0000000904007986 */ /* 0x0003e2000c101904 */
[----:B------:R-:W-:Y:S01]  /*1cf0*/  IADD3 R10, P2, R10, 0x200, RZ ;  /* 0x000002000a0a7810 */ /* 0x000fe20007f5e0ff */
[----:B------:R-:W-:Y:S02]  /*1d00*/  IMAD.X R19, RZ, RZ, R19, P1 ;  /* 0x000000ffff137224 */ /* 0x000fe400008e0613 */
[----:B------:R1:W-:Y:S01]  /*1d10*/  STG.E [R6.64], R29 ;  /* 0x0000001d06007986 */ /* 0x0003e2000c101904 */
[----:B------:R-:W-:Y:S01]  /*1d20*/  IADD3.X R17, RZ, R17, RZ, P2, !PT ;  /* 0x00000011ff117210 */ /* 0x000fe200017fe4ff */
[----:B------:R-:W-:Y:S02]  /*1d30*/  IMAD.X R15, RZ, RZ, R15, P3 ;  /* 0x000000ffff0f7224 */ /* 0x000fe400018e060f */
[----:B0-----:R-:W-:Y:S01]  /*1d40*/  IMAD.MOV.U32 R2, RZ, RZ, R0 ;  /* 0x000000ffff027224 */ /* 0x001fe200078e0000 */
[----:B------:R-:W-:-:S02]  /*1d50*/  MOV R3, R13 ;  /* 0x0000000d00037202 */ /* 0x000fc40000000f00 */
[----:B------:R-:W-:-:S03]  /*1d60*/  IADD3 R0, P4, R0, 0x200, RZ ;  /* 0x0000020000007810 */ /* 0x000fc60007f9e0ff */
[----:B------:R1:W-:Y:S01]  /*1d70*/  STG.E [R2.64], R49 ;  /* 0x0000003102007986 */ /* 0x0003e2000c101904 */
[----:B------:R-:W-:-:S04]  /*1d80*/  IADD3.X R13, RZ, R13, RZ, P4, !PT ;  /* 0x0000000dff0d7210 */ /* 0x000fc800027fe4ff */
.L_x_650:
[----:B------:R-:W-:Y:S05]  /*1d90*/  BSYNC B0 ;  /* 0x0000000000007941 */ /* 0x000fea0003800000 */
.L_x_649:
        /* <DEDUP_REMOVED lines=15> */
.L_x_644:
[----:B------:R-:W-:Y:S01]  /*1e90*/  HFMA2.MMA R113, -RZ, RZ, 0, 5.9604644775390625e-08 ;  /* 0x00000001ff717435 */ /* 0x000fe200000001ff */
[----:B------:R-:W-:Y:S01]  /*1ea0*/  MOV R74, R75 ;  /* 0x0000004b004a7202 */ /* 0x000fe20000000f00 */
[----:B------:R-:W-:Y:S01]  /*1eb0*/  IMAD.MOV.U32 R115, RZ, RZ, 0x1f ;  /* 0x0000001fff737424 */ /* 0x000fe200078e00ff */
[----:B------:R-:W-:Y:S02]  /*1ec0*/  MOV R116, 0xffffffff ;  /* 0xffffffff00747802 */ /* 0x000fe40000000f00 */
[----:B------:R-:W-:-:S02]  /*1ed0*/  MOV R72, 0x1ef0 ;  /* 0x00001ef000487802 */ /* 0x000fc40000000f00 */
[----:B0----5:R-:W-:Y:S05]  /*1ee0*/  CALL.REL.NOINC `($__internal_52_$__cuda_sm70_shflsync_bfly_p) ;  /* 0x0000046000007944 */ /* 0x021fea0003c00000 */
[----:B-1----:R-:W-:Y:S01]  /*1ef0*/  MOV R76, R74 ;  /* 0x0000004a004c7202 */ /* 0x002fe20000000f00 */
[----:B0-----:R-:W-:Y:S05]  /*1f00*/  BRA `(.L_x_651) ;  /* 0xffffedb000007947 */ /* 0x001fea000383ffff */
.L_x_645:
[----:B------:R-:W-:Y:S01]  /*1f10*/  HFMA2.MMA R113, -RZ, RZ, 0, 5.9604644775390625e-08 ;  /* 0x00000001ff717435 */ /* 0x000fe200000001ff */
[----:B------:R-:W-:Y:S01]  /*1f20*/  IMAD.MOV.U32 R74, RZ, RZ, R77 ;  /* 0x000000ffff4a7224 */ /* 0x000fe200078e004d */
[----:B------:R-:W-:Y:S01]  /*1f30*/  MOV R115, 0x1f ;  /* 0x0000001f00737802 */ /* 0x000fe20000000f00 */
[----:B------:R-:W-:Y:S01]  /*1f40*/  IMAD.MOV.U32 R116, RZ, RZ, -0x1 ;  /* 0xffffffffff747424 */ /* 0x000fe200078e00ff */
[----:B------:R-:W-:-:S02]  /*1f50*/  MOV R72, 0x1f70 ;  /* 0x00001f7000487802 */ /* 0x000fc40000000f00 */
[----:B012--5:R-:W-:Y:S05]  /*1f60*/  CALL.REL.NOINC `($__internal_52_$__cuda_sm70_shflsync_bfly_p) ;  /* 0x000003e000007944 */ /* 0x027fea0003c00000 */
[----:B------:R-:W-:Y:S01]  /*1f70*/  FADD.FTZ R76, R76, R75 ;  /* 0x0000004b4c4c7221 */ /* 0x000fe20000010000 */
[----:B0-----:R-:W-:Y:S01]  /*1f80*/  HFMA2.MMA R113, -RZ, RZ, 0, 1.1920928955078125e-07 ;  /* 0x00000002ff717435 */ /* 0x001fe200000001ff */
[----:B-1----:R-:W-:Y:S01]  /*1f90*/  FADD.FTZ R77, R77, R74 ;  /* 0x0000004a4d4d7221 */ /* 0x002fe20000010000 */
[----:B------:R-:W-:Y:S01]  /*1fa0*/  MOV R115, 0x1f ;  /* 0x0000001f00737802 */ /* 0x000fe20000000f00 */
[----:B------:R-:W-:Y:S01]  /*1fb0*/  IMAD.MOV.U32 R116, RZ, RZ, -0x1 ;  /* 0xffffffffff747424 */ /* 0x000fe200078e00ff */
[----:B------:R-:W-:-:S02]  /*1fc0*/  MOV R74, R76 ;  /* 0x0000004c004a7202 */ /* 0x000fc40000000f00 */
[----:B------:R-:W-:Y:S02]  /*1fd0*/  MOV R72, 0x1ff0 ;  /* 0x00001ff000487802 */ /* 0x000fe40000000f00 */
[----:B------:R-:W-:Y:S05]  /*1fe0*/  CALL.REL.NOINC `($__internal_52_$__cuda_sm70_shflsync_bfly_p) ;  /* 0x0000036000007944 */ /* 0x000fea0003c00000 */
[----:B0-----:R-:W-:Y:S01]  /*1ff0*/  HFMA2.MMA R113, -RZ, RZ, 0, 1.1920928955078125e-07 ;  /* 0x00000002ff717435 */ /* 0x001fe200000001ff */
[----:B-1----:R-:W-:Y:S01]  /*2000*/  MOV R75, R74 ;  /* 0x0000004a004b7202 */ /* 0x002fe20000000f00 */
[----:B------:R-:W-:Y:S01]  /*2010*/  IMAD.MOV.U32 R74, RZ, RZ, R77 ;  /* 0x000000ffff4a7224 */ /* 0x000fe200078e004d */
[----:B------:R-:W-:Y:S01]  /*2020*/  MOV R115, 0x1f ;  /* 0x0000001f00737802 */ /* 0x000fe20000000f00 */
[----:B------:R-:W-:Y:S01]  /*2030*/  IMAD.MOV.U32 R116, RZ, RZ, -0x1 ;  /* 0xffffffffff747424 */ /* 0x000fe200078e00ff */
[----:B------:R-:W-:Y:S02]  /*2040*/  MOV R72, 0x2060 ;  /* 0x0000206000487802 */ /* 0x000fe40000000f00 */
[----:B------:R-:W-:Y:S05]  /*2050*/  CALL.REL.NOINC `($__internal_52_$__cuda_sm70_shflsync_bfly_p) ;  /* 0x000002f000007944 */ /* 0x000fea0003c00000 */
[----:B------:R-:W-:Y:S01]  /*2060*/  FADD.FTZ R76, R75, R76 ;  /* 0x0000004c4b4c7221 */ /* 0x000fe20000010000 */
[----:B0-----:R-:W-:Y:S01]  /*2070*/  HFMA2.MMA R113, -RZ, RZ, 0, 2.384185791015625e-07 ;  /* 0x00000004ff717435 */ /* 0x001fe200000001ff */
[----:B-1----:R-:W-:Y:S01]  /*2080*/  FADD.FTZ R77, R77, R74 ;  /* 0x0000004a4d4d7221 */ /* 0x002fe20000010000 */
[----:B------:R-:W-:Y:S01]  /*2090*/  MOV R115, 0x1f ;  /* 0x0000001f00737802 */ /* 0x000fe20000000f00 */
[----:B------:R-:W-:Y:S01]  /*20a0*/  IMAD.MOV.U32 R116, RZ, RZ, -0x1 ;  /* 0xffffffffff747424 */ /* 0x000fe200078e00ff */
[----:B------:R-:W-:-:S02]  /*20b0*/  MOV R74, R76 ;  /* 0x0000004c004a7202 */ /* 0x000fc40000000f00 */
[----:B------:R-:W-:Y:S02]  /*20c0*/  MOV R72, 0x20e0 ;  /* 0x000020e000487802 */ /* 0x000fe40000000f00 */
[----:B------:R-:W-:Y:S05]  /*20d0*/  CALL.REL.NOINC `($__internal_52_$__cuda_sm70_shflsync_bfly_p) ;  /* 0x0000027000007944 */ /* 0x000fea0003c00000 */
[----:B0-----:R-:W-:Y:S01]  /*20e0*/  HFMA2.MMA R113, -RZ, RZ, 0, 2.384185791015625e-07 ;  /* 0x00000004ff717435 */ /* 0x001fe200000001ff */
[----:B-1----:R-:W-:Y:S01]  /*20f0*/  MOV R75, R74 ;  /* 0x0000004a004b7202 */ /* 0x002fe20000000f00 */
[----:B------:R-:W-:Y:S01]  /*2100*/  IMAD.MOV.U32 R74, RZ, RZ, R77 ;  /* 0x000000ffff4a7224 */ /* 0x000fe200078e004d */
[----:B------:R-:W-:Y:S01]  /*2110*/  MOV R115, 0x1f ;  /* 0x0000001f00737802 */ /* 0x000fe20000000f00 */
[----:B------:R-:W-:Y:S01]  /*2120*/  IMAD.MOV.U32 R116, RZ, RZ, -0x1 ;  /* 0xffffffffff747424 */ /* 0x000fe200078e00ff */
[----:B------:R-:W-:Y:S02]  /*2130*/  MOV R72, 0x2150 ;  /* 0x0000215000487802 */ /* 0x000fe40000000f00 */
[----:B------:R-:W-:Y:S05]  /*2140*/  CALL.REL.NOINC `($__internal_52_$__cuda_sm70_shflsync_bfly_p) ;  /* 0x0000020000007944 */ /* 0x000fea0003c00000 */
[----:B------:R-:W-:Y:S01]  /*2150*/  FADD.FTZ R76, R75, R76 ;  /* 0x0000004c4b4c7221 */ /* 0x000fe20000010000 */
[----:B0-----:R-:W-:Y:S01]  /*2160*/  HFMA2.MMA R113, -RZ, RZ, 0, 4.76837158203125e-07 ;  /* 0x00000008ff717435 */ /* 0x001fe200000001ff */
[----:B-1----:R-:W-:Y:S01]  /*2170*/  FADD.FTZ R89, R77, R74 ;  /* 0x0000004a4d597221 */ /* 0x002fe20000010000 */
[----:B------:R-:W-:Y:S01]  /*2180*/  MOV R115, 0x1f ;  /* 0x0000001f00737802 */ /* 0x000fe20000000f00 */
[----:B------:R-:W-:Y:S01]  /*2190*/  IMAD.MOV.U32 R116, RZ, RZ, -0x1 ;  /* 0xffffffffff747424 */ /* 0x000fe200078e00ff */
[----:B------:R-:W-:-:S02]  /*21a0*/  MOV R74, R76 ;  /* 0x0000004c004a7202 */ /* 0x000fc40000000f00 */
[----:B------:R-:W-:Y:S02]  /*21b0*/  MOV R72, 0x21d0 ;  /* 0x000021d000487802 */ /* 0x000fe40000000f00 */
[----:B------:R-:W-:Y:S05]  /*21c0*/  CALL.REL.NOINC `($__internal_52_$__cuda_sm70_shflsync_bfly_p) ;  /* 0x0000018000007944 */ /* 0x000fea0003c00000 */
[----:B0-----:R-:W-:Y:S01]  /*21d0*/  HFMA2.MMA R113, -RZ, RZ, 0, 4.76837158203125e-07 ;  /* 0x00000008ff717435 */ /* 0x001fe200000001ff */
[----:B-1----:R-:W-:Y:S01]  /*21e0*/  MOV R75, R74 ;  /* 0x0000004a004b7202 */ /* 0x002fe20000000f00 */
[----:B------:R-:W-:Y:S01]  /*21f0*/  IMAD.MOV.U32 R74, RZ, RZ, R89 ;  /* 0x000000ffff4a7224 */ /* 0x000fe200078e0059 */
[----:B------:R-:W-:Y:S01]  /*2200*/  MOV R115, 0x1f ;  /* 0x0000001f00737802 */ /* 0x000fe20000000f00 */
[----:B------:R-:W-:Y:S01]  /*2210*/  IMAD.MOV.U32 R116, RZ, RZ, -0x1 ;  /* 0xffffffffff747424 */ /* 0x000fe200078e00ff */
[----:B------:R-:W-:Y:S02]  /*2220*/  MOV R72, 0x2240 ;  /* 0x0000224000487802 */ /* 0x000fe40000000f00 */
[----:B------:R-:W-:Y:S05]  /*2230*/  CALL.REL.NOINC `($__internal_52_$__cuda_sm70_shflsync_bfly_p) ;  /* 0x0000011000007944 */ /* 0x000fea0003c00000 */
[----:B------:R-:W-:Y:S01]  /*2240*/  FADD.FTZ R77, R75, R76 ;  /* 0x0000004c4b4d7221 */ /* 0x000fe20000010000 */
[----:B0-----:R-:W-:Y:S01]  /*2250*/  HFMA2.MMA R113, -RZ, RZ, 0, 9.5367431640625e-07 ;  /* 0x00000010ff717435 */ /* 0x001fe200000001ff */
[----:B-1----:R-:W-:Y:S01]  /*2260*/  FADD.FTZ R89, R89, R74 ;  /* 0x0000004a59597221 */ /* 0x002fe20000010000 */
[----:B------:R-:W-:Y:S01]  /*2270*/  MOV R115, 0x1f ;  /* 0x0000001f00737802 */ /* 0x000fe20000000f00 */
[----:B------:R-:W-:Y:S01]  /*2280*/  IMAD.MOV.U32 R116, RZ, RZ, -0x1 ;  /* 0xffffffffff747424 */ /* 0x000fe200078e00ff */
[----:B------:R-:W-:-:S02]  /*2290*/  MOV R74, R77 ;  /* 0x0000004d004a7202 */ /* 0x000fc40000000f00 */
[----:B------:R-:W-:Y:S02]  /*22a0*/  MOV R72, 0x22c0 ;  /* 0x000022c000487802 */ /* 0x000fe40000000f00 */
[----:B------:R-:W-:Y:S05]  /*22b0*/  CALL.REL.NOINC `($__internal_52_$__cuda_sm70_shflsync_bfly_p) ;  /* 0x0000009000007944 */ /* 0x000fea0003c00000 */
[----:B0-----:R-:W-:Y:S01]  /*22c0*/  HFMA2.MMA R113, -RZ, RZ, 0, 9.5367431640625e-07 ;  /* 0x00000010ff717435 */ /* 0x001fe200000001ff */
[----:B-1----:R-:W-:Y:S01]  /*22d0*/  MOV R114, R74 ;  /* 0x0000004a00727202 */ /* 0x002fe20000000f00 */
[----:B------:R-:W-:Y:S01]  /*22e0*/  IMAD.MOV.U32 R74, RZ, RZ, R89 ;  /* 0x000000ffff4a7224 */ /* 0x000fe200078e0059 */
[----:B------:R-:W-:Y:S01]  /*22f0*/  MOV R115, 0x1f ;  /* 0x0000001f00737802 */ /* 0x000fe20000000f00 */
[----:B------:R-:W-:Y:S01]  /*2300*/  IMAD.MOV.U32 R116, RZ, RZ, -0x1 ;  /* 0xffffffffff747424 */ /* 0x000fe200078e00ff */
[----:B------:R-:W-:Y:S02]  /*2310*/  MOV R72, 0x2330 ;  /* 0x0000233000487802 */ /* 0x000fe40000000f00 */
[----:B------:R-:W-:Y:S05]  /*2320*/  CALL.REL.NOINC `($__internal_52_$__cuda_sm70_shflsync_bfly_p) ;  /* 0x0000002000007944 */ /* 0x000fea0003c00000 */
[----:B-1----:R-:W-:Y:S01]  /*2330*/  MOV R72, R74 ;  /* 0x0000004a00487202 */ /* 0x002fe20000000f00 */
[----:B0-----:R-:W-:Y:S05]  /*2340*/  BRA `(.L_x_652) ;  /* 0xffffea9000007947 */ /* 0x001fea000383ffff */
        .weak           $__internal_52_$__cuda_sm70_shflsync_bfly_p
        .type           $__internal_52_$__cuda_sm70_shflsync_bfly_p,@function
        .size           $__internal_52_$__cuda_sm70_shflsync_bfly_p,(.L_x_1587 - $__internal_52_$__cuda_sm70_shflsync_bfly_p)
$__internal_52_$__cuda_sm70_shflsync_bfly_p:
[----:B------:R-:W-:Y:S01]  /*2350*/  HFMA2.MMA R73, -RZ, RZ, 0, 0 ;  /* 0x00000000ff497435 */ /* 0x000fe200000001ff */
[----:B------:R-:W-:Y:S04]  /*2360*/  WARPSYNC R116 ;  /* 0x0000007400007348 */ /* 0x000fe80003800000 */
[----:B------:R0:W1:Y:S01]  /*2370*/  SHFL.BFLY PT, R74, R74, R113, R115 ;  /* 0x0c0000714a4a7389 */ /* 0x00006200000e0073 */
[----:B------:R-:W-:Y:S05]  /*2380*/  RET.REL.NODEC R72 `(_ZN10layer_norm31ln_parallel_residual_bwd_kernelINS_13Kernel_traitsIf13__nv_bfloat16fS2_fjLj256ELj1ELj4ELj1ELj16ENS_18Kernel_traits_baseILj256EfS2_fS2_fjLj128EEEEELb1ELb0ELb0EEEvNS_9BwdParamsE) ;  /* 0xffffdc7048007950 */ /* 0x000fea0003c3ffff */
.L_x_653:
        /* <DEDUP_REMOVED lines=15> */
.L_x_1587:


//--------------------- .text._ZN10layer_norm31ln_parallel_residual_bwd_kernelINS_13Kernel_traitsIf13__nv_bfloat16fS2_fjLj256ELj1ELj4ELj1ELj16ENS_18Kernel_traits_baseILj256EfS2_fS2_fjLj128EEEEELb1ELb0ELb1EEEvNS_9BwdParamsE --------------------------
	.section	.text._ZN10layer_norm31ln_parallel_residual_bwd_kernelINS_13Kernel_traitsIf13__nv_bfloat16fS2_fjLj256ELj1ELj4ELj1ELj16ENS_18Kernel_traits_baseILj256EfS2_fS2_fjLj128EEEEELb1ELb0ELb1EEEvNS_9BwdParamsE,"ax",@progbits
	.sectioninfo	@"SHI_REGISTERS=121"
	.align	128
        .global         _ZN10layer_norm31ln_parallel_residual_bwd_kernelINS_13Kernel_traitsIf13__nv_bfloat16fS2_fjLj256ELj1ELj4ELj1ELj16ENS_18Kernel_traits_baseILj256EfS2_fS2_fjLj128EEEEELb1ELb0ELb1EEEvNS_9BwdParamsE
        .type           _ZN10layer_norm31ln_parallel_residual_bwd_kernelINS_13Kernel_traitsIf13__nv_bfloat16fS2_fjLj256ELj1ELj4ELj1ELj16ENS_18Kernel_traits_baseILj256EfS2_fS2_fjLj128EEEEELb1ELb0ELb1EEEvNS_9BwdParamsE,@function
        .size           _ZN10layer_norm31ln_parallel_residual_bwd_kernelINS_13Kernel_traitsIf13__nv_bfloat16fS2_fjLj256ELj1ELj4ELj1ELj16ENS_18Kernel_traits_baseILj256EfS2_fS2_fjLj128EEEEELb1ELb0ELb1EEEvNS_9BwdParamsE,(.L_x_1588 - _ZN10layer_norm31ln_parallel_residual_bwd_kernelINS_13Kernel_traitsIf13__nv_bfloat16fS2_fjLj256ELj1ELj4ELj1ELj16ENS_18Kernel_traits_baseILj256EfS2_fS2_fjLj128EEEEELb1ELb0ELb1EEEvNS_9BwdParamsE)
        .other          _ZN10layer_norm31ln_parallel_residual_bwd_kernelINS_13Kernel_traitsIf13__nv_bfloat16fS2_fjLj256ELj1ELj4ELj1ELj16ENS_18Kernel_traits_baseILj256EfS2_fS2_fjLj128EEEEELb1ELb0ELb1EEEvNS_9BwdParamsE,@"STO_CUDA_ENTRY STV_DEFAULT"
_ZN10layer_norm31ln_parallel_residual_bwd_kernelINS_13Kernel_traitsIf13__nv_bfloat16fS2_fjLj256ELj1ELj4ELj1ELj16ENS_18Kernel_traits_baseILj256EfS2_fS2_fjLj128EEEEELb1ELb0ELb1EEEvNS_9BwdParamsE:
.text._ZN10layer_norm31ln_parallel_residual_bwd_kernelINS_13Kernel_traitsIf13__nv_bfloat16fS2_fjLj256ELj1ELj4ELj1ELj16ENS_18Kernel_traits_baseILj256EfS2_fS2_fjLj128EEEEELb1ELb0ELb1EEEvNS_9BwdParamsE:
        /* <DEDUP_REMOVED lines=25> */
.L_x_654:
[----:B------:R-:W-:-:S04]  /*0190*/  SHF.L.U32 R2, R4, 0x5, RZ ;  /* 0x0000000504027819 */ /* 0x000fc800000006ff */
[----:B------:R-:W-:-:S04]  /*01a0*/  LOP3.LUT R2, R2, 0x3e0, RZ, 0xc0, !PT ;  /* 0x000003e002027812 */ /* 0x000fc800078ec0ff */
[C---:B------:R-:W-:Y:S02]  /*01b0*/  IADD3 R6, P0, R2.reuse, c[0x0][0x1b0], RZ ;  /* 0x00006c0002067a10 */ /* 0x040fe40007f1e0ff */
[----:B------:R-:W-:Y:S02]  /*01c0*/  IADD3 R12, P1, R2, c[0x0][0x1b8], RZ ;  /* 0x00006e00020c7a10 */ /* 0x000fe40007f3e0ff */
[----:B------:R-:W0:Y:S01]  /*01d0*/  LDC.U8 R2, c[0x0][0x1f0] ;  /* 0x00007c00ff027b82 */ /* 0x000e220000000000 */
[----:B------:R-:W-:Y:S01]  /*01e0*/  IMAD.X R7, RZ, RZ, c[0x0][0x1b4], P0 ;  /* 0x00006d00ff077624 */ /* 0x000fe200000e06ff */
[----:B------:R-:W-:Y:S01]  /*01f0*/  IADD3.X R13, RZ, c[0x0][0x1bc], RZ, P1, !PT ;  /* 0x00006f00ff0d7a10 */ /* 0x000fe20000ffe4ff */
[----:B------:R-:W-:Y:S01]  /*0200*/  HFMA2.MMA R3, -RZ, RZ, 0, 0 ;  /* 0x00000000ff037435 */ /* 0x000fe200000001ff */
[----:B------:R-:W-:Y:S01]  /*0210*/  CS2R R14, SRZ ;  /* 0x00000000000e7805 */ /* 0x000fe2000001ff00 */
[----:B------:R-:W-:Y:S01]  /*0220*/  CS2R R8, SRZ ;  /* 0x0000000000087805 */ /* 0x000fe2000001ff00 */
        /* <DEDUP_REMOVED lines=9> */
[----:B------:R-:W-:Y:S01]  /*02c0*/  IMAD.MOV.U32 R5, RZ, RZ, RZ ;  /* 0x000000ffff057224 */ /* 0x000fe200078e00ff */
[----:B------:R-:W-:Y:S01]  /*02d0*/  CS2R R78, SRZ ;  /* 0x00000000004e7805 */ /* 0x000fe2000001ff00 */
[----:B------:R-:W-:Y:S01]  /*02e0*/  CS2R R74, SRZ ;  /* 0x00000000004a7805 */ /* 0x000fe2000001ff00 */
[----:B------:R2:W5:Y:S01]  /*02f0*/  LDG.E.128 R20, [R12.64+0x10] ;  /* 0x000010040c147981 */ /* 0x000562000c1e1d00 */
[----:B------:R-:W-:Y:S01]  /*0300*/  CS2R R92, SRZ ;  /* 0x00000000005c7805 */ /* 0x000fe2000001ff00 */
[----:B-1----:R-:W-:Y:S01]  /*0310*/  CS2R R6, SRZ ;  /* 0x0000000000067805 */ /* 0x002fe2000001ff00 */
[----:B------:R-:W-:Y:S01]  /*0320*/  CS2R R82, SRZ ;  /* 0x0000000000527805 */ /* 0x000fe2000001ff00 */
[----:B------:R-:W-:Y:S01]  /*0330*/  CS2R R18, SRZ ;  /* 0x0000000000127805 */ /* 0x000fe2000001ff00 */
[----:B0-2---:R-:W-:-:S02]  /*0340*/  CS2R R12, SRZ ;  /* 0x00000000000c7805 */ /* 0x005fc4000001ff00 */
.L_x_659:
[----:B------:R-:W-:Y:S01]  /*0350*/  IMAD R56, R0, c[0x0][0x168], RZ ;  /* 0x00005a0000387a24 */ /* 0x000fe200078e02ff */
[----:B------:R-:W-:Y:S01]  /*0360*/  LOP3.LUT R102, R4, 0x1f, RZ, 0xc0, !PT ;  /* 0x0000001f04667812 */ /* 0x000fe200078ec0ff */
[----:B------:R-:W-:Y:S01]  /*0370*/  IMAD.MOV.U32 R89, RZ, RZ, 0x4 ;  /* 0x00000004ff597424 */ /* 0x000fe200078e00ff */
[----:B------:R-:W-:-:S02]  /*0380*/  MOV R65, 0x10 ;  /* 0x0000001000417802 */ /* 0x000fc40000000f00 */
        /* <DEDUP_REMOVED lines=8> */
[----:B------:R-:W-:Y:S01]  /*0410*/  IMAD.WIDE.U32 R64, R102, R65, c[0x0][0x210] ;  /* 0x0000840066407625 */ /* 0x000fe200078e0041 */
[----:B------:R-:W-:Y:S01]  /*0420*/  ISETP.NE.U32.AND P0, PT, RZ, c[0x0][0x250], PT ;  /* 0x00009400ff007a0c */ /* 0x000fe20003f05070 */
[----:B------:R-:W3:Y:S02]  /*0430*/  LDG.E.128 R60, [R60.64] ;  /* 0x000000043c3c7981 */ /* 0x000ee4000c1e1d00 */
[----:B------:R-:W-:Y:S02]  /*0440*/  IMAD.WIDE R88, R0, R89, c[0x0][0x1a8] ;  /* 0x00006a0000587625 */ /* 0x000fe400078e0259 */
[----:B------:R1:W4:Y:S01]  /*0450*/  LDG.E.128 R56, [R90.64] ;  /* 0x000000045a387981 */ /* 0x000322000c1e1d00 */
[----:B------:R-:W-:-:S03]  /*0460*/  ISETP.NE.AND.EX P0, PT, RZ, c[0x0][0x254], PT, P0 ;  /* 0x00009500ff007a0c */ /* 0x000fc60003f05300 */
[----:B------:R-:W4:Y:S04]  /*0470*/  LDG.E.128 R64, [R64.64] ;  /* 0x0000000440407981 */ /* 0x000f28000c1e1d00 */
[----:B------:R1:W4:Y:S01]  /*0480*/  LDG.E R103, [R88.64] ;  /* 0x0000000458677981 */ /* 0x000322000c1e1900 */
[----:B------:R-:W-:-:S03]  /*0490*/  IMAD.SHL.U32 R105, R102, 0x8, RZ ;  /* 0x0000000866697824 */ /* 0x000fc600078e00ff */
[----:B------:R1:W4:Y:S01]  /*04a0*/  LDG.E.128 R68, [R90.64+0x10] ;  /* 0x000010045a447981 */ /* 0x000322000c1e1d00 */
[----:B------:R-:W-:Y:S02]  /*04b0*/  SHF.R.U32.HI R106, RZ, 0x1d, R102 ;  /* 0x0000001dff6a7819 */ /* 0x000fe40000011666 */
        /* <DEDUP_REMOVED lines=14> */
[--C-:B---3--:R-:W-:Y:S02]  /*05a0*/  PRMT R111, RZ, 0x5410, R60.reuse ;  /* 0x00005410ff6f7816 */ /* 0x108fe4000000003c */
[----:B------:R-:W-:Y:S01]  /*05b0*/  PRMT R114, RZ, 0x7610, R60 ;  /* 0x00007610ff727816 */ /* 0x000fe2000000003c */
[--C-:B----4-:R-:W-:Y:S02]  /*05c0*/  FADD.FTZ R118, R58, -R104.reuse ;  /* 0x800000683a767221 */ /* 0x110fe40000010000 */
[--C-:B------:R-:W-:Y:S01]  /*05d0*/  FADD.FTZ R110, R56, -R104.reuse ;  /* 0x80000068386e7221 */ /* 0x100fe20000010000 */
[--C-:B------:R-:W-:Y:S02]  /*05e0*/  PRMT R113, RZ, 0x5410, R65.reuse ;  /* 0x00005410ff717816 */ /* 0x100fe40000000041 */
[----:B------:R-:W-:Y:S01]  /*05f0*/  PRMT R115, RZ, 0x7610, R65 ;  /* 0x00007610ff737816 */ /* 0x000fe20000000041 */
[----:B------:R-:W-:Y:S01]  /*0600*/  FADD.FTZ R108, R59, -R104 ;  /* 0x800000683b6c7221 */ /* 0x000fe20000010000 */
[----:B------:R-:W-:Y:S01]  /*0610*/  PRMT R106, RZ, 0x5410, R61 ;  /* 0x00005410ff6a7816 */ /* 0x000fe2000000003d */
[----:B------:R-:W-:Y:S01]  /*0620*/  FMUL.FTZ R65, R103, R118 ;  /* 0x0000007667417220 */ /* 0x000fe20000410000 */
[----:B------:R-:W-:-:S02]  /*0630*/  PRMT R56, RZ, 0x5410, R63 ;  /* 0x00005410ff387816 */ /* 0x000fc4000000003f */
[----:B------:R-:W-:Y:S01]  /*0640*/  PRMT R60, RZ, 0x7610, R63 ;  /* 0x00007610ff3c7816 */ /* 0x000fe2000000003f */
[----:B------:R-:W-:Y:S01]  /*0650*/  FMUL.FTZ R58, R103, R110 ;  /* 0x0000006e673a7220 */ /* 0x000fe20000410000 */
[--C-:B------:R-:W-:Y:S02]  /*0660*/  PRMT R63, RZ, 0x5410, R67.reuse ;  /* 0x00005410ff3f7816 */ /* 0x100fe40000000043 */
[----:B0-----:R-:W-:Y:S01]  /*0670*/  PRMT R88, RZ, 0x7610, R67 ;  /* 0x00007610ff587816 */ /* 0x001fe20000000043 */
[----:B------:R-:W-:Y:S01]  /*0680*/  FMUL.FTZ R67, R26, R113 ;  /* 0x000000711a437220 */ /* 0x000fe20000410000 */
[----:B------:R-:W-:Y:S01]  /*0690*/  PRMT R105, RZ, 0x7610, R61 ;  /* 0x00007610ff697816 */ /* 0x000fe2000000003d */
[----:B------:R-:W-:Y:S01]  /*06a0*/  FMUL.FTZ R110, R27, R115 ;  /* 0x000000731b6e7220 */ /* 0x000fe20000410000 */
[--C-:B------:R-:W-:Y:S01]  /*06b0*/  PRMT R89, RZ, 0x5410, R66.reuse ;  /* 0x00005410ff597816 */ /* 0x100fe20000000042 */
[----:B------:R-:W-:Y:S01]  /*06c0*/  FADD.FTZ R79, R106, R79 ;  /* 0x0000004f6a4f7221 */ /* 0x000fe20000010000 */
[----:B------:R-:W-:Y:S01]  /*06d0*/  PRMT R107, RZ, 0x7610, R66 ;  /* 0x00007610ff6b7816 */ /* 0x000fe20000000042 */
[----:B------:R-:W-:-:S02]  /*06e0*/  FMUL.FTZ R66, R103, R108 ;  /* 0x0000006c67427220 */ /* 0x000fc40000410000 */
[-C--:B------:R-:W-:Y:S01]  /*06f0*/  FFMA.FTZ R80, R65, R106.reuse, R80 ;  /* 0x0000006a41507223 */ /* 0x080fe20000010050 */
[----:B------:R-:W-:Y:S01]  /*0700*/  PRMT R109, RZ, 0x5410, R64 ;  /* 0x00005410ff6d7816 */ /* 0x000fe20000000040 */
[----:B------:R-:W-:Y:S02]  /*0710*/  FFMA.FTZ R106, R34, R106, R67 ;  /* 0x0000006a226a7223 */ /* 0x000fe40000010043 */
[--C-:B------:R-:W-:Y:S02]  /*0720*/  FADD.FTZ R68, R68, -R104.reuse ;  /* 0x8000006844447221 */ /* 0x100fe40000010000 */
[--C-:B------:R-:W-:Y:S02]  /*0730*/  FADD.FTZ R108, R69, -R104.reuse ;  /* 0x80000068456c7221 */ /* 0x100fe40000010000 */
[----:B------:R-:W-:Y:S01]  /*0740*/  FADD.FTZ R112, R57, -R104 ;  /* 0x8000006839707221 */ /* 0x000fe20000010000 */
[----:B------:R-:W-:Y:S01]  /*0750*/  PRMT R57, RZ, 0x5410, R62 ;  /* 0x00005410ff397816 */ /* 0x000fe2000000003e */
[----:B------:R-:W-:Y:S01]  /*0760*/  FFMA.FTZ R67, R35, R105, R110 ;  /* 0x0000006923437223 */ /* 0x000fe2000001006e */
[----:B------:R-:W-:Y:S01]  /*0770*/  PRMT R62, RZ, 0x7610, R62 ;  /* 0x00007610ff3e7816 */ /* 0x000fe2000000003e */
[----:B------:R-:W-:-:S02]  /*0780*/  FADD.FTZ R110, R70, -R104 ;  /* 0x80000068466e7221 */ /* 0x000fc40000010000 */
[----:B------:R-:W-:Y:S01]  /*0790*/  FADD.FTZ R104, R71, -R104 ;  /* 0x8000006847687221 */ /* 0x000fe20000010000 */
[----:B------:R-:W-:Y:S01]  /*07a0*/  PRMT R116, RZ, 0x7610, R64 ;  /* 0x00007610ff747816 */ /* 0x000fe20000000040 */
[----:B------:R-:W-:Y:S02]  /*07b0*/  FMUL.FTZ R69, R20, R89 ;  /* 0x0000005914457220 */ /* 0x000fe40000410000 */
[----:B------:R-:W-:Y:S02]  /*07c0*/  FMUL.FTZ R68, R103, R68 ;  /* 0x0000004467447220 */ /* 0x000fe40000410000 */
[----:B------:R-:W-:Y:S02]  /*07d0*/  FMUL.FTZ R70, R21, R107 ;  /* 0x0000006b15467220 */ /* 0x000fe40000410000 */
[----:B------:R-:W-:Y:S02]  /*07e0*/  FMUL.FTZ R71, R103, R108 ;  /* 0x0000006c67477220 */ /* 0x000fe40000410000 */
[----:B------:R-:W-:-:S02]  /*07f0*/  FMUL.FTZ R61, R24, R109 ;  /* 0x0000006d183d7220 */ /* 0x000fc40000410000 */
[----:B------:R-:W-:Y:S02]  /*0800*/  FADD.FTZ R12, R57, R12 ;  /* 0x0000000c390c7221 */ /* 0x000fe40000010000 */
[-C--:B------:R-:W-:Y:S02]  /*0810*/  FFMA.FTZ R69, R28, R57.reuse, R69 ;  /* 0x000000391c457223 */ /* 0x080fe40000010045 */
[----:B------:R-:W-:Y:S02]  /*0820*/  FFMA.FTZ R17, R68, R57, R17 ;  /* 0x0000003944117223 */ /* 0x000fe40000010011 */
[----:B------:R-:W-:Y:S02]  /*0830*/  FADD.FTZ R15, R62, R15 ;  /* 0x0000000f3e0f7221 */ /* 0x000fe40000010000 */
[-C--:B------:R-:W-:Y:S02]  /*0840*/  FFMA.FTZ R70, R29, R62.reuse, R70 ;  /* 0x0000003e1d467223 */ /* 0x080fe40000010046 */
[----:B------:R-:W-:-:S02]  /*0850*/  FFMA.FTZ R18, R71, R62, R18 ;  /* 0x0000003e47127223 */ /* 0x000fc40000010012 */
[----:B------:R-:W-:Y:S02]  /*0860*/  FADD.FTZ R16, R89, R16 ;  /* 0x0000001059107221 */ /* 0x000fe40000010000 */
[----:B------:R-:W-:Y:S02]  /*0870*/  FFMA.FTZ R7, R68, R89, R7 ;  /* 0x0000005944077223 */ /* 0x000fe40000010007 */
[----:B------:R-:W-:Y:S02]  /*0880*/  FMUL.FTZ R89, R22, R63 ;  /* 0x0000003f16597220 */ /* 0x000fe40000410000 */
[----:B------:R-:W-:Y:S02]  /*0890*/  FMUL.FTZ R62, R103, R110 ;  /* 0x0000006e673e7220 */ /* 0x000fe40000410000 */
[----:B------:R-:W-:Y:S02]  /*08a0*/  FMUL.FTZ R57, R23, R88 ;  /* 0x0000005817397220 */ /* 0x000fe40000410000 */
[----:B------:R-:W-:-:S02]  /*08b0*/  FMUL.FTZ R64, R25, R116 ;  /* 0x0000007419407220 */ /* 0x000fc40000410000 */
[----:B------:R-:W-:Y:S02]  /*08c0*/  FFMA.FTZ R61, R32, R111, R61 ;  /* 0x0000006f203d7223 */ /* 0x000fe4000001003d */
[----:B------:R-:W-:Y:S02]  /*08d0*/  FADD.FTZ R76, R105, R76 ;  /* 0x0000004c694c7221 */ /* 0x000fe40000010000 */
[----:B------:R-:W-:Y:S02]  /*08e0*/  FFMA.FTZ R75, R66, R105, R75 ;  /* 0x00000069424b7223 */ /* 0x000fe4000001004b */
[----:B------:R-:W-:Y:S02]  /*08f0*/  FMUL.FTZ R105, R103, R104 ;  /* 0x0000006867697220 */ /* 0x000fe40000410000 */
[----:B------:R-:W-:Y:S02]  /*0900*/  FADD.FTZ R11, R56, R11 ;  /* 0x0000000b380b7221 */ /* 0x000fe40000010000 */
[----:B------:R-:W-:-:S02]  /*0910*/  FFMA.FTZ R89, R30, R56, R89 ;  /* 0x000000381e597223 */ /* 0x000fc40000010059 */
[----:B------:R-:W-:Y:S02]  /*0920*/  FFMA.FTZ R19, R62, R56, R19 ;  /* 0x000000383e137223 */ /* 0x000fe40000010013 */
[----:B------:R-:W-:Y:S02]  /*0930*/  FFMA.FTZ R104, R31, R60, R57 ;  /* 0x0000003c1f687223 */ /* 0x000fe40000010039 */
[----:B------:R-:W-:Y:S02]  /*0940*/  FMUL.FTZ R59, R103, R112 ;  /* 0x00000070673b7220 */ /* 0x000fe40000410000 */
[----:B------:R-:W-:Y:S02]  /*0950*/  FFMA.FTZ R64, R33, R114, R64 ;  /* 0x0000007221407223 */ /* 0x000fe40000010040 */
[----:B------:R-:W-:Y:S02]  /*0960*/  FADD.FTZ R57, RZ, R61 ;  /* 0x0000003dff397221 */ /* 0x000fe40000010000 */
[----:B------:R-:W-:-:S02]  /*0970*/  FFMA.FTZ R56, R58, R61, RZ ;  /* 0x0000003d3a387223 */ /* 0x000fc400000100ff */
[----:B------:R-:W-:Y:S02]  /*0980*/  FADD.FTZ R13, R60, R13 ;  /* 0x0000000d3c0d7221 */ /* 0x000fe40000010000 */
[----:B------:R-:W-:Y:S01]  /*0990*/  FFMA.FTZ R72, R105, R60, R72 ;  /* 0x0000003c69487223 */ /* 0x000fe20000010048 */
[----:B------:R-:W-:Y:S01]  /*09a0*/  @P0 SHF.R.U64 R60, R86, 0x8, R87 ;  /* 0x00000008563c0819 */ /* 0x000fe20000001257 */
[----:B------:R-:W-:Y:S02]  /*09b0*/  FADD.FTZ R57, R57, R64 ;  /* 0x0000004039397221 */ /* 0x000fe40000010000 */
[----:B------:R-:W-:Y:S01]  /*09c0*/  FFMA.FTZ R56, R59, R64, R56 ;  /* 0x000000403b387223 */ /* 0x000fe20000010038 */
[----:B------:R-:W-:Y:S01]  /*09d0*/  @P0 PRMT R94, R60, 0x7610, R94 ;  /* 0x000076103c5e0816 */ /* 0x000fe2000000005e */
[----:B------:R-:W-:Y:S02]  /*09e0*/  FADD.FTZ R60, R57, R106 ;  /* 0x0000006a393c7221 */ /* 0x000fe40000010000 */
[----:B------:R-:W-:-:S02]  /*09f0*/  FFMA.FTZ R56, R65, R106, R56 ;  /* 0x0000006a41387223 */ /* 0x000fc40000010038 */
[----:B------:R-:W-:Y:S02]  /*0a00*/  FADD.FTZ R14, R63, R14 ;  /* 0x0000000e3f0e7221 */ /* 0x000fe40000010000 */
[----:B------:R-:W-:Y:S01]  /*0a10*/  FFMA.FTZ R5, R62, R63, R5 ;  /* 0x0000003f3e057223 */ /* 0x000fe20000010005 */
[----:B------:R-:W-:Y:S01]  /*0a20*/  @P0 SHF.R.U64 R63, R86, 0x10, R87 ;  /* 0x00000010563f0819 */ /* 0x000fe20000001257 */
[----:B------:R-:W-:Y:S02]  /*0a30*/  FADD.FTZ R60, R60, R67 ;  /* 0x000000433c3c7221 */ /* 0x000fe40000010000 */
[----:B------:R-:W-:Y:S01]  /*0a40*/  FFMA.FTZ R56, R66, R67, R56 ;  /* 0x0000004342387223 */ /* 0x000fe20000010038 */
[----:B------:R-:W-:Y:S01]  /*0a50*/  @P0 PRMT R95, R63, 0x7610, R95 ;  /* 0x000076103f5f0816 */ /* 0x000fe2000000005f */
[----:B------:R-:W-:Y:S01]  /*0a60*/  FADD.FTZ R57, R60, R69 ;  /* 0x000000453c397221 */ /* 0x000fe20000010000 */
[--C-:B------:R-:W-:Y:S01]  /*0a70*/  @P0 SHF.R.U32.HI R63, RZ, 0x8, R87.reuse ;  /* 0x00000008ff3f0819 */ /* 0x100fe20000011657 */
[----:B------:R-:W-:Y:S01]  /*0a80*/  FFMA.FTZ R56, R68, R69, R56 ;  /* 0x0000004544387223 */ /* 0x000fe20000010038 */
[C---:B------:R-:W-:Y:S01]  /*0a90*/  @P0 PRMT R96, R86.reuse, 0x7610, R96 ;  /* 0x0000761056600816 */ /* 0x040fe20000000060 */
[----:B------:R-:W-:Y:S01]  /*0aa0*/  FADD.FTZ R60, R57, R70 ;  /* 0x00000046393c7221 */ /* 0x000fe20000010000 */
[----:B------:R-:W-:Y:S01]  /*0ab0*/  @P0 PRMT R98, R63, 0x7610, R98 ;  /* 0x000076103f620816 */ /* 0x000fe20000000062 */
[----:B------:R-:W-:Y:S01]  /*0ac0*/  FFMA.FTZ R56, R71, R70, R56 ;  /* 0x0000004647387223 */ /* 0x000fe20000010038 */
[----:B------:R-:W-:-:S02]  /*0ad0*/  @P0 SHF.R.U64 R86, R86, 0x18, R87 ;  /* 0x0000001856560819 */ /* 0x000fc40000001257 */
[----:B------:R-:W-:Y:S02]  /*0ae0*/  @P0 PRMT R99, R87, 0x7610, R99 ;  /* 0x0000761057630816 */ /* 0x000fe40000000063 */
        /* <DEDUP_REMOVED lines=27> */
.L_x_660:
        /* <DEDUP_REMOVED lines=18> */
.L_x_661:
[----:B--2---:R-:W-:Y:S01]  /*0dc0*/  FADD.FTZ R88, R88, R87 ;  /* 0x0000005758587221 */ /* 0x004fe20000010000 */
[----:B------:R-:W-:Y:S01]  /*0dd0*/  ISETP.NE.U32.AND P2, PT, RZ, c[0x0][0x218], PT ;  /* 0x00008600ff007a0c */ /* 0x000fe20003f45070 */
[----:B-1----:R-:W-:Y:S01]  /*0de0*/  FADD.FTZ R56, R56, R107 ;  /* 0x0000006b38387221 */ /* 0x002fe20000010000 */
[----:B-----5:R-:W-:Y:S01]  /*0df0*/  MOV R57, R90 ;  /* 0x0000005a00397202 */ /* 0x020fe20000000f00 */
[----:B------:R-:W-:Y:S01]  /*0e00*/  FMUL.FTZ R88, R88, c[0x0][0x1e0] ;  /* 0x0000780058587a20 */ /* 0x000fe20000410000 */
[----:B------:R-:W-:Y:S01]  /*0e10*/  ISETP.NE.AND.EX P2, PT, RZ, c[0x0][0x21c], PT, P2 ;  /* 0x00008700ff007a0c */ /* 0x000fe20003f45320 */
[----:B------:R-:W-:Y:S01]  /*0e20*/  FMUL.FTZ R56, R56, c[0x0][0x1e0] ;  /* 0x0000780038387a20 */ /* 0x000fe20000410000 */
[----:B------:R-:W-:Y:S02]  /*0e30*/  LOP3.LUT P3, RZ, R57, 0xff, RZ, 0xc0, !PT ;  /* 0x000000ff39ff7812 */ /* 0x000fe4000786c0ff */
[----:B------:R-:W-:Y:S01]  /*0e40*/  FSEL R63, R88, RZ, !P1 ;  /* 0x000000ff583f7208 */ /* 0x000fe20004800000 */
[----:B------:R-:W-:Y:S01]  /*0e50*/  IMAD.SHL.U32 R88, R102, 0x10, RZ ;  /* 0x0000001066587824 */ /* 0x000fe200078e00ff */
[----:B------:R-:W-:-:S02]  /*0e60*/  ISETP.NE.U32.AND P1, PT, RZ, c[0x0][0x258], PT ;  /* 0x00009600ff007a0c */ /* 0x000fc40003f25070 */
[----:B------:R-:W-:Y:S01]  /*0e70*/  LOP3.LUT P6, RZ, R91, 0xff0000, RZ, 0xc0, !PT ;  /* 0x00ff00005bff7812 */ /* 0x000fe200078cc0ff */
[-CC-:B------:R-:W-:Y:S01]  /*0e80*/  FFMA.FTZ R58, R58, R56.reuse, R63.reuse ;  /* 0x000000383a3a7223 */ /* 0x180fe2000001003f */
[----:B------:R-:W-:Y:S01]  /*0e90*/  ISETP.NE.AND.EX P1, PT, RZ, c[0x0][0x25c], PT, P1 ;  /* 0x00009700ff007a0c */ /* 0x000fe20003f25310 */
[-CC-:B------:R-:W-:Y:S01]  /*0ea0*/  FFMA.FTZ R59, R59, R56.reuse, R63.reuse ;  /* 0x000000383b3b7223 */ /* 0x180fe2000001003f */
[C---:B------:R-:W-:Y:S01]  /*0eb0*/  LOP3.LUT P4, RZ, R90.reuse, 0xff0000, RZ, 0xc0, !PT ;  /* 0x00ff00005aff7812 */ /* 0x040fe2000788c0ff */
        /* <DEDUP_REMOVED lines=47> */
[C---:B------:R-:W-:Y:S01]  /*11b0*/  LOP3.LUT P3, RZ, R91.reuse, 0xff000000, RZ, 0xc0, !PT ;  /* 0xff0000005bff7812 */ /* 0x040fe2000786c0ff */
[----:B------:R-:W-:Y:S01]  /*11c0*/  FMUL.FTZ R70, R70, c[0x0][0x1e8] ;  /* 0x00007a0046467a20 */ /* 0x000fe20000410000 */
[----:B------:R-:W-:Y:S01]  /*11d0*/  FSEL R59, R86, RZ, P6 ;  /* 0x000000ff563b7208 */ /* 0x000fe20003000000 */
[----:B------:R-:W-:Y:S01]  /*11e0*/  FMUL.FTZ R67, R64, c[0x0][0x1e8] ;  /* 0x00007a0040437a20 */ /* 0x000fe20000410000 */
[----:B------:R-:W-:Y:S01]  /*11f0*/  FSEL R58, R104, RZ, P3 ;  /* 0x000000ff683a7208 */ /* 0x000fe20001800000 */
[----:B------:R-:W-:Y:S01]  /*1200*/  FMUL.FTZ R69, R66, c[0x0][0x1e8] ;  /* 0x00007a0042457a20 */ /* 0x000fe20000410000 */
[----:B------:R-:W-:-:S02]  /*1210*/  LOP3.LUT P3, RZ, R91, 0xff, RZ, 0xc0, !PT ;  /* 0x000000ff5bff7812 */ /* 0x000fc4000786c0ff */
[----:B------:R-:W-:Y:S02]  /*1220*/  F2FP.BF16.PACK_AB R59, R58, R59 ;  /* 0x0000003b3a3b723e */ /* 0x000fe400000010ff */
[----:B------:R-:W-:Y:S02]  /*1230*/  FSEL R58, R71, RZ, P3 ;  /* 0x000000ff473a7208 */ /* 0x000fe40001800000 */
[----:B------:R-:W-:Y:S02]  /*1240*/  FSEL R57, R68, RZ, P4 ;  /* 0x000000ff44397208 */ /* 0x000fe40002000000 */
[----:B------:R-:W-:Y:S02]  /*1250*/  @P2 LEA R60, P3, R102, c[0x0][0x258], 0x5 ;  /* 0x00009600663c2a11 */ /* 0x000fe400078628ff */
[----:B------:R-:W-:Y:S02]  /*1260*/  SEL R48, R61, R48, P1 ;  /* 0x000000303d307207 */ /* 0x000fe40000800000 */
[----:B------:R-:W-:-:S02]  /*1270*/  LOP3.LUT P4, RZ, R91, 0xff00, RZ, 0xc0, !PT ;  /* 0x0000ff005bff7812 */ /* 0x000fc4000788c0ff */
[----:B------:R-:W-:Y:S02]  /*1280*/  LOP3.LUT P1, RZ, R90, 0xff000000, RZ, 0xc0, !PT ;  /* 0xff0000005aff7812 */ /* 0x000fe4000782c0ff */
[----:B------:R-:W-:Y:S02]  /*1290*/  @P2 LEA.HI.X R61, R102, c[0x0][0x25c], RZ, 0x5, P3 ;  /* 0x00009700663d2a11 */ /* 0x000fe400018f2cff */
[----:B0-----:R-:W-:Y:S02]  /*12a0*/  FSEL R87, R70, RZ, P4 ;  /* 0x000000ff46577208 */ /* 0x001fe40002000000 */
[----:B------:R-:W-:Y:S01]  /*12b0*/  FSEL R63, R67, RZ, P5 ;  /* 0x000000ff433f7208 */ /* 0x000fe20002800000 */
[----:B------:R-:W-:Y:S01]  /*12c0*/  @P2 STG.E.128 [R60.64], R44 ;  /* 0x0000002c3c002986 */ /* 0x000fe2000c101d04 */
[----:B------:R-:W-:Y:S02]  /*12d0*/  IADD3 R62, P4, R88, c[0x0][0x248], RZ ;  /* 0x00009200583e7a10 */ /* 0x000fe40007f9e0ff */
[----:B------:R-:W-:Y:S01]  /*12e0*/  FSEL R64, R69, RZ, P1 ;  /* 0x000000ff45407208 */ /* 0x000fe20000800000 */
[----:B------:R-:W-:Y:S01]  /*12f0*/  @P2 STG.E.128 [R60.64+0x10], R48 ;  /* 0x000010303c002986 */ /* 0x000fe2000c101d04 */
[----:B------:R-:W-:-:S02]  /*1300*/  @P0 LOP3.LUT P1, RZ, R96, 0xff, RZ, 0xc0, !PT ;  /* 0x000000ff60ff0812 */ /* 0x000fc4000782c0ff */
[----:B------:R-:W-:Y:S02]  /*1310*/  @P0 LOP3.LUT P3, RZ, R95, 0xff, RZ, 0xc0, !PT ;  /* 0x000000ff5fff0812 */ /* 0x000fe4000786c0ff */
[----:B------:R-:W-:Y:S02]  /*1320*/  F2FP.BF16.PACK_AB R56, R63, R56 ;  /* 0x000000383f38723e */ /* 0x000fe400000010ff */
[----:B------:R-:W-:Y:S02]  /*1330*/  F2FP.BF16.PACK_AB R58, R87, R58 ;  /* 0x0000003a573a723e */ /* 0x000fe400000010ff */
[----:B------:R-:W-:Y:S02]  /*1340*/  F2FP.BF16.PACK_AB R57, R64, R57 ;  /* 0x000000394039723e */ /* 0x000fe400000010ff */
[----:B------:R-:W-:Y:S02]  /*1350*/  IADD3.X R63, R89, c[0x0][0x24c], RZ, P4, !PT ;  /* 0x00009300593f7a10 */ /* 0x000fe400027fe4ff */
[----:B------:R-:W-:-:S02]  /*1360*/  @P0 LOP3.LUT P2, RZ, R94, 0xff, RZ, 0xc0, !PT ;  /* 0x000000ff5eff0812 */ /* 0x000fc4000784c0ff */
[----:B------:R-:W-:Y:S01]  /*1370*/  @P0 LOP3.LUT P4, RZ, R97, 0xff, RZ, 0xc0, !PT ;  /* 0x000000ff61ff0812 */ /* 0x000fe2000788c0ff */
[----:B------:R0:W-:Y:S01]  /*1380*/  STG.E.128 [R62.64], R56 ;  /* 0x000000383e007986 */ /* 0x0001e2000c101d04 */
        /* <DEDUP_REMOVED lines=8> */
[----:B------:R-:W-:Y:S02]  /*1410*/  @P0 F2FP.BF16.PACK_AB R64, RZ, R64 ;  /* 0x00000040ff40023e */ /* 0x000fe400000010ff */
[----:B0-----:R-:W-:Y:S02]  /*1420*/  @P0 FSEL R56, R71, RZ, P1 ;  /* 0x000000ff47380208 */ /* 0x001fe40000800000 */
[----:B------:R-:W-:-:S02]  /*1430*/  @P0 FSEL R59, R86, RZ, P3 ;  /* 0x000000ff563b0208 */ /* 0x000fc40001800000 */
[----:B------:R-:W-:Y:S02]  /*1440*/  @P0 F2FP.BF16.PACK_AB R66, RZ, R66 ;  /* 0x00000042ff42023e */ /* 0x000fe400000010ff */
[----:B------:R-:W-:Y:S02]  /*1450*/  @P0 FSEL R58, R70, RZ, P2 ;  /* 0x000000ff463a0208 */ /* 0x000fe40001000000 */
        /* <DEDUP_REMOVED lines=8> */
[----:B------:R-:W-:Y:S02]  /*14e0*/  @P0 IADD3 R56, P1, R88, c[0x0][0x250], RZ ;  /* 0x0000940058380a10 */ /* 0x000fe40007f3e0ff */
[----:B------:R-:W-:-:S02]  /*14f0*/  @P0 PRMT R53, R66, 0x7610, R53 ;  /* 0x0000761042350816 */ /* 0x000fc40000000035 */
[----:B------:R-:W-:Y:S02]  /*1500*/  @P0 PRMT R54, R57, 0x7610, R54 ;  /* 0x0000761039360816 */ /* 0x000fe40000000036 */
[----:B------:R-:W-:Y:S02]  /*1510*/  @P0 PRMT R55, R59, 0x7610, R55 ;  /* 0x000076103b370816 */ /* 0x000fe40000000037 */
[----:B------:R-:W-:Y:S02]  /*1520*/  MOV R59, c[0x0][0x160] ;  /* 0x00005800003b7a02 */ /* 0x000fe40000000f00 */
        /* <DEDUP_REMOVED lines=8> */
[----:B0-----:R-:W-:Y:S01]  /*15b0*/  @P0 CALL.REL.NOINC `(.L_x_658) ;  /* 0x0000001000000944 */ /* 0x001fe20003c00000 */
[----:B------:R-:W-:Y:S05]  /*15c0*/  BRA `(.L_x_659) ;  /* 0xffffed8000007947 */ /* 0x000fea000383ffff */
.L_x_658:
        /* <DEDUP_REMOVED lines=31> */
.L_x_655:
        /* <DEDUP_REMOVED lines=13> */
[----:B------:R-:W5:Y:S04]  /*1890*/  LDS R13, [R4.X4+0xe00] ;  /* 0x000e0000040d7984 */ /* 0x000f680000004800 */
[----:B------:R-:W-:Y:S01]  /*18a0*/  BAR.SYNC.DEFER_BLOCKING 0x0 ;  /* 0x0000000000007b1d */ /* 0x000fe20000010000 */
[----:B-1----:R-:W-:-:S04]  /*18b0*/  FADD.FTZ R0, RZ, R0 ;  /* 0x00000000ff007221 */ /* 0x002fc80000010000 */
[----:B--2---:R-:W-:Y:S02]  /*18c0*/  FADD.FTZ R0, R0, R3 ;  /* 0x0000000300007221 */ /* 0x004fe40000010000 */
[----:B0-----:R-:W-:Y:S02]  /*18d0*/  IMAD R3, R48, c[0x0][0x168], RZ ;  /* 0x00005a0030037a24 */ /* 0x001fe400078e02ff */
[----:B---3--:R-:W-:-:S04]  /*18e0*/  FADD.FTZ R2, RZ, R2 ;  /* 0x00000002ff027221 */ /* 0x008fc80000010000 */
[----:B----4-:R-:W-:Y:S01]  /*18f0*/  FADD.FTZ R2, R2, R5 ;  /* 0x0000000502027221 */ /* 0x010fe20000010000 */
[----:B------:R-:W-:Y:S01]  /*1900*/  STS.128 [R50], R20 ;  /* 0x0000001432007388 */ /* 0x000fe20000000c00 */
[----:B-----5:R-:W-:-:S03]  /*1910*/  FADD.FTZ R0, R0, R7 ;  /* 0x0000000700007221 */ /* 0x020fc60000010000 */
[----:B------:R-:W-:Y:S01]  /*1920*/  STS.128 [R50+0x10], R36 ;  /* 0x0000102432007388 */ /* 0x000fe20000000c00 */
[----:B------:R-:W-:-:S03]  /*1930*/  FADD.FTZ R2, R2, R9 ;  /* 0x0000000902027221 */ /* 0x000fc60000010000 */
[----:B------:R-:W-:Y:S01]  /*1940*/  BAR.SYNC.DEFER_BLOCKING 0x0 ;  /* 0x0000000000007b1d */ /* 0x000fe20000010000 */
[----:B------:R-:W-:Y:S01]  /*1950*/  IADD3 R9, P0, R3, R4, RZ ;  /* 0x0000000403097210 */ /* 0x000fe20007f1e0ff */
[----:B------:R-:W-:Y:S02]  /*1960*/  FADD.FTZ R11, R0, R11 ;  /* 0x0000000b000b7221 */ /* 0x000fe40000010000 */
[----:B------:R-:W-:Y:S01]  /*1970*/  FADD.FTZ R13, R2, R13 ;  /* 0x0000000d020d7221 */ /* 0x000fe20000010000 */
[----:B------:R-:W-:-:S04]  /*1980*/  IADD3.X R0, RZ, RZ, RZ, P0, !PT ;  /* 0x000000ffff007210 */ /* 0x000fc800007fe4ff */
[C---:B------:R-:W-:Y:S01]  /*1990*/  SHF.L.U64.HI R0, R9.reuse, 0x2, R0 ;  /* 0x0000000209007819 */ /* 0x040fe20000010200 */
[----:B------:R-:W-:-:S05]  /*19a0*/  IMAD.SHL.U32 R9, R9, 0x4, RZ ;  /* 0x0000000409097824 */ /* 0x000fca00078e00ff */
        /* <DEDUP_REMOVED lines=51> */
[----:B------:R0:W5:Y:S04]  /*1ce0*/  LDS R31, [R4.X4+0xe00] ;  /* 0x000e0000041f7984 */ /* 0x0001680000004800 */
[----:B------:R-:W-:Y:S01]  /*1cf0*/  STG.E [R2.64], R47 ;  /* 0x0000002f02007986 */ /* 0x000fe2000c101904 */
[----:B0-----:R-:W-:-:S02]  /*1d00*/  IADD3 R4, P0, R9, c[0x0][0x220], RZ ;  /* 0x0000880009047a10 */ /* 0x001fc40007f1e0ff */
[C---:B------:R-:W-:Y:S01]  /*1d10*/  IADD3.X R9, R0.reuse, c[0x0][0x234], RZ, P2, !PT ;  /* 0x00008d0000097a10 */ /* 0x040fe200017fe4ff */
[----:B------:R-:W-:Y:S01]  /*1d20*/  FADD.FTZ R14, RZ, R14 ;  /* 0x0000000eff0e7221 */ /* 0x000fe20000010000 */
[----:B------:R-:W-:Y:S01]  /*1d30*/  IADD3.X R5, R0, c[0x0][0x224], RZ, P0, !PT ;  /* 0x0000890000057a10 */ /* 0x000fe200007fe4ff */
[----:B-1----:R-:W-:-:S04]  /*1d40*/  FADD.FTZ R16, RZ, R16 ;  /* 0x00000010ff107221 */ /* 0x002fc80000010000 */
[----:B------:R-:W-:Y:S01]  /*1d50*/  STG.E [R4.64], R11 ;  /* 0x0000000b04007986 */ /* 0x000fe2000c101904 */
[----:B--2---:R-:W-:Y:S02]  /*1d60*/  FADD.FTZ R14, R14, R17 ;  /* 0x000000110e0e7221 */ /* 0x004fe40000010000 */
[----:B---3--:R-:W-:Y:S02]  /*1d70*/  FADD.FTZ R16, R16, R19 ;  /* 0x0000001310107221 */ /* 0x008fe40000010000 */
[----:B----4-:R-:W-:Y:S02]  /*1d80*/  FADD.FTZ R14, R14, R33 ;  /* 0x000000210e0e7221 */ /* 0x010fe40000010000 */
[----:B-----5:R-:W-:Y:S01]  /*1d90*/  FADD.FTZ R16, R16, R7 ;  /* 0x0000000710107221 */ /* 0x020fe20000010000 */
[----:B------:R-:W-:Y:S01]  /*1da0*/  IADD3.X R7, R0, c[0x0][0x23c], RZ, P1, !PT ;  /* 0x00008f0000077a10 */ /* 0x000fe20000ffe4ff */
[----:B------:R-:W-:Y:S02]  /*1db0*/  FADD.FTZ R29, R14, R29 ;  /* 0x0000001d0e1d7221 */ /* 0x000fe40000010000 */
        /* <DEDUP_REMOVED lines=8> */
.L_x_656:
[----:B------:R-:W-:Y:S01]  /*1e40*/  HFMA2.MMA R86, -RZ, RZ, 0, 5.9604644775390625e-08 ;  /* 0x00000001ff567435 */ /* 0x000fe200000001ff */
[----:B------:R-:W-:Y:S01]  /*1e50*/  MOV R63, R87 ;  /* 0x00000057003f7202 */ /* 0x000fe20000000f00 */
[----:B------:R-:W-:Y:S01]  /*1e60*/  IMAD.MOV.U32 R108, RZ, RZ, 0x1f ;  /* 0x0000001fff6c7424 */ /* 0x000fe200078e00ff */
[----:B------:R-:W-:-:S02]  /*1e70*/  MOV R109, 0xffffffff ;  /* 0xffffffff006d7802 */ /* 0x000fc40000000f00 */
[----:B------:R-:W-:Y:S02]  /*1e80*/  MOV R56, 0x1ea0 ;  /* 0x00001ea000387802 */ /* 0x000fe40000000f00 */
[----:B-----5:R-:W-:Y:S05]  /*1e90*/  CALL.REL.NOINC `($__internal_53_$__cuda_sm70_shflsync_bfly_p) ;  /* 0x0000046000007944 */ /* 0x020fea0003c00000 */
[----:B-1----:R-:W-:Y:S01]  /*1ea0*/  MOV R60, R63 ;  /* 0x0000003f003c7202 */ /* 0x002fe20000000f00 */
[----:B0-----:R-:W-:Y:S05]  /*1eb0*/  BRA `(.L_x_660) ;  /* 0xffffede000007947 */ /* 0x001fea000383ffff */
.L_x_657:
[----:B------:R-:W-:Y:S01]  /*1ec0*/  HFMA2.MMA R86, -RZ, RZ, 0, 5.9604644775390625e-08 ;  /* 0x00000001ff567435 */ /* 0x000fe200000001ff */
[----:B------:R-:W-:Y:S01]  /*1ed0*/  IMAD.MOV.U32 R63, RZ, RZ, R88 ;  /* 0x000000ffff3f7224 */ /* 0x000fe200078e0058 */
[----:B------:R-:W-:Y:S01]  /*1ee0*/  MOV R108, 0x1f ;  /* 0x0000001f006c7802 */ /* 0x000fe20000000f00 */
[----:B------:R-:W-:Y:S01]  /*1ef0*/  IMAD.MOV.U32 R109, RZ, RZ, -0x1 ;  /* 0xffffffffff6d7424 */ /* 0x000fe200078e00ff */
[----:B------:R-:W-:Y:S02]  /*1f00*/  MOV R56, 0x1f20 ;  /* 0x00001f2000387802 */ /* 0x000fe40000000f00 */
[----:B01---5:R-:W-:Y:S05]  /*1f10*/  CALL.REL.NOINC `($__internal_53_$__cuda_sm70_shflsync_bfly_p) ;  /* 0x000003e000007944 */ /* 0x023fea0003c00000 */
[----:B------:R-:W-:Y:S01]  /*1f20*/  FADD.FTZ R87, R87, R60 ;  /* 0x0000003c57577221 */ /* 0x000fe20000010000 */
[----:B0-----:R-:W-:Y:S01]  /*1f30*/  HFMA2.MMA R86, -RZ, RZ, 0, 1.1920928955078125e-07 ;  /* 0x00000002ff567435 */ /* 0x001fe200000001ff */
[----:B-1----:R-:W-:Y:S01]  /*1f40*/  FADD.FTZ R88, R88, R63 ;  /* 0x0000003f58587221 */ /* 0x002fe20000010000 */
[----:B------:R-:W-:Y:S01]  /*1f50*/  MOV R108, 0x1f ;  /* 0x0000001f006c7802 */ /* 0x000fe20000000f00 */
[----:B------:R-:W-:Y:S01]  /*1f60*/  IMAD.MOV.U32 R109, RZ, RZ, -0x1 ;  /* 0xffffffffff6d7424 */ /* 0x000fe200078e00ff */
[----:B------:R-:W-:-:S02]  /*1f70*/  MOV R63, R87 ;  /* 0x00000057003f7202 */ /* 0x000fc40000000f00 */
[----:B------:R-:W-:Y:S02]  /*1f80*/  MOV R56, 0x1fa0 ;  /* 0x00001fa000387802 */ /* 0x000fe40000000f00 */
[----:B------:R-:W-:Y:S05]  /*1f90*/  CALL.REL.NOINC `($__internal_53_$__cuda_sm70_shflsync_bfly_p) ;  /* 0x0000036000007944 */ /* 0x000fea0003c00000 */
[----:B0-----:R-:W-:Y:S01]  /*1fa0*/  HFMA2.MMA R86, -RZ, RZ, 0, 1.1920928955078125e-07 ;  /* 0x00000002ff567435 */ /* 0x001fe200000001ff */
[----:B-1----:R-:W-:Y:S01]  /*1fb0*/  MOV R60, R63 ;  /* 0x0000003f003c7202 */ /* 0x002fe20000000f00 */
[----:B------:R-:W-:Y:S01]  /*1fc0*/  IMAD.MOV.U32 R63, RZ, RZ, R88 ;  /* 0x000000ffff3f7224 */ /* 0x000fe200078e0058 */
[----:B------:R-:W-:Y:S01]  /*1fd0*/  MOV R108, 0x1f ;  /* 0x0000001f006c7802 */ /* 0x000fe20000000f00 */
[----:B------:R-:W-:Y:S01]  /*1fe0*/  IMAD.MOV.U32 R109, RZ, RZ, -0x1 ;  /* 0xffffffffff6d7424 */ /* 0x000fe200078e00ff */
[----:B------:R-:W-:Y:S02]  /*1ff0*/  MOV R56, 0x2010 ;  /* 0x0000201000387802 */ /* 0x000fe40000000f00 */
[----:B------:R-:W-:Y:S05]  /*2000*/  CALL.REL.NOINC `($__internal_53_$__cuda_sm70_shflsync_bfly_p) ;  /* 0x000002f000007944 */ /* 0x000fea0003c00000 */
[----:B------:R-:W-:Y:S01]  /*2010*/  FADD.FTZ R87, R60, R87 ;  /* 0x000000573c577221 */ /* 0x000fe20000010000 */
[----:B0-----:R-:W-:Y:S01]  /*2020*/  HFMA2.MMA R86, -RZ, RZ, 0, 2.384185791015625e-07 ;  /* 0x00000004ff567435 */ /* 0x001fe200000001ff */
[----:B-1----:R-:W-:Y:S01]  /*2030*/  FADD.FTZ R88, R88, R63 ;  /* 0x0000003f58587221 */ /* 0x002fe20000010000 */
[----:B------:R-:W-:Y:S01]  /*2040*/  MOV R108, 0x1f ;  /* 0x0000001f006c7802 */ /* 0x000fe20000000f00 */
[----:B------:R-:W-:Y:S01]  /*2050*/  IMAD.MOV.U32 R109, RZ, RZ, -0x1 ;  /* 0xffffffffff6d7424 */ /* 0x000fe200078e00ff */
[----:B------:R-:W-:-:S02]  /*2060*/  MOV R63, R87 ;  /* 0x00000057003f7202 */ /* 0x000fc40000000f00 */
[----:B------:R-:W-:Y:S02]  /*2070*/  MOV R56, 0x2090 ;  /* 0x0000209000387802 */ /* 0x000fe40000000f00 */
[----:B------:R-:W-:Y:S05]  /*2080*/  CALL.REL.NOINC `($__internal_53_$__cuda_sm70_shflsync_bfly_p) ;  /* 0x0000027000007944 */ /* 0x000fea0003c00000 */
[----:B0-----:R-:W-:Y:S01]  /*2090*/  HFMA2.MMA R86, -RZ, RZ, 0, 2.384185791015625e-07 ;  /* 0x00000004ff567435 */ /* 0x001fe200000001ff */
[----:B-1----:R-:W-:Y:S01]  /*20a0*/  MOV R60, R63 ;  /* 0x0000003f003c7202 */ /* 0x002fe20000000f00 */
[----:B------:R-:W-:Y:S01]  /*20b0*/  IMAD.MOV.U32 R63, RZ, RZ, R88 ;  /* 0x000000ffff3f7224 */ /* 0x000fe200078e0058 */
[----:B------:R-:W-:Y:S01]  /*20c0*/  MOV R108, 0x1f ;  /* 0x0000001f006c7802 */ /* 0x000fe20000000f00 */
[----:B------:R-:W-:Y:S01]  /*20d0*/  IMAD.MOV.U32 R109, RZ, RZ, -0x1 ;  /* 0xffffffffff6d7424 */ /* 0x000fe200078e00ff */
[----:B------:R-:W-:Y:S02]  /*20e0*/  MOV R56, 0x2100 ;  /* 0x0000210000387802 */ /* 0x000fe40000000f00 */
[----:B------:R-:W-:Y:S05]  /*20f0*/  CALL.REL.NOINC `($__internal_53_$__cuda_sm70_shflsync_bfly_p) ;  /* 0x0000020000007944 */ /* 0x000fea0003c00000 */
[----:B------:R-:W-:Y:S01]  /*2100*/  FADD.FTZ R87, R60, R87 ;  /* 0x000000573c577221 */ /* 0x000fe20000010000 */
[----:B0-----:R-:W-:Y:S01]  /*2110*/  HFMA2.MMA R86, -RZ, RZ, 0, 4.76837158203125e-07 ;  /* 0x00000008ff567435 */ /* 0x001fe200000001ff */
[----:B-1----:R-:W-:Y:S01]  /*2120*/  FADD.FTZ R88, R88, R63 ;  /* 0x0000003f58587221 */ /* 0x002fe20000010000 */
[----:B------:R-:W-:Y:S01]  /*2130*/  MOV R108, 0x1f ;  /* 0x0000001f006c7802 */ /* 0x000fe20000000f00 */
[----:B------:R-:W-:Y:S01]  /*2140*/  IMAD.MOV.U32 R109, RZ, RZ, -0x1 ;  /* 0xffffffffff6d7424 */ /* 0x000fe200078e00ff */
[----:B------:R-:W-:-:S02]  /*2150*/  MOV R63, R87 ;  /* 0x00000057003f7202 */ /* 0x000fc40000000f00 */
[----:B------:R-:W-:Y:S02]  /*2160*/  MOV R56, 0x2180 ;  /* 0x0000218000387802 */ /* 0x000fe40000000f00 */
[----:B------:R-:W-:Y:S05]  /*2170*/  CALL.REL.NOINC `($__internal_53_$__cuda_sm70_shflsync_bfly_p) ;  /* 0x0000018000007944 */ /* 0x000fea0003c00000 */
[----:B0-----:R-:W-:Y:S01]  /*2180*/  HFMA2.MMA R86, -RZ, RZ, 0, 4.76837158203125e-07 ;  /* 0x00000008ff567435 */ /* 0x001fe200000001ff */
[----:B-1----:R-:W-:Y:S01]  /*2190*/  MOV R60, R63 ;  /* 0x0000003f003c7202 */ /* 0x002fe20000000f00 */
[----:B------:R-:W-:Y:S01]  /*21a0*/  IMAD.MOV.U32 R63, RZ, RZ, R88 ;  /* 0x000000ffff3f7224 */ /* 0x000fe200078e0058 */
[----:B------:R-:W-:Y:S01]  /*21b0*/  MOV R108, 0x1f ;  /* 0x0000001f006c7802 */ /* 0x000fe20000000f00 */
[----:B------:R-:W-:Y:S01]  /*21c0*/  IMAD.MOV.U32 R109, RZ, RZ, -0x1 ;  /* 0xffffffffff6d7424 */ /* 0x000fe200078e00ff */
[----:B------:R-:W-:Y:S02]  /*21d0*/  MOV R56, 0x21f0 ;  /* 0x000021f000387802 */ /* 0x000fe40000000f00 */
[----:B------:R-:W-:Y:S05]  /*21e0*/  CALL.REL.NOINC `($__internal_53_$__cuda_sm70_shflsync_bfly_p) ;  /* 0x0000011000007944 */ /* 0x000fea0003c00000 */
[----:B------:R-:W-:Y:S01]  /*21f0*/  FADD.FTZ R87, R60, R87 ;  /* 0x000000573c577221 */ /* 0x000fe20000010000 */
[----:B0-----:R-:W-:Y:S01]  /*2200*/  HFMA2.MMA R86, -RZ, RZ, 0, 9.5367431640625e-07 ;  /* 0x00000010ff567435 */ /* 0x001fe200000001ff */
[----:B-1----:R-:W-:Y:S01]  /*2210*/  FADD.FTZ R107, R88, R63 ;  /* 0x0000003f586b7221 */ /* 0x002fe20000010000 */
[----:B------:R-:W-:Y:S01]  /*2220*/  MOV R108, 0x1f ;  /* 0x0000001f006c7802 */ /* 0x000fe20000000f00 */
[----:B------:R-:W-:Y:S01]  /*2230*/  IMAD.MOV.U32 R109, RZ, RZ, -0x1 ;  /* 0xffffffffff6d7424 */ /* 0x000fe200078e00ff */
[----:B------:R-:W-:-:S02]  /*2240*/  MOV R63, R87 ;  /* 0x00000057003f7202 */ /* 0x000fc40000000f00 */
[----:B------:R-:W-:Y:S02]  /*2250*/  MOV R56, 0x2270 ;  /* 0x0000227000387802 */ /* 0x000fe40000000f00 */
[----:B------:R-:W-:Y:S05]  /*2260*/  CALL.REL.NOINC `($__internal_53_$__cuda_sm70_shflsync_bfly_p) ;  /* 0x0000009000007944 */ /* 0x000fea0003c00000 */
[----:B0-----:R-:W-:Y:S01]  /*2270*/  HFMA2.MMA R86, -RZ, RZ, 0, 9.5367431640625e-07 ;  /* 0x00000010ff567435 */ /* 0x001fe200000001ff */
[----:B-1----:R-:W-:Y:S01]  /*2280*/  MOV R88, R63 ;  /* 0x0000003f00587202 */ /* 0x002fe20000000f00 */
[----:B------:R-:W-:Y:S01]  /*2290*/  IMAD.MOV.U32 R63, RZ, RZ, R107 ;  /* 0x000000ffff3f7224 */ /* 0x000fe200078e006b */
[----:B------:R-:W-:Y:S01]  /*22a0*/  MOV R108, 0x1f ;  /* 0x0000001f006c7802 */ /* 0x000fe20000000f00 */
[----:B------:R-:W-:Y:S01]  /*22b0*/  IMAD.MOV.U32 R109, RZ, RZ, -0x1 ;  /* 0xffffffffff6d7424 */ /* 0x000fe200078e00ff */
[----:B------:R-:W-:Y:S02]  /*22c0*/  MOV R56, 0x22e0 ;  /* 0x000022e000387802 */ /* 0x000fe40000000f00 */
[----:B------:R-:W-:Y:S05]  /*22d0*/  CALL.REL.NOINC `($__internal_53_$__cuda_sm70_shflsync_bfly_p) ;  /* 0x0000002000007944 */ /* 0x000fea0003c00000 */
[----:B-1----:R-:W-:Y:S01]  /*22e0*/  MOV R56, R63 ;  /* 0x0000003f00387202 */ /* 0x002fe20000000f00 */
[----:B0-----:R-:W-:Y:S05]  /*22f0*/  BRA `(.L_x_661) ;  /* 0xffffeac000007947 */ /* 0x001fea000383ffff */
        .weak           $__internal_53_$__cuda_sm70_shflsync_bfly_p
        .type           $__internal_53_$__cuda_sm70_shflsync_bfly_p,@function
        .size           $__internal_53_$__cuda_sm70_shflsync_bfly_p,(.L_x_1588 - $__internal_53_$__cuda_sm70_shflsync_bfly_p)
$__internal_53_$__cuda_sm70_shflsync_bfly_p:
[----:B------:R-:W-:Y:S01]  /*2300*/  HFMA2.MMA R57, -RZ, RZ, 0, 0 ;  /* 0x00000000ff397435 */ /* 0x000fe200000001ff */
[----:B------:R-:W-:Y:S04]  /*2310*/  WARPSYNC R109 ;  /* 0x0000006d00007348 */ /* 0x000fe80003800000 */
[----:B------:R0:W1:Y:S01]  /*2320*/  SHFL.BFLY PT, R63, R63, R86, R108 ;  /* 0x0c0000563f3f7389 */ /* 0x00006200000e006c */
[----:B------:R-:W-:Y:S05]  /*2330*/  RET.REL.NODEC R56 `(_ZN10layer_norm31ln_parallel_residual_bwd_kernelINS_13Kernel_traitsIf13__nv_bfloat16fS2_fjLj256ELj1ELj4ELj1ELj16ENS_18Kernel_traits_baseILj256EfS2_fS2_fjLj128EEEEELb1ELb0ELb1EEEvNS_9BwdParamsE) ;  /* 0xffffdcc038007950 */ /* 0x000fea0003c3ffff */
.L_x_662:
        /* <DEDUP_REMOVED lines=12> */
.L_x_1588:


//--------------------- .text._ZN10layer_norm22ln_bwd_finalize_kernelINS_22Kernel_traits_finalizeILj256Ef13__nv_bfloat16fS2_fjLb0ELj1024ELj4ENS_18Kernel_traits_baseILj256EfS2_fS2_fjLj1024EEEEELb0ELb0EEEvNS_9BwdParamsE --------------------------
	.section	.text._ZN10layer_norm22ln_bwd_finalize_kernelINS_22Kernel_traits_finalizeILj256Ef13__nv_bfloat16fS2_fjLb0ELj1024ELj4ENS_18Kernel_traits_baseILj256EfS2_fS2_fjLj1024EEEEELb0ELb0EEEvNS_9BwdParamsE,"ax",@progbits
	.sectioninfo	@"SHI_REGISTERS=30"
	.align	128
        .global         _ZN10layer_norm22ln_bwd_finalize_kernelINS_22Kernel_traits_finalizeILj256Ef13__nv_bfloat16fS2_fjLb0ELj1024ELj4ENS_18Kernel_traits_baseILj256EfS2_fS2_fjLj1024EEEEELb0ELb0EEEvNS_9BwdParamsE
        .type           _ZN10layer_norm22ln_bwd_finalize_kernelINS_22Kernel_traits_finalizeILj256Ef13__nv_bfloat16fS2_fjLb0ELj1024ELj4ENS_18Kernel_traits_baseILj256EfS2_fS2_fjLj1024EEEEELb0ELb0EEEvNS_9BwdParamsE,@function
        .size           _ZN10layer_norm22ln_bwd_finalize_kernelINS_22Kernel_traits_finalizeILj256Ef13__nv_bfloat16fS2_fjLb0ELj1024ELj4ENS_18Kernel_traits_baseILj256EfS2_fS2_fjLj1024EEEEELb0ELb0EEEvNS_9BwdParamsE,(.L_x_1589 - _ZN10layer_norm22ln_bwd_finalize_kernelINS_22Kernel_traits_finalizeILj256Ef13__nv_bfloat16fS2_fjLb0ELj1024ELj4ENS_18Kernel_traits_baseILj256EfS2_fS2_fjLj1024EEEEELb0ELb0EEEvNS_9BwdParamsE)
        .other          _ZN10layer_norm22ln_bwd_finalize_kernelINS_22Kernel_traits_finalizeILj256Ef13__nv_bfloat16fS2_fjLb0ELj1024ELj4ENS_18Kernel_traits_baseILj256EfS2_fS2_fjLj1024EEEEELb0ELb0EEEvNS_9BwdParamsE,@"STO_CUDA_ENTRY STV_DEFAULT"
_ZN10layer_norm22ln_bwd_finalize_kernelINS_22Kernel_traits_finalizeILj256Ef13__nv_bfloat16fS2_fjLb0ELj1024ELj4ENS_18Kernel_traits_baseILj256EfS2_fS2_fjLj1024EEEEELb0ELb0EEEvNS_9BwdParamsE:
.text._ZN10layer_norm22ln_bwd_finalize_kernelINS_22Kernel_traits_finalizeILj256Ef13__nv_bfloat16fS2_fjLb0ELj1024ELj4ENS_18Kernel_traits_baseILj256EfS2_fS2_fjLj1024EEEEELb0ELb0EEEvNS_9BwdParamsE:
        /* <DEDUP_REMOVED lines=19> */
.L_x_676:
        /* <DEDUP_REMOVED lines=28> */
.L_x_667:
        /* <DEDUP_REMOVED lines=35> */
.L_x_666:
[----:B------:R-:W-:Y:S05]  /*0520*/  BSYNC B1 ;  /* 0x0000000000017941 */ /* 0x000fea0003800000 */
.L_x_665:
        /* <DEDUP_REMOVED lines=23> */
.L_x_669:
[----:B------:R-:W-:Y:S05]  /*06a0*/  BSYNC B1 ;  /* 0x0000000000017941 */ /* 0x000fea0003800000 */
.L_x_668:
        /* <DEDUP_REMOVED lines=11> */
.L_x_670:
[----:B------:R-:W-:Y:S05]  /*0760*/  BSYNC B1 ;  /* 0x0000000000017941 */ /* 0x000fea0003800000 */
.L_x_664:
[----:B------:R-:W-:Y:S05]  /*0770*/  BSYNC B0 ;  /* 0x0000000000007941 */ /* 0x000fea0003800000 */
.L_x_663:
        /* <DEDUP_REMOVED lines=11> */
.L_x_677:
        /* <DEDUP_REMOVED lines=18> */
.L_x_678:
[----:B---3--:R-:W-:Y:S02]  /*0950*/  FADD.FTZ R4, R4, R9 ;  /* 0x0000000904047221 */ /* 0x008fe40000010000 */
[----:B-12---:R-:W-:-:S03]  /*0960*/  FADD.FTZ R6, R5, R6 ;  /* 0x0000000605067221 */ /* 0x006fc60000010000 */
[----:B------:R1:W-:Y:S04]  /*0970*/  @!P1 STS [R17.X4+0x2000], R4 ;  /* 0x0020000411009388 */ /* 0x0003e80000004800 */
[----:B------:R1:W-:Y:S02]  /*0980*/  @!P1 STS [R17.X4+0x2080], R6 ;  /* 0x0020800611009388 */ /* 0x0003e40000004800 */
.L_x_671:
        /* <DEDUP_REMOVED lines=15> */
.L_x_675:
[----:B------:R-:W-:Y:S05]  /*0a80*/  BSYNC B0 ;  /* 0x0000000000007941 */ /* 0x000fea0003800000 */
.L_x_674:
[C---:B------:R-:W-:Y:S02]  /*0a90*/  ISETP.GT.U32.AND P1, PT, R18.reuse, -0x101, PT ;  /* 0xfffffeff1200780c */ /* 0x040fe40003f24070 */
[----:B------:R-:W-:Y:S02]  /*0aa0*/  IADD3 R18, R18, 0x100, RZ ;  /* 0x0000010012127810 */ /* 0x000fe40007ffe0ff */
[----:B------:R-:W-:-:S09]  /*0ab0*/  IADD3 R19, R19, 0x80, RZ ;  /* 0x0000008013137810 */ /* 0x000fd20007ffe0ff */
[----:B01----:R-:W-:Y:S05]  /*0ac0*/  @P1 BRA `(.L_x_676) ;  /* 0xfffff66000001947 */ /* 0x003fea000383ffff */
[----:B------:R-:W-:Y:S05]  /*0ad0*/  EXIT ;  /* 0x000000000000794d */ /* 0x000fea0003800000 */
.L_x_672:
[----:B--2---:R-:W-:Y:S01]  /*0ae0*/  IMAD.MOV.U32 R9, RZ, RZ, R5 ;  /* 0x000000ffff097224 */ /* 0x004fe200078e0005 */
[----:B------:R-:W-:Y:S01]  /*0af0*/  MOV R8, 0x1 ;  /* 0x0000000100087802 */ /* 0x000fe20000000f00 */
[----:B------:R-:W-:Y:S01]  /*0b00*/  IMAD.MOV.U32 R7, RZ, RZ, 0x1f ;  /* 0x0000001fff077424 */ /* 0x000fe200078e00ff */
[----:B------:R-:W-:Y:S02]  /*0b10*/  MOV R10, 0xffffffff ;  /* 0xffffffff000a7802 */ /* 0x000fe40000000f00 */
[----:B------:R-:W-:Y:S02]  /*0b20*/  MOV R2, 0xb40 ;  /* 0x00000b4000027802 */ /* 0x000fe40000000f00 */
[----:B01----:R-:W-:Y:S05]  /*0b30*/  CALL.REL.NOINC `($__internal_54_$__cuda_sm70_shflsync_bfly_p) ;  /* 0x000003b000007944 */ /* 0x003fea0003c00000 */
[----:B-1----:R-:W-:Y:S01]  /*0b40*/  IMAD.MOV.U32 R2, RZ, RZ, R7 ;  /* 0x000000ffff027224 */ /* 0x002fe200078e0007 */
[----:B0-----:R-:W-:Y:S05]  /*0b50*/  BRA `(.L_x_677) ;  /* 0xfffffcd000007947 */ /* 0x001fea000383ffff */
.L_x_673:
[----:B------:R-:W-:Y:S01]  /*0b60*/  HFMA2.MMA R8, -RZ, RZ, 0, 1.1920928955078125e-07 ;  /* 0x00000002ff087435 */ /* 0x000fe200000001ff */
[----:B------:R-:W-:Y:S01]  /*0b70*/  MOV R7, 0x1f ;  /* 0x0000001f00077802 */ /* 0x000fe20000000f00 */
[----:B------:R-:W-:Y:S01]  /*0b80*/  IMAD.MOV.U32 R10, RZ, RZ, -0x1 ;  /* 0xffffffffff0a7424 */ /* 0x000fe200078e00ff */
[----:B------:R-:W-:-:S03]  /*0b90*/  MOV R2, 0xbb0 ;  /* 0x00000bb000027802 */ /* 0x000fc60000000f00 */
[----:B012---:R-:W-:Y:S05]  /*0ba0*/  CALL.REL.NOINC `($__internal_54_$__cuda_sm70_shflsync_bfly_p) ;  /* 0x0000034000007944 */ /* 0x007fea0003c00000 */
[----:B0-----:R-:W-:Y:S01]  /*0bb0*/  HFMA2.MMA R8, -RZ, RZ, 0, 2.384185791015625e-07 ;  /* 0x00000004ff087435 */ /* 0x001fe200000001ff */
[----:B-1----:R-:W-:Y:S01]  /*0bc0*/  FADD.FTZ R9, R9, R7 ;  /* 0x0000000709097221 */ /* 0x002fe20000010000 */
[----:B------:R-:W-:Y:S01]  /*0bd0*/  MOV R7, 0x1f ;  /* 0x0000001f00077802 */ /* 0x000fe20000000f00 */
[----:B------:R-:W-:Y:S01]  /*0be0*/  IMAD.MOV.U32 R10, RZ, RZ, -0x1 ;  /* 0xffffffffff0a7424 */ /* 0x000fe200078e00ff */
[----:B------:R-:W-:-:S02]  /*0bf0*/  MOV R2, 0xc10 ;  /* 0x00000c1000027802 */ /* 0x000fc40000000f00 */
[----:B------:R-:W-:Y:S05]  /*0c00*/  CALL.REL.NOINC `($__internal_54_$__cuda_sm70_shflsync_bfly_p) ;  /* 0x000002e000007944 */ /* 0x000fea0003c00000 */
[----:B0-----:R-:W-:Y:S01]  /*0c10*/  HFMA2.MMA R8, -RZ, RZ, 0, 4.76837158203125e-07 ;  /* 0x00000008ff087435 */ /* 0x001fe200000001ff */
[----:B-1----:R-:W-:Y:S01]  /*0c20*/  FADD.FTZ R9, R9, R7 ;  /* 0x0000000709097221 */ /* 0x002fe20000010000 */
[----:B------:R-:W-:Y:S01]  /*0c30*/  MOV R7, 0x1f ;  /* 0x0000001f00077802 */ /* 0x000fe20000000f00 */
[----:B------:R-:W-:Y:S01]  /*0c40*/  IMAD.MOV.U32 R10, RZ, RZ, -0x1 ;  /* 0xffffffffff0a7424 */ /* 0x000fe200078e00ff */
[----:B------:R-:W-:-:S02]  /*0c50*/  MOV R2, 0xc70 ;  /* 0x00000c7000027802 */ /* 0x000fc40000000f00 */
[----:B------:R-:W-:Y:S05]  /*0c60*/  CALL.REL.NOINC `($__internal_54_$__cuda_sm70_shflsync_bfly_p) ;  /* 0x0000028000007944 */ /* 0x000fea0003c00000 */
[----:B-1----:R-:W-:Y:S01]  /*0c70*/  FADD.FTZ R6, R9, R7 ;  /* 0x0000000709067221 */ /* 0x002fe20000010000 */
[----:B0-----:R-:W-:Y:S01]  /*0c80*/  HFMA2.MMA R8, -RZ, RZ, 0, 9.5367431640625e-07 ;  /* 0x00000010ff087435 */ /* 0x001fe200000001ff */
[----:B------:R-:W-:Y:S01]  /*0c90*/  MOV R7, 0x1f ;  /* 0x0000001f00077802 */ /* 0x000fe20000000f00 */
[----:B------:R-:W-:Y:S01]  /*0ca0*/  IMAD.MOV.U32 R10, RZ, RZ, -0x1 ;  /* 0xffffffffff0a7424 */ /* 0x000fe200078e00ff */
[----:B------:R-:W-:-:S02]  /*0cb0*/  MOV R2, 0xce0 ;  /* 0x00000ce000027802 */ /* 0x000fc40000000f00 */
[----:B------:R-:W-:Y:S02]  /*0cc0*/  MOV R9, R6 ;  /* 0x0000000600097202 */ /* 0x000fe40000000f00 */
[----:B------:R-:W-:Y:S05]  /*0cd0*/  CALL.REL.NOINC `($__internal_54_$__cuda_sm70_shflsync_bfly_p) ;  /* 0x0000021000007944 */ /* 0x000fea0003c00000 */
[----:B0-----:R-:W-:Y:S01]  /*0ce0*/  HFMA2.MMA R8, -RZ, RZ, 0, 5.9604644775390625e-08 ;  /* 0x00000001ff087435 */ /* 0x001fe200000001ff */
[----:B-1----:R-:W-:Y:S01]  /*0cf0*/  MOV R5, R7 ;  /* 0x0000000700057202 */ /* 0x002fe20000000f00 */
[----:B------:R-:W-:Y:S01]  /*0d00*/  IMAD.MOV.U32 R9, RZ, RZ, R4 ;  /* 0x000000ffff097224 */ /* 0x000fe200078e0004 */
[----:B------:R-:W-:Y:S01]  /*0d10*/  MOV R7, 0x1f ;  /* 0x0000001f00077802 */ /* 0x000fe20000000f00 */
[----:B------:R-:W-:Y:S01]  /*0d20*/  IMAD.MOV.U32 R10, RZ, RZ, -0x1 ;  /* 0xffffffffff0a7424 */ /* 0x000fe200078e00ff */
[----:B------:R-:W-:Y:S02]  /*0d30*/  MOV R2, 0xd50 ;  /* 0x00000d5000027802 */ /* 0x000fe40000000f00 */
[----:B------:R-:W-:Y:S05]  /*0d40*/  CALL.REL.NOINC `($__internal_54_$__cuda_sm70_shflsync_bfly_p) ;  /* 0x000001a000007944 */ /* 0x000fea0003c00000 */
[----:B0-----:R-:W-:Y:S01]  /*0d50*/  HFMA2.MMA R8, -RZ, RZ, 0, 1.1920928955078125e-07 ;  /* 0x00000002ff087435 */ /* 0x001fe200000001ff */
[----:B-1----:R-:W-:Y:S01]  /*0d60*/  FADD.FTZ R9, R4, R7 ;  /* 0x0000000704097221 */ /* 0x002fe20000010000 */
[----:B------:R-:W-:Y:S01]  /*0d70*/  MOV R7, 0x1f ;  /* 0x0000001f00077802 */ /* 0x000fe20000000f00 */
[----:B------:R-:W-:Y:S01]  /*0d80*/  IMAD.MOV.U32 R10, RZ, RZ, -0x1 ;  /* 0xffffffffff0a7424 */ /* 0x000fe200078e00ff */
[----:B------:R-:W-:Y:S02]  /*0d90*/  MOV R2, 0xdb0 ;  /* 0x00000db000027802 */ /* 0x000fe40000000f00 */
[----:B------:R-:W-:Y:S05]  /*0da0*/  CALL.REL.NOINC `($__internal_54_$__cuda_sm70_shflsync_bfly_p) ;  /* 0x0000014000007944 */ /* 0x000fea0003c00000 */
        /* <DEDUP_REMOVED lines=12> */
[----:B0-----:R-:W-:Y:S01]  /*0e70*/  HFMA2.MMA R8, -RZ, RZ, 0, 9.5367431640625e-07 ;  /* 0x00000010ff087435 */ /* 0x001fe200000001ff */
[----:B-1----:R-:W-:Y:S01]  /*0e80*/  FADD.FTZ R9, R9, R7 ;  /* 0x0000000709097221 */ /* 0x002fe20000010000 */
[----:B------:R-:W-:Y:S01]  /*0e90*/  MOV R7, 0x1f ;  /* 0x0000001f00077802 */ /* 0x000fe20000000f00 */
[----:B------:R-:W-:Y:S01]  /*0ea0*/  IMAD.MOV.U32 R10, RZ, RZ, -0x1 ;  /* 0xffffffffff0a7424 */ /* 0x000fe200078e00ff */
[----:B------:R-:W-:-:S02]  /*0eb0*/  MOV R2, 0xed0 ;  /* 0x00000ed000027802 */ /* 0x000fc40000000f00 */
[----:B------:R-:W-:Y:S05]  /*0ec0*/  CALL.REL.NOINC `($__internal_54_$__cuda_sm70_shflsync_bfly_p) ;  /* 0x0000002000007944 */ /* 0x000fea0003c00000 */
[----:B-1----:R-:W-:Y:S01]  /*0ed0*/  MOV R4, R7 ;  /* 0x0000000700047202 */ /* 0x002fe20000000f00 */
[----:B0-----:R-:W-:Y:S05]  /*0ee0*/  BRA `(.L_x_678) ;  /* 0xfffffa6000007947 */ /* 0x001fea000383ffff */
        .weak           $__internal_54_$__cuda_sm70_shflsync_bfly_p
        .type           $__internal_54_$__cuda_sm70_shflsync_bfly_p,@function
        .size           $__internal_54_$__cuda_sm70_shflsync_bfly_p,(.L_x_1589 - $__internal_54_$__cuda_sm70_shflsync_bfly_p)
$__internal_54_$__cuda_sm70_shflsync_bfly_p:
[----:B------:R-:W-:Y:S01]  /*0ef0*/  HFMA2.MMA R3, -RZ, RZ, 0, 0 ;  /* 0x00000000ff037435 */ /* 0x000fe200000001ff */
[----:B------:R-:W-:Y:S04]  /*0f00*/  WARPSYNC R10 ;  /* 0x0000000a00007348 */ /* 0x000fe80003800000 */
[----:B------:R0:W1:Y:S01]  /*0f10*/  SHFL.BFLY PT, R7, R9, R8, R7 ;  /* 0x0c00000809077389 */ /* 0x00006200000e0007 */
[----:B------:R-:W-:Y:S05]  /*0f20*/  RET.REL.NODEC R2 `(_ZN10layer_norm22ln_bwd_finalize_kernelINS_22Kernel_traits_finalizeILj256Ef13__nv_bfloat16fS2_fjLb0ELj1024ELj4ENS_18Kernel_traits_baseILj256EfS2_fS2_fjLj1024EEEEELb0ELb0EEEvNS_9BwdParamsE) ;  /* 0xfffff0d002007950 */ /* 0x000fea0003c3ffff */
.L_x_679:
        /* <DEDUP_REMOVED lines=13> */
.L_x_1589:


//--------------------- .text._ZN10layer_norm40ln_parallel_residual_bwd_finalize_kernelINS_22Kernel_traits_finalizeILj256Ef13__nv_bfloat16fS2_fjLb0ELj1024ELj4ENS_18Kernel_traits_baseILj256EfS2_fS2_fjLj1024EEEEELb0EEEvNS_9BwdParamsE --------------------------
	.section	.text._ZN10layer_norm40ln_parallel_residual_bwd_finalize_kernelINS_22Kernel_traits_finalizeILj256Ef13__nv_bfloat16fS2_fjLb0ELj1024ELj4ENS_18Kernel_traits_baseILj256EfS2_fS2_fjLj1024EEEEELb0EEEvNS_9BwdParamsE,"ax",@progbits
	.sectioninfo	@"SHI_REGISTERS=32"
	.align	128
        .global         _ZN10layer_norm40ln_parallel_residual_bwd_finalize_kernelINS_22Kernel_traits_finalizeILj256Ef13__nv_bfloat16fS2_fjLb0ELj1024ELj4ENS_18Kernel_traits_baseILj256EfS2_fS2_fjLj1024EEEEELb0EEEvNS_9BwdParamsE
        .type           _ZN10layer_norm40ln_parallel_residual_bwd_finalize_kernelINS_22Kernel_traits_finalizeILj256Ef13__nv_bfloat16fS2_fjLb0ELj1024ELj4ENS_18Kernel_traits_baseILj256EfS2_fS2_fjLj1024EEEEELb0EEEvNS_9BwdParamsE,@function
        .size           _ZN10layer_norm40ln_parallel_residual_bwd_finalize_kernelINS_22Kernel_traits_finalizeILj256Ef13__nv_bfloat16fS2_fjLb0ELj1024ELj4ENS_18Kernel_traits_baseILj256EfS2_fS2_fjLj1024EEEEELb0EEEvNS_9BwdParamsE,(.L_x_1590 - _ZN10layer_norm40ln_parallel_residual_bwd_finalize_kernelINS_22Kernel_traits_finalizeILj256Ef13__nv_bfloat16fS2_fjLb0ELj1024ELj4ENS_18Kernel_traits_baseILj256EfS2_fS2_fjLj1024EEEEELb0EEEvNS_9BwdParamsE)
        .other          _ZN10layer_norm40ln_parallel_residual_bwd_finalize_kernelINS_22Kernel_traits_finalizeILj256Ef13__nv_bfloat16fS2_fjLb0ELj1024ELj4ENS_18Kernel_traits_baseILj256EfS2_fS2_fjLj1024EEEEELb0EEEvNS_9BwdParamsE,@"STO_CUDA_ENTRY STV_DEFAULT"
_ZN10layer_norm40ln_parallel_residual_bwd_finalize_kernelINS_22Kernel_traits_finalizeILj256Ef13__nv_bfloat16fS2_fjLb0ELj1024ELj4ENS_18Kernel_traits_baseILj256EfS2_fS2_fjLj1024EEEEELb0EEEvNS_9BwdParamsE:
.text._ZN10layer_norm40ln_parallel_residual_bwd_finalize_kernelINS_22Kernel_traits_finalizeILj256Ef13__nv_bfloat16fS2_fjLb0ELj1024ELj4ENS_18Kernel_traits_baseILj256EfS2_fS2_fjLj1024EEEEELb0EEEvNS_9BwdParamsE:
        /* <DEDUP_REMOVED lines=19> */
.L_x_694:
        /* <DEDUP_REMOVED lines=36> */
.L_x_684:
        /* <DEDUP_REMOVED lines=59> */
.L_x_683:
[----:B------:R-:W-:Y:S05]  /*0720*/  BSYNC B1 ;  /* 0x0000000000017941 */ /* 0x000fea0003800000 */
.L_x_682:
        /* <DEDUP_REMOVED lines=35> */
.L_x_686:
[----:B------:R-:W-:Y:S05]  /*0960*/  BSYNC B1 ;  /* 0x0000000000017941 */ /* 0x000fea0003800000 */
.L_x_685:
        /* <DEDUP_REMOVED lines=17> */
.L_x_687:
[----:B------:R-:W-:Y:S05]  /*0a80*/  BSYNC B1 ;  /* 0x0000000000017941 */ /* 0x000fea0003800000 */
.L_x_681:
[----:B------:R-:W-:Y:S05]  /*0a90*/  BSYNC B0 ;  /* 0x0000000000007941 */ /* 0x000fea0003800000 */
.L_x_680:
        /* <DEDUP_REMOVED lines=14> */
.L_x_695:
        /* <DEDUP_REMOVED lines=36> */
.L_x_696:
        /* <DEDUP_REMOVED lines=11> */
.L_x_688:
        /* <DEDUP_REMOVED lines=21> */
.L_x_692:
[----:B------:R-:W-:Y:S05]  /*0fc0*/  BSYNC B0 ;  /* 0x0000000000007941 */ /* 0x000fea0003800000 */
.L_x_691:
[C---:B------:R-:W-:Y:S02]  /*0fd0*/  ISETP.GT.U32.AND P1, PT, R4.reuse, -0x101, PT ;  /* 0xfffffeff0400780c */ /* 0x040fe40003f24070 */
[----:B------:R-:W-:-:S02]  /*0fe0*/  IADD3 R4, R4, 0x100, RZ ;  /* 0x0000010004047810 */ /* 0x000fc40007ffe0ff */
[----:B------:R-:W-:-:S09]  /*0ff0*/  IADD3 R5, R5, 0x80, RZ ;  /* 0x0000008005057810 */ /* 0x000fd20007ffe0ff */
[----:B0-----:R-:W-:Y:S01]  /*1000*/  @!P1 CALL.REL.NOINC `(.L_x_693) ;  /* 0x0000001000009944 */ /* 0x001fe20003c00000 */
[----:B------:R-:W-:Y:S05]  /*1010*/  BRA `(.L_x_694) ;  /* 0xfffff11000007947 */ /* 0x000fea000383ffff */
.L_x_693:
[----:B------:R-:W-:Y:S05]  /*1020*/  EXIT ;  /* 0x000000000000794d */ /* 0x000fea0003800000 */
.L_x_689:
[----:B------:R-:W-:Y:S01]  /*1030*/  HFMA2.MMA R17, -RZ, RZ, 0, 1.847743988037109375e-06 ;  /* 0x0000001fff117435 */ /* 0x000fe200000001ff */
[----:B----4-:R-:W-:Y:S01]  /*1040*/  IMAD.MOV.U32 R19, RZ, RZ, R12 ;  /* 0x000000ffff137224 */ /* 0x010fe200078e000c */
[----:B------:R-:W-:Y:S02]  /*1050*/  MOV R16, 0x1 ;  /* 0x0000000100107802 */ /* 0x000fe40000000f00 */
[----:B------:R-:W-:Y:S02]  /*1060*/  MOV R14, 0xffffffff ;  /* 0xffffffff000e7802 */ /* 0x000fe40000000f00 */
[----:B------:R-:W-:Y:S02]  /*1070*/  MOV R8, 0x1090 ;  /* 0x0000109000087802 */ /* 0x000fe40000000f00 */
[----:B0123--:R-:W-:Y:S05]  /*1080*/  CALL.REL.NOINC `($__internal_55_$__cuda_sm70_shflsync_bfly_p) ;  /* 0x000007b000007944 */ /* 0x00ffea0003c00000 */
[----:B01----:R-:W-:Y:S05]  /*1090*/  BRA `(.L_x_695) ;  /* 0xfffffae000007947 */ /* 0x003fea000383ffff */
.L_x_690:
[----:B------:R-:W-:Y:S01]  /*10a0*/  HFMA2.MMA R16, -RZ, RZ, 0, 1.1920928955078125e-07 ;  /* 0x00000002ff107435 */ /* 0x000fe200000001ff */
[----:B------:R-:W-:Y:S01]  /*10b0*/  IMAD.MOV.U32 R19, RZ, RZ, R12 ;  /* 0x000000ffff137224 */ /* 0x000fe200078e000c */
[----:B------:R-:W-:Y:S02]  /*10c0*/  MOV R17, 0x1f ;  /* 0x0000001f00117802 */ /* 0x000fe40000000f00 */
[----:B------:R-:W-:-:S02]  /*10d0*/  MOV R14, 0xffffffff ;  /* 0xffffffff000e7802 */ /* 0x000fc40000000f00 */
[----:B------:R-:W-:Y:S02]  /*10e0*/  MOV R8, 0x1100 ;  /* 0x0000110000087802 */ /* 0x000fe40000000f00 */
[----:B-123--:R-:W-:Y:S05]  /*10f0*/  CALL.REL.NOINC `($__internal_55_$__cuda_sm70_shflsync_bfly_p) ;  /* 0x0000074000007944 */ /* 0x00efea0003c00000 */
[----:B0-----:R-:W-:Y:S01]  /*1100*/  HFMA2.MMA R17, -RZ, RZ, 0, 1.847743988037109375e-06 ;  /* 0x0000001fff117435 */ /* 0x001fe200000001ff */
[----:B-1----:R-:W-:Y:S01]  /*1110*/  FADD.FTZ R19, R12, R14 ;  /* 0x0000000e0c137221 */ /* 0x002fe20000010000 */
[----:B------:R-:W-:Y:S01]  /*1120*/  MOV R14, 0xffffffff ;  /* 0xffffffff000e7802 */ /* 0x000fe20000000f00 */
[----:B------:R-:W-:Y:S01]  /*1130*/  IMAD.MOV.U32 R16, RZ, RZ, 0x4 ;  /* 0x00000004ff107424 */ /* 0x000fe200078e00ff */
[----:B------:R-:W-:Y:S02]  /*1140*/  MOV R8, 0x1160 ;  /* 0x0000116000087802 */ /* 0x000fe40000000f00 */
[----:B------:R-:W-:Y:S05]  /*1150*/  CALL.REL.NOINC `($__internal_55_$__cuda_sm70_shflsync_bfly_p) ;  /* 0x000006e000007944 */ /* 0x000fea0003c00000 */
[----:B0-----:R-:W-:Y:S01]  /*1160*/  HFMA2.MMA R16, -RZ, RZ, 0, 4.76837158203125e-07 ;  /* 0x00000008ff107435 */ /* 0x001fe200000001ff */
[----:B-1----:R-:W-:Y:S01]  /*1170*/  FADD.FTZ R19, R19, R14 ;  /* 0x0000000e13137221 */ /* 0x002fe20000010000 */
[----:B------:R-:W-:Y:S01]  /*1180*/  MOV R14, 0xffffffff ;  /* 0xffffffff000e7802 */ /* 0x000fe20000000f00 */
[----:B------:R-:W-:Y:S01]  /*1190*/  IMAD.MOV.U32 R17, RZ, RZ, 0x1f ;  /* 0x0000001fff117424 */ /* 0x000fe200078e00ff */
[----:B------:R-:W-:Y:S02]  /*11a0*/  MOV R8, 0x11c0 ;  /* 0x000011c000087802 */ /* 0x000fe40000000f00 */
[----:B------:R-:W-:Y:S05]  /*11b0*/  CALL.REL.NOINC `($__internal_55_$__cuda_sm70_shflsync_bfly_p) ;  /* 0x0000068000007944 */ /* 0x000fea0003c00000 */
[----:B-1----:R-:W-:Y:S01]  /*11c0*/  FADD.FTZ R12, R19, R14 ;  /* 0x0000000e130c7221 */ /* 0x002fe20000010000 */
[----:B0-----:R-:W-:Y:S01]  /*11d0*/  HFMA2.MMA R16, -RZ, RZ, 0, 9.5367431640625e-07 ;  /* 0x00000010ff107435 */ /* 0x001fe200000001ff */
[----:B------:R-:W-:Y:S01]  /*11e0*/  MOV R17, 0x1f ;  /* 0x0000001f00117802 */ /* 0x000fe20000000f00 */
[----:B------:R-:W-:Y:S01]  /*11f0*/  IMAD.MOV.U32 R14, RZ, RZ, -0x1 ;  /* 0xffffffffff0e7424 */ /* 0x000fe200078e00ff */
[----:B------:R-:W-:-:S02]  /*1200*/  MOV R8, 0x1230 ;  /* 0x0000123000087802 */ /* 0x000fc40000000f00 */
[----:B------:R-:W-:Y:S02]  /*1210*/  MOV R19, R12 ;  /* 0x0000000c00137202 */ /* 0x000fe40000000f00 */
[----:B------:R-:W-:Y:S05]  /*1220*/  CALL.REL.NOINC `($__internal_55_$__cuda_sm70_shflsync_bfly_p) ;  /* 0x0000061000007944 */ /* 0x000fea0003c00000 */
[----:B0-----:R-:W-:Y:S01]  /*1230*/  HFMA2.MMA R17, -RZ, RZ, 0, 1.847743988037109375e-06 ;  /* 0x0000001fff117435 */ /* 0x001fe200000001ff */
[----:B-1----:R-:W-:Y:S01]  /*1240*/  MOV R15, R14 ;  /* 0x0000000e000f7202 */ /* 0x002fe20000000f00 */
[----:B------:R-:W-:Y:S01]  /*1250*/  IMAD.MOV.U32 R16, RZ, RZ, 0x1 ;  /* 0x00000001ff107424 */ /* 0x000fe200078e00ff */
[----:B------:R-:W-:Y:S02]  /*1260*/  MOV R19, R13 ;  /* 0x0000000d00137202 */ /* 0x000fe40000000f00 */
[----:B------:R-:W-:Y:S02]  /*1270*/  MOV R14, 0xffffffff ;  /* 0xffffffff000e7802 */ /* 0x000fe40000000f00 */
[----:B------:R-:W-:Y:S02]  /*1280*/  MOV R8, 0x12a0 ;  /* 0x000012a000087802 */ /* 0x000fe40000000f00 */
[----:B------:R-:W-:Y:S05]  /*1290*/  CALL.REL.NOINC `($__internal_55_$__cuda_sm70_shflsync_bfly_p) ;  /* 0x000005a000007944 */ /* 0x000fea0003c00000 */
[----:B0-----:R-:W-:Y:S01]  /*12a0*/  HFMA2.MMA R16, -RZ, RZ, 0, 1.1920928955078125e-07 ;  /* 0x00000002ff107435 */ /* 0x001fe200000001ff */
[----:B-1----:R-:W-:Y:S01]  /*12b0*/  FADD.FTZ R19, R13, R14 ;  /* 0x0000000e0d137221 */ /* 0x002fe20000010000 */
[----:B------:R-:W-:Y:S01]  /*12c0*/  MOV R14, 0xffffffff ;  /* 0xffffffff000e7802 */ /* 0x000fe20000000f00 */
[----:B------:R-:W-:Y:S01]  /*12d0*/  IMAD.MOV.U32 R17, RZ, RZ, 0x1f ;  /* 0x0000001fff117424 */ /* 0x000fe200078e00ff */
[----:B------:R-:W-:-:S02]  /*12e0*/  MOV R8, 0x1300 ;  /* 0x0000130000087802 */ /* 0x000fc40000000f00 */
[----:B------:R-:W-:Y:S05]  /*12f0*/  CALL.REL.NOINC `($__internal_55_$__cuda_sm70_shflsync_bfly_p) ;  /* 0x0000054000007944 */ /* 0x000fea0003c00000 */
[----:B0-----:R-:W-:Y:S01]  /*1300*/  HFMA2.MMA R16, -RZ, RZ, 0, 2.384185791015625e-07 ;  /* 0x00000004ff107435 */ /* 0x001fe200000001ff */
[----:B-1----:R-:W-:Y:S01]  /*1310*/  FADD.FTZ R19, R19, R14 ;  /* 0x0000000e13137221 */ /* 0x002fe20000010000 */
[----:B------:R-:W-:Y:S01]  /*1320*/  MOV R17, 0x1f ;  /* 0x0000001f00117802 */ /* 0x000fe20000000f00 */
[----:B------:R-:W-:Y:S01]  /*1330*/  IMAD.MOV.U32 R14, RZ, RZ, -0x1 ;  /* 0xffffffffff0e7424 */ /* 0x000fe200078e00ff */
[----:B------:R-:W-:-:S02]  /*1340*/  MOV R8, 0x1360 ;  /* 0x0000136000087802 */ /* 0x000fc40000000f00 */
[----:B------:R-:W-:Y:S05]  /*1350*/  CALL.REL.NOINC `($__internal_55_$__cuda_sm70_shflsync_bfly_p) ;  /* 0x000004e000007944 */ /* 0x000fea0003c00000 */
[----:B0-----:R-:W-:Y:S01]  /*1360*/  HFMA2.MMA R16, -RZ, RZ, 0, 4.76837158203125e-07 ;  /* 0x00000008ff107435 */ /* 0x001fe200000001ff */
[----:B-1----:R-:W-:Y:S01]  /*1370*/  FADD.FTZ R19, R19, R14 ;  /* 0x0000000e13137221 */ /* 0x002fe20000010000 */
[----:B------:R-:W-:-:S02]  /*1380*/  MOV R17, 0x1f ;  /* 0x0000001f00117802 */ /* 0x000fc40000000f00 */
[----:B------:R-:W-:Y:S02]  /*1390*/  MOV R14, 0xffffffff ;  /* 0xffffffff000e7802 */ /* 0x000fe40000000f00 */
[----:B------:R-:W-:Y:S02]  /*13a0*/  MOV R8, 0x13c0 ;  /* 0x000013c000087802 */ /* 0x000fe40000000f00 */
[----:B------:R-:W-:Y:S05]  /*13b0*/  CALL.REL.NOINC `($__internal_55_$__cuda_sm70_shflsync_bfly_p) ;  /* 0x0000048000007944 */ /* 0x000fea0003c00000 */
[----:B-1----:R-:W-:Y:S01]  /*13c0*/  FADD.FTZ R13, R19, R14 ;  /* 0x0000000e130d7221 */ /* 0x002fe20000010000 */
[----:B0-----:R-:W-:Y:S01]  /*13d0*/  HFMA2.MMA R16, -RZ, RZ, 0, 9.5367431640625e-07 ;  /* 0x00000010ff107435 */ /* 0x001fe200000001ff */
[----:B------:R-:W-:Y:S01]  /*13e0*/  IMAD.MOV.U32 R17, RZ, RZ, 0x1f ;  /* 0x0000001fff117424 */ /* 0x000fe200078e00ff */
[----:B------:R-:W-:Y:S02]  /*13f0*/  MOV R14, 0xffffffff ;  /* 0xffffffff000e7802 */ /* 0x000fe40000000f00 */
[----:B------:R-:W-:Y:S02]  /*1400*/  MOV R19, R13 ;  /* 0x0000000d00137202 */ /* 0x000fe40000000f00 */
[----:B------:R-:W-:Y:S02]  /*1410*/  MOV R8, 0x1430 ;  /* 0x0000143000087802 */ /* 0x000fe40000000f00 */
[----:B------:R-:W-:Y:S05]  /*1420*/  CALL.REL.NOINC `($__internal_55_$__cuda_sm70_shflsync_bfly_p) ;  /* 0x0000041000007944 */ /* 0x000fea0003c00000 */
[----:B0-----:R-:W-:Y:S01]  /*1430*/  HFMA2.MMA R17, -RZ, RZ, 0, 1.847743988037109375e-06 ;  /* 0x0000001fff117435 */ /* 0x001fe200000001ff */
[----:B-1----:R-:W-:Y:S01]  /*1440*/  MOV R18, R14 ;  /* 0x0000000e00127202 */ /* 0x002fe20000000f00 */
[----:B------:R-:W-:Y:S01]  /*1450*/  IMAD.MOV.U32 R16, RZ, RZ, 0x1 ;  /* 0x00000001ff107424 */ /* 0x000fe200078e00ff */
[----:B------:R-:W-:-:S02]  /*1460*/  MOV R19, R11 ;  /* 0x0000000b00137202 */ /* 0x000fc40000000f00 */
[----:B------:R-:W-:Y:S02]  /*1470*/  MOV R14, 0xffffffff ;  /* 0xffffffff000e7802 */ /* 0x000fe40000000f00 */
[----:B------:R-:W-:Y:S02]  /*1480*/  MOV R8, 0x14a0 ;  /* 0x000014a000087802 */ /* 0x000fe40000000f00 */
[----:B------:R-:W-:Y:S05]  /*1490*/  CALL.REL.NOINC `($__internal_55_$__cuda_sm70_shflsync_bfly_p) ;  /* 0x000003a000007944 */ /* 0x000fea0003c00000 */
[----:B0-----:R-:W-:Y:S01]  /*14a0*/  HFMA2.MMA R16, -RZ, RZ, 0, 1.1920928955078125e-07 ;  /* 0x00000002ff107435 */ /* 0x001fe200000001ff */
[----:B-1----:R-:W-:Y:S01]  /*14b0*/  FADD.FTZ R19, R11, R14 ;  /* 0x0000000e0b137221 */ /* 0x002fe20000010000 */
[----:B------:R-:W-:Y:S01]  /*14c0*/  MOV R17, 0x1f ;  /* 0x0000001f00117802 */ /* 0x000fe20000000f00 */
[----:B------:R-:W-:Y:S01]  /*14d0*/  IMAD.MOV.U32 R14, RZ, RZ, -0x1 ;  /* 0xffffffffff0e7424 */ /* 0x000fe200078e00ff */
[----:B------:R-:W-:Y:S02]  /*14e0*/  MOV R8, 0x1500 ;  /* 0x0000150000087802 */ /* 0x000fe40000000f00 */
[----:B------:R-:W-:Y:S05]  /*14f0*/  CALL.REL.NOINC `($__internal_55_$__cuda_sm70_shflsync_bfly_p) ;  /* 0x0000034000007944 */ /* 0x000fea0003c00000 */
[----:B0-----:R-:W-:Y:S01]  /*1500*/  HFMA2.MMA R16, -RZ, RZ, 0, 2.384185791015625e-07 ;  /* 0x00000004ff107435 */ /* 0x001fe200000001ff */
[----:B-1----:R-:W-:Y:S01]  /*1510*/  FADD.FTZ R19, R19, R14 ;  /* 0x0000000e13137221 */ /* 0x002fe20000010000 */
[----:B------:R-:W-:Y:S02]  /*1520*/  MOV R17, 0x1f ;  /* 0x0000001f00117802 */ /* 0x000fe40000000f00 */
[----:B------:R-:W-:-:S02]  /*1530*/  MOV R14, 0xffffffff ;  /* 0xffffffff000e7802 */ /* 0x000fc40000000f00 */
        /* <DEDUP_REMOVED lines=10> */
[----:B------:R-:W-:Y:S02]  /*15e0*/  MOV R17, 0x1f ;  /* 0x0000001f00117802 */ /* 0x000fe40000000f00 */
[----:B------:R-:W-:Y:S01]  /*15f0*/  MOV R14, 0xffffffff ;  /* 0xffffffff000e7802 */ /* 0x000fe20000000f00 */
[----:B------:R-:W-:Y:S01]  /*1600*/  IMAD.MOV.U32 R19, RZ, RZ, R11 ;  /* 0x000000ffff137224 */ /* 0x000fe200078e000b */
[----:B------:R-:W-:-:S02]  /*1610*/  MOV R8, 0x1630 ;  /* 0x0000163000087802 */ /* 0x000fc40000000f00 */
[----:B------:R-:W-:Y:S05]  /*1620*/  CALL.REL.NOINC `($__internal_55_$__cuda_sm70_shflsync_bfly_p) ;  /* 0x0000021000007944 */ /* 0x000fea0003c00000 */
[----:B0-----:R-:W-:Y:S01]  /*1630*/  HFMA2.MMA R16, -RZ, RZ, 0, 5.9604644775390625e-08 ;  /* 0x00000001ff107435 */ /* 0x001fe200000001ff */
[----:B-1----:R-:W-:Y:S01]  /*1640*/  MOV R20, R14 ;  /* 0x0000000e00147202 */ /* 0x002fe20000000f00 */
[----:B------:R-:W-:Y:S01]  /*1650*/  IMAD.MOV.U32 R14, RZ, RZ, -0x1 ;  /* 0xffffffffff0e7424 */ /* 0x000fe200078e00ff */
[----:B------:R-:W-:-:S02]  /*1660*/  MOV R19, R10 ;  /* 0x0000000a00137202 */ /* 0x000fc40000000f00 */
[----:B------:R-:W-:Y:S02]  /*1670*/  MOV R17, 0x1f ;  /* 0x0000001f00117802 */ /* 0x000fe40000000f00 */
[----:B------:R-:W-:Y:S02]  /*1680*/  MOV R8, 0x16a0 ;  /* 0x000016a000087802 */ /* 0x000fe40000000f00 */
[----:B------:R-:W-:Y:S05]  /*1690*/  CALL.REL.NOINC `($__internal_55_$__cuda_sm70_shflsync_bfly_p) ;  /* 0x000001a000007944 */ /* 0x000fea0003c00000 */
[----:B0-----:R-:W-:Y:S01]  /*16a0*/  HFMA2.MMA R16, -RZ, RZ, 0, 1.1920928955078125e-07 ;  /* 0x00000002ff107435 */ /* 0x001fe200000001ff */
[----:B-1----:R-:W-:Y:S01]  /*16b0*/  FADD.FTZ R19, R10, R14 ;  /* 0x0000000e0a137221 */ /* 0x002fe20000010000 */
[----:B------:R-:W-:Y:S02]  /*16c0*/  MOV R17, 0x1f ;  /* 0x0000001f00117802 */ /* 0x000fe40000000f00 */
[----:B------:R-:W-:Y:S02]  /*16d0*/  MOV R14, 0xffffffff ;  /* 0xffffffff000e7802 */ /* 0x000fe40000000f00 */
[----:B------:R-:W-:Y:S02]  /*16e0*/  MOV R8, 0x1700 ;  /* 0x0000170000087802 */ /* 0x000fe40000000f00 */
[----:B------:R-:W-:Y:S05]  /*16f0*/  CALL.REL.NOINC `($__internal_55_$__cuda_sm70_shflsync_bfly_p) ;  /* 0x0000014000007944 */ /* 0x000fea0003c00000 */
[----:B0-----:R-:W-:Y:S01]  /*1700*/  HFMA2.MMA R16, -RZ, RZ, 0, 2.384185791015625e-07 ;  /* 0x00000004ff107435 */ /* 0x001fe200000001ff */
[----:B-1----:R-:W-:Y:S01]  /*1710*/  FADD.FTZ R19, R19, R14 ;  /* 0x0000000e13137221 */ /* 0x002fe20000010000 */
[----:B------:R-:W-:Y:S01]  /*1720*/  MOV R14, 0xffffffff ;  /* 0xffffffff000e7802 */ /* 0x000fe20000000f00 */
[----:B------:R-:W-:Y:S01]  /*1730*/  IMAD.MOV.U32 R17, RZ, RZ, 0x1f ;  /* 0x0000001fff117424 */ /* 0x000fe200078e00ff */
        /* <DEDUP_REMOVED lines=8> */
[----:B0-----:R-:W-:Y:S01]  /*17c0*/  HFMA2.MMA R17, -RZ, RZ, 0, 1.847743988037109375e-06 ;  /* 0x0000001fff117435 */ /* 0x001fe200000001ff */
[----:B-1----:R-:W-:Y:S01]  /*17d0*/  FADD.FTZ R19, R19, R14 ;  /* 0x0000000e13137221 */ /* 0x002fe20000010000 */
[----:B------:R-:W-:Y:S01]  /*17e0*/  MOV R14, 0xffffffff ;  /* 0xffffffff000e7802 */ /* 0x000fe20000000f00 */
[----:B------:R-:W-:Y:S01]  /*17f0*/  IMAD.MOV.U32 R16, RZ, RZ, 0x10 ;  /* 0x00000010ff107424 */ /* 0x000fe200078e00ff */
[----:B------:R-:W-:Y:S02]  /*1800*/  MOV R8, 0x1820 ;  /* 0x0000182000087802 */ /* 0x000fe40000000f00 */
[----:B------:R-:W-:Y:S05]  /*1810*/  CALL.REL.NOINC `($__internal_55_$__cuda_sm70_shflsync_bfly_p) ;  /* 0x0000002000007944 */ /* 0x000fea0003c00000 */
[----:B-1----:R-:W-:Y:S01]  /*1820*/  MOV R8, R14 ;  /* 0x0000000e00087202 */ /* 0x002fe20000000f00 */
[----:B0-----:R-:W-:Y:S05]  /*1830*/  BRA `(.L_x_696) ;  /* 0xfffff58000007947 */ /* 0x001fea000383ffff */
        .weak           $__internal_55_$__cuda_sm70_shflsync_bfly_p
        .type           $__internal_55_$__cuda_sm70_shflsync_bfly_p,@function
        .size           $__internal_55_$__cuda_sm70_shflsync_bfly_p,(.L_x_1590 - $__internal_55_$__cuda_sm70_shflsync_bfly_p)
$__internal_55_$__cuda_sm70_shflsync_bfly_p:
[----:B------:R-:W-:Y:S01]  /*1840*/  HFMA2.MMA R9, -RZ, RZ, 0, 0 ;  /* 0x00000000ff097435 */ /* 0x000fe200000001ff */
[----:B------:R-:W-:Y:S04]  /*1850*/  WARPSYNC R14 ;  /* 0x0000000e00007348 */ /* 0x000fe80003800000 */
[----:B------:R0:W1:Y:S01]  /*1860*/  SHFL.BFLY PT, R14, R19, R16, R17 ;  /* 0x0c000010130e7389 */ /* 0x00006200000e0011 */
[----:B------:R-:W-:Y:S05]  /*1870*/  RET.REL.NODEC R8 `(_ZN10layer_norm40ln_parallel_residual_bwd_finalize_kernelINS_22Kernel_traits_finalizeILj256Ef13__nv_bfloat16fS2_fjLb0ELj1024ELj4ENS_18Kernel_traits_baseILj256EfS2_fS2_fjLj1024EEEEELb0EEEvNS_9BwdParamsE) ;  /* 0xffffe78008007950 */ /* 0x000fea0003c3ffff */
.L_x_697:
        /* <DEDUP_REMOVED lines=16> */
.L_x_1590:


//--------------------- .text._ZN10layer_norm31ln_parallel_residual_bwd_kernelINS_13Kernel_traitsIf13__nv_bfloat16fS2_fjLj256ELj1ELj4ELj1ELj16ENS_18Kernel_traits_baseILj256EfS2_fS2_fjLj128EEEEELb1ELb1ELb0EEEvNS_9BwdParamsE --------------------------
	.section	.text._ZN10layer_norm31ln_parallel_residual_bwd_kernelINS_13Kernel_traitsIf13__nv_bfloat16fS2_fjLj256ELj1ELj4ELj1ELj16ENS_18Kernel_traits_baseILj256EfS2_fS2_fjLj128EEEEELb1ELb1ELb0EEEvNS_9BwdParamsE,"ax",@progbits
	.sectioninfo	@"SHI_REGISTERS=95"
	.align	128
        .global         _ZN10layer_norm31ln_parallel_residual_bwd_kernelINS_13Kernel_traitsIf13__nv_bfloat16fS2_fjLj256ELj1ELj4ELj1ELj16ENS_18Kernel_traits_baseILj256EfS2_fS2_fjLj128EEEEELb1ELb1ELb0EEEvNS_9BwdParamsE
        .type           _ZN10layer_norm31ln_parallel_residual_bwd_kernelINS_13Kernel_traitsIf13__nv_bfloat16fS2_fjLj256ELj1ELj4ELj1ELj16ENS_18Kernel_traits_baseILj256EfS2_fS2_fjLj128EEEEELb1ELb1ELb0EEEvNS_9BwdParamsE,@function
        .size           _ZN10layer_norm31ln_parallel_residual_bwd_kernelINS_13Kernel_traitsIf13__nv_bfloat16fS2_fjLj256ELj1ELj4ELj1ELj16ENS_18Kernel_traits_baseILj256EfS2_fS2_fjLj128EEEEELb1ELb1ELb0EEEvNS_9BwdParamsE,(.L_x_1591 - _ZN10layer_norm31ln_parallel_residual_bwd_kernelINS_13Kernel_traitsIf13__nv_bfloat16fS2_fjLj256ELj1ELj4ELj1ELj16ENS_18Kernel_traits_baseILj256EfS2_fS2_fjLj128EEEEELb1ELb1ELb0EEEvNS_9BwdParamsE)
        .other          _ZN10layer_norm31ln_parallel_residual_bwd_kernelINS_13Kernel_traitsIf13__nv_bfloat16fS2_fjLj256ELj1ELj4ELj1ELj16ENS_18Kernel_traits_baseILj256EfS2_fS2_fjLj128EEEEELb1ELb1ELb0EEEvNS_9BwdParamsE,@"STO_CUDA_ENTRY STV_DEFAULT"
_ZN10layer_norm31ln_parallel_residual_bwd_kernelINS_13Kernel_traitsIf13__nv_bfloat16fS2_fjLj256ELj1ELj4ELj1ELj16ENS_18Kernel_traits_baseILj256EfS2_fS2_fjLj128EEEEELb1ELb1ELb0EEEvNS_9BwdParamsE:
.text._ZN10layer_norm31ln_parallel_residual_bwd_kernelINS_13Kernel_traitsIf13__nv_bfloat16fS2_fjLj256ELj1ELj4ELj1ELj16ENS_18Kernel_traits_baseILj256EfS2_fS2_fjLj128EEEEELb1ELb1ELb0EEEvNS_9BwdParamsE:
        /* <DEDUP_REMOVED lines=29> */
.L_x_705:
[----:B------:R-:W-:-:S10]  /*01d0*/  HFMA2.MMA R85, -RZ, RZ, 0, 2.384185791015625e-07 ;  /* 0x00000004ff557435 */ /* 0x000fd400000001ff */
        /* <DEDUP_REMOVED lines=23> */
[----:B------:R-:W4:Y:S01]  /*0350*/  @P0 LDG.E.64 R74, [R74.64] ;  /* 0x000000044a4a0981 */ /* 0x000f22000c1e1b00 */
[----:B------:R-:W-:-:S03]  /*0360*/  LEA.HI.X R77, R4, c[0x0][0x18c], RZ, 0x5, P1 ;  /* 0x00006300044d7a11 */ /* 0x000fc600008f2cff */
[----:B------:R-:W4:Y:S04]  /*0370*/  LDG.E.128 R64, [R64.64] ;  /* 0x0000000440407981 */ /* 0x000f28000c1e1d00 */
[----:B------:R1:W4:Y:S04]  /*0380*/  LDG.E.128 R56, [R76.64] ;  /* 0x000000044c387981 */ /* 0x000328000c1e1d00 */
        /* <DEDUP_REMOVED lines=8> */
[----:B--2---:R-:W-:Y:S02]  /*0410*/  FSEL R79, R79, RZ, !P1 ;  /* 0x000000ff4f4f7208 */ /* 0x004fe40004800000 */
[--C-:B---3--:R-:W-:Y:S02]  /*0420*/  SHF.R.U32.HI R70, RZ, 0x18, R81.reuse ;  /* 0x00000018ff467819 */ /* 0x108fe40000011651 */
[--C-:B------:R-:W-:Y:S02]  /*0430*/  SHF.R.U32.HI R71, RZ, 0x10, R81.reuse ;  /* 0x00000010ff477819 */ /* 0x100fe40000011651 */
[----:B------:R-:W-:Y:S02]  /*0440*/  SHF.R.U32.HI R72, RZ, 0x8, R81 ;  /* 0x00000008ff487819 */ /* 0x000fe40000011651 */
[--C-:B----4-:R-:W-:Y:S02]  /*0450*/  @P0 SHF.R.U64 R84, R74, 0x8, R75.reuse ;  /* 0x000000084a540819 */ /* 0x110fe4000000124b */
[----:B------:R-:W-:-:S02]  /*0460*/  @P0 SHF.R.U32.HI R82, RZ, 0x10, R75 ;  /* 0x00000010ff520819 */ /* 0x000fc4000001164b */
[----:B------:R-:W-:Y:S02]  /*0470*/  MOV R73, R81 ;  /* 0x0000005100497202 */ /* 0x000fe40000000f00 */
[C-C-:B-1----:R-:W-:Y:S02]  /*0480*/  SHF.R.U64 R76, R80.reuse, 0x18, R81.reuse ;  /* 0x00000018504c7819 */ /* 0x142fe40000001251 */
[C-C-:B------:R-:W-:Y:S02]  /*0490*/  SHF.R.U64 R77, R80.reuse, 0x10, R81.reuse ;  /* 0x00000010504d7819 */ /* 0x140fe40000001251 */
[----:B------:R-:W-:Y:S02]  /*04a0*/  SHF.R.U64 R78, R80, 0x8, R81 ;  /* 0x00000008504e7819 */ /* 0x000fe40000001251 */
[C---:B------:R-:W-:Y:S02]  /*04b0*/  @P0 SHF.R.U64 R85, R74.reuse, 0x10, R75 ;  /* 0x000000104a550819 */ /* 0x040fe4000000124b */
[----:B------:R-:W-:-:S02]  /*04c0*/  @P0 PRMT R7, R74, 0x7610, R7 ;  /* 0x000076104a070816 */ /* 0x000fc40000000007 */
[----:B------:R-:W-:Y:S02]  /*04d0*/  @P0 SHF.R.U32.HI R81, RZ, 0x8, R75 ;  /* 0x00000008ff510819 */ /* 0x000fe4000001164b */
[----:B------:R-:W-:Y:S01]  /*04e0*/  @P0 PRMT R5, R84, 0x7610, R5 ;  /* 0x0000761054050816 */ /* 0x000fe20000000005 */
[----:B------:R-:W-:Y:S01]  /*04f0*/  FADD.FTZ R84, R59, -R79 ;  /* 0x8000004f3b547221 */ /* 0x000fe20000010000 */
[----:B------:R-:W-:Y:S02]  /*0500*/  @P0 SHF.R.U64 R74, R74, 0x18, R75 ;  /* 0x000000184a4a0819 */ /* 0x000fe4000000124b */
[----:B------:R-:W-:Y:S01]  /*0510*/  @P0 PRMT R11, R82, 0x7610, R11 ;  /* 0x00007610520b0816 */ /* 0x000fe2000000000b */
[--C-:B------:R-:W-:Y:S01]  /*0520*/  FADD.FTZ R82, R60, -R79.reuse ;  /* 0x8000004f3c527221 */ /* 0x100fe20000010000 */
[----:B------:R-:W-:Y:S01]  /*0530*/  PRMT R59, RZ, 0x5410, R64 ;  /* 0x00005410ff3b7816 */ /* 0x000fe20000000040 */
[--C-:B------:R-:W-:Y:S01]  /*0540*/  FADD.FTZ R90, R56, -R79.reuse ;  /* 0x8000004f385a7221 */ /* 0x100fe20000010000 */
[----:B------:R-:W-:Y:S01]  /*0550*/  @P0 PRMT R10, R81, 0x7610, R10 ;  /* 0x00007610510a0816 */ /* 0x000fe2000000000a */
[--C-:B------:R-:W-:Y:S01]  /*0560*/  FADD.FTZ R92, R57, -R79.reuse ;  /* 0x8000004f395c7221 */ /* 0x100fe20000010000 */
[----:B------:R-:W-:Y:S01]  /*0570*/  @P0 PRMT R8, R75, 0x7610, R8 ;  /* 0x000076104b080816 */ /* 0x000fe20000000008 */
[----:B------:R-:W-:Y:S01]  /*0580*/  FADD.FTZ R88, R58, -R79 ;  /* 0x8000004f3a587221 */ /* 0x000fe20000010000 */
[----:B------:R-:W-:Y:S01]  /*0590*/  @P0 PRMT R9, R74, 0x7610, R9 ;  /* 0x000076104a090816 */ /* 0x000fe20000000009 */
[----:B------:R-:W-:Y:S01]  /*05a0*/  FADD.FTZ R74, R61, -R79 ;  /* 0x8000004f3d4a7221 */ /* 0x000fe20000010000 */
[----:B------:R-:W-:-:S02]  /*05b0*/  PRMT R81, RZ, 0x5410, R66 ;  /* 0x00005410ff517816 */ /* 0x000fc40000000042 */
[--C-:B------:R-:W-:Y:S02]  /*05c0*/  PRMT R57, RZ, 0x5410, R67.reuse ;  /* 0x00005410ff397816 */ /* 0x100fe40000000043 */
[----:B------:R-:W-:Y:S01]  /*05d0*/  PRMT R58, RZ, 0x7610, R67 ;  /* 0x00007610ff3a7816 */ /* 0x000fe20000000043 */
[C---:B-----5:R-:W-:Y:S01]  /*05e0*/  FMUL.FTZ R67, R69.reuse, R82 ;  /* 0x0000005245437220 */ /* 0x060fe20000410000 */
[----:B------:R-:W-:Y:S01]  /*05f0*/  @P0 SHF.R.U32.HI R75, RZ, 0x18, R75 ;  /* 0x00000018ff4b0819 */ /* 0x000fe2000001164b */
[----:B------:R-:W-:Y:S01]  /*0600*/  FADD.FTZ R56, R62, -R79 ;  /* 0x8000004f3e387221 */ /* 0x000fe20000010000 */
[----:B------:R-:W-:Y:S01]  /*0610*/  PRMT R64, RZ, 0x7610, R64 ;  /* 0x00007610ff407816 */ /* 0x000fe20000000040 */
[----:B------:R-:W-:Y:S02]  /*0620*/  FMUL.FTZ R61, R69, R90 ;  /* 0x0000005a453d7220 */ /* 0x000fe40000410000 */
[----:B------:R-:W-:Y:S01]  /*0630*/  FMUL.FTZ R62, R12, R59 ;  /* 0x0000003b0c3e7220 */ /* 0x000fe20000410000 */
[----:B------:R-:W-:Y:S01]  /*0640*/  @P0 PRMT R68, R75, 0x7610, R68 ;  /* 0x000076104b440816 */ /* 0x000fe20000000044 */
[----:B------:R-:W-:Y:S01]  /*0650*/  FMUL.FTZ R60, R69, R92 ;  /* 0x0000005c453c7220 */ /* 0x000fe20000410000 */
[----:B------:R-:W-:Y:S01]  /*0660*/  PRMT R75, RZ, 0x5410, R65 ;  /* 0x00005410ff4b7816 */ /* 0x000fe20000000041 */
[----:B------:R-:W-:Y:S01]  /*0670*/  FADD.FTZ R86, R63, -R79 ;  /* 0x8000004f3f567221 */ /* 0x000fe20000010000 */
[----:B------:R-:W-:Y:S01]  /*0680*/  PRMT R79, RZ, 0x7610, R65 ;  /* 0x00007610ff4f7816 */ /* 0x000fe20000000041 */
[----:B------:R-:W-:-:S02]  /*0690*/  FADD.FTZ R40, R40, R81 ;  /* 0x0000005128287221 */ /* 0x000fc40000010000 */
[-C--:B------:R-:W-:Y:S02]  /*06a0*/  FFMA.FTZ R32, R67, R81.reuse, R32 ;  /* 0x0000005143207223 */ /* 0x080fe40000010020 */
[----:B------:R-:W-:Y:S02]  /*06b0*/  FMUL.FTZ R82, R16, R81 ;  /* 0x0000005110527220 */ /* 0x000fe40000410000 */
[----:B------:R-:W-:Y:S02]  /*06c0*/  FADD.FTZ R36, R36, R59 ;  /* 0x0000003b24247221 */ /* 0x000fe40000010000 */
[----:B------:R-:W-:Y:S02]  /*06d0*/  FFMA.FTZ R28, R61, R59, R28 ;  /* 0x0000003b3d1c7223 */ /* 0x000fe4000001001c */
[----:B------:R-:W-:Y:S02]  /*06e0*/  FMUL.FTZ R81, R69, R56 ;  /* 0x0000003845517220 */ /* 0x000fe40000410000 */
[----:B------:R-:W-:-:S02]  /*06f0*/  FMUL.FTZ R65, R13, R64 ;  /* 0x000000400d417220 */ /* 0x000fc40000410000 */
[----:B------:R-:W-:Y:S02]  /*0700*/  FADD.FTZ R56, RZ, R62 ;  /* 0x0000003eff387221 */ /* 0x000fe40000010000 */
[----:B------:R-:W-:Y:S02]  /*0710*/  FFMA.FTZ R59, R61, R62, RZ ;  /* 0x0000003e3d3b7223 */ /* 0x000fe400000100ff */
[----:B------:R-:W-:Y:S02]  /*0720*/  FADD.FTZ R37, R37, R64 ;  /* 0x0000004025257221 */ /* 0x000fe40000010000 */
[----:B------:R-:W-:Y:S01]  /*0730*/  FFMA.FTZ R29, R60, R64, R29 ;  /* 0x000000403c1d7223 */ /* 0x000fe2000001001d */
[----:B------:R-:W-:Y:S01]  /*0740*/  PRMT R83, RZ, 0x7610, R66 ;  /* 0x00007610ff537816 */ /* 0x000fe20000000042 */
[C---:B------:R-:W-:Y:S02]  /*0750*/  FMUL.FTZ R64, R69.reuse, R84 ;  /* 0x0000005445407220 */ /* 0x040fe40000410000 */
        /* <DEDUP_REMOVED lines=13> */
[C---:B------:R-:W-:Y:S02]  /*0830*/  FFMA.FTZ R59, R64.reuse, R75, R59 ;  /* 0x0000004b403b7223 */ /* 0x040fe4000001003b */
[----:B------:R-:W-:Y:S02]  /*0840*/  FADD.FTZ R39, R39, R79 ;  /* 0x0000004f27277221 */ /* 0x000fe40000010000 */
[----:B------:R-:W-:Y:S02]  /*0850*/  FFMA.FTZ R31, R64, R79, R31 ;  /* 0x0000004f401f7223 */ /* 0x000fe4000001001f */
[----:B------:R-:W-:Y:S02]  /*0860*/  FMUL.FTZ R74, R69, R74 ;  /* 0x0000004a454a7220 */ /* 0x000fe40000410000 */
[----:B------:R-:W-:Y:S02]  /*0870*/  FMUL.FTZ R79, R17, R83 ;  /* 0x00000053114f7220 */ /* 0x000fe40000410000 */
[----:B------:R-:W-:-:S02]  /*0880*/  FADD.FTZ R56, R57, R82 ;  /* 0x0000005239387221 */ /* 0x000fc40000010000 */
[----:B------:R-:W-:Y:S02]  /*0890*/  FFMA.FTZ R59, R67, R82, R59 ;  /* 0x00000052433b7223 */ /* 0x000fe4000001003b */
[----:B------:R-:W-:Y:S02]  /*08a0*/  FMUL.FTZ R86, R69, R86 ;  /* 0x0000005645567220 */ /* 0x000fe40000410000 */
[----:B------:R-:W-:Y:S02]  /*08b0*/  FADD.FTZ R57, R56, R79 ;  /* 0x0000004f38397221 */ /* 0x000fe40000010000 */
[C---:B------:R-:W-:Y:S02]  /*08c0*/  FFMA.FTZ R59, R74.reuse, R79, R59 ;  /* 0x0000004f4a3b7223 */ /* 0x040fe4000001003b */
[----:B------:R-:W-:Y:S02]  /*08d0*/  FADD.FTZ R41, R41, R83 ;  /* 0x0000005329297221 */ /* 0x000fe40000010000 */
[----:B------:R-:W-:-:S02]  /*08e0*/  FFMA.FTZ R33, R74, R83, R33 ;  /* 0x000000534a217223 */ /* 0x000fc40000010021 */
[----:B------:R-:W-:Y:S02]  /*08f0*/  FADD.FTZ R43, R43, R58 ;  /* 0x0000003a2b2b7221 */ /* 0x000fe40000010000 */
[-C--:B------:R-:W-:Y:S02]  /*0900*/  FFMA.FTZ R35, R86, R58.reuse, R35 ;  /* 0x0000003a56237223 */ /* 0x080fe40000010023 */
[----:B------:R-:W-:Y:S02]  /*0910*/  FMUL.FTZ R83, R19, R58 ;  /* 0x0000003a13537220 */ /* 0x000fe40000410000 */
[----:B------:R-:W-:Y:S02]  /*0920*/  FADD.FTZ R58, R57, R84 ;  /* 0x00000054393a7221 */ /* 0x000fe40000010000 */
[----:B------:R-:W-:Y:S01]  /*0930*/  FFMA.FTZ R59, R81, R84, R59 ;  /* 0x00000054513b7223 */ /* 0x000fe2000001003b */
[----:B------:R-:W-:Y:S01]  /*0940*/  @P0 PRMT R6, R85, 0x7610, R6 ;  /* 0x0000761055060816 */ /* 0x000fe20000000006 */
[----:B------:R-:W-:-:S02]  /*0950*/  FADD.FTZ R58, R58, R83 ;  /* 0x000000533a3a7221 */ /* 0x000fc40000010000 */
[----:B------:R-:W-:Y:S02]  /*0960*/  FFMA.FTZ R59, R86, R83, R59 ;  /* 0x00000053563b7223 */ /* 0x000fe4000001003b */
.L_x_700:
[----:B-1----:R-:W-:Y:S05]  /*0970*/  BSYNC B0 ;  /* 0x0000000000007941 */ /* 0x002fea0003800000 */
.L_x_699:
[----:B------:R-:W-:Y:S05]  /*0980*/  BRA.DIV ~URZ, `(.L_x_701) ;  /* 0x00000df27f007947 */ /* 0x000fea000b800000 */
[----:B------:R1:W2:Y:S02]  /*0990*/  SHFL.BFLY PT, R85, R58, 0x1, 0x1f ;  /* 0x0c201f003a557f89 */ /* 0x0002a400000e0000 */
.L_x_706:
        /* <DEDUP_REMOVED lines=18> */
.L_x_707:
        /* <DEDUP_REMOVED lines=98> */
[----:B------:R-:W-:Y:S02]  /*10e0*/  FSEL R69, R90, RZ, P2 ;  /* 0x000000ff5a457208 */ /* 0x000fe40001000000 */
        /* <DEDUP_REMOVED lines=8> */
[----:B------:R-:W-:Y:S01]  /*1170*/  FSEL R88, R89, RZ, P5 ;  /* 0x000000ff59587208 */ /* 0x000fe20002800000 */
[----:B------:R-:W-:Y:S01]  /*1180*/  IMAD.MOV.U32 R89, RZ, RZ, 0x10 ;  /* 0x00000010ff597424 */ /* 0x000fe200078e00ff */
[----:B------:R-:W-:Y:S02]  /*1190*/  FSEL R56, R85, RZ, P2 ;  /* 0x000000ff55387208 */ /* 0x000fe40001000000 */
[----:B------:R-:W-:Y:S02]  /*11a0*/  LOP3.LUT P2, RZ, R70, 0xff, RZ, 0xc0, !PT ;  /* 0x000000ff46ff7812 */ /* 0x000fe4000784c0ff */
[----:B------:R-:W-:Y:S02]  /*11b0*/  F2FP.BF16.PACK_AB R57, R88, R57 ;  /* 0x000000395839723e */ /* 0x000fe400000010ff */
[C---:B------:R-:W-:Y:S02]  /*11c0*/  FSEL R88, R69.reuse, RZ, P2 ;  /* 0x000000ff45587208 */ /* 0x040fe40001000000 */
[----:B------:R-:W-:-:S02]  /*11d0*/  @P0 FSEL R69, R69, RZ, P1 ;  /* 0x000000ff45450208 */ /* 0x000fc40000800000 */
[----:B------:R-:W-:Y:S02]  /*11e0*/  @P0 PRMT R51, R91, 0x7610, R51 ;  /* 0x000076105b330816 */ /* 0x000fe40000000033 */
[----:B------:R-:W-:Y:S02]  /*11f0*/  @P0 LEA R90, P1, R4, c[0x0][0x250], 0x4 ;  /* 0x00009400045a0a11 */ /* 0x000fe400078220ff */
[----:B------:R-:W-:Y:S02]  /*1200*/  @P0 F2FP.BF16.PACK_AB R69, RZ, R69 ;  /* 0x00000045ff45023e */ /* 0x000fe400000010ff */
[----:B------:R-:W-:Y:S01]  /*1210*/  F2FP.BF16.PACK_AB R59, R88, R59 ;  /* 0x0000003b583b723e */ /* 0x000fe200000010ff */
[----:B------:R-:W-:Y:S01]  /*1220*/  IMAD.WIDE.U32 R88, R4, R89, c[0x0][0x248] ;  /* 0x0000920004587625 */ /* 0x000fe200078e0059 */
[----:B------:R-:W-:Y:S02]  /*1230*/  F2FP.BF16.PACK_AB R56, R56, R87 ;  /* 0x000000573838723e */ /* 0x000fe400000010ff */
[----:B------:R-:W-:-:S02]  /*1240*/  @P0 LEA.HI.X R91, R4, c[0x0][0x254], RZ, 0x4, P1 ;  /* 0x00009500045b0a11 */ /* 0x000fc400008f24ff */
[----:B------:R-:W-:Y:S01]  /*1250*/  @P0 PRMT R51, R51, 0x5410, R69 ;  /* 0x0000541033330816 */ /* 0x000fe20000000045 */
[----:B------:R0:W-:Y:S04]  /*1260*/  STG.E.128 [R88.64], R56 ;  /* 0x0000003858007986 */ /* 0x0001e8000c101d04 */
[----:B------:R0:W-:Y:S02]  /*1270*/  @P0 STG.E.128 [R90.64], R48 ;  /* 0x000000305a000986 */ /* 0x0001e4000c101d04 */
.L_x_704:
[----:B------:R-:W-:Y:S05]  /*1280*/  BSYNC B0 ;  /* 0x0000000000007941 */ /* 0x000fea0003800000 */
.L_x_703:
[----:B0-----:R-:W-:-:S05]  /*1290*/  MOV R57, c[0x0][0x160] ;  /* 0x0000580000397a02 */ /* 0x001fca0000000f00 */
[----:B------:R-:W-:-:S05]  /*12a0*/  IMAD R2, R57, 0x4, R2 ;  /* 0x0000000439027824 */ /* 0x000fca00078e0202 */
[----:B------:R-:W-:-:S13]  /*12b0*/  ISETP.GE.AND P0, PT, R2, c[0x0][0x164], PT ;  /* 0x0000590002007a0c */ /* 0x000fda0003f06270 */
[----:B-123-5:R-:W-:Y:S01]  /*12c0*/  @P0 CALL.REL.NOINC `(.L_x_698) ;  /* 0x0000001000000944 */ /* 0x02efe20003c00000 */
[----:B------:R-:W-:Y:S05]  /*12d0*/  BRA `(.L_x_705) ;  /* 0xffffeef000007947 */ /* 0x000fea000383ffff */
.L_x_698:
[----:B0----5:R-:W0:Y:S01]  /*12e0*/  S2R R16, SR_TID.X ;  /* 0x0000000000107919 */ /* 0x021e220000002100 */
[----:B------:R-:W-:Y:S03]  /*12f0*/  WARPSYNC 0xffffffff ;  /* 0xffffffff00007948 */ /* 0x000fe60003800000 */
[----:B------:R-:W1:Y:S01]  /*1300*/  S2R R14, SR_CTAID.X ;  /* 0x00000000000e7919 */ /* 0x000e620000002500 */
[C---:B0-----:R-:W-:Y:S01]  /*1310*/  IMAD.SHL.U32 R0, R16.reuse, 0x20, RZ ;  /* 0x0000002010007824 */ /* 0x041fe200078e00ff */
[----:B------:R-:W-:Y:S01]  /*1320*/  IADD3 R12, -R16, 0x7f, RZ ;  /* 0x0000007f100c7810 */ /* 0x000fe20007ffe1ff */
[----:B-1----:R-:W-:-:S03]  /*1330*/  IMAD R25, R14, c[0x0][0x168], RZ ;  /* 0x00005a000e197a24 */ /* 0x002fc600078e02ff */
[----:B------:R-:W-:Y:S01]  /*1340*/  STS.128 [R0], R36 ;  /* 0x0000002400007388 */ /* 0x000fe20000000c00 */
[----:B------:R-:W-:-:S03]  /*1350*/  IADD3 R12, R12, c[0x0][0x168], RZ ;  /* 0x00005a000c0c7a10 */ /* 0x000fc60007ffe0ff */
[----:B------:R-:W-:Y:S04]  /*1360*/  STS.128 [R0+0x10], R40 ;  /* 0x0000102800007388 */ /* 0x000fe80000000c00 */
[----:B------:R-:W-:Y:S01]  /*1370*/  BAR.SYNC.DEFER_BLOCKING 0x0 ;  /* 0x0000000000007b1d */ /* 0x000fe20000010000 */
[C---:B------:R-:W-:Y:S02]  /*1380*/  LOP3.LUT P1, RZ, R12.reuse, 0xffffff80, RZ, 0xc0, !PT ;  /* 0xffffff800cff7812 */ /* 0x040fe4000782c0ff */
[----:B------:R-:W-:-:S03]  /*1390*/  ISETP.GE.U32.AND P0, PT, R12, 0x100, PT ;  /* 0x000001000c00780c */ /* 0x000fc60003f06070 */
        /* <DEDUP_REMOVED lines=28> */
[----:B------:R-:W-:Y:S01]  /*1560*/  @P1 MOV R2, R12 ;  /* 0x0000000c00021202 */ /* 0x000fe20000000f00 */
[----:B------:R-:W2:Y:S01]  /*1570*/  LDS R17, [R16.X4+0x800] ;  /* 0x0008000010117984 */ /* 0x000ea20000004800 */
[----:B------:R-:W-:-:S03]  /*1580*/  IADD3.X R7, R4, c[0x0][0x224], RZ, P3, !PT ;  /* 0x0000890004077a10 */ /* 0x000fc60001ffe4ff */
[----:B------:R-:W3:Y:S02]  /*1590*/  LDS R10, [R16.X4+0x200] ;  /* 0x00020000100a7984 */ /* 0x000ee40000004800 */
[----:B------:R-:W-:Y:S02]  /*15a0*/  @P1 IMAD.MOV.U32 R5, RZ, RZ, R7 ;  /* 0x000000ffff051224 */ /* 0x000fe400078e0007 */
[----:B------:R-:W4:Y:S04]  /*15b0*/  LDS R21, [R16.X4+0xc00] ;  /* 0x000c000010157984 */ /* 0x000f280000004800 */
[----:B------:R-:W4:Y:S04]  /*15c0*/  LDS R15, [R16.X4+0x600] ;  /* 0x00060000100f7984 */ /* 0x000f280000004800 */
[----:B------:R-:W4:Y:S04]  /*15d0*/  LDS R19, [R16.X4+0xa00] ;  /* 0x000a000010137984 */ /* 0x000f280000004800 */
[----:B------:R-:W4:Y:S01]  /*15e0*/  LDS R23, [R16.X4+0xe00] ;  /* 0x000e000010177984 */ /* 0x000f220000004800 */
[----:B0-----:R-:W-:-:S04]  /*15f0*/  FADD.FTZ R8, RZ, R8 ;  /* 0x00000008ff087221 */ /* 0x001fc80000010000 */
[----:B-1----:R-:W-:Y:S01]  /*1600*/  FADD.FTZ R8, R8, R13 ;  /* 0x0000000d08087221 */ /* 0x002fe20000010000 */
[----:B------:R-:W-:Y:S02]  /*1610*/  IADD3.X R13, R4, c[0x0][0x22c], RZ, P2, !PT ;  /* 0x00008b00040d7a10 */ /* 0x000fe400017fe4ff */
[----:B------:R-:W-:Y:S01]  /*1620*/  @P1 MOV R4, R0 ;  /* 0x0000000000041202 */ /* 0x000fe20000000f00 */
[----:B--2---:R-:W-:Y:S01]  /*1630*/  FADD.FTZ R8, R8, R17 ;  /* 0x0000001108087221 */ /* 0x004fe20000010000 */
[----:B------:R-:W-:Y:S01]  /*1640*/  @P1 IADD3 R12, P2, R12, 0x200, RZ ;  /* 0x000002000c0c1810 */ /* 0x000fe20007f5e0ff */
[----:B------:R-:W-:Y:S01]  /*1650*/  @P1 IMAD.MOV.U32 R3, RZ, RZ, R13 ;  /* 0x000000ffff031224 */ /* 0x000fe200078e000d */
[----:B------:R-:W-:Y:S01]  /*1660*/  @P1 IADD3 R0, P3, R0, 0x200, RZ ;  /* 0x0000020000001810 */ /* 0x000fe20007f7e0ff */
[----:B---3--:R-:W-:Y:S01]  /*1670*/  FADD.FTZ R10, RZ, R10 ;  /* 0x0000000aff0a7221 */ /* 0x008fe20000010000 */
[----:B------:R-:W-:Y:S01]  /*1680*/  @P1 IADD3.X R13, RZ, R13, RZ, P2, !PT ;  /* 0x0000000dff0d1210 */ /* 0x000fe200017fe4ff */
[----:B----4-:R-:W-:-:S02]  /*1690*/  FADD.FTZ R21, R8, R21 ;  /* 0x0000001508157221 */ /* 0x010fc40000010000 */
[----:B------:R-:W-:Y:S02]  /*16a0*/  @P1 IMAD.X R7, RZ, RZ, R7, P3 ;  /* 0x000000ffff071224 */ /* 0x000fe400018e0607 */
[----:B------:R-:W-:Y:S01]  /*16b0*/  FADD.FTZ R10, R10, R15 ;  /* 0x0000000f0a0a7221 */ /* 0x000fe20000010000 */
[----:B------:R0:W-:Y:S03]  /*16c0*/  @P1 STG.E [R2.64], R21 ;  /* 0x0000001502001986 */ /* 0x0001e6000c101904 */
[----:B------:R-:W-:Y:S01]  /*16d0*/  FADD.FTZ R10, R10, R19 ;  /* 0x000000130a0a7221 */ /* 0x000fe20000010000 */
[----:B------:R1:W-:Y:S03]  /*16e0*/  @P1 STG.E [R4.64], R9 ;  /* 0x0000000904001986 */ /* 0x0003e6000c101904 */
[----:B------:R-:W-:Y:S01]  /*16f0*/  FADD.FTZ R23, R10, R23 ;  /* 0x000000170a177221 */ /* 0x000fe20000010000 */
[----:B0-----:R-:W-:Y:S01]  /*1700*/  MOV R2, R12 ;  /* 0x0000000c00027202 */ /* 0x001fe20000000f00 */
[----:B------:R-:W-:Y:S01]  /*1710*/  IMAD.MOV.U32 R3, RZ, RZ, R13 ;  /* 0x000000ffff037224 */ /* 0x000fe200078e000d */
[----:B-1----:R-:W-:Y:S01]  /*1720*/  MOV R4, R0 ;  /* 0x0000000000047202 */ /* 0x002fe20000000f00 */
[----:B------:R-:W-:Y:S01]  /*1730*/  IMAD.MOV.U32 R5, RZ, RZ, R7 ;  /* 0x000000ffff057224 */ /* 0x000fe200078e0007 */
[----:B------:R-:W-:Y:S06]  /*1740*/  @!P0 EXIT ;  /* 0x000000000000894d */ /* 0x000fec0003800000 */
[----:B------:R-:W-:Y:S04]  /*1750*/  STG.E [R2.64], R23 ;  /* 0x0000001702007986 */ /* 0x000fe8000c101904 */
[----:B------:R-:W-:Y:S01]  /*1760*/  STG.E [R4.64], R11 ;  /* 0x0000000b04007986 */ /* 0x000fe2000c101904 */
[----:B------:R-:W-:Y:S05]  /*1770*/  EXIT ;  /* 0x000000000000794d */ /* 0x000fea0003800000 */
.L_x_701:
[----:B------:R-:W-:Y:S01]  /*1780*/  HFMA2.MMA R88, -RZ, RZ, 0, 1.847743988037109375e-06 ;  /* 0x0000001fff587435 */ /* 0x000fe200000001ff */
[----:B------:R-:W-:Y:S01]  /*1790*/  MOV R90, R58 ;  /* 0x0000003a005a7202 */ /* 0x000fe20000000f00 */
[----:B------:R-:W-:Y:S01]  /*17a0*/  IMAD.MOV.U32 R89, RZ, RZ, 0x1 ;  /* 0x00000001ff597424 */ /* 0x000fe200078e00ff */
[----:B------:R-:W-:Y:S01]  /*17b0*/  MOV R56, 0x17e0 ;  /* 0x000017e000387802 */ /* 0x000fe20000000f00 */
[----:B------:R-:W-:-:S02]  /*17c0*/  IMAD.MOV.U32 R87, RZ, RZ, -0x1 ;  /* 0xffffffffff577424 */ /* 0x000fc400078e00ff */
[----:B0----5:R-:W-:Y:S05]  /*17d0*/  CALL.REL.NOINC `($__internal_56_$__cuda_sm70_shflsync_bfly_p) ;  /* 0x0000046000007944 */ /* 0x021fea0003c00000 */
[----:B-1----:R-:W-:Y:S01]  /*17e0*/  MOV R85, R88 ;  /* 0x0000005800557202 */ /* 0x002fe20000000f00 */
[----:B0-----:R-:W-:Y:S05]  /*17f0*/  BRA `(.L_x_706) ;  /* 0xfffff1a000007947 */ /* 0x001fea000383ffff */
.L_x_702:
[----:B------:R-:W-:Y:S01]  /*1800*/  HFMA2.MMA R89, -RZ, RZ, 0, 5.9604644775390625e-08 ;  /* 0x00000001ff597435 */ /* 0x000fe200000001ff */
[----:B------:R-:W-:Y:S01]  /*1810*/  IMAD.MOV.U32 R90, RZ, RZ, R59 ;  /* 0x000000ffff5a7224 */ /* 0x000fe200078e003b */
[----:B------:R-:W-:Y:S01]  /*1820*/  MOV R87, 0xffffffff ;  /* 0xffffffff00577802 */ /* 0x000fe20000000f00 */
[----:B------:R-:W-:Y:S01]  /*1830*/  IMAD.MOV.U32 R88, RZ, RZ, 0x1f ;  /* 0x0000001fff587424 */ /* 0x000fe200078e00ff */
[----:B------:R-:W-:-:S02]  /*1840*/  MOV R56, 0x1860 ;  /* 0x0000186000387802 */ /* 0x000fc40000000f00 */
[----:B012--5:R-:W-:Y:S05]  /*1850*/  CALL.REL.NOINC `($__internal_56_$__cuda_sm70_shflsync_bfly_p) ;  /* 0x000003e000007944 */ /* 0x027fea0003c00000 */
[----:B------:R-:W-:Y:S01]  /*1860*/  FADD.FTZ R58, R85, R58 ;  /* 0x0000003a553a7221 */ /* 0x000fe20000010000 */
[----:B------:R-:W-:Y:S01]  /*1870*/  MOV R56, 0x18e0 ;  /* 0x000018e000387802 */ /* 0x000fe20000000f00 */
[----:B-1----:R-:W-:Y:S01]  /*1880*/  FADD.FTZ R59, R59, R88 ;  /* 0x000000583b3b7221 */ /* 0x002fe20000010000 */
[----:B------:R-:W-:Y:S01]  /*1890*/  HFMA2.MMA R88, -RZ, RZ, 0, 1.847743988037109375e-06 ;  /* 0x0000001fff587435 */ /* 0x000fe200000001ff */
[----:B0-----:R-:W-:Y:S01]  /*18a0*/  IMAD.MOV.U32 R89, RZ, RZ, 0x2 ;  /* 0x00000002ff597424 */ /* 0x001fe200078e00ff */
[----:B------:R-:W-:Y:S01]  /*18b0*/  MOV R90, R58 ;  /* 0x0000003a005a7202 */ /* 0x000fe20000000f00 */
[----:B------:R-:W-:-:S03]  /*18c0*/  IMAD.MOV.U32 R87, RZ, RZ, -0x1 ;  /* 0xffffffffff577424 */ /* 0x000fc600078e00ff */
[----:B------:R-:W-:Y:S05]  /*18d0*/  CALL.REL.NOINC `($__internal_56_$__cuda_sm70_shflsync_bfly_p) ;  /* 0x0000036000007944 */ /* 0x000fea0003c00000 */
[----:B-1----:R-:W-:Y:S01]  /*18e0*/  IMAD.MOV.U32 R85, RZ, RZ, R88 ;  /* 0x000000ffff557224 */ /* 0x002fe200078e0058 */
[----:B------:R-:W-:Y:S01]  /*18f0*/  HFMA2.MMA R88, -RZ, RZ, 0, 1.847743988037109375e-06 ;  /* 0x0000001fff587435 */ /* 0x000fe200000001ff */
[----:B0-----:R-:W-:Y:S01]  /*1900*/  MOV R90, R59 ;  /* 0x0000003b005a7202 */ /* 0x001fe20000000f00 */
[----:B------:R-:W-:Y:S01]  /*1910*/  IMAD.MOV.U32 R89, RZ, RZ, 0x2 ;  /* 0x00000002ff597424 */ /* 0x000fe200078e00ff */
[----:B------:R-:W-:Y:S01]  /*1920*/  MOV R56, 0x1950 ;  /* 0x0000195000387802 */ /* 0x000fe20000000f00 */
[----:B------:R-:W-:-:S02]  /*1930*/  IMAD.MOV.U32 R87, RZ, RZ, -0x1 ;  /* 0xffffffffff577424 */ /* 0x000fc400078e00ff */
[----:B------:R-:W-:Y:S05]  /*1940*/  CALL.REL.NOINC `($__internal_56_$__cuda_sm70_shflsync_bfly_p) ;  /* 0x000002f000007944 */ /* 0x000fea0003c00000 */
[----:B------:R-:W-:Y:S01]  /*1950*/  FADD.FTZ R58, R85, R58 ;  /* 0x0000003a553a7221 */ /* 0x000fe20000010000 */
[----:B0-----:R-:W-:Y:S01]  /*1960*/  MOV R89, 0x4 ;  /* 0x0000000400597802 */ /* 0x001fe20000000f00 */
[----:B-1----:R-:W-:Y:S01]  /*1970*/  FADD.FTZ R59, R59, R88 ;  /* 0x000000583b3b7221 */ /* 0x002fe20000010000 */
[----:B------:R-:W-:Y:S01]  /*1980*/  MOV R87, 0xffffffff ;  /* 0xffffffff00577802 */ /* 0x000fe20000000f00 */
[----:B------:R-:W-:Y:S01]  /*1990*/  IMAD.MOV.U32 R88, RZ, RZ, 0x1f ;  /* 0x0000001fff587424 */ /* 0x000fe200078e00ff */
[----:B------:R-:W-:Y:S01]  /*19a0*/  MOV R56, 0x19d0 ;  /* 0x000019d000387802 */ /* 0x000fe20000000f00 */
[----:B------:R-:W-:-:S02]  /*19b0*/  IMAD.MOV.U32 R90, RZ, RZ, R58 ;  /* 0x000000ffff5a7224 */ /* 0x000fc400078e003a */
[----:B------:R-:W-:Y:S05]  /*19c0*/  CALL.REL.NOINC `($__internal_56_$__cuda_sm70_shflsync_bfly_p) ;  /* 0x0000027000007944 */ /* 0x000fea0003c00000 */
[----:B0-----:R-:W-:Y:S01]  /*19d0*/  HFMA2.MMA R89, -RZ, RZ, 0, 2.384185791015625e-07 ;  /* 0x00000004ff597435 */ /* 0x001fe200000001ff */
[----:B-1----:R-:W-:Y:S01]  /*19e0*/  MOV R85, R88 ;  /* 0x0000005800557202 */ /* 0x002fe20000000f00 */
[----:B------:R-:W-:Y:S01]  /*19f0*/  IMAD.MOV.U32 R90, RZ, RZ, R59 ;  /* 0x000000ffff5a7224 */ /* 0x000fe200078e003b */
[----:B------:R-:W-:Y:S01]  /*1a00*/  MOV R87, 0xffffffff ;  /* 0xffffffff00577802 */ /* 0x000fe20000000f00 */
[----:B------:R-:W-:Y:S01]  /*1a10*/  IMAD.MOV.U32 R88, RZ, RZ, 0x1f ;  /* 0x0000001fff587424 */ /* 0x000fe200078e00ff */
[----:B------:R-:W-:-:S02]  /*1a20*/  MOV R56, 0x1a40 ;  /* 0x00001a4000387802 */ /* 0x000fc40000000f00 */
[----:B------:R-:W-:Y:S05]  /*1a30*/  CALL.REL.NOINC `($__internal_56_$__cuda_sm70_shflsync_bfly_p) ;  /* 0x0000020000007944 */ /* 0x000fea0003c00000 */
        /* <DEDUP_REMOVED lines=23> */
[----:B0-----:R-:W-:Y:S01]  /*1bb0*/  HFMA2.MMA R89, -RZ, RZ, 0, 9.5367431640625e-07 ;  /* 0x00000010ff597435 */ /* 0x001fe200000001ff */
[----:B-1----:R-:W-:Y:S01]  /*1bc0*/  MOV R85, R88 ;  /* 0x0000005800557202 */ /* 0x002fe20000000f00 */
[----:B------:R-:W-:Y:S01]  /*1bd0*/  IMAD.MOV.U32 R90, RZ, RZ, R59 ;  /* 0x000000ffff5a7224 */ /* 0x000fe200078e003b */
[----:B------:R-:W-:Y:S01]  /*1be0*/  MOV R87, 0xffffffff ;  /* 0xffffffff00577802 */ /* 0x000fe20000000f00 */
[----:B------:R-:W-:Y:S01]  /*1bf0*/  IMAD.MOV.U32 R88, RZ, RZ, 0x1f ;  /* 0x0000001fff587424 */ /* 0x000fe200078e00ff */
[----:B------:R-:W-:-:S02]  /*1c00*/  MOV R56, 0x1c20 ;  /* 0x00001c2000387802 */ /* 0x000fc40000000f00 */
[----:B------:R-:W-:Y:S05]  /*1c10*/  CALL.REL.NOINC `($__internal_56_$__cuda_sm70_shflsync_bfly_p) ;  /* 0x0000002000007944 */ /* 0x000fea0003c00000 */
[----:B-1----:R-:W-:Y:S01]  /*1c20*/  IMAD.MOV.U32 R56, RZ, RZ, R88 ;  /* 0x000000ffff387224 */ /* 0x002fe200078e0058 */
[----:B0-----:R-:W-:Y:S05]  /*1c30*/  BRA `(.L_x_707) ;  /* 0xffffee8000007947 */ /* 0x001fea000383ffff */
        .weak           $__internal_56_$__cuda_sm70_shflsync_bfly_p
        .type           $__internal_56_$__cuda_sm70_shflsync_bfly_p,@function
        .size           $__internal_56_$__cuda_sm70_shflsync_bfly_p,(.L_x_1591 - $__internal_56_$__cuda_sm70_shflsync_bfly_p)
$__internal_56_$__cuda_sm70_shflsync_bfly_p:
[----:B------:R-:W-:Y:S01]  /*1c40*/  HFMA2.MMA R57, -RZ, RZ, 0, 0 ;  /* 0x00000000ff397435 */ /* 0x000fe200000001ff */
[----:B------:R-:W-:Y:S04]  /*1c50*/  WARPSYNC R87 ;  /* 0x0000005700007348 */ /* 0x000fe80003800000 */
[----:B------:R0:W1:Y:S01]  /*1c60*/  SHFL.BFLY PT, R88, R90, R89, R88 ;  /* 0x0c0000595a587389 */ /* 0x00006200000e0058 */
[----:B------:R-:W-:Y:S05]  /*1c70*/  RET.REL.NODEC R56 `(_ZN10layer_norm31ln_parallel_residual_bwd_kernelINS_13Kernel_traitsIf13__nv_bfloat16fS2_fjLj256ELj1ELj4ELj1ELj16ENS_18Kernel_traits_baseILj256EfS2_fS2_fjLj128EEEEELb1ELb1ELb0EEEvNS_9BwdParamsE) ;  /* 0xffffe38038007950 */ /* 0x000fea0003c3ffff */
.L_x_708:
        /* <DEDUP_REMOVED lines=16> */
.L_x_1591:


//--------------------- .text._ZN10layer_norm22ln_bwd_finalize_kernelINS_22Kernel_traits_finalizeILj256Ef13__nv_bfloat16fS2_fjLb0ELj1024ELj4ENS_18Kernel_traits_baseILj256EfS2_fS2_fjLj1024EEEEELb0ELb1EEEvNS_9BwdParamsE --------------------------
	.section	.text._ZN10layer_norm22ln_bwd_finalize_kernelINS_22Kernel_traits_finalizeILj256Ef13__nv_bfloat16fS2_fjLb0ELj1024ELj4ENS_18Kernel_traits_baseILj256EfS2_fS2_fjLj1024EEEEELb0ELb1EEEvNS_9BwdParamsE,"ax",@progbits
	.sectioninfo	@"SHI_REGISTERS=32"
	.align	128
        .global         _ZN10layer_norm22ln_bwd_finalize_kernelINS_22Kernel_traits_finalizeILj256Ef13__nv_bfloat16fS2_fjLb0ELj1024ELj4ENS_18Kernel_traits_baseILj256EfS2_fS2_fjLj1024EEEEELb0ELb1EEEvNS_9BwdParamsE
        .type           _ZN10layer_norm22ln_bwd_finalize_kernelINS_22Kernel_traits_finalizeILj256Ef13__nv_bfloat16fS2_fjLb0ELj1024ELj4ENS_18Kernel_traits_baseILj256EfS2_fS2_fjLj1024EEEEELb0ELb1EEEvNS_9BwdParamsE,@function
        .size           _ZN10layer_norm22ln_bwd_finalize_kernelINS_22Kernel_traits_finalizeILj256Ef13__nv_bfloat16fS2_fjLb0ELj1024ELj4ENS_18Kernel_traits_baseILj256EfS2_fS2_fjLj1024EEEEELb0ELb1EEEvNS_9BwdParamsE,(.L_x_1592 - _ZN10layer_norm22ln_bwd_finalize_kernelINS_22Kernel_traits_finalizeILj256Ef13__nv_bfloat16fS2_fjLb0ELj1024ELj4ENS_18Kernel_traits_baseILj256EfS2_fS2_fjLj1024EEEEELb0ELb1EEEvNS_9BwdParamsE)
        .other          _ZN10layer_norm22ln_bwd_finalize_kernelINS_22Kernel_traits_finalizeILj256Ef13__nv_bfloat16fS2_fjLb0ELj1024ELj4ENS_18Kernel_traits_baseILj256EfS2_fS2_fjLj1024EEEEELb0ELb1EEEvNS_9BwdParamsE,@"STO_CUDA_ENTRY STV_DEFAULT"
_ZN10layer_norm22ln_bwd_finalize_kernelINS_22Kernel_traits_finalizeILj256Ef13__nv_bfloat16fS2_fjLb0ELj1024ELj4ENS_18Kernel_traits_baseILj256EfS2_fS2_fjLj1024EEEEELb0ELb1EEEvNS_9BwdParamsE:
.text._ZN10layer_norm22ln_bwd_finalize_kernelINS_22Kernel_traits_finalizeILj256Ef13__nv_bfloat16fS2_fjLb0ELj1024ELj4ENS_18Kernel_traits_baseILj256EfS2_fS2_fjLj1024EEEEELb0ELb1EEEvNS_9BwdParamsE:
        /* <DEDUP_REMOVED lines=19> */
.L_x_719:
        /* <DEDUP_REMOVED lines=27> */
.L_x_713:
        /* <DEDUP_REMOVED lines=35> */
.L_x_712:
[----:B------:R-:W-:Y:S05]  /*0510*/  BSYNC B1 ;  /* 0x0000000000017941 */ /* 0x000fea0003800000 */
.L_x_711:
        /* <DEDUP_REMOVED lines=23> */
.L_x_715:
[----:B------:R-:W-:Y:S05]  /*0690*/  BSYNC B1 ;  /* 0x0000000000017941 */ /* 0x000fea0003800000 */
.L_x_714:
        /* <DEDUP_REMOVED lines=10> */
.L_x_710:
[----:B------:R-:W-:Y:S05]  /*0740*/  BSYNC B0 ;  /* 0x0000000000007941 */ /* 0x000fea0003800000 */
.L_x_709:
        /* <DEDUP_REMOVED lines=11> */
.L_x_720:
        /* <DEDUP_REMOVED lines=18> */
.L_x_721:
[----:B------:R-:W-:Y:S01]  /*0920*/  @!P1 SHF.R.U32.HI R2, RZ, 0x3, R0 ;  /* 0x00000003ff029819 */ /* 0x000fe20000011600 */
[----:B---3--:R-:W-:Y:S02]  /*0930*/  FADD.FTZ R5, R5, R10 ;  /* 0x0000000a05057221 */ /* 0x008fe40000010000 */
[----:B--2---:R-:W-:Y:S01]  /*0940*/  FADD.FTZ R7, R7, R4 ;  /* 0x0000000407077221 */ /* 0x004fe20000010000 */
[----:B------:R-:W-:-:S05]  /*0950*/  @!P1 LOP3.LUT R2, R2, 0x1ffffffc, RZ, 0xc0, !PT ;  /* 0x1ffffffc02029812 */ /* 0x000fca00078ec0ff */
[----:B------:R2:W-:Y:S04]  /*0960*/  @!P1 STS [R2+0x2000], R5 ;  /* 0x0020000502009388 */ /* 0x0005e80000000800 */
[----:B------:R2:W-:Y:S02]  /*0970*/  @!P1 STS [R2+0x2080], R7 ;  /* 0x0020800702009388 */ /* 0x0005e40000000800 */
.L_x_716:
        /* <DEDUP_REMOVED lines=14> */
.L_x_717:
[----:B------:R-:W-:Y:S01]  /*0a60*/  HFMA2.MMA R9, -RZ, RZ, 0, 5.9604644775390625e-08 ;  /* 0x00000001ff097435 */ /* 0x000fe200000001ff */
[----:B--2---:R-:W-:Y:S01]  /*0a70*/  IMAD.MOV.U32 R10, RZ, RZ, R4 ;  /* 0x000000ffff0a7224 */ /* 0x004fe200078e0004 */
[----:B------:R-:W-:Y:S01]  /*0a80*/  MOV R11, 0xffffffff ;  /* 0xffffffff000b7802 */ /* 0x000fe20000000f00 */
[----:B------:R-:W-:Y:S01]  /*0a90*/  IMAD.MOV.U32 R6, RZ, RZ, 0x1f ;  /* 0x0000001fff067424 */ /* 0x000fe200078e00ff */
[----:B------:R-:W-:-:S02]  /*0aa0*/  MOV R2, 0xac0 ;  /* 0x00000ac000027802 */ /* 0x000fc40000000f00 */
[----:B01----:R-:W-:Y:S05]  /*0ab0*/  CALL.REL.NOINC `($__internal_57_$__cuda_sm70_shflsync_bfly_p) ;  /* 0x000003c000007944 */ /* 0x003fea0003c00000 */
[----:B-1----:R-:W-:Y:S01]  /*0ac0*/  MOV R3, R6 ;  /* 0x0000000600037202 */ /* 0x002fe20000000f00 */
[----:B0-----:R-:W-:Y:S05]  /*0ad0*/  BRA `(.L_x_720) ;  /* 0xfffffd2000007947 */ /* 0x001fea000383ffff */
.L_x_718:
[----:B------:R-:W-:Y:S01]  /*0ae0*/  HFMA2.MMA R9, -RZ, RZ, 0, 1.1920928955078125e-07 ;  /* 0x00000002ff097435 */ /* 0x000fe200000001ff */
[----:B------:R-:W-:Y:S01]  /*0af0*/  IMAD.MOV.U32 R10, RZ, RZ, R13 ;  /* 0x000000ffff0a7224 */ /* 0x000fe200078e000d */
[----:B------:R-:W-:Y:S01]  /*0b00*/  MOV R6, 0x1f ;  /* 0x0000001f00067802 */ /* 0x000fe20000000f00 */
[----:B------:R-:W-:Y:S01]  /*0b10*/  IMAD.MOV.U32 R11, RZ, RZ, -0x1 ;  /* 0xffffffffff0b7424 */ /* 0x000fe200078e00ff */
[----:B------:R-:W-:-:S02]  /*0b20*/  MOV R2, 0xb40 ;  /* 0x00000b4000027802 */ /* 0x000fc40000000f00 */
[----:B012---:R-:W-:Y:S05]  /*0b30*/  CALL.REL.NOINC `($__internal_57_$__cuda_sm70_shflsync_bfly_p) ;  /* 0x0000034000007944 */ /* 0x007fea0003c00000 */
[----:B0-----:R-:W-:Y:S01]  /*0b40*/  HFMA2.MMA R9, -RZ, RZ, 0, 2.384185791015625e-07 ;  /* 0x00000004ff097435 */ /* 0x001fe200000001ff */
[----:B-1----:R-:W-:Y:S01]  /*0b50*/  FADD.FTZ R10, R13, R6 ;  /* 0x000000060d0a7221 */ /* 0x002fe20000010000 */
[----:B------:R-:W-:Y:S01]  /*0b60*/  MOV R6, 0x1f ;  /* 0x0000001f00067802 */ /* 0x000fe20000000f00 */
[----:B------:R-:W-:Y:S01]  /*0b70*/  IMAD.MOV.U32 R11, RZ, RZ, -0x1 ;  /* 0xffffffffff0b7424 */ /* 0x000fe200078e00ff */
[----:B------:R-:W-:-:S02]  /*0b80*/  MOV R2, 0xba0 ;  /* 0x00000ba000027802 */ /* 0x000fc40000000f00 */
[----:B------:R-:W-:Y:S05]  /*0b90*/  CALL.REL.NOINC `($__internal_57_$__cuda_sm70_shflsync_bfly_p) ;  /* 0x000002e000007944 */ /* 0x000fea0003c00000 */
[----:B0-----:R-:W-:Y:S01]  /*0ba0*/  HFMA2.MMA R9, -RZ, RZ, 0, 4.76837158203125e-07 ;  /* 0x00000008ff097435 */ /* 0x001fe200000001ff */
[----:B-1----:R-:W-:Y:S01]  /*0bb0*/  FADD.FTZ R10, R10, R6 ;  /* 0x000000060a0a7221 */ /* 0x002fe20000010000 */
[----:B------:R-:W-:Y:S01]  /*0bc0*/  MOV R6, 0x1f ;  /* 0x0000001f00067802 */ /* 0x000fe20000000f00 */
[----:B------:R-:W-:Y:S01]  /*0bd0*/  IMAD.MOV.U32 R11, RZ, RZ, -0x1 ;  /* 0xffffffffff0b7424 */ /* 0x000fe200078e00ff */
[----:B------:R-:W-:-:S02]  /*0be0*/  MOV R2, 0xc00 ;  /* 0x00000c0000027802 */ /* 0x000fc40000000f00 */
[----:B------:R-:W-:Y:S05]  /*0bf0*/  CALL.REL.NOINC `($__internal_57_$__cuda_sm70_shflsync_bfly_p) ;  /* 0x0000028000007944 */ /* 0x000fea0003c00000 */
[----:B-1----:R-:W-:Y:S01]  /*0c00*/  FADD.FTZ R4, R10, R6 ;  /* 0x000000060a047221 */ /* 0x002fe20000010000 */
[----:B0-----:R-:W-:Y:S01]  /*0c10*/  HFMA2.MMA R9, -RZ, RZ, 0, 9.5367431640625e-07 ;  /* 0x00000010ff097435 */ /* 0x001fe200000001ff */
[----:B------:R-:W-:Y:S01]  /*0c20*/  MOV R6, 0x1f ;  /* 0x0000001f00067802 */ /* 0x000fe20000000f00 */
[----:B------:R-:W-:Y:S01]  /*0c30*/  IMAD.MOV.U32 R11, RZ, RZ, -0x1 ;  /* 0xffffffffff0b7424 */ /* 0x000fe200078e00ff */
[----:B------:R-:W-:-:S02]  /*0c40*/  MOV R2, 0xc70 ;  /* 0x00000c7000027802 */ /* 0x000fc40000000f00 */
[----:B------:R-:W-:Y:S02]  /*0c50*/  MOV R10, R4 ;  /* 0x00000004000a7202 */ /* 0x000fe40000000f00 */
[----:B------:R-:W-:Y:S05]  /*0c60*/  CALL.REL.NOINC `($__internal_57_$__cuda_sm70_shflsync_bfly_p) ;  /* 0x0000021000007944 */ /* 0x000fea0003c00000 */
[----:B0-----:R-:W-:Y:S01]  /*0c70*/  HFMA2.MMA R9, -RZ, RZ, 0, 5.9604644775390625e-08 ;  /* 0x00000001ff097435 */ /* 0x001fe200000001ff */
[----:B-1----:R-:W-:Y:S01]  /*0c80*/  MOV R7, R6 ;  /* 0x0000000600077202 */ /* 0x002fe20000000f00 */
[----:B------:R-:W-:Y:S01]  /*0c90*/  IMAD.MOV.U32 R10, RZ, RZ, R5 ;  /* 0x000000ffff0a7224 */ /* 0x000fe200078e0005 */
[----:B------:R-:W-:Y:S01]  /*0ca0*/  MOV R6, 0x1f ;  /* 0x0000001f00067802 */ /* 0x000fe20000000f00 */
[----:B------:R-:W-:Y:S01]  /*0cb0*/  IMAD.MOV.U32 R11, RZ, RZ, -0x1 ;  /* 0xffffffffff0b7424 */ /* 0x000fe200078e00ff */
[----:B------:R-:W-:Y:S02]  /*0cc0*/  MOV R2, 0xce0 ;  /* 0x00000ce000027802 */ /* 0x000fe40000000f00 */
[----:B------:R-:W-:Y:S05]  /*0cd0*/  CALL.REL.NOINC `($__internal_57_$__cuda_sm70_shflsync_bfly_p) ;  /* 0x000001a000007944 */ /* 0x000fea0003c00000 */
[----:B0-----:R-:W-:Y:S01]  /*0ce0*/  HFMA2.MMA R9, -RZ, RZ, 0, 1.1920928955078125e-07 ;  /* 0x00000002ff097435 */ /* 0x001fe200000001ff */
[----:B-1----:R-:W-:Y:S01]  /*0cf0*/  FADD.FTZ R10, R5, R6 ;  /* 0x00000006050a7221 */ /* 0x002fe20000010000 */
[----:B------:R-:W-:Y:S01]  /*0d00*/  MOV R6, 0x1f ;  /* 0x0000001f00067802 */ /* 0x000fe20000000f00 */
[----:B------:R-:W-:Y:S01]  /*0d10*/  IMAD.MOV.U32 R11, RZ, RZ, -0x1 ;  /* 0xffffffffff0b7424 */ /* 0x000fe200078e00ff */
[----:B------:R-:W-:Y:S02]  /*0d20*/  MOV R2, 0xd40 ;  /* 0x00000d4000027802 */ /* 0x000fe40000000f00 */
[----:B------:R-:W-:Y:S05]  /*0d30*/  CALL.REL.NOINC `($__internal_57_$__cuda_sm70_shflsync_bfly_p) ;  /* 0x0000014000007944 */ /* 0x000fea0003c00000 */
        /* <DEDUP_REMOVED lines=12> */
[----:B0-----:R-:W-:Y:S01]  /*0e00*/  HFMA2.MMA R9, -RZ, RZ, 0, 9.5367431640625e-07 ;  /* 0x00000010ff097435 */ /* 0x001fe200000001ff */
[----:B-1----:R-:W-:Y:S01]  /*0e10*/  FADD.FTZ R10, R10, R6 ;  /* 0x000000060a0a7221 */ /* 0x002fe20000010000 */
[----:B------:R-:W-:Y:S01]  /*0e20*/  MOV R6, 0x1f ;  /* 0x0000001f00067802 */ /* 0x000fe20000000f00 */
[----:B------:R-:W-:Y:S01]  /*0e30*/  IMAD.MOV.U32 R11, RZ, RZ, -0x1 ;  /* 0xffffffffff0b7424 */ /* 0x000fe200078e00ff */
[----:B------:R-:W-:-:S02]  /*0e40*/  MOV R2, 0xe60 ;  /* 0x00000e6000027802 */ /* 0x000fc40000000f00 */
[----:B------:R-:W-:Y:S05]  /*0e50*/  CALL.REL.NOINC `($__internal_57_$__cuda_sm70_shflsync_bfly_p) ;  /* 0x0000002000007944 */ /* 0x000fea0003c00000 */
[----:B-1----:R-:W-:Y:S01]  /*0e60*/  MOV R5, R6 ;  /* 0x0000000600057202 */ /* 0x002fe20000000f00 */
[----:B0-----:R-:W-:Y:S05]  /*0e70*/  BRA `(.L_x_721) ;  /* 0xfffffaa000007947 */ /* 0x001fea000383ffff */
        .weak           $__internal_57_$__cuda_sm70_shflsync_bfly_p
        .type           $__internal_57_$__cuda_sm70_shflsync_bfly_p,@function
        .size           $__internal_57_$__cuda_sm70_shflsync_bfly_p,(.L_x_1592 - $__internal_57_$__cuda_sm70_shflsync_bfly_p)
$__internal_57_$__cuda_sm70_shflsync_bfly_p:
[----:B------:R-:W-:Y:S01]  /*0e80*/  HFMA2.MMA R3, -RZ, RZ, 0, 0 ;  /* 0x00000000ff037435 */ /* 0x000fe200000001ff */
[----:B------:R-:W-:Y:S04]  /*0e90*/  WARPSYNC R11 ;  /* 0x0000000b00007348 */ /* 0x000fe80003800000 */
[----:B------:R0:W1:Y:S01]  /*0ea0*/  SHFL.BFLY PT, R6, R10, R9, R6 ;  /* 0x0c0000090a067389 */ /* 0x00006200000e0006 */
[----:B------:R-:W-:Y:S05]  /*0eb0*/  RET.REL.NODEC R2 `(_ZN10layer_norm22ln_bwd_finalize_kernelINS_22Kernel_traits_finalizeILj256Ef13__nv_bfloat16fS2_fjLb0ELj1024ELj4ENS_18Kernel_traits_baseILj256EfS2_fS2_fjLj1024EEEEELb0ELb1EEEvNS_9BwdParamsE) ;  /* 0xfffff14002007950 */ /* 0x000fea0003c3ffff */
.L_x_722:
        /* <DEDUP_REMOVED lines=12> */
.L_x_1592:


//--------------------- .text._ZN10layer_norm40ln_parallel_residual_bwd_finalize_kernelINS_22Kernel_traits_finalizeILj256Ef13__nv_bfloat16fS2_fjLb0ELj1024ELj4ENS_18Kernel_traits_baseILj256EfS2_fS2_fjLj1024EEEEELb1EEEvNS_9BwdParamsE --------------------------
	.section	.text._ZN10layer_norm40ln_parallel_residual_bwd_finalize_kernelINS_22Kernel_traits_finalizeILj256Ef13__nv_bfloat16fS2_fjLb0ELj1024ELj4ENS_18Kernel_traits_baseILj256EfS2_fS2_fjLj1024EEEEELb1EEEvNS_9BwdParamsE,"ax",@progbits
	.sectioninfo	@"SHI_REGISTERS=32"
	.align	128
        .global         _ZN10layer_norm40ln_parallel_residual_bwd_finalize_kernelINS_22Kernel_traits_finalizeILj256Ef13__nv_bfloat16fS2_fjLb0ELj1024ELj4ENS_18Kernel_traits_baseILj256EfS2_fS2_fjLj1024EEEEELb1EEEvNS_9BwdParamsE
        .type           _ZN10layer_norm40ln_parallel_residual_bwd_finalize_kernelINS_22Kernel_traits_finalizeILj256Ef13__nv_bfloat16fS2_fjLb0ELj1024ELj4ENS_18Kernel_traits_baseILj256EfS2_fS2_fjLj1024EEEEELb1EEEvNS_9BwdParamsE,@function
        .size           _ZN10layer_norm40ln_parallel_residual_bwd_finalize_kernelINS_22Kernel_traits_finalizeILj256Ef13__nv_bfloat16fS2_fjLb0ELj1024ELj4ENS_18Kernel_traits_baseILj256EfS2_fS2_fjLj1024EEEEELb1EEEvNS_9BwdParamsE,(.L_x_1593 - _ZN10layer_norm40ln_parallel_residual_bwd_finalize_kernelINS_22Kernel_traits_finalizeILj256Ef13__nv_bfloat16fS2_fjLb0ELj1024ELj4ENS_18Kernel_traits_baseILj256EfS2_fS2_fjLj1024EEEEELb1EEEvNS_9BwdParamsE)
        .other          _ZN10layer_norm40ln_parallel_residual_bwd_finalize_kernelINS_22Kernel_traits_finalizeILj256Ef13__nv_bfloat16fS2_fjLb0ELj1024ELj4ENS_18Kernel_traits_baseILj256EfS2_fS2_fjLj1024EEEEELb1EEEvNS_9BwdParamsE,@"STO_CUDA_ENTRY STV_DEFAULT"
_ZN10layer_norm40ln_parallel_residual_bwd_finalize_kernelINS_22Kernel_traits_finalizeILj256Ef13__nv_bfloat16fS2_fjLb0ELj1024ELj4ENS_18Kernel_traits_baseILj256EfS2_fS2_fjLj1024EEEEELb1EEEvNS_9BwdParamsE:
.text._ZN10layer_norm40ln_parallel_residual_bwd_finalize_kernelINS_22Kernel_traits_finalizeILj256Ef13__nv_bfloat16fS2_fjLb0ELj1024ELj4ENS_18Kernel_traits_baseILj256EfS2_fS2_fjLj1024EEEEELb1EEEvNS_9BwdParamsE:
        /* <DEDUP_REMOVED lines=19> */
.L_x_736:
        /* <DEDUP_REMOVED lines=37> */
.L_x_727:
        /* <DEDUP_REMOVED lines=59> */
.L_x_726:
[----:B------:R-:W-:Y:S05]  /*0730*/  BSYNC B1 ;  /* 0x0000000000017941 */ /* 0x000fea0003800000 */
.L_x_725:
        /* <DEDUP_REMOVED lines=35> */
.L_x_729:
[----:B------:R-:W-:Y:S05]  /*0970*/  BSYNC B1 ;  /* 0x0000000000017941 */ /* 0x000fea0003800000 */
.L_x_728:
        /* <DEDUP_REMOVED lines=16> */
.L_x_724:
[----:B------:R-:W-:Y:S05]  /*0a80*/  BSYNC B0 ;  /* 0x0000000000007941 */ /* 0x000fea0003800000 */
.L_x_723:
        /* <DEDUP_REMOVED lines=14> */
.L_x_737:
        /* <DEDUP_REMOVED lines=36> */
.L_x_738:
        /* <DEDUP_REMOVED lines=11> */
.L_x_730:
        /* <DEDUP_REMOVED lines=19> */
.L_x_734:
[----:B------:R-:W-:Y:S05]  /*0f90*/  BSYNC B0 ;  /* 0x0000000000007941 */ /* 0x000fea0003800000 */
.L_x_733:
[C---:B------:R-:W-:Y:S02]  /*0fa0*/  ISETP.GT.U32.AND P1, PT, R4.reuse, -0x101, PT ;  /* 0xfffffeff0400780c */ /* 0x040fe40003f24070 */
[----:B------:R-:W-:-:S02]  /*0fb0*/  IADD3 R4, R4, 0x100, RZ ;  /* 0x0000010004047810 */ /* 0x000fc40007ffe0ff */
[----:B------:R-:W-:-:S09]  /*0fc0*/  IADD3 R5, R5, 0x80, RZ ;  /* 0x0000008005057810 */ /* 0x000fd20007ffe0ff */
[----:B0-----:R-:W-:Y:S01]  /*0fd0*/  @!P1 CALL.REL.NOINC `(.L_x_735) ;  /* 0x0000001000009944 */ /* 0x001fe20003c00000 */
[----:B------:R-:W-:Y:S05]  /*0fe0*/  BRA `(.L_x_736) ;  /* 0xfffff14000007947 */ /* 0x000fea000383ffff */
.L_x_735:
[----:B------:R-:W-:Y:S05]  /*0ff0*/  EXIT ;  /* 0x000000000000794d */ /* 0x000fea0003800000 */
.L_x_731:
[----:B------:R-:W-:Y:S01]  /*1000*/  HFMA2.MMA R17, -RZ, RZ, 0, 1.847743988037109375e-06 ;  /* 0x0000001fff117435 */ /* 0x000fe200000001ff */
[----:B----4-:R-:W-:Y:S01]  /*1010*/  MOV R19, R12 ;  /* 0x0000000c00137202 */ /* 0x010fe20000000f00 */
[----:B------:R-:W-:Y:S01]  /*1020*/  IMAD.MOV.U32 R16, RZ, RZ, 0x1 ;  /* 0x00000001ff107424 */ /* 0x000fe200078e00ff */
[----:B------:R-:W-:Y:S02]  /*1030*/  MOV R14, 0xffffffff ;  /* 0xffffffff000e7802 */ /* 0x000fe40000000f00 */
[----:B------:R-:W-:Y:S02]  /*1040*/  MOV R8, 0x1060 ;  /* 0x0000106000087802 */ /* 0x000fe40000000f00 */
[----:B0123--:R-:W-:Y:S05]  /*1050*/  CALL.REL.NOINC `($__internal_58_$__cuda_sm70_shflsync_bfly_p) ;  /* 0x000007b000007944 */ /* 0x00ffea0003c00000 */
[----:B01----:R-:W-:Y:S05]  /*1060*/  BRA `(.L_x_737) ;  /* 0xfffffb0000007947 */ /* 0x003fea000383ffff */
.L_x_732:
[----:B------:R-:W-:Y:S01]  /*1070*/  HFMA2.MMA R17, -RZ, RZ, 0, 1.847743988037109375e-06 ;  /* 0x0000001fff117435 */ /* 0x000fe200000001ff */
[----:B------:R-:W-:Y:S01]  /*1080*/  MOV R19, R12 ;  /* 0x0000000c00137202 */ /* 0x000fe20000000f00 */
[----:B------:R-:W-:Y:S01]  /*1090*/  IMAD.MOV.U32 R16, RZ, RZ, 0x2 ;  /* 0x00000002ff107424 */ /* 0x000fe200078e00ff */
[----:B------:R-:W-:Y:S02]  /*10a0*/  MOV R14, 0xffffffff ;  /* 0xffffffff000e7802 */ /* 0x000fe40000000f00 */
[----:B------:R-:W-:-:S02]  /*10b0*/  MOV R8, 0x10d0 ;  /* 0x000010d000087802 */ /* 0x000fc40000000f00 */
[----:B-123--:R-:W-:Y:S05]  /*10c0*/  CALL.REL.NOINC `($__internal_58_$__cuda_sm70_shflsync_bfly_p) ;  /* 0x0000074000007944 */ /* 0x00efea0003c00000 */
[----:B0-----:R-:W-:Y:S01]  /*10d0*/  HFMA2.MMA R16, -RZ, RZ, 0, 2.384185791015625e-07 ;  /* 0x00000004ff107435 */ /* 0x001fe200000001ff */
[----:B-1----:R-:W-:Y:S01]  /*10e0*/  FADD.FTZ R19, R12, R14 ;  /* 0x0000000e0c137221 */ /* 0x002fe20000010000 */
[----:B------:R-:W-:Y:S01]  /*10f0*/  MOV R14, 0xffffffff ;  /* 0xffffffff000e7802 */ /* 0x000fe20000000f00 */
[----:B------:R-:W-:Y:S01]  /*1100*/  IMAD.MOV.U32 R17, RZ, RZ, 0x1f ;  /* 0x0000001fff117424 */ /* 0x000fe200078e00ff */
[----:B------:R-:W-:-:S02]  /*1110*/  MOV R8, 0x1130 ;  /* 0x0000113000087802 */ /* 0x000fc40000000f00 */
[----:B------:R-:W-:Y:S05]  /*1120*/  CALL.REL.NOINC `($__internal_58_$__cuda_sm70_shflsync_bfly_p) ;  /* 0x000006e000007944 */ /* 0x000fea0003c00000 */
[----:B0-----:R-:W-:Y:S01]  /*1130*/  HFMA2.MMA R16, -RZ, RZ, 0, 4.76837158203125e-07 ;  /* 0x00000008ff107435 */ /* 0x001fe200000001ff */
[----:B-1----:R-:W-:Y:S01]  /*1140*/  FADD.FTZ R19, R19, R14 ;  /* 0x0000000e13137221 */ /* 0x002fe20000010000 */
[----:B------:R-:W-:Y:S01]  /*1150*/  MOV R17, 0x1f ;  /* 0x0000001f00117802 */ /* 0x000fe20000000f00 */
[----:B------:R-:W-:Y:S01]  /*1160*/  IMAD.MOV.U32 R14, RZ, RZ, -0x1 ;  /* 0xffffffffff0e7424 */ /* 0x000fe200078e00ff */
[----:B------:R-:W-:-:S02]  /*1170*/  MOV R8, 0x1190 ;  /* 0x0000119000087802 */ /* 0x000fc40000000f00 */
[----:B------:R-:W-:Y:S05]  /*1180*/  CALL.REL.NOINC `($__internal_58_$__cuda_sm70_shflsync_bfly_p) ;  /* 0x0000068000007944 */ /* 0x000fea0003c00000 */
[----:B-1----:R-:W-:Y:S01]  /*1190*/  FADD.FTZ R12, R19, R14 ;  /* 0x0000000e130c7221 */ /* 0x002fe20000010000 */
[----:B0-----:R-:W-:Y:S01]  /*11a0*/  HFMA2.MMA R16, -RZ, RZ, 0, 9.5367431640625e-07 ;  /* 0x00000010ff107435 */ /* 0x001fe200000001ff */
[----:B------:R-:W-:-:S02]  /*11b0*/  MOV R17, 0x1f ;  /* 0x0000001f00117802 */ /* 0x000fc40000000f00 */
[----:B------:R-:W-:Y:S01]  /*11c0*/  MOV R14, 0xffffffff ;  /* 0xffffffff000e7802 */ /* 0x000fe20000000f00 */
[----:B------:R-:W-:Y:S01]  /*11d0*/  IMAD.MOV.U32 R19, RZ, RZ, R12 ;  /* 0x000000ffff137224 */ /* 0x000fe200078e000c */
[----:B------:R-:W-:Y:S02]  /*11e0*/  MOV R8, 0x1200 ;  /* 0x0000120000087802 */ /* 0x000fe40000000f00 */
[----:B------:R-:W-:Y:S05]  /*11f0*/  CALL.REL.NOINC `($__internal_58_$__cuda_sm70_shflsync_bfly_p) ;  /* 0x0000061000007944 */ /* 0x000fea0003c00000 */
[----:B0-----:R-:W-:Y:S01]  /*1200*/  HFMA2.MMA R16, -RZ, RZ, 0, 5.9604644775390625e-08 ;  /* 0x00000001ff107435 */ /* 0x001fe200000001ff */
[----:B-1----:R-:W-:Y:S01]  /*1210*/  MOV R15, R14 ;  /* 0x0000000e000f7202 */ /* 0x002fe20000000f00 */
[----:B------:R-:W-:Y:S01]  /*1220*/  IMAD.MOV.U32 R17, RZ, RZ, 0x1f ;  /* 0x0000001fff117424 */ /* 0x000fe200078e00ff */
[----:B------:R-:W-:Y:S02]  /*1230*/  MOV R19, R13 ;  /* 0x0000000d00137202 */ /* 0x000fe40000000f00 */
[----:B------:R-:W-:Y:S02]  /*1240*/  MOV R14, 0xffffffff ;  /* 0xffffffff000e7802 */ /* 0x000fe40000000f00 */
[----:B------:R-:W-:Y:S02]  /*1250*/  MOV R8, 0x1270 ;  /* 0x0000127000087802 */ /* 0x000fe40000000f00 */
[----:B------:R-:W-:Y:S05]  /*1260*/  CALL.REL.NOINC `($__internal_58_$__cuda_sm70_shflsync_bfly_p) ;  /* 0x000005a000007944 */ /* 0x000fea0003c00000 */
[----:B0-----:R-:W-:Y:S01]  /*1270*/  HFMA2.MMA R16, -RZ, RZ, 0, 1.1920928955078125e-07 ;  /* 0x00000002ff107435 */ /* 0x001fe200000001ff */
[----:B-1----:R-:W-:Y:S01]  /*1280*/  FADD.FTZ R19, R13, R14 ;  /* 0x0000000e0d137221 */ /* 0x002fe20000010000 */
[----:B------:R-:W-:Y:S01]  /*1290*/  MOV R17, 0x1f ;  /* 0x0000001f00117802 */ /* 0x000fe20000000f00 */
[----:B------:R-:W-:Y:S01]  /*12a0*/  IMAD.MOV.U32 R14, RZ, RZ, -0x1 ;  /* 0xffffffffff0e7424 */ /* 0x000fe200078e00ff */
[----:B------:R-:W-:-:S02]  /*12b0*/  MOV R8, 0x12d0 ;  /* 0x000012d000087802 */ /* 0x000fc40000000f00 */
[----:B------:R-:W-:Y:S05]  /*12c0*/  CALL.REL.NOINC `($__internal_58_$__cuda_sm70_shflsync_bfly_p) ;  /* 0x0000054000007944 */ /* 0x000fea0003c00000 */
[----:B0-----:R-:W-:Y:S01]  /*12d0*/  HFMA2.MMA R16, -RZ, RZ, 0, 2.384185791015625e-07 ;  /* 0x00000004ff107435 */ /* 0x001fe200000001ff */
[----:B-1----:R-:W-:Y:S01]  /*12e0*/  FADD.FTZ R19, R19, R14 ;  /* 0x0000000e13137221 */ /* 0x002fe20000010000 */
[----:B------:R-:W-:-:S02]  /*12f0*/  MOV R17, 0x1f ;  /* 0x0000001f00117802 */ /* 0x000fc40000000f00 */
[----:B------:R-:W-:Y:S02]  /*1300*/  MOV R14, 0xffffffff ;  /* 0xffffffff000e7802 */ /* 0x000fe40000000f00 */
[----:B------:R-:W-:Y:S02]  /*1310*/  MOV R8, 0x1330 ;  /* 0x0000133000087802 */ /* 0x000fe40000000f00 */
[----:B------:R-:W-:Y:S05]  /*1320*/  CALL.REL.NOINC `($__internal_58_$__cuda_sm70_shflsync_bfly_p) ;  /* 0x000004e000007944 */ /* 0x000fea0003c00000 */
[----:B0-----:R-:W-:Y:S01]  /*1330*/  HFMA2.MMA R17, -RZ, RZ, 0, 1.847743988037109375e-06 ;  /* 0x0000001fff117435 */ /* 0x001fe200000001ff */
[----:B-1----:R-:W-:Y:S01]  /*1340*/  FADD.FTZ R19, R19, R14 ;  /* 0x0000000e13137221 */ /* 0x002fe20000010000 */
[----:B------:R-:W-:Y:S01]  /*1350*/  MOV R14, 0xffffffff ;  /* 0xffffffff000e7802 */ /* 0x000fe20000000f00 */
[----:B------:R-:W-:Y:S01]  /*1360*/  IMAD.MOV.U32 R16, RZ, RZ, 0x8 ;  /* 0x00000008ff107424 */ /* 0x000fe200078e00ff */
[----:B------:R-:W-:Y:S02]  /*1370*/  MOV R8, 0x1390 ;  /* 0x0000139000087802 */ /* 0x000fe40000000f00 */
[----:B------:R-:W-:Y:S05]  /*1380*/  CALL.REL.NOINC `($__internal_58_$__cuda_sm70_shflsync_bfly_p) ;  /* 0x0000048000007944 */ /* 0x000fea0003c00000 */
[----:B-1----:R-:W-:Y:S01]  /*1390*/  FADD.FTZ R13, R19, R14 ;  /* 0x0000000e130d7221 */ /* 0x002fe20000010000 */
[----:B0-----:R-:W-:Y:S01]  /*13a0*/  HFMA2.MMA R16, -RZ, RZ, 0, 9.5367431640625e-07 ;  /* 0x00000010ff107435 */ /* 0x001fe200000001ff */
[----:B------:R-:W-:Y:S01]  /*13b0*/  IMAD.MOV.U32 R17, RZ, RZ, 0x1f ;  /* 0x0000001fff117424 */ /* 0x000fe200078e00ff */
[----:B------:R-:W-:Y:S02]  /*13c0*/  MOV R14, 0xffffffff ;  /* 0xffffffff000e7802 */ /* 0x000fe40000000f00 */
[----:B------:R-:W-:-:S02]  /*13d0*/  MOV R19, R13 ;  /* 0x0000000d00137202 */ /* 0x000fc40000000f00 */
[----:B------:R-:W-:Y:S02]  /*13e0*/  MOV R8, 0x1400 ;  /* 0x0000140000087802 */ /* 0x000fe40000000f00 */
[----:B------:R-:W-:Y:S05]  /*13f0*/  CALL.REL.NOINC `($__internal_58_$__cuda_sm70_shflsync_bfly_p) ;  /* 0x0000041000007944 */ /* 0x000fea0003c00000 */
[----:B0-----:R-:W-:Y:S01]  /*1400*/  HFMA2.MMA R17, -RZ, RZ, 0, 1.847743988037109375e-06 ;  /* 0x0000001fff117435 */ /* 0x001fe200000001ff */
        /* <DEDUP_REMOVED lines=18> */
[----:B0-----:R-:W-:Y:S01]  /*1530*/  HFMA2.MMA R16, -RZ, RZ, 0, 4.76837158203125e-07 ;  /* 0x00000008ff107435 */ /* 0x001fe200000001ff */
[----:B-1----:R-:W-:Y:S01]  /*1540*/  FADD.FTZ R19, R19, R14 ;  /* 0x0000000e13137221 */ /* 0x002fe20000010000 */
[----:B------:R-:W-:Y:S01]  /*1550*/  MOV R14, 0xffffffff ;  /* 0xffffffff000e7802 */ /* 0x000fe20000000f00 */
[----:B------:R-:W-:Y:S01]  /*1560*/  IMAD.MOV.U32 R17, RZ, RZ, 0x1f ;  /* 0x0000001fff117424 */ /* 0x000fe200078e00ff */
[----:B------:R-:W-:Y:S02]  /*1570*/  MOV R8, 0x1590 ;  /* 0x0000159000087802 */ /* 0x000fe40000000f00 */
[----:B------:R-:W-:Y:S05]  /*1580*/  CALL.REL.NOINC `($__internal_58_$__cuda_sm70_shflsync_bfly_p) ;  /* 0x0000028000007944 */ /* 0x000fea0003c00000 */
[----:B-1----:R-:W-:Y:S01]  /*1590*/  FADD.FTZ R11, R19, R14 ;  /* 0x0000000e130b7221 */ /* 0x002fe20000010000 */
[----:B0-----:R-:W-:Y:S01]  /*15a0*/  HFMA2.MMA R16, -RZ, RZ, 0, 9.5367431640625e-07 ;  /* 0x00000010ff107435 */ /* 0x001fe200000001ff */
[----:B------:R-:W-:Y:S02]  /*15b0*/  MOV R17, 0x1f ;  /* 0x0000001f00117802 */ /* 0x000fe40000000f00 */
[----:B------:R-:W-:Y:S01]  /*15c0*/  MOV R14, 0xffffffff ;  /* 0xffffffff000e7802 */ /* 0x000fe20000000f00 */
[----:B------:R-:W-:Y:S01]  /*15d0*/  IMAD.MOV.U32 R19, RZ, RZ, R11 ;  /* 0x000000ffff137224 */ /* 0x000fe200078e000b */
[----:B------:R-:W-:-:S02]  /*15e0*/  MOV R8, 0x1600 ;  /* 0x0000160000087802 */ /* 0x000fc40000000f00 */
[----:B------:R-:W-:Y:S05]  /*15f0*/  CALL.REL.NOINC `($__internal_58_$__cuda_sm70_shflsync_bfly_p) ;  /* 0x0000021000007944 */ /* 0x000fea0003c00000 */
[----:B0-----:R-:W-:Y:S01]  /*1600*/  HFMA2.MMA R16, -RZ, RZ, 0, 5.9604644775390625e-08 ;  /* 0x00000001ff107435 */ /* 0x001fe200000001ff */
[----:B-1----:R-:W-:Y:S01]  /*1610*/  MOV R20, R14 ;  /* 0x0000000e00147202 */ /* 0x002fe20000000f00 */
[----:B------:R-:W-:Y:S01]  /*1620*/  IMAD.MOV.U32 R14, RZ, RZ, -0x1 ;  /* 0xffffffffff0e7424 */ /* 0x000fe200078e00ff */
[----:B------:R-:W-:-:S02]  /*1630*/  MOV R19, R10 ;  /* 0x0000000a00137202 */ /* 0x000fc40000000f00 */
[----:B------:R-:W-:Y:S02]  /*1640*/  MOV R17, 0x1f ;  /* 0x0000001f00117802 */ /* 0x000fe40000000f00 */
[----:B------:R-:W-:Y:S02]  /*1650*/  MOV R8, 0x1670 ;  /* 0x0000167000087802 */ /* 0x000fe40000000f00 */
[----:B------:R-:W-:Y:S05]  /*1660*/  CALL.REL.NOINC `($__internal_58_$__cuda_sm70_shflsync_bfly_p) ;  /* 0x000001a000007944 */ /* 0x000fea0003c00000 */
[----:B0-----:R-:W-:Y:S01]  /*1670*/  HFMA2.MMA R16, -RZ, RZ, 0, 1.1920928955078125e-07 ;  /* 0x00000002ff107435 */ /* 0x001fe200000001ff */
[----:B-1----:R-:W-:Y:S01]  /*1680*/  FADD.FTZ R19, R10, R14 ;  /* 0x0000000e0a137221 */ /* 0x002fe20000010000 */
[----:B------:R-:W-:Y:S02]  /*1690*/  MOV R17, 0x1f ;  /* 0x0000001f00117802 */ /* 0x000fe40000000f00 */
[----:B------:R-:W-:Y:S02]  /*16a0*/  MOV R14, 0xffffffff ;  /* 0xffffffff000e7802 */ /* 0x000fe40000000f00 */
[----:B------:R-:W-:Y:S02]  /*16b0*/  MOV R8, 0x16d0 ;  /* 0x000016d000087802 */ /* 0x000fe40000000f00 */
[----:B------:R-:W-:Y:S05]  /*16c0*/  CALL.REL.NOINC `($__internal_58_$__cuda_sm70_shflsync_bfly_p) ;  /* 0x0000014000007944 */ /* 0x000fea0003c00000 */
        /* <DEDUP_REMOVED lines=18> */
[----:B-1----:R-:W-:Y:S01]  /*17f0*/  MOV R8, R14 ;  /* 0x0000000e00087202 */ /* 0x002fe20000000f00 */
[----:B0-----:R-:W-:Y:S05]  /*1800*/  BRA `(.L_x_738) ;  /* 0xfffff5a000007947 */ /* 0x001fea000383ffff */
        .weak           $__internal_58_$__cuda_sm70_shflsync_bfly_p
        .type           $__internal_58_$__cuda_sm70_shflsync_bfly_p,@function
        .size           $__internal_58_$__cuda_sm70_shflsync_bfly_p,(.L_x_1593 - $__internal_58_$__cuda_sm70_shflsync_bfly_p)
$__internal_58_$__cuda_sm70_shflsync_bfly_p:
[----:B------:R-:W-:Y:S01]  /*1810*/  HFMA2.MMA R9, -RZ, RZ, 0, 0 ;  /* 0x00000000ff097435 */ /* 0x000fe200000001ff */
[----:B------:R-:W-:Y:S04]  /*1820*/  WARPSYNC R14 ;  /* 0x0000000e00007348 */ /* 0x000fe80003800000 */
[----:B------:R0:W1:Y:S01]  /*1830*/  SHFL.BFLY PT, R14, R19, R16, R17 ;  /* 0x0c000010130e7389 */ /* 0x00006200000e0011 */
[----:B------:R-:W-:Y:S05]  /*1840*/  RET.REL.NODEC R8 `(_ZN10layer_norm40ln_parallel_residual_bwd_finalize_kernelINS_22Kernel_traits_finalizeILj256Ef13__nv_bfloat16fS2_fjLb0ELj1024ELj4ENS_18Kernel_traits_baseILj256EfS2_fS2_fjLj1024EEEEELb1EEEvNS_9BwdParamsE) ;  /* 0xffffe7b008007950 */ /* 0x000fea0003c3ffff */
.L_x_739:
        /* <DEDUP_REMOVED lines=11> */
.L_x_1593:


//--------------------- .text._ZN10layer_norm31ln_parallel_residual_bwd_kernelINS_13Kernel_traitsIf13__nv_bfloat16fS2_fjLj256ELj1ELj4ELj1ELj16ENS_18Kernel_traits_baseILj256EfS2_fS2_fjLj128EEEEELb1ELb1ELb1EEEvNS_9BwdParamsE --------------------------
	.section	.text._ZN10layer_norm31ln_parallel_residual_bwd_kernelINS_13Kernel_traitsIf13__nv_bfloat16fS2_fjLj256ELj1ELj4ELj1ELj16ENS_18Kernel_traits_baseILj256EfS2_fS2_fjLj128EEEEELb1ELb1ELb1EEEvNS_9BwdParamsE,"ax",@progbits
	.sectioninfo	@"SHI_REGISTERS=92"
	.align	128
        .global         _ZN10layer_norm31ln_parallel_residual_bwd_kernelINS_13Kernel_traitsIf13__nv_bfloat16fS2_fjLj256ELj1ELj4ELj1ELj16ENS_18Kernel_traits_baseILj256EfS2_fS2_fjLj128EEEEELb1ELb1ELb1EEEvNS_9BwdParamsE
        .type           _ZN10layer_norm31ln_parallel_residual_bwd_kernelINS_13Kernel_traitsIf13__nv_bfloat16fS2_fjLj256ELj1ELj4ELj1ELj16ENS_18Kernel_traits_baseILj256EfS2_fS2_fjLj128EEEEELb1ELb1ELb1EEEvNS_9BwdParamsE,@function
        .size           _ZN10layer_norm31ln_parallel_residual_bwd_kernelINS_13Kernel_traitsIf13__nv_bfloat16fS2_fjLj256ELj1ELj4ELj1ELj16ENS_18Kernel_traits_baseILj256EfS2_fS2_fjLj128EEEEELb1ELb1ELb1EEEvNS_9BwdParamsE,(.L_x_1594 - _ZN10layer_norm31ln_parallel_residual_bwd_kernelINS_13Kernel_traitsIf13__nv_bfloat16fS2_fjLj256ELj1ELj4ELj1ELj16ENS_18Kernel_traits_baseILj256EfS2_fS2_fjLj128EEEEELb1ELb1ELb1EEEvNS_9BwdParamsE)
        .other          _ZN10layer_norm31ln_parallel_residual_bwd_kernelINS_13Kernel_traitsIf13__nv_bfloat16fS2_fjLj256ELj1ELj4ELj1ELj16ENS_18Kernel_traits_baseILj256EfS2_fS2_fjLj128EEEEELb1ELb1ELb1EEEvNS_9BwdParamsE,@"STO_CUDA_ENTRY STV_DEFAULT"
_ZN10layer_norm31ln_parallel_residual_bwd_kernelINS_13Kernel_traitsIf13__nv_bfloat16fS2_fjLj256ELj1ELj4ELj1ELj16ENS_18Kernel_traits_baseILj256EfS2_fS2_fjLj128EEEEELb1ELb1ELb1EEEvNS_9BwdParamsE:
.text._ZN10layer_norm31ln_parallel_residual_bwd_kernelINS_13Kernel_traitsIf13__nv_bfloat16fS2_fjLj256ELj1ELj4ELj1ELj16ENS_18Kernel_traits_baseILj256EfS2_fS2_fjLj128EEEEELb1ELb1ELb1EEEvNS_9BwdParamsE:
        /* <DEDUP_REMOVED lines=17> */
.L_x_740:
[----:B------:R-:W-:-:S05]  /*0110*/  IMAD.SHL.U32 R0, R73, 0x20, RZ ;  /* 0x0000002049007824 */ /* 0x000fca00078e00ff */
[----:B------:R-:W-:-:S04]  /*0120*/  LOP3.LUT R0, R0, 0x3e0, RZ, 0xc0, !PT ;  /* 0x000003e000007812 */ /* 0x000fc800078ec0ff */
[----:B------:R-:W-:-:S04]  /*0130*/  IADD3 R2, P0, R0, c[0x0][0x1b0], RZ ;  /* 0x00006c0000027a10 */ /* 0x000fc80007f1e0ff */
[----:B------:R-:W-:-:S05]  /*0140*/  IADD3.X R3, RZ, c[0x0][0x1b4], RZ, P0, !PT ;  /* 0x00006d00ff037a10 */ /* 0x000fca00007fe4ff */
        /* <DEDUP_REMOVED lines=12> */
.L_x_745:
[----:B------:R-:W-:Y:S01]  /*0210*/  IMAD R2, R72, c[0x0][0x168], RZ ;  /* 0x00005a0048027a24 */ /* 0x000fe200078e02ff */
[----:B------:R-:W-:-:S02]  /*0220*/  ISETP.NE.U32.AND P0, PT, RZ, c[0x0][0x250], PT ;  /* 0x00009400ff007a0c */ /* 0x000fc40003f05070 */
[----:B------:R-:W-:Y:S02]  /*0230*/  LOP3.LUT R74, R73, 0x1f, RZ, 0xc0, !PT ;  /* 0x0000001f494a7812 */ /* 0x000fe400078ec0ff */
[----:B------:R-:W-:Y:S02]  /*0240*/  SHF.R.S32.HI R3, RZ, 0x1f, R2 ;  /* 0x0000001fff037819 */ /* 0x000fe40000011402 */
[----:B------:R-:W-:Y:S02]  /*0250*/  ISETP.NE.AND.EX P0, PT, RZ, c[0x0][0x254], PT, P0 ;  /* 0x00009500ff007a0c */ /* 0x000fe40003f05300 */
[----:B------:R-:W-:-:S04]  /*0260*/  LEA.HI R3, R3, R2, RZ, 0x3 ;  /* 0x0000000203037211 */ /* 0x000fc800078f18ff */
[----:B------:R-:W-:Y:S02]  /*0270*/  LEA.HI.SX32 R74, R3, R74, 0x1d ;  /* 0x0000004a034a7211 */ /* 0x000fe400078feaff */
[----:B------:R-:W-:Y:S02]  /*0280*/  MOV R49, 0x4 ;  /* 0x0000000400317802 */ /* 0x000fe40000000f00 */
[----:B------:R-:W-:Y:S01]  /*0290*/  SHF.R.U32.HI R80, RZ, 0x1d, R74 ;  /* 0x0000001dff507819 */ /* 0x000fe2000001164a */
[----:B------:R-:W-:-:S05]  /*02a0*/  IMAD.SHL.U32 R45, R74, 0x8, RZ ;  /* 0x000000084a2d7824 */ /* 0x000fca00078e00ff */
[----:B------:R-:W-:Y:S01]  /*02b0*/  @P0 IADD3 R2, P1, R45, c[0x0][0x198], RZ ;  /* 0x000066002d020a10 */ /* 0x000fe20007f3e0ff */
[----:B------:R-:W-:-:S03]  /*02c0*/  IMAD.WIDE R46, R72, R49, c[0x0][0x1a0] ;  /* 0x00006800482e7625 */ /* 0x000fc600078e0231 */
[----:B------:R-:W-:Y:S01]  /*02d0*/  @P0 IADD3.X R3, R80, c[0x0][0x19c], RZ, P1, !PT ;  /* 0x0000670050030a10 */ /* 0x000fe20000ffe4ff */
[----:B------:R-:W-:Y:S01]  /*02e0*/  IMAD.MOV.U32 R41, RZ, RZ, 0x10 ;  /* 0x00000010ff297424 */ /* 0x000fe200078e00ff */
[C---:B------:R-:W-:Y:S01]  /*02f0*/  LEA R50, P1, R74.reuse, c[0x0][0x188], 0x5 ;  /* 0x000062004a327a11 */ /* 0x040fe200078228ff */
[----:B------:R0:W2:Y:S02]  /*0300*/  LDG.E R79, [R46.64] ;  /* 0x000000042e4f7981 */ /* 0x0000a4000c1e1900 */
[C---:B------:R-:W-:Y:S01]  /*0310*/  IMAD.WIDE.U32 R40, R74.reuse, R41, c[0x0][0x208] ;  /* 0x000082004a287625 */ /* 0x040fe200078e0029 */
[----:B------:R-:W-:Y:S01]  /*0320*/  LEA.HI.X R51, R74, c[0x0][0x18c], RZ, 0x5, P1 ;  /* 0x000063004a337a11 */ /* 0x000fe200008f2cff */
[----:B------:R-:W3:Y:S02]  /*0330*/  @P0 LDG.E.64 R2, [R2.64] ;  /* 0x0000000402020981 */ /* 0x000ee4000c1e1b00 */
[----:B------:R-:W-:Y:S02]  /*0340*/  IMAD.WIDE R48, R72, R49, c[0x0][0x1a8] ;  /* 0x00006a0048307625 */ /* 0x000fe400078e0231 */
[----:B------:R4:W4:Y:S04]  /*0350*/  LDG.E.128 R32, [R50.64] ;  /* 0x0000000432207981 */ /* 0x000928000c1e1d00 */
[----:B------:R-:W4:Y:S04]  /*0360*/  LDG.E.128 R40, [R40.64] ;  /* 0x0000000428287981 */ /* 0x000f28000c1e1d00 */
[----:B------:R4:W4:Y:S04]  /*0370*/  LDG.E.128 R36, [R50.64+0x10] ;  /* 0x0000100432247981 */ /* 0x000928000c1e1d00 */
[----:B------:R3:W4:Y:S01]  /*0380*/  LDG.E R48, [R48.64] ;  /* 0x0000000430307981 */ /* 0x000722000c1e1900 */
[----:B0-----:R-:W-:-:S04]  /*0390*/  IADD3 R46, P3, R45, c[0x0][0x190], RZ ;  /* 0x000064002d2e7a10 */ /* 0x001fc80007f7e0ff */
        /* <DEDUP_REMOVED lines=8> */
[----:B-1----:R-:W-:-:S04]  /*0420*/  ISETP.NE.AND P1, PT, R71, RZ, PT ;  /* 0x000000ff4700720c */ /* 0x002fc80003f25270 */
[----:B--2---:R-:W-:Y:S02]  /*0430*/  FSEL R79, R79, RZ, !P1 ;  /* 0x000000ff4f4f7208 */ /* 0x004fe40004800000 */
[C-C-:B---3--:R-:W-:Y:S02]  /*0440*/  @P0 SHF.R.U64 R49, R2.reuse, 0x10, R3.reuse ;  /* 0x0000001002310819 */ /* 0x148fe40000001203 */
[C---:B----4-:R-:W-:Y:S02]  /*0450*/  @P0 SHF.R.U64 R50, R2.reuse, 0x8, R3 ;  /* 0x0000000802320819 */ /* 0x050fe40000001203 */
[----:B------:R-:W-:Y:S01]  /*0460*/  @P0 PRMT R53, R49, 0x7610, R53 ;  /* 0x0000761031350816 */ /* 0x000fe20000000035 */
[--C-:B------:R-:W-:Y:S01]  /*0470*/  FADD.FTZ R87, R35, -R79.reuse ;  /* 0x8000004f23577221 */ /* 0x100fe20000010000 */
[----:B------:R-:W-:Y:S01]  /*0480*/  @P0 PRMT R52, R2, 0x7610, R52 ;  /* 0x0000761002340816 */ /* 0x000fe20000000034 */
[----:B------:R-:W-:Y:S01]  /*0490*/  FADD.FTZ R81, R32, -R79 ;  /* 0x8000004f20517221 */ /* 0x000fe20000010000 */
[----:B------:R-:W-:-:S02]  /*04a0*/  @P0 PRMT R0, R3, 0x7610, R0 ;  /* 0x0000761003000816 */ /* 0x000fc40000000000 */
[--C-:B------:R-:W-:Y:S02]  /*04b0*/  @P0 SHF.R.U64 R2, R2, 0x18, R3.reuse ;  /* 0x0000001802020819 */ /* 0x100fe40000001203 */
[--C-:B------:R-:W-:Y:S02]  /*04c0*/  @P0 SHF.R.U32.HI R49, RZ, 0x8, R3.reuse ;  /* 0x00000008ff310819 */ /* 0x100fe40000011603 */
[--C-:B0-----:R-:W-:Y:S02]  /*04d0*/  @P0 SHF.R.U32.HI R44, RZ, 0x10, R3.reuse ;  /* 0x00000010ff2c0819 */ /* 0x101fe40000011603 */
[--C-:B------:R-:W-:Y:S02]  /*04e0*/  PRMT R35, RZ, 0x5410, R40.reuse ;  /* 0x00005410ff237816 */ /* 0x100fe40000000028 */
[----:B------:R-:W-:Y:S01]  /*04f0*/  @P0 SHF.R.U32.HI R3, RZ, 0x18, R3 ;  /* 0x00000018ff030819 */ /* 0x000fe20000011603 */
[--C-:B------:R-:W-:Y:S01]  /*0500*/  FADD.FTZ R83, R33, -R79.reuse ;  /* 0x8000004f21537221 */ /* 0x100fe20000010000 */
[----:B------:R-:W-:Y:S01]  /*0510*/  PRMT R40, RZ, 0x7610, R40 ;  /* 0x00007610ff287816 */ /* 0x000fe20000000028 */
[----:B------:R-:W-:Y:S01]  /*0520*/  FADD.FTZ R85, R34, -R79 ;  /* 0x8000004f22557221 */ /* 0x000fe20000010000 */
[----:B------:R-:W-:Y:S01]  /*0530*/  @P0 PRMT R75, R3, 0x7610, R75 ;  /* 0x00007610034b0816 */ /* 0x000fe2000000004b */
[----:B------:R-:W-:Y:S01]  /*0540*/  FADD.FTZ R89, R36, -R79 ;  /* 0x8000004f24597221 */ /* 0x000fe20000010000 */
[----:B------:R-:W-:Y:S01]  /*0550*/  @P0 PRMT R76, R44, 0x7610, R76 ;  /* 0x000076102c4c0816 */ /* 0x000fe2000000004c */
[----:B------:R-:W-:-:S02]  /*0560*/  FMUL.FTZ R33, R48, R81 ;  /* 0x0000005130217220 */ /* 0x000fc40000410000 */
[----:B------:R-:W-:Y:S01]  /*0570*/  FMUL.FTZ R34, R8, R35 ;  /* 0x0000002308227220 */ /* 0x000fe20000410000 */
[----:B------:R-:W-:Y:S01]  /*0580*/  @P0 PRMT R78, R2, 0x7610, R78 ;  /* 0x00007610024e0816 */ /* 0x000fe2000000004e */
[----:B------:R-:W-:Y:S01]  /*0590*/  FADD.FTZ R51, R37, -R79 ;  /* 0x8000004f25337221 */ /* 0x000fe20000010000 */
[----:B------:R-:W-:Y:S01]  /*05a0*/  @P0 PRMT R77, R49, 0x7610, R77 ;  /* 0x00007610314d0816 */ /* 0x000fe2000000004d */
[----:B------:R-:W-:Y:S01]  /*05b0*/  FADD.FTZ R45, R38, -R79 ;  /* 0x8000004f262d7221 */ /* 0x000fe20000010000 */
[----:B------:R-:W-:Y:S01]  /*05c0*/  PRMT R44, RZ, 0x7610, R41 ;  /* 0x00007610ff2c7816 */ /* 0x000fe20000000029 */
[----:B------:R-:W-:Y:S01]  /*05d0*/  FADD.FTZ R3, R39, -R79 ;  /* 0x8000004f27037221 */ /* 0x000fe20000010000 */
[----:B------:R-:W-:Y:S01]  /*05e0*/  PRMT R39, RZ, 0x5410, R41 ;  /* 0x00005410ff277816 */ /* 0x000fe20000000029 */
[C---:B------:R-:W-:Y:S01]  /*05f0*/  FMUL.FTZ R32, R48.reuse, R83 ;  /* 0x0000005330207220 */ /* 0x040fe20000410000 */
[--C-:B------:R-:W-:Y:S01]  /*0600*/  PRMT R79, RZ, 0x5410, R42.reuse ;  /* 0x00005410ff4f7816 */ /* 0x100fe2000000002a */
[----:B------:R-:W-:Y:S01]  /*0610*/  FMUL.FTZ R41, R48, R89 ;  /* 0x0000005930297220 */ /* 0x000fe20000410000 */
[----:B------:R-:W-:Y:S01]  /*0620*/  PRMT R80, RZ, 0x7610, R42 ;  /* 0x00007610ff507816 */ /* 0x000fe2000000002a */
[----:B------:R-:W-:Y:S01]  /*0630*/  FMUL.FTZ R37, R9, R40 ;  /* 0x0000002809257220 */ /* 0x000fe20000410000 */
[--C-:B------:R-:W-:Y:S01]  /*0640*/  PRMT R49, RZ, 0x5410, R43.reuse ;  /* 0x00005410ff317816 */ /* 0x100fe2000000002b */
[----:B------:R-:W-:Y:S01]  /*0650*/  FADD.FTZ R42, RZ, R34 ;  /* 0x00000022ff2a7221 */ /* 0x000fe20000010000 */
[----:B------:R-:W-:Y:S01]  /*0660*/  PRMT R2, RZ, 0x7610, R43 ;  /* 0x00007610ff027816 */ /* 0x000fe2000000002b */
[----:B------:R-:W-:-:S02]  /*0670*/  FFMA.FTZ R43, R33, R34, RZ ;  /* 0x00000022212b7223 */ /* 0x000fc400000100ff */
[----:B------:R-:W-:Y:S02]  /*0680*/  FADD.FTZ R64, R35, R64 ;  /* 0x0000004023407221 */ /* 0x000fe40000010000 */
[----:B------:R-:W-:Y:S02]  /*0690*/  FFMA.FTZ R56, R33, R35, R56 ;  /* 0x0000002321387223 */ /* 0x000fe40000010038 */
[----:B------:R-:W-:Y:S02]  /*06a0*/  FADD.FTZ R63, R40, R63 ;  /* 0x0000003f283f7221 */ /* 0x000fe40000010000 */
[----:B------:R-:W-:Y:S02]  /*06b0*/  FMUL.FTZ R35, R48, R85 ;  /* 0x0000005530237220 */ /* 0x000fe40000410000 */
[----:B------:R-:W-:Y:S02]  /*06c0*/  FFMA.FTZ R55, R32, R40, R55 ;  /* 0x0000002820377223 */ /* 0x000fe40000010037 */
[----:B------:R-:W-:-:S02]  /*06d0*/  FMUL.FTZ R36, R48, R87 ;  /* 0x0000005730247220 */ /* 0x000fc40000410000 */
[----:B------:R-:W-:Y:S02]  /*06e0*/  FADD.FTZ R68, R79, R68 ;  /* 0x000000444f447221 */ /* 0x000fe40000010000 */
[-C--:B------:R-:W-:Y:S02]  /*06f0*/  FFMA.FTZ R60, R41, R79.reuse, R60 ;  /* 0x0000004f293c7223 */ /* 0x080fe4000001003c */
[----:B------:R-:W-:Y:S02]  /*0700*/  FMUL.FTZ R40, R4, R79 ;  /* 0x0000004f04287220 */ /* 0x000fe40000410000 */
[----:B------:R-:W-:Y:S02]  /*0710*/  FMUL.FTZ R38, R10, R39 ;  /* 0x000000270a267220 */ /* 0x000fe40000410000 */
[----:B------:R-:W-:Y:S02]  /*0720*/  FADD.FTZ R79, R42, R37 ;  /* 0x000000252a4f7221 */ /* 0x000fe40000010000 */
[----:B------:R-:W-:Y:S01]  /*0730*/  FFMA.FTZ R43, R32, R37, R43 ;  /* 0x00000025202b7223 */ /* 0x000fe2000001002b */
[----:B------:R-:W-:Y:S01]  /*0740*/  @P0 PRMT R54, R50, 0x7610, R54 ;  /* 0x0000761032360816 */ /* 0x000fe20000000036 */
        /* <DEDUP_REMOVED lines=31> */
.L_x_746:
        /* <DEDUP_REMOVED lines=18> */
.L_x_747:
        /* <DEDUP_REMOVED lines=36> */
[----:B------:R-:W-:Y:S02]  /*0ca0*/  FMUL.FTZ R45, R48, R45 ;  /* 0x0000002d302d7220 */ /* 0x000fe40000410000 */
[----:B------:R-:W-:-:S02]  /*0cb0*/  @P2 FADD.FTZ R33, R12, R33 ;  /* 0x000000210c212221 */ /* 0x000fc40000010000 */
[----:B------:R-:W-:Y:S02]  /*0cc0*/  FMUL.FTZ R48, R48, R49 ;  /* 0x0000003130307220 */ /* 0x000fe40000410000 */
        /* <DEDUP_REMOVED lines=24> */
[C---:B------:R-:W-:Y:S01]  /*0e50*/  LOP3.LUT P3, RZ, R47.reuse, 0xff, RZ, 0xc0, !PT ;  /* 0x000000ff2fff7812 */ /* 0x040fe2000786c0ff */
[----:B------:R-:W-:Y:S01]  /*0e60*/  IMAD.SHL.U32 R38, R74, 0x10, RZ ;  /* 0x000000104a267824 */ /* 0x000fe200078e00ff */
[----:B------:R-:W-:Y:S01]  /*0e70*/  LOP3.LUT P4, RZ, R47, 0xff00, RZ, 0xc0, !PT ;  /* 0x0000ff002fff7812 */ /* 0x000fe2000788c0ff */
[----:B------:R-:W-:Y:S01]  /*0e80*/  FMUL.FTZ R47, R41, c[0x0][0x1e8] ;  /* 0x00007a00292f7a20 */ /* 0x000fe20000410000 */
[----:B------:R-:W-:-:S02]  /*0e90*/  SEL R23, R32, R23, P1 ;  /* 0x0000001720177207 */ /* 0x000fc40000800000 */
[----:B------:R-:W-:Y:S02]  /*0ea0*/  SEL R24, R41, R24, P1 ;  /* 0x0000001829187207 */ /* 0x000fe40000800000 */
[----:B------:R-:W-:Y:S02]  /*0eb0*/  FSEL R34, R47, RZ, P3 ;  /* 0x000000ff2f227208 */ /* 0x000fe40001800000 */
[----:B------:R-:W-:Y:S02]  /*0ec0*/  @P2 LEA R2, P3, R74, c[0x0][0x258], 0x5 ;  /* 0x000096004a022a11 */ /* 0x000fe400078628ff */
[----:B------:R-:W-:Y:S02]  /*0ed0*/  SEL R27, R48, R27, P1 ;  /* 0x0000001b301b7207 */ /* 0x000fe40000800000 */
[----:B------:R-:W-:Y:S01]  /*0ee0*/  LOP3.LUT P1, RZ, R46, 0xff000000, RZ, 0xc0, !PT ;  /* 0xff0000002eff7812 */ /* 0x000fe2000782c0ff */
[----:B------:R-:W-:Y:S01]  /*0ef0*/  FMUL.FTZ R46, R32, c[0x0][0x1e8] ;  /* 0x00007a00202e7a20 */ /* 0x000fe20000410000 */
[----:B------:R-:W-:-:S02]  /*0f00*/  @P2 LEA.HI.X R3, R74, c[0x0][0x25c], RZ, 0x5, P3 ;  /* 0x000097004a032a11 */ /* 0x000fc400018f2cff */
[----:B------:R-:W-:Y:S02]  /*0f10*/  FSEL R35, R40, RZ, P6 ;  /* 0x000000ff28237208 */ /* 0x000fe40003000000 */
[----:B------:R-:W-:Y:S01]  /*0f20*/  FSEL R41, R49, RZ, P4 ;  /* 0x000000ff31297208 */ /* 0x000fe20002000000 */
[----:B------:R-:W-:Y:S01]  /*0f30*/  @P2 STG.E.128 [R2.64], R20 ;  /* 0x0000001402002986 */ /* 0x000fe2000c101d04 */
[----:B------:R-:W-:Y:S02]  /*0f40*/  FSEL R48, R46, RZ, P1 ;  /* 0x000000ff2e307208 */ /* 0x000fe40000800000 */
[----:B------:R-:W-:Y:S01]  /*0f50*/  F2FP.BF16.PACK_AB R35, R36, R35 ;  /* 0x000000232423723e */ /* 0x000fe200000010ff */
[----:B------:R1:W-:Y:S01]  /*0f60*/  @P2 STG.E.128 [R2.64+0x10], R24 ;  /* 0x0000101802002986 */ /* 0x0003e2000c101d04 */
[----:B------:R-:W-:Y:S02]  /*0f70*/  FSEL R32, R43, RZ, P5 ;  /* 0x000000ff2b207208 */ /* 0x000fe40002800000 */
[----:B------:R-:W-:-:S02]  /*0f80*/  @P0 LOP3.LUT P1, RZ, R52, 0xff, RZ, 0xc0, !PT ;  /* 0x000000ff34ff0812 */ /* 0x000fc4000782c0ff */
[----:B------:R-:W-:Y:S02]  /*0f90*/  SHF.R.U32.HI R45, RZ, 0x1c, R74 ;  /* 0x0000001cff2d7819 */ /* 0x000fe4000001164a */
[----:B------:R-:W-:Y:S02]  /*0fa0*/  IADD3 R36, P4, R38, c[0x0][0x248], RZ ;  /* 0x0000920026247a10 */ /* 0x000fe40007f9e0ff */
[----:B------:R-:W-:Y:S02]  /*0fb0*/  @P0 LOP3.LUT P2, RZ, R54, 0xff, RZ, 0xc0, !PT ;  /* 0x000000ff36ff0812 */ /* 0x000fe4000784c0ff */
[----:B------:R-:W-:Y:S02]  /*0fc0*/  @P0 LOP3.LUT P3, RZ, R53, 0xff, RZ, 0xc0, !PT ;  /* 0x000000ff35ff0812 */ /* 0x000fe4000786c0ff */
[----:B------:R-:W-:Y:S02]  /*0fd0*/  F2FP.BF16.PACK_AB R34, R41, R34 ;  /* 0x000000222922723e */ /* 0x000fe400000010ff */
[----:B------:R-:W-:-:S02]  /*0fe0*/  F2FP.BF16.PACK_AB R32, R32, R37 ;  /* 0x000000252020723e */ /* 0x000fc400000010ff */
[----:B------:R-:W-:Y:S02]  /*0ff0*/  @P0 FSEL R41, R42, RZ, P1 ;  /* 0x000000ff2a290208 */ /* 0x000fe40000800000 */
[----:B------:R-:W-:Y:S02]  /*1000*/  IADD3.X R37, R45, c[0x0][0x24c], RZ, P4, !PT ;  /* 0x000093002d257a10 */ /* 0x000fe400027fe4ff */
[----:B------:R-:W-:Y:S02]  /*1010*/  @P0 FSEL R42, R43, RZ, P2 ;  /* 0x000000ff2b2a0208 */ /* 0x000fe40001000000 */
[----:B------:R-:W-:Y:S02]  /*1020*/  @P0 LOP3.LUT P4, RZ, R78, 0xff, RZ, 0xc0, !PT ;  /* 0x000000ff4eff0812 */ /* 0x000fe4000788c0ff */
[----:B------:R-:W-:Y:S02]  /*1030*/  @P0 FSEL R43, R44, RZ, P3 ;  /* 0x000000ff2c2b0208 */ /* 0x000fe40001800000 */
[----:B------:R-:W-:-:S02]  /*1040*/  @P0 LOP3.LUT P1, RZ, R0, 0xff, RZ, 0xc0, !PT ;  /* 0x000000ff00ff0812 */ /* 0x000fc4000782c0ff */
[----:B------:R-:W-:Y:S02]  /*1050*/  @P0 LOP3.LUT P3, RZ, R76, 0xff, RZ, 0xc0, !PT ;  /* 0x000000ff4cff0812 */ /* 0x000fe4000786c0ff */
[----:B------:R-:W-:Y:S02]  /*1060*/  F2FP.BF16.PACK_AB R33, R48, R33 ;  /* 0x000000213021723e */ /* 0x000fe400000010ff */
[----:B------:R-:W-:Y:S02]  /*1070*/  @P0 FSEL R44, R46, RZ, P4 ;  /* 0x000000ff2e2c0208 */ /* 0x000fe40002000000 */
[----:B------:R-:W-:Y:S01]  /*1080*/  @P0 LOP3.LUT P2, RZ, R77, 0xff, RZ, 0xc0, !PT ;  /* 0x000000ff4dff0812 */ /* 0x000fe2000784c0ff */
[----:B------:R2:W-:Y:S01]  /*1090*/  STG.E.128 [R36.64], R32 ;  /* 0x0000002024007986 */ /* 0x0005e2000c101d04 */
[----:B------:R-:W-:Y:S02]  /*10a0*/  @P0 LOP3.LUT P4, RZ, R75, 0xff, RZ, 0xc0, !PT ;  /* 0x000000ff4bff0812 */ /* 0x000fe4000788c0ff */
[----:B-1----:R-:W-:-:S02]  /*10b0*/  @P0 FSEL R2, R47, RZ, P1 ;  /* 0x000000ff2f020208 */ /* 0x002fc40000800000 */
[----:B------:R-:W-:Y:S02]  /*10c0*/  @P0 FSEL R40, R40, RZ, P3 ;  /* 0x000000ff28280208 */ /* 0x000fe40001800000 */
[----:B------:R-:W-:Y:S02]  /*10d0*/  @P0 F2FP.BF16.PACK_AB R41, RZ, R41 ;  /* 0x00000029ff29023e */ /* 0x000fe400000010ff */
[----:B------:R-:W-:Y:S02]  /*10e0*/  @P0 F2FP.BF16.PACK_AB R43, RZ, R43 ;  /* 0x0000002bff2b023e */ /* 0x000fe400000010ff */
[----:B------:R-:W-:Y:S02]  /*10f0*/  @P0 FSEL R39, R39, RZ, P4 ;  /* 0x000000ff27270208 */ /* 0x000fe40002000000 */
[----:B------:R-:W-:Y:S02]  /*1100*/  @P0 F2FP.BF16.PACK_AB R3, RZ, R2 ;  /* 0x00000002ff03023e */ /* 0x000fe400000010ff */
[----:B------:R-:W-:-:S02]  /*1110*/  @P0 F2FP.BF16.PACK_AB R40, RZ, R40 ;  /* 0x00000028ff28023e */ /* 0x000fc400000010ff */
[----:B------:R-:W-:Y:S02]  /*1120*/  @P0 F2FP.BF16.PACK_AB R42, RZ, R42 ;  /* 0x0000002aff2a023e */ /* 0x000fe400000010ff */
[----:B--2---:R-:W-:Y:S02]  /*1130*/  @P0 FSEL R32, R49, RZ, P2 ;  /* 0x000000ff31200208 */ /* 0x004fe40001000000 */
        /* <DEDUP_REMOVED lines=8> */
[----:B------:R-:W-:Y:S02]  /*11c0*/  MOV R33, c[0x0][0x160] ;  /* 0x0000580000217a02 */ /* 0x000fe40000000f00 */
[----:B------:R-:W-:-:S02]  /*11d0*/  @P0 IADD3.X R3, R45, c[0x0][0x254], RZ, P1, !PT ;  /* 0x000095002d030a10 */ /* 0x000fc40000ffe4ff */
[----:B------:R-:W-:Y:S01]  /*11e0*/  @P0 PRMT R28, R28, 0x5410, R42 ;  /* 0x000054101c1c0816 */ /* 0x000fe2000000002a */
[----:B------:R-:W-:Y:S01]  /*11f0*/  IMAD R72, R33, 0x4, R72 ;  /* 0x0000000421487824 */ /* 0x000fe200078e0248 */
[----:B------:R-:W-:Y:S02]  /*1200*/  @P0 PRMT R29, R29, 0x5410, R44 ;  /* 0x000054101d1d0816 */ /* 0x000fe4000000002c */
[----:B------:R-:W-:Y:S02]  /*1210*/  @P0 PRMT R30, R30, 0x5410, R32 ;  /* 0x000054101e1e0816 */ /* 0x000fe40000000020 */
[----:B------:R-:W-:-:S05]  /*1220*/  @P0 PRMT R31, R31, 0x5410, R39 ;  /* 0x000054101f1f0816 */ /* 0x000fca0000000027 */
[----:B------:R1:W-:Y:S01]  /*1230*/  @P0 STG.E.128 [R2.64], R28 ;  /* 0x0000001c02000986 */ /* 0x0003e2000c101d04 */
[----:B------:R-:W-:-:S13]  /*1240*/  ISETP.GE.AND P0, PT, R72, c[0x0][0x164], PT ;  /* 0x0000590048007a0c */ /* 0x000fda0003f06270 */
[----:B01----:R-:W-:Y:S01]  /*1250*/  @P0 CALL.REL.NOINC `(.L_x_744) ;  /* 0x0000001000000944 */ /* 0x003fe20003c00000 */
[----:B------:R-:W-:Y:S05]  /*1260*/  BRA `(.L_x_745) ;  /* 0xffffefa000007947 */ /* 0x000fea000383ffff */
.L_x_744:
        /* <DEDUP_REMOVED lines=16> */
.L_x_741:
        /* <DEDUP_REMOVED lines=27> */
[----:B------:R-:W-:-:S05]  /*1520*/  IADD3 R4, P0, R4, R73, RZ ;  /* 0x0000004904047210 */ /* 0x000fca0007f1e0ff */
        /* <DEDUP_REMOVED lines=28> */
.L_x_742:
[----:B------:R-:W-:Y:S01]  /*16f0*/  HFMA2.MMA R79, -RZ, RZ, 0, 5.9604644775390625e-08 ;  /* 0x00000001ff4f7435 */ /* 0x000fe200000001ff */
[----:B------:R-:W-:Y:S01]  /*1700*/  IMAD.MOV.U32 R82, RZ, RZ, R84 ;  /* 0x000000ffff527224 */ /* 0x000fe200078e0054 */
[----:B------:R-:W-:Y:S01]  /*1710*/  MOV R51, 0xffffffff ;  /* 0xffffffff00337802 */ /* 0x000fe20000000f00 */
[----:B------:R-:W-:Y:S01]  /*1720*/  IMAD.MOV.U32 R80, RZ, RZ, 0x1f ;  /* 0x0000001fff507424 */ /* 0x000fe200078e00ff */
[----:B------:R-:W-:-:S02]  /*1730*/  MOV R2, 0x1750 ;  /* 0x0000175000027802 */ /* 0x000fc40000000f00 */
[----:B-----5:R-:W-:Y:S05]  /*1740*/  CALL.REL.NOINC `($__internal_59_$__cuda_sm70_shflsync_bfly_p) ;  /* 0x0000046000007944 */ /* 0x020fea0003c00000 */
[----:B-1----:R-:W-:Y:S01]  /*1750*/  IMAD.MOV.U32 R81, RZ, RZ, R51 ;  /* 0x000000ffff517224 */ /* 0x002fe200078e0033 */
[----:B0-----:R-:W-:Y:S05]  /*1760*/  BRA `(.L_x_746) ;  /* 0xfffff1d000007947 */ /* 0x001fea000383ffff */
.L_x_743:
[----:B------:R-:W-:Y:S01]  /*1770*/  HFMA2.MMA R80, -RZ, RZ, 0, 1.847743988037109375e-06 ;  /* 0x0000001fff507435 */ /* 0x000fe200000001ff */
[----:B------:R-:W-:Y:S01]  /*1780*/  MOV R82, R83 ;  /* 0x0000005300527202 */ /* 0x000fe20000000f00 */
[----:B------:R-:W-:Y:S01]  /*1790*/  IMAD.MOV.U32 R79, RZ, RZ, 0x1 ;  /* 0x00000001ff4f7424 */ /* 0x000fe200078e00ff */
[----:B------:R-:W-:Y:S01]  /*17a0*/  MOV R2, 0x17d0 ;  /* 0x000017d000027802 */ /* 0x000fe20000000f00 */
[----:B------:R-:W-:-:S02]  /*17b0*/  IMAD.MOV.U32 R51, RZ, RZ, -0x1 ;  /* 0xffffffffff337424 */ /* 0x000fc400078e00ff */
[----:B01---5:R-:W-:Y:S05]  /*17c0*/  CALL.REL.NOINC `($__internal_59_$__cuda_sm70_shflsync_bfly_p) ;  /* 0x000003e000007944 */ /* 0x023fea0003c00000 */
[----:B------:R-:W-:Y:S01]  /*17d0*/  FADD.FTZ R84, R84, R81 ;  /* 0x0000005154547221 */ /* 0x000fe20000010000 */
[----:B0-----:R-:W-:Y:S01]  /*17e0*/  MOV R79, 0x2 ;  /* 0x00000002004f7802 */ /* 0x001fe20000000f00 */
[----:B-1----:R-:W-:Y:S01]  /*17f0*/  FADD.FTZ R86, R83, R51 ;  /* 0x0000003353567221 */ /* 0x002fe20000010000 */
[----:B------:R-:W-:Y:S01]  /*1800*/  MOV R51, 0xffffffff ;  /* 0xffffffff00337802 */ /* 0x000fe20000000f00 */
[----:B------:R-:W-:Y:S01]  /*1810*/  IMAD.MOV.U32 R80, RZ, RZ, 0x1f ;  /* 0x0000001fff507424 */ /* 0x000fe200078e00ff */
[----:B------:R-:W-:Y:S01]  /*1820*/  MOV R2, 0x1850 ;  /* 0x0000185000027802 */ /* 0x000fe20000000f00 */
[----:B------:R-:W-:-:S02]  /*1830*/  IMAD.MOV.U32 R82, RZ, RZ, R84 ;  /* 0x000000ffff527224 */ /* 0x000fc400078e0054 */
[----:B------:R-:W-:Y:S05]  /*1840*/  CALL.REL.NOINC `($__internal_59_$__cuda_sm70_shflsync_bfly_p) ;  /* 0x0000036000007944 */ /* 0x000fea0003c00000 */
[----:B0-----:R-:W-:Y:S01]  /*1850*/  HFMA2.MMA R79, -RZ, RZ, 0, 1.1920928955078125e-07 ;  /* 0x00000002ff4f7435 */ /* 0x001fe200000001ff */
[----:B-1----:R-:W-:Y:S01]  /*1860*/  MOV R81, R51 ;  /* 0x0000003300517202 */ /* 0x002fe20000000f00 */
[----:B------:R-:W-:Y:S01]  /*1870*/  IMAD.MOV.U32 R82, RZ, RZ, R86 ;  /* 0x000000ffff527224 */ /* 0x000fe200078e0056 */
[----:B------:R-:W-:Y:S01]  /*1880*/  MOV R51, 0xffffffff ;  /* 0xffffffff00337802 */ /* 0x000fe20000000f00 */
[----:B------:R-:W-:Y:S01]  /*1890*/  IMAD.MOV.U32 R80, RZ, RZ, 0x1f ;  /* 0x0000001fff507424 */ /* 0x000fe200078e00ff */
[----:B------:R-:W-:-:S02]  /*18a0*/  MOV R2, 0x18c0 ;  /* 0x000018c000027802 */ /* 0x000fc40000000f00 */
[----:B------:R-:W-:Y:S05]  /*18b0*/  CALL.REL.NOINC `($__internal_59_$__cuda_sm70_shflsync_bfly_p) ;  /* 0x000002f000007944 */ /* 0x000fea0003c00000 */
[----:B------:R-:W-:Y:S01]  /*18c0*/  FADD.FTZ R84, R81, R84 ;  /* 0x0000005451547221 */ /* 0x000fe20000010000 */
[----:B0-----:R-:W-:Y:S01]  /*18d0*/  HFMA2.MMA R80, -RZ, RZ, 0, 1.847743988037109375e-06 ;  /* 0x0000001fff507435 */ /* 0x001fe200000001ff */
[----:B-1----:R-:W-:Y:S01]  /*18e0*/  FADD.FTZ R86, R86, R51 ;  /* 0x0000003356567221 */ /* 0x002fe20000010000 */
[----:B------:R-:W-:Y:S01]  /*18f0*/  MOV R2, 0x1940 ;  /* 0x0000194000027802 */ /* 0x000fe20000000f00 */
[----:B------:R-:W-:Y:S01]  /*1900*/  IMAD.MOV.U32 R79, RZ, RZ, 0x4 ;  /* 0x00000004ff4f7424 */ /* 0x000fe200078e00ff */
[----:B------:R-:W-:Y:S01]  /*1910*/  MOV R82, R84 ;  /* 0x0000005400527202 */ /* 0x000fe20000000f00 */
[----:B------:R-:W-:-:S02]  /*1920*/  IMAD.MOV.U32 R51, RZ, RZ, -0x1 ;  /* 0xffffffffff337424 */ /* 0x000fc400078e00ff */
[----:B------:R-:W-:Y:S05]  /*1930*/  CALL.REL.NOINC `($__internal_59_$__cuda_sm70_shflsync_bfly_p) ;  /* 0x0000027000007944 */ /* 0x000fea0003c00000 */
[----:B0-----:R-:W-:Y:S01]  /*1940*/  HFMA2.MMA R80, -RZ, RZ, 0, 1.847743988037109375e-06 ;  /* 0x0000001fff507435 */ /* 0x001fe200000001ff */
[----:B-1----:R-:W-:Y:S01]  /*1950*/  IMAD.MOV.U32 R81, RZ, RZ, R51 ;  /* 0x000000ffff517224 */ /* 0x002fe200078e0033 */
[----:B------:R-:W-:Y:S01]  /*1960*/  MOV R82, R86 ;  /* 0x0000005600527202 */ /* 0x000fe20000000f00 */
[----:B------:R-:W-:Y:S01]  /*1970*/  IMAD.MOV.U32 R79, RZ, RZ, 0x4 ;  /* 0x00000004ff4f7424 */ /* 0x000fe200078e00ff */
[----:B------:R-:W-:Y:S01]  /*1980*/  MOV R2, 0x19b0 ;  /* 0x000019b000027802 */ /* 0x000fe20000000f00 */
[----:B------:R-:W-:-:S02]  /*1990*/  IMAD.MOV.U32 R51, RZ, RZ, -0x1 ;  /* 0xffffffffff337424 */ /* 0x000fc400078e00ff */
[----:B------:R-:W-:Y:S05]  /*19a0*/  CALL.REL.NOINC `($__internal_59_$__cuda_sm70_shflsync_bfly_p) ;  /* 0x0000020000007944 */ /* 0x000fea0003c00000 */
        /* <DEDUP_REMOVED lines=8> */
[----:B0-----:R-:W-:Y:S01]  /*1a30*/  HFMA2.MMA R79, -RZ, RZ, 0, 4.76837158203125e-07 ;  /* 0x00000008ff4f7435 */ /* 0x001fe200000001ff */
        /* <DEDUP_REMOVED lines=21> */
[----:B-1----:R-:W-:Y:S01]  /*1b90*/  MOV R2, R51 ;  /* 0x0000003300027202 */ /* 0x002fe20000000f00 */
[----:B0-----:R-:W-:Y:S05]  /*1ba0*/  BRA `(.L_x_747) ;  /* 0xffffeeb000007947 */ /* 0x001fea000383ffff */
        .weak           $__internal_59_$__cuda_sm70_shflsync_bfly_p
        .type           $__internal_59_$__cuda_sm70_shflsync_bfly_p,@function
        .size           $__internal_59_$__cuda_sm70_shflsync_bfly_p,(.L_x_1594 - $__internal_59_$__cuda_sm70_shflsync_bfly_p)
$__internal_59_$__cuda_sm70_shflsync_bfly_p:
[----:B------:R-:W-:Y:S01]  /*1bb0*/  IMAD.MOV.U32 R3, RZ, RZ, 0x0 ;  /* 0x00000000ff037424 */ /* 0x000fe200078e00ff */
[----:B------:R-:W-:Y:S04]  /*1bc0*/  WARPSYNC R51 ;  /* 0x0000003300007348 */ /* 0x000fe80003800000 */
[----:B------:R0:W1:Y:S01]  /*1bd0*/  SHFL.BFLY PT, R51, R82, R79, R80 ;  /* 0x0c00004f52337389 */ /* 0x00006200000e0050 */
[----:B------:R-:W-:Y:S05]  /*1be0*/  RET.REL.NODEC R2 `(_ZN10layer_norm31ln_parallel_residual_bwd_kernelINS_13Kernel_traitsIf13__nv_bfloat16fS2_fjLj256ELj1ELj4ELj1ELj16ENS_18Kernel_traits_baseILj256EfS2_fS2_fjLj128EEEEELb1ELb1ELb1EEEvNS_9BwdParamsE) ;  /* 0xffffe41002007950 */ /* 0x000fea0003c3ffff */
.L_x_748:
        /* <DEDUP_REMOVED lines=9> */
.L_x_1594:


//--------------------- .text._ZN10layer_norm31ln_parallel_residual_bwd_kernelINS_13Kernel_traitsIf6__halfS2_S2_fjLj256ELj1ELj4ELj1ELj16ENS_18Kernel_traits_baseILj256EfS2_S2_S2_fjLj128EEEEELb0ELb0ELb0EEEvNS_9BwdParamsE --------------------------
	.section	.text._ZN10layer_norm31ln_parallel_residual_bwd_kernelINS_13Kernel_traitsIf6__halfS2_S2_fjLj256ELj1ELj4ELj1ELj16ENS_18Kernel_traits_baseILj256EfS2_S2_S2_fjLj128EEEEELb0ELb0ELb0EEEvNS_9BwdParamsE,"ax",@progbits
	.sectioninfo	@"SHI_REGISTERS=96"
	.align	128
        .global         _ZN10layer_norm31ln_parallel_residual_bwd_kernelINS_13Kernel_traitsIf6__halfS2_S2_fjLj256ELj1ELj4ELj1ELj16ENS_18Kernel_traits_baseILj256EfS2_S2_S2_fjLj128EEEEELb0ELb0ELb0EEEvNS_9BwdParamsE
        .type           _ZN10layer_norm31ln_parallel_residual_bwd_kernelINS_13Kernel_traitsIf6__halfS2_S2_fjLj256ELj1ELj4ELj1ELj16ENS_18Kernel_traits_baseILj256EfS2_S2_S2_fjLj128EEEEELb0ELb0ELb0EEEvNS_9BwdParamsE,@function
        .size           _ZN10layer_norm31ln_parallel_residual_bwd_kernelINS_13Kernel_traitsIf6__halfS2_S2_fjLj256ELj1ELj4ELj1ELj16ENS_18Kernel_traits_baseILj256EfS2_S2_S2_fjLj128EEEEELb0ELb0ELb0EEEvNS_9BwdParamsE,(.L_x_1595 - _ZN10layer_norm31ln_parallel_residual_bwd_kernelINS_13Kernel_traitsIf6__halfS2_S2_fjLj256ELj1ELj4ELj1ELj16ENS_18Kernel_traits_baseILj256EfS2_S2_S2_fjLj128EEEEELb0ELb0ELb0EEEvNS_9BwdParamsE)
        .other          _ZN10layer_norm31ln_parallel_residual_bwd_kernelINS_13Kernel_traitsIf6__halfS2_S2_fjLj256ELj1ELj4ELj1ELj16ENS_18Kernel_traits_baseILj256EfS2_S2_S2_fjLj128EEEEELb0ELb0ELb0EEEvNS_9BwdParamsE,@"STO_CUDA_ENTRY STV_DEFAULT"
_ZN10layer_norm31ln_parallel_residual_bwd_kernelINS_13Kernel_traitsIf6__halfS2_S2_fjLj256ELj1ELj4ELj1ELj16ENS_18Kernel_traits_baseILj256EfS2_S2_S2_fjLj128EEEEELb0ELb0ELb0EEEvNS_9BwdParamsE:
.text._ZN10layer_norm31ln_parallel_residual_bwd_kernelINS_13Kernel_traitsIf6__halfS2_S2_fjLj256ELj1ELj4ELj1ELj16ENS_18Kernel_traits_baseILj256EfS2_S2_S2_fjLj128EEEEELb0ELb0ELb0EEEvNS_9BwdParamsE:
        /* <DEDUP_REMOVED lines=32> */
[----:B0-----:R-:W-:Y:S01]  /*0200*/  LEA R3, R0, R3, 0x2 ;  /* 0x0000000300037211 */ /* 0x001fe200078e10ff */
[----:B------:R-:W-:Y:S01]  /*0210*/  CS2R R12, SRZ ;  /* 0x00000000000c7805 */ /* 0x000fe2000001ff00 */
[----:B------:R-:W-:Y:S01]  /*0220*/  CS2R R10, SRZ ;  /* 0x00000000000a7805 */ /* 0x000fe2000001ff00 */
[----:B--2---:R-:W-:Y:S01]  /*0230*/  CS2R R8, SRZ ;  /* 0x0000000000087805 */ /* 0x004fe2000001ff00 */
[----:B------:R-:W-:-:S13]  /*0240*/  ISETP.GE.AND P0, PT, R3, c[0x0][0x164], PT ;  /* 0x0000590003007a0c */ /* 0x000fda0003f06270 */
[----:B------:R-:W-:Y:S05]  /*0250*/  @P0 BRA `(.L_x_749) ;  /* 0x0000104000000947 */ /* 0x000fea0003800000 */
[----:B-1----:R-:W0:Y:S01]  /*0260*/  LDC.U8 R2, c[0x0][0x1f0] ;  /* 0x00007c00ff027b82 */ /* 0x002e220000000000 */
[----:B------:R-:W-:-:S07]  /*0270*/  HFMA2.MMA R37, -RZ, RZ, 0, 0 ;  /* 0x00000000ff257435 */ /* 0x000fce00000001ff */
.L_x_756:
        /* <DEDUP_REMOVED lines=30> */
[----:B-1----:R-:W-:Y:S01]  /*0460*/  FADD.FTZ R6, R81, -R86 ;  /* 0x8000005651067221 */ /* 0x002fe20000010000 */
[----:B------:R-:W-:Y:S01]  /*0470*/  HADD2.F32 R87, -RZ, R69.H1_H1 ;  /* 0x30000045ff577230 */ /* 0x000fe20000004100 */
[C---:B------:R-:W-:Y:S01]  /*0480*/  FADD.FTZ R88, -R86.reuse, R83 ;  /* 0x0000005356587221 */ /* 0x040fe20000010100 */
[--C-:B------:R-:W-:Y:S01]  /*0490*/  HADD2.F32 R89, -RZ, R70.reuse.H0_H0 ;  /* 0x20000046ff597230 */ /* 0x100fe20000004100 */
[C---:B------:R-:W-:Y:S01]  /*04a0*/  FADD.FTZ R80, -R86.reuse, R85 ;  /* 0x0000005556507221 */ /* 0x040fe20000010100 */
[----:B------:R-:W-:Y:S01]  /*04b0*/  HADD2.F32 R91, -RZ, R70.H1_H1 ;  /* 0x30000046ff5b7230 */ /* 0x000fe20000004100 */
[C---:B------:R-:W-:Y:S01]  /*04c0*/  FADD.FTZ R84, -R86.reuse, R87 ;  /* 0x0000005756547221 */ /* 0x040fe20000010100 */
[--C-:B------:R-:W-:Y:S01]  /*04d0*/  HADD2.F32 R93, -RZ, R71.reuse.H0_H0 ;  /* 0x20000047ff5d7230 */ /* 0x100fe20000004100 */
[C---:B------:R-:W-:Y:S01]  /*04e0*/  FADD.FTZ R70, -R86.reuse, R89 ;  /* 0x0000005956467221 */ /* 0x040fe20000010100 */
[----:B------:R-:W-:Y:S01]  /*04f0*/  HADD2.F32 R71, -RZ, R71.H1_H1 ;  /* 0x30000047ff477230 */ /* 0x000fe20000004100 */
[C---:B------:R-:W-:Y:S01]  /*0500*/  FADD.FTZ R82, -R86.reuse, R91 ;  /* 0x0000005b56527221 */ /* 0x040fe20000010100 */
[--C-:B----4-:R-:W-:Y:S01]  /*0510*/  HADD2.F32 R69, -RZ, R72.reuse.H0_H0 ;  /* 0x20000048ff457230 */ /* 0x110fe20000004100 */
[C---:B------:R-:W-:Y:S01]  /*0520*/  FADD.FTZ R68, -R86.reuse, R93 ;  /* 0x0000005d56447221 */ /* 0x040fe20000010100 */
[----:B------:R-:W-:Y:S01]  /*0530*/  HADD2.F32 R90, -RZ, R72.H1_H1 ;  /* 0x30000048ff5a7230 */ /* 0x000fe20000004100 */
[----:B------:R-:W-:Y:S01]  /*0540*/  FADD.FTZ R86, -R86, R71 ;  /* 0x0000004756567221 */ /* 0x000fe20000010100 */
[--C-:B------:R-:W-:Y:S01]  /*0550*/  HADD2.F32 R71, -RZ, R76.reuse.H0_H0 ;  /* 0x2000004cff477230 */ /* 0x100fe20000004100 */
[----:B-----5:R-:W-:Y:S01]  /*0560*/  FMUL.FTZ R7, R5, R6 ;  /* 0x0000000605077220 */ /* 0x020fe20000410000 */
[----:B------:R-:W-:Y:S01]  /*0570*/  HADD2.F32 R76, -RZ, R76.H1_H1 ;  /* 0x3000004cff4c7230 */ /* 0x000fe20000004100 */
[----:B------:R-:W-:-:S02]  /*0580*/  FMUL.FTZ R6, R44, R69 ;  /* 0x000000452c067220 */ /* 0x000fc40000410000 */
[----:B------:R-:W-:Y:S02]  /*0590*/  FADD.FTZ R16, R16, R71 ;  /* 0x0000004710107221 */ /* 0x000fe40000010000 */
[-C--:B------:R-:W-:Y:S02]  /*05a0*/  FFMA.FTZ R8, R7, R71.reuse, R8 ;  /* 0x0000004707087223 */ /* 0x080fe40000010008 */
[----:B------:R-:W-:Y:S01]  /*05b0*/  FFMA.FTZ R6, R52, R71, R6 ;  /* 0x0000004734067223 */ /* 0x000fe20000010006 */
[----:B------:R-:W-:Y:S01]  /*05c0*/  HADD2.F32 R71, -RZ, R73.H0_H0 ;  /* 0x20000049ff477230 */ /* 0x000fe20000004100 */
[----:B------:R-:W-:Y:S01]  /*05d0*/  FMUL.FTZ R72, R5, R88 ;  /* 0x0000005805487220 */ /* 0x000fe20000410000 */
[--C-:B------:R-:W-:Y:S01]  /*05e0*/  HADD2.F32 R88, -RZ, R77.reuse.H1_H1 ;  /* 0x3000004dff587230 */ /* 0x100fe20000004100 */
[----:B------:R-:W-:Y:S02]  /*05f0*/  FADD.FTZ R24, R24, R69 ;  /* 0x0000004518187221 */ /* 0x000fe40000010000 */
[----:B------:R-:W-:Y:S01]  /*0600*/  FFMA.FTZ R32, R7, R69, R32 ;  /* 0x0000004507207223 */ /* 0x000fe20000010020 */
[----:B------:R-:W-:Y:S01]  /*0610*/  HADD2.F32 R69, -RZ, R77.H0_H0 ;  /* 0x2000004dff457230 */ /* 0x000fe20000004100 */
[----:B------:R-:W-:-:S02]  /*0620*/  FMUL.FTZ R77, R5, R80 ;  /* 0x00000050054d7220 */ /* 0x000fc40000410000 */
[----:B------:R-:W-:Y:S02]  /*0630*/  FMUL.FTZ R81, R45, R90 ;  /* 0x0000005a2d517220 */ /* 0x000fe40000410000 */
[-C--:B------:R-:W-:Y:S02]  /*0640*/  FMUL.FTZ R80, R46, R71.reuse ;  /* 0x000000472e507220 */ /* 0x080fe40000410000 */
[----:B------:R-:W-:Y:S02]  /*0650*/  FADD.FTZ R26, R26, R71 ;  /* 0x000000471a1a7221 */ /* 0x000fe40000010000 */
[----:B------:R-:W-:Y:S01]  /*0660*/  FFMA.FTZ R34, R77, R71, R34 ;  /* 0x000000474d227223 */ /* 0x000fe20000010022 */
[--C-:B------:R-:W-:Y:S01]  /*0670*/  HADD2.F32 R71, -RZ, R74.reuse.H0_H0 ;  /* 0x2000004aff477230 */ /* 0x100fe20000004100 */
[----:B------:R-:W-:Y:S01]  /*0680*/  FADD.FTZ R17, R17, R76 ;  /* 0x0000004c11117221 */ /* 0x000fe20000010000 */
[----:B------:R-:W-:Y:S01]  /*0690*/  HADD2.F32 R74, -RZ, R74.H1_H1 ;  /* 0x3000004aff4a7230 */ /* 0x000fe20000004100 */
[----:B------:R-:W-:-:S02]  /*06a0*/  FFMA.FTZ R9, R72, R76, R9 ;  /* 0x0000004c48097223 */ /* 0x000fc40000010009 */
[----:B------:R-:W-:Y:S02]  /*06b0*/  FFMA.FTZ R81, R53, R76, R81 ;  /* 0x0000004c35517223 */ /* 0x000fe40000010051 */
[----:B------:R-:W-:Y:S02]  /*06c0*/  FADD.FTZ R18, R18, R69 ;  /* 0x0000004512127221 */ /* 0x000fe40000010000 */
[-C--:B------:R-:W-:Y:S02]  /*06d0*/  FFMA.FTZ R10, R77, R69.reuse, R10 ;  /* 0x000000454d0a7223 */ /* 0x080fe4000001000a */
[----:B------:R-:W-:Y:S01]  /*06e0*/  FFMA.FTZ R80, R54, R69, R80 ;  /* 0x0000004536507223 */ /* 0x000fe20000010050 */
[--C-:B------:R-:W-:Y:S01]  /*06f0*/  HADD2.F32 R69, -RZ, R78.reuse.H0_H0 ;  /* 0x2000004eff457230 */ /* 0x100fe20000004100 */
[C---:B------:R-:W-:Y:S01]  /*0700*/  FMUL.FTZ R76, R5.reuse, R84 ;  /* 0x00000054054c7220 */ /* 0x040fe20000410000 */
[----:B------:R-:W-:Y:S01]  /*0710*/  HADD2.F32 R78, -RZ, R78.H1_H1 ;  /* 0x3000004eff4e7230 */ /* 0x000fe20000004100 */
[----:B------:R-:W-:Y:S01]  /*0720*/  FMUL.FTZ R83, R5, R70 ;  /* 0x0000004605537220 */ /* 0x000fe20000410000 */
[----:B------:R-:W-:Y:S01]  /*0730*/  HADD2.F32 R70, -RZ, R79.H1_H1 ;  /* 0x3000004fff467230 */ /* 0x000fe20000004100 */
[----:B------:R-:W-:-:S02]  /*0740*/  FMUL.FTZ R84, R40, R71 ;  /* 0x0000004728547220 */ /* 0x000fc40000410000 */
[----:B------:R-:W-:Y:S02]  /*0750*/  FADD.FTZ R36, R36, R69 ;  /* 0x0000004524247221 */ /* 0x000fe40000010000 */
[-C--:B------:R-:W-:Y:S02]  /*0760*/  FFMA.FTZ R12, R83, R69.reuse, R12 ;  /* 0x00000045530c7223 */ /* 0x080fe4000001000c */
[----:B------:R-:W-:Y:S02]  /*0770*/  FFMA.FTZ R84, R48, R69, R84 ;  /* 0x0000004530547223 */ /* 0x000fe40000010054 */
[----:B------:R-:W-:Y:S02]  /*0780*/  FMUL.FTZ R82, R5, R82 ;  /* 0x0000005205527220 */ /* 0x000fe40000410000 */
[----:B------:R-:W-:Y:S02]  /*0790*/  FMUL.FTZ R69, R41, R74 ;  /* 0x0000004a29457220 */ /* 0x000fe40000410000 */
[----:B------:R-:W-:-:S02]  /*07a0*/  FADD.FTZ R20, R20, R71 ;  /* 0x0000004714147221 */ /* 0x000fc40000010000 */
[----:B------:R-:W-:Y:S01]  /*07b0*/  FFMA.FTZ R28, R83, R71, R28 ;  /* 0x00000047531c7223 */ /* 0x000fe2000001001c */
[----:B------:R-:W-:Y:S01]  /*07c0*/  HADD2.F32 R71, -RZ, R75.H0_H0 ;  /* 0x2000004bff477230 */ /* 0x000fe20000004100 */
[----:B------:R-:W-:Y:S02]  /*07d0*/  FADD.FTZ R37, R37, R78 ;  /* 0x0000004e25257221 */ /* 0x000fe40000010000 */
[CC--:B------:R-:W-:Y:S02]  /*07e0*/  FFMA.FTZ R13, R82.reuse, R78.reuse, R13 ;  /* 0x0000004e520d7223 */ /* 0x0c0fe4000001000d */
[----:B------:R-:W-:Y:S01]  /*07f0*/  FFMA.FTZ R78, R49, R78, R69 ;  /* 0x0000004e314e7223 */ /* 0x000fe20000010045 */
[----:B------:R-:W-:Y:S01]  /*0800*/  HADD2.F32 R69, -RZ, R79.H0_H0 ;  /* 0x2000004fff457230 */ /* 0x000fe20000004100 */
[----:B------:R-:W-:Y:S02]  /*0810*/  FADD.FTZ R21, R21, R74 ;  /* 0x0000004a15157221 */ /* 0x000fe40000010000 */
[----:B------:R-:W-:-:S02]  /*0820*/  FFMA.FTZ R29, R82, R74, R29 ;  /* 0x0000004a521d7223 */ /* 0x000fc4000001001d */
[----:B------:R-:W-:Y:S02]  /*0830*/  FMUL.FTZ R85, R5, R68 ;  /* 0x0000004405557220 */ /* 0x000fe40000410000 */
[----:B------:R-:W-:Y:S02]  /*0840*/  FMUL.FTZ R74, R42, R71 ;  /* 0x000000472a4a7220 */ /* 0x000fe40000410000 */
[----:B------:R-:W-:Y:S02]  /*0850*/  FADD.FTZ R25, R25, R90 ;  /* 0x0000005a19197221 */ /* 0x000fe40000010000 */
[----:B------:R-:W-:Y:S01]  /*0860*/  FFMA.FTZ R33, R72, R90, R33 ;  /* 0x0000005a48217223 */ /* 0x000fe20000010021 */
[----:B------:R-:W-:Y:S01]  /*0870*/  HADD2.F32 R90, -RZ, R73.H1_H1 ;  /* 0x30000049ff5a7230 */ /* 0x000fe20000004100 */
[----:B------:R-:W-:Y:S02]  /*0880*/  FADD.FTZ R38, R38, R69 ;  /* 0x0000004526267221 */ /* 0x000fe40000010000 */
[----:B------:R-:W-:-:S02]  /*0890*/  FFMA.FTZ R14, R85, R69, R14 ;  /* 0x00000045550e7223 */ /* 0x000fc4000001000e */
[----:B------:R-:W-:Y:S02]  /*08a0*/  FFMA.FTZ R74, R50, R69, R74 ;  /* 0x00000045324a7223 */ /* 0x000fe4000001004a */
[----:B------:R-:W-:Y:S02]  /*08b0*/  FADD.FTZ R68, RZ, R6 ;  /* 0x00000006ff447221 */ /* 0x000fe40000010000 */
[----:B------:R-:W-:Y:S02]  /*08c0*/  FFMA.FTZ R69, R7, R6, RZ ;  /* 0x0000000607457223 */ /* 0x000fe400000100ff */
[----:B------:R-:W-:Y:S02]  /*08d0*/  FADD.FTZ R22, R22, R71 ;  /* 0x0000004716167221 */ /* 0x000fe40000010000 */
[----:B------:R-:W-:Y:S02]  /*08e0*/  FFMA.FTZ R30, R85, R71, R30 ;  /* 0x00000047551e7223 */ /* 0x000fe4000001001e */
[----:B------:R-:W-:-:S02]  /*08f0*/  FMUL.FTZ R73, R47, R90 ;  /* 0x0000005a2f497220 */ /* 0x000fc40000410000 */
[----:B------:R-:W-:Y:S02]  /*0900*/  FADD.FTZ R71, R68, R81 ;  /* 0x0000005144477221 */ /* 0x000fe40000010000 */
[----:B------:R-:W-:Y:S02]  /*0910*/  FFMA.FTZ R69, R72, R81, R69 ;  /* 0x0000005148457223 */ /* 0x000fe40000010045 */
[----:B------:R-:W-:Y:S02]  /*0920*/  FFMA.FTZ R73, R55, R88, R73 ;  /* 0x0000005837497223 */ /* 0x000fe40000010049 */
[----:B------:R-:W-:Y:S02]  /*0930*/  FADD.FTZ R68, R71, R80 ;  /* 0x0000005047447221 */ /* 0x000fe40000010000 */
[----:B------:R-:W-:Y:S02]  /*0940*/  FFMA.FTZ R69, R77, R80, R69 ;  /* 0x000000504d457223 */ /* 0x000fe40000010045 */
[----:B------:R-:W-:Y:S01]  /*0950*/  FADD.FTZ R71, R68, R73 ;  /* 0x0000004944477221 */ /* 0x000fe20000010000 */
[----:B------:R-:W-:Y:S01]  /*0960*/  HADD2.F32 R68, -RZ, R75.H1_H1 ;  /* 0x3000004bff447230 */ /* 0x000fe20000004100 */
        /* <DEDUP_REMOVED lines=8> */
[-C--:B------:R-:W-:Y:S02]  /*09f0*/  FFMA.FTZ R15, R86, R70.reuse, R15 ;  /* 0x00000046560f7223 */ /* 0x080fe4000001000f */
[----:B------:R-:W-:Y:S02]  /*0a00*/  FFMA.FTZ R75, R51, R70, R75 ;  /* 0x00000046334b7223 */ /* 0x000fe4000001004b */
[----:B------:R-:W-:Y:S02]  /*0a10*/  FADD.FTZ R70, R71, R74 ;  /* 0x0000004a47467221 */ /* 0x000fe40000010000 */
[----:B------:R-:W-:Y:S02]  /*0a20*/  FFMA.FTZ R69, R85, R74, R69 ;  /* 0x0000004a55457223 */ /* 0x000fe40000010045 */
        /* <DEDUP_REMOVED lines=8> */
.L_x_751:
[----:B-1----:R-:W-:Y:S05]  /*0ab0*/  BSYNC B0 ;  /* 0x0000000000007941 */ /* 0x002fea0003800000 */
.L_x_750:
[----:B------:R-:W-:Y:S05]  /*0ac0*/  BRA.DIV ~URZ, `(.L_x_752) ;  /* 0x000010627f007947 */ /* 0x000fea000b800000 */
[----:B------:R1:W2:Y:S02]  /*0ad0*/  SHFL.BFLY PT, R79, R70, 0x1, 0x1f ;  /* 0x0c201f00464f7f89 */ /* 0x0002a400000e0000 */
.L_x_759:
        /* <DEDUP_REMOVED lines=18> */
.L_x_760:
[----:B------:R-:W-:Y:S01]  /*0c00*/  BSSY B0, `(.L_x_754) ;  /* 0x0000064000007945 */ /* 0x000fe20003800000 */
[----:B------:R-:W-:Y:S05]  /*0c10*/  @!P3 BRA `(.L_x_755) ;  /* 0x000006200000b947 */ /* 0x000fea0003800000 */
[----:B---3--:R-:W-:Y:S01]  /*0c20*/  FADD.FTZ R79, R79, R70 ;  /* 0x000000464f4f7221 */ /* 0x008fe20000010000 */
[----:B0-----:R-:W-:Y:S01]  /*0c30*/  ISETP.NE.AND P0, PT, R2, RZ, PT ;  /* 0x000000ff0200720c */ /* 0x001fe20003f05270 */
[----:B--2---:R-:W-:Y:S01]  /*0c40*/  FADD.FTZ R68, R68, R71 ;  /* 0x0000004744447221 */ /* 0x004fe20000010000 */
        /* <DEDUP_REMOVED lines=10> */
[-CC-:B-1----:R-:W-:Y:S02]  /*0cf0*/  FFMA.FTZ R70, R76, R68.reuse, R91.reuse ;  /* 0x000000444c467223 */ /* 0x182fe4000001005b */
        /* <DEDUP_REMOVED lines=19> */
[C---:B------:R-:W-:Y:S01]  /*0e30*/  FMUL.FTZ R87, R5.reuse, R92 ;  /* 0x0000005c05577220 */ /* 0x040fe20000410000 */
[--C-:B------:R-:W-:Y:S01]  /*0e40*/  @P2 HADD2.F32 R92, -RZ, R56.reuse.H1_H1 ;  /* 0x30000038ff5c2230 */ /* 0x100fe20000004100 */
[C---:B------:R-:W-:Y:S02]  /*0e50*/  FMUL.FTZ R71, R5.reuse, R71 ;  /* 0x0000004705477220 */ /* 0x040fe40000410000 */
[----:B------:R-:W-:Y:S01]  /*0e60*/  FMUL.FTZ R88, R5, R88 ;  /* 0x0000005805587220 */ /* 0x000fe20000410000 */
[----:B------:R-:W-:Y:S01]  /*0e70*/  @P2 HADD2.F32 R5, -RZ, R56.H0_H0 ;  /* 0x20000038ff052230 */ /* 0x000fe20000004100 */
[----:B------:R-:W-:Y:S01]  /*0e80*/  @P2 FADD.FTZ R91, R91, R92 ;  /* 0x0000005c5b5b2221 */ /* 0x000fe20000010000 */
[----:B------:R-:W-:-:S03]  /*0e90*/  @P2 HADD2.F32 R92, -RZ, R57.H1_H1 ;  /* 0x30000039ff5c2230 */ /* 0x000fc60000004100 */
[----:B------:R-:W-:Y:S01]  /*0ea0*/  @P2 FADD.FTZ R68, R68, R5 ;  /* 0x0000000544442221 */ /* 0x000fe20000010000 */
[----:B------:R-:W-:Y:S01]  /*0eb0*/  @P2 HADD2.F32 R5, -RZ, R57.H0_H0 ;  /* 0x20000039ff052230 */ /* 0x000fe20000004100 */
[----:B------:R-:W-:Y:S01]  /*0ec0*/  @P2 FADD.FTZ R79, R79, R92 ;  /* 0x0000005c4f4f2221 */ /* 0x000fe20000010000 */
[--C-:B------:R-:W-:Y:S02]  /*0ed0*/  @P2 HADD2.F32 R92, -RZ, R58.reuse.H1_H1 ;  /* 0x3000003aff5c2230 */ /* 0x100fe40000004100 */
[----:B------:R-:W-:Y:S01]  /*0ee0*/  @P0 F2FP.PACK_AB R89, RZ, R68 ;  /* 0x00000044ff59023e */ /* 0x000fe200000000ff */
[----:B------:R-:W-:Y:S01]  /*0ef0*/  @P2 FADD.FTZ R90, R90, R5 ;  /* 0x000000055a5a2221 */ /* 0x000fe20000010000 */
[----:B------:R-:W-:Y:S01]  /*0f00*/  @P2 HADD2.F32 R5, -RZ, R58.H0_H0 ;  /* 0x2000003aff052230 */ /* 0x000fe20000004100 */
[----:B------:R-:W-:Y:S01]  /*0f10*/  @P2 FADD.FTZ R87, R87, R92 ;  /* 0x0000005c57572221 */ /* 0x000fe20000010000 */
[----:B------:R-:W-:Y:S01]  /*0f20*/  @P2 HADD2.F32 R92, -RZ, R59.H0_H0 ;  /* 0x2000003bff5c2230 */ /* 0x000fe20000004100 */
[----:B------:R-:W-:-:S02]  /*0f30*/  @P0 PRMT R60, R89, 0x7610, R60 ;  /* 0x00007610593c0816 */ /* 0x000fc4000000003c */
[----:B------:R-:W-:Y:S01]  /*0f40*/  @P2 FADD.FTZ R70, R70, R5 ;  /* 0x0000000546462221 */ /* 0x000fe20000010000 */
[----:B------:R-:W-:Y:S01]  /*0f50*/  @P2 HADD2.F32 R5, -RZ, R59.H1_H1 ;  /* 0x3000003bff052230 */ /* 0x000fe20000004100 */
[----:B------:R-:W-:Y:S01]  /*0f60*/  @P1 F2FP.PACK_AB R69, RZ, R90 ;  /* 0x0000005aff45123e */ /* 0x000fe200000000ff */
[----:B------:R-:W-:Y:S01]  /*0f70*/  @P2 FADD.FTZ R71, R71, R92 ;  /* 0x0000005c47472221 */ /* 0x000fe20000010000 */
[----:B------:R-:W-:Y:S02]  /*0f80*/  @P0 F2FP.PACK_AB R89, RZ, R91 ;  /* 0x0000005bff59023e */ /* 0x000fe400000000ff */
[----:B------:R-:W-:Y:S01]  /*0f90*/  @P2 FADD.FTZ R88, R88, R5 ;  /* 0x0000000558582221 */ /* 0x000fe20000010000 */
[----:B------:R-:W-:Y:S02]  /*0fa0*/  @P0 F2FP.PACK_AB R5, RZ, R70 ;  /* 0x00000046ff05023e */ /* 0x000fe400000000ff */
[----:B------:R-:W-:Y:S02]  /*0fb0*/  @P1 PRMT R65, R69, 0x7610, R65 ;  /* 0x0000761045411816 */ /* 0x000fe40000000041 */
[----:B------:R-:W-:-:S02]  /*0fc0*/  @P0 PRMT R62, R5, 0x7610, R62 ;  /* 0x00007610053e0816 */ /* 0x000fc4000000003e */
[----:B------:R-:W-:Y:S02]  /*0fd0*/  @P1 F2FP.PACK_AB R5, RZ, R70 ;  /* 0x00000046ff05123e */ /* 0x000fe400000000ff */
[----:B------:R-:W-:Y:S02]  /*0fe0*/  ISETP.NE.U32.AND P2, PT, RZ, c[0x0][0x258], PT ;  /* 0x00009600ff007a0c */ /* 0x000fe40003f45070 */
[----:B------:R-:W-:Y:S02]  /*0ff0*/  @P1 PRMT R66, R5, 0x7610, R66 ;  /* 0x0000761005421816 */ /* 0x000fe40000000042 */
[----:B------:R-:W-:Y:S02]  /*1000*/  @P0 F2FP.PACK_AB R5, RZ, R87 ;  /* 0x00000057ff05023e */ /* 0x000fe400000000ff */
[----:B------:R-:W-:Y:S02]  /*1010*/  F2FP.PACK_AB R69, R79, R90 ;  /* 0x0000005a4f45723e */ /* 0x000fe400000000ff */
[----:B------:R-:W-:-:S02]  /*1020*/  @P0 PRMT R62, R62, 0x5410, R5 ;  /* 0x000054103e3e0816 */ /* 0x000fc40000000005 */
[----:B------:R-:W-:Y:S02]  /*1030*/  @P0 F2FP.PACK_AB R5, RZ, R90 ;  /* 0x0000005aff05023e */ /* 0x000fe400000000ff */
[----:B------:R-:W-:Y:S02]  /*1040*/  @P1 F2FP.PACK_AB R90, RZ, R68 ;  /* 0x00000044ff5a123e */ /* 0x000fe400000000ff */
[----:B------:R-:W-:Y:S02]  /*1050*/  ISETP.NE.AND.EX P2, PT, RZ, c[0x0][0x25c], PT, P2 ;  /* 0x00009700ff007a0c */ /* 0x000fe40003f45320 */
[----:B------:R-:W-:Y:S02]  /*1060*/  @P1 PRMT R64, R90, 0x7610, R64 ;  /* 0x000076105a401816 */ /* 0x000fe40000000040 */
[----:B------:R-:W-:Y:S01]  /*1070*/  @P0 PRMT R60, R60, 0x5410, R89 ;  /* 0x000054103c3c0816 */ /* 0x000fe20000000059 */
[----:B------:R-:W-:Y:S01]  /*1080*/  HFMA2.MMA R89, -RZ, RZ, 0, 9.5367431640625e-07 ;  /* 0x00000010ff597435 */ /* 0x000fe200000001ff */
[----:B------:R-:W-:-:S02]  /*1090*/  @P0 F2FP.PACK_AB R90, RZ, R71 ;  /* 0x00000047ff5a023e */ /* 0x000fc400000000ff */
[----:B------:R-:W-:Y:S02]  /*10a0*/  @P0 PRMT R61, R5, 0x7610, R61 ;  /* 0x00007610053d0816 */ /* 0x000fe4000000003d */
[----:B------:R-:W-:Y:S02]  /*10b0*/  @P0 PRMT R63, R90, 0x7610, R63 ;  /* 0x000076105a3f0816 */ /* 0x000fe4000000003f */
[----:B------:R-:W-:Y:S02]  /*10c0*/  @P0 F2FP.PACK_AB R92, RZ, R88 ;  /* 0x00000058ff5c023e */ /* 0x000fe400000000ff */
[----:B------:R-:W-:Y:S02]  /*10d0*/  @P1 F2FP.PACK_AB R90, RZ, R71 ;  /* 0x00000047ff5a123e */ /* 0x000fe400000000ff */
        /* <DEDUP_REMOVED lines=22> */
.L_x_755:
[----:B------:R-:W-:Y:S05]  /*1240*/  BSYNC B0 ;  /* 0x0000000000007941 */ /* 0x000fea0003800000 */
.L_x_754:
[----:B------:R-:W-:-:S04]  /*1250*/  MOV R0, c[0x0][0x160] ;  /* 0x0000580000007a02 */ /* 0x000fc80000000f00 */
[----:B------:R-:W-:-:S04]  /*1260*/  LEA R3, R0, R3, 0x2 ;  /* 0x0000000300037211 */ /* 0x000fc800078e10ff */
[----:B------:R-:W-:-:S13]  /*1270*/  ISETP.GE.AND P0, PT, R3, c[0x0][0x164], PT ;  /* 0x0000590003007a0c */ /* 0x000fda0003f06270 */
[----:B0123-5:R-:W-:Y:S01]  /*1280*/  @P0 CALL.REL.NOINC `(.L_x_749) ;  /* 0x0000001000000944 */ /* 0x02ffe20003c00000 */
[----:B------:R-:W-:Y:S05]  /*1290*/  BRA `(.L_x_756) ;  /* 0xffffefe000007947 */ /* 0x000fea000383ffff */
.L_x_749:
        /* <DEDUP_REMOVED lines=75> */
[C---:B------:R-:W-:Y:S02]  /*1750*/  SHF.L.U64.HI R11, R0.reuse, 0x2, R11 ;  /* 0x00000002000b7819 */ /* 0x040fe4000001020b */
[----:B------:R-:W-:Y:S01]  /*1760*/  SHF.L.U32 R0, R0, 0x2, RZ ;  /* 0x0000000200007819 */ /* 0x000fe200000006ff */
[----:B------:R-:W0:Y:S03]  /*1770*/  LDS R12, [R44.X4] ;  /* 0x000000002c0c7984 */ /* 0x000e260000004800 */
        /* <DEDUP_REMOVED lines=23> */
[----:B------:R-:W-:Y:S02]  /*18f0*/  MOV R2, R12 ;  /* 0x0000000c00027202 */ /* 0x000fe40000000f00 */
[----:B------:R-:W-:-:S02]  /*1900*/  MOV R3, R19 ;  /* 0x0000001300037202 */ /* 0x000fc40000000f00 */
[----:B------:R-:W-:Y:S02]  /*1910*/  MOV R4, R10 ;  /* 0x0000000a00047202 */ /* 0x000fe40000000f00 */
        /* <DEDUP_REMOVED lines=17> */
.L_x_758:
[----:B------:R-:W-:Y:S05]  /*1a30*/  BSYNC B0 ;  /* 0x0000000000007941 */ /* 0x000fea0003800000 */
.L_x_757:
        /* <DEDUP_REMOVED lines=15> */
.L_x_752:
[----:B------:R-:W-:Y:S01]  /*1b30*/  HFMA2.MMA R89, -RZ, RZ, 0, 5.9604644775390625e-08 ;  /* 0x00000001ff597435 */ /* 0x000fe200000001ff */
[----:B------:R-:W-:Y:S02]  /*1b40*/  MOV R90, R70 ;  /* 0x00000046005a7202 */ /* 0x000fe40000000f00 */
[----:B------:R-:W-:Y:S02]  /*1b50*/  MOV R88, 0x1f ;  /* 0x0000001f00587802 */ /* 0x000fe40000000f00 */
[----:B------:R-:W-:-:S02]  /*1b60*/  MOV R87, 0xffffffff ;  /* 0xffffffff00577802 */ /* 0x000fc40000000f00 */
[----:B------:R-:W-:Y:S02]  /*1b70*/  MOV R68, 0x1b90 ;  /* 0x00001b9000447802 */ /* 0x000fe40000000f00 */
[----:B0----5:R-:W-:Y:S05]  /*1b80*/  CALL.REL.NOINC `($__internal_60_$__cuda_sm70_shflsync_bfly_p) ;  /* 0x0000046000007944 */ /* 0x021fea0003c00000 */
[----:B-1----:R-:W-:Y:S01]  /*1b90*/  MOV R79, R88 ;  /* 0x00000058004f7202 */ /* 0x002fe20000000f00 */
[----:B0-----:R-:W-:Y:S05]  /*1ba0*/  BRA `(.L_x_759) ;  /* 0xffffef3000007947 */ /* 0x001fea000383ffff */
.L_x_753:
[----:B------:R-:W-:Y:S01]  /*1bb0*/  HFMA2.MMA R89, -RZ, RZ, 0, 5.9604644775390625e-08 ;  /* 0x00000001ff597435 */ /* 0x000fe200000001ff */
[----:B------:R-:W-:Y:S02]  /*1bc0*/  MOV R90, R71 ;  /* 0x00000047005a7202 */ /* 0x000fe40000000f00 */
[----:B------:R-:W-:Y:S02]  /*1bd0*/  MOV R88, 0x1f ;  /* 0x0000001f00587802 */ /* 0x000fe40000000f00 */
[----:B------:R-:W-:Y:S02]  /*1be0*/  MOV R87, 0xffffffff ;  /* 0xffffffff00577802 */ /* 0x000fe40000000f00 */
[----:B------:R-:W-:Y:S02]  /*1bf0*/  MOV R68, 0x1c10 ;  /* 0x00001c1000447802 */ /* 0x000fe40000000f00 */
[----:B012--5:R-:W-:Y:S05]  /*1c00*/  CALL.REL.NOINC `($__internal_60_$__cuda_sm70_shflsync_bfly_p) ;  /* 0x000003e000007944 */ /* 0x027fea0003c00000 */
[----:B------:R-:W-:Y:S01]  /*1c10*/  FADD.FTZ R70, R79, R70 ;  /* 0x000000464f467221 */ /* 0x000fe20000010000 */
[----:B0-----:R-:W-:Y:S01]  /*1c20*/  HFMA2.MMA R89, -RZ, RZ, 0, 1.1920928955078125e-07 ;  /* 0x00000002ff597435 */ /* 0x001fe200000001ff */
[----:B-1----:R-:W-:Y:S01]  /*1c30*/  FADD.FTZ R71, R71, R88 ;  /* 0x0000005847477221 */ /* 0x002fe20000010000 */
[----:B------:R-:W-:-:S02]  /*1c40*/  MOV R88, 0x1f ;  /* 0x0000001f00587802 */ /* 0x000fc40000000f00 */
[----:B------:R-:W-:Y:S02]  /*1c50*/  MOV R87, 0xffffffff ;  /* 0xffffffff00577802 */ /* 0x000fe40000000f00 */
[----:B------:R-:W-:Y:S02]  /*1c60*/  MOV R90, R70 ;  /* 0x00000046005a7202 */ /* 0x000fe40000000f00 */
[----:B------:R-:W-:Y:S02]  /*1c70*/  MOV R68, 0x1c90 ;  /* 0x00001c9000447802 */ /* 0x000fe40000000f00 */
[----:B------:R-:W-:Y:S05]  /*1c80*/  CALL.REL.NOINC `($__internal_60_$__cuda_sm70_shflsync_bfly_p) ;  /* 0x0000036000007944 */ /* 0x000fea0003c00000 */
[----:B0-----:R-:W-:Y:S01]  /*1c90*/  HFMA2.MMA R89, -RZ, RZ, 0, 1.1920928955078125e-07 ;  /* 0x00000002ff597435 */ /* 0x001fe200000001ff */
[----:B-1----:R-:W-:Y:S02]  /*1ca0*/  MOV R79, R88 ;  /* 0x00000058004f7202 */ /* 0x002fe40000000f00 */
[----:B------:R-:W-:Y:S02]  /*1cb0*/  MOV R90, R71 ;  /* 0x00000047005a7202 */ /* 0x000fe40000000f00 */
[----:B------:R-:W-:Y:S02]  /*1cc0*/  MOV R88, 0x1f ;  /* 0x0000001f00587802 */ /* 0x000fe40000000f00 */
[----:B------:R-:W-:-:S02]  /*1cd0*/  MOV R87, 0xffffffff ;  /* 0xffffffff00577802 */ /* 0x000fc40000000f00 */
[----:B------:R-:W-:Y:S02]  /*1ce0*/  MOV R68, 0x1d00 ;  /* 0x00001d0000447802 */ /* 0x000fe40000000f00 */
[----:B------:R-:W-:Y:S05]  /*1cf0*/  CALL.REL.NOINC `($__internal_60_$__cuda_sm70_shflsync_bfly_p) ;  /* 0x000002f000007944 */ /* 0x000fea0003c00000 */
[----:B------:R-:W-:Y:S01]  /*1d00*/  FADD.FTZ R70, R79, R70 ;  /* 0x000000464f467221 */ /* 0x000fe20000010000 */
[----:B0-----:R-:W-:Y:S01]  /*1d10*/  HFMA2.MMA R89, -RZ, RZ, 0, 2.384185791015625e-07 ;  /* 0x00000004ff597435 */ /* 0x001fe200000001ff */
[----:B-1----:R-:W-:Y:S01]  /*1d20*/  FADD.FTZ R71, R71, R88 ;  /* 0x0000005847477221 */ /* 0x002fe20000010000 */
[----:B------:R-:W-:Y:S02]  /*1d30*/  MOV R88, 0x1f ;  /* 0x0000001f00587802 */ /* 0x000fe40000000f00 */
[----:B------:R-:W-:Y:S02]  /*1d40*/  MOV R87, 0xffffffff ;  /* 0xffffffff00577802 */ /* 0x000fe40000000f00 */
[----:B------:R-:W-:Y:S02]  /*1d50*/  MOV R90, R70 ;  /* 0x00000046005a7202 */ /* 0x000fe40000000f00 */
[----:B------:R-:W-:Y:S02]  /*1d60*/  MOV R68, 0x1d80 ;  /* 0x00001d8000447802 */ /* 0x000fe40000000f00 */
[----:B------:R-:W-:Y:S05]  /*1d70*/  CALL.REL.NOINC `($__internal_60_$__cuda_sm70_shflsync_bfly_p) ;  /* 0x0000027000007944 */ /* 0x000fea0003c00000 */
[----:B0-----:R-:W-:Y:S01]  /*1d80*/  HFMA2.MMA R89, -RZ, RZ, 0, 2.384185791015625e-07 ;  /* 0x00000004ff597435 */ /* 0x001fe200000001ff */
[----:B-1----:R-:W-:-:S02]  /*1d90*/  MOV R79, R88 ;  /* 0x00000058004f7202 */ /* 0x002fc40000000f00 */
[----:B------:R-:W-:Y:S02]  /*1da0*/  MOV R90, R71 ;  /* 0x00000047005a7202 */ /* 0x000fe40000000f00 */
[----:B------:R-:W-:Y:S02]  /*1db0*/  MOV R88, 0x1f ;  /* 0x0000001f00587802 */ /* 0x000fe40000000f00 */
[----:B------:R-:W-:Y:S02]  /*1dc0*/  MOV R87, 0xffffffff ;  /* 0xffffffff00577802 */ /* 0x000fe40000000f00 */
[----:B------:R-:W-:Y:S02]  /*1dd0*/  MOV R68, 0x1df0 ;  /* 0x00001df000447802 */ /* 0x000fe40000000f00 */
[----:B------:R-:W-:Y:S05]  /*1de0*/  CALL.REL.NOINC `($__internal_60_$__cuda_sm70_shflsync_bfly_p) ;  /* 0x0000020000007944 */ /* 0x000fea0003c00000 */
[----:B------:R-:W-:Y:S01]  /*1df0*/  FADD.FTZ R70, R79, R70 ;  /* 0x000000464f467221 */ /* 0x000fe20000010000 */
[----:B0-----:R-:W-:Y:S01]  /*1e00*/  HFMA2.MMA R89, -RZ, RZ, 0, 4.76837158203125e-07 ;  /* 0x00000008ff597435 */ /* 0x001fe200000001ff */
[----:B-1----:R-:W-:Y:S01]  /*1e10*/  FADD.FTZ R71, R71, R88 ;  /* 0x0000005847477221 */ /* 0x002fe20000010000 */
[----:B------:R-:W-:Y:S02]  /*1e20*/  MOV R88, 0x1f ;  /* 0x0000001f00587802 */ /* 0x000fe40000000f00 */
[----:B------:R-:W-:-:S02]  /*1e30*/  MOV R87, 0xffffffff ;  /* 0xffffffff00577802 */ /* 0x000fc40000000f00 */
[----:B------:R-:W-:Y:S02]  /*1e40*/  MOV R90, R70 ;  /* 0x00000046005a7202 */ /* 0x000fe40000000f00 */
[----:B------:R-:W-:Y:S02]  /*1e50*/  MOV R68, 0x1e70 ;  /* 0x00001e7000447802 */ /* 0x000fe40000000f00 */
[----:B------:R-:W-:Y:S05]  /*1e60*/  CALL.REL.NOINC `($__internal_60_$__cuda_sm70_shflsync_bfly_p) ;  /* 0x0000018000007944 */ /* 0x000fea0003c00000 */
[----:B0-----:R-:W-:Y:S01]  /*1e70*/  HFMA2.MMA R89, -RZ, RZ, 0, 4.76837158203125e-07 ;  /* 0x00000008ff597435 */ /* 0x001fe200000001ff */
[----:B-1----:R-:W-:Y:S02]  /*1e80*/  MOV R79, R88 ;  /* 0x00000058004f7202 */ /* 0x002fe40000000f00 */
[----:B------:R-:W-:Y:S02]  /*1e90*/  MOV R90, R71 ;  /* 0x00000047005a7202 */ /* 0x000fe40000000f00 */
[----:B------:R-:W-:Y:S02]  /*1ea0*/  MOV R88, 0x1f ;  /* 0x0000001f00587802 */ /* 0x000fe40000000f00 */
[----:B------:R-:W-:Y:S02]  /*1eb0*/  MOV R87, 0xffffffff ;  /* 0xffffffff00577802 */ /* 0x000fe40000000f00 */
[----:B------:R-:W-:-:S02]  /*1ec0*/  MOV R68, 0x1ee0 ;  /* 0x00001ee000447802 */ /* 0x000fc40000000f00 */
[----:B------:R-:W-:Y:S05]  /*1ed0*/  CALL.REL.NOINC `($__internal_60_$__cuda_sm70_shflsync_bfly_p) ;  /* 0x0000011000007944 */ /* 0x000fea0003c00000 */
[----:B------:R-:W-:Y:S01]  /*1ee0*/  FADD.FTZ R70, R79, R70 ;  /* 0x000000464f467221 */ /* 0x000fe20000010000 */
[----:B0-----:R-:W-:Y:S01]  /*1ef0*/  HFMA2.MMA R89, -RZ, RZ, 0, 9.5367431640625e-07 ;  /* 0x00000010ff597435 */ /* 0x001fe200000001ff */
[----:B-1----:R-:W-:Y:S01]  /*1f00*/  FADD.FTZ R71, R71, R88 ;  /* 0x0000005847477221 */ /* 0x002fe20000010000 */
[----:B------:R-:W-:-:S02]  /*1f10*/  MOV R88, 0x1f ;  /* 0x0000001f00587802 */ /* 0x000fc40000000f00 */
[----:B------:R-:W-:Y:S02]  /*1f20*/  MOV R87, 0xffffffff ;  /* 0xffffffff00577802 */ /* 0x000fe40000000f00 */
[----:B------:R-:W-:Y:S02]  /*1f30*/  MOV R90, R70 ;  /* 0x00000046005a7202 */ /* 0x000fe40000000f00 */
[----:B------:R-:W-:Y:S02]  /*1f40*/  MOV R68, 0x1f60 ;  /* 0x00001f6000447802 */ /* 0x000fe40000000f00 */
[----:B------:R-:W-:Y:S05]  /*1f50*/  CALL.REL.NOINC `($__internal_60_$__cuda_sm70_shflsync_bfly_p) ;  /* 0x0000009000007944 */ /* 0x000fea0003c00000 */
[----:B0-----:R-:W-:Y:S01]  /*1f60*/  HFMA2.MMA R89, -RZ, RZ, 0, 9.5367431640625e-07 ;  /* 0x00000010ff597435 */ /* 0x001fe200000001ff */
[----:B-1----:R-:W-:Y:S02]  /*1f70*/  MOV R79, R88 ;  /* 0x00000058004f7202 */ /* 0x002fe40000000f00 */
[----:B------:R-:W-:Y:S02]  /*1f80*/  MOV R90, R71 ;  /* 0x00000047005a7202 */ /* 0x000fe40000000f00 */
[----:B------:R-:W-:Y:S02]  /*1f90*/  MOV R88, 0x1f ;  /* 0x0000001f00587802 */ /* 0x000fe40000000f00 */
[----:B------:R-:W-:-:S02]  /*1fa0*/  MOV R87, 0xffffffff ;  /* 0xffffffff00577802 */ /* 0x000fc40000000f00 */
[----:B------:R-:W-:Y:S02]  /*1fb0*/  MOV R68, 0x1fd0 ;  /* 0x00001fd000447802 */ /* 0x000fe40000000f00 */
[----:B------:R-:W-:Y:S05]  /*1fc0*/  CALL.REL.NOINC `($__internal_60_$__cuda_sm70_shflsync_bfly_p) ;  /* 0x0000002000007944 */ /* 0x000fea0003c00000 */
[----:B-1----:R-:W-:Y:S01]  /*1fd0*/  MOV R68, R88 ;  /* 0x0000005800447202 */ /* 0x002fe20000000f00 */
[----:B0-----:R-:W-:Y:S05]  /*1fe0*/  BRA `(.L_x_760) ;  /* 0xffffec1000007947 */ /* 0x001fea000383ffff */
        .weak           $__internal_60_$__cuda_sm70_shflsync_bfly_p
        .type           $__internal_60_$__cuda_sm70_shflsync_bfly_p,@function
        .size           $__internal_60_$__cuda_sm70_shflsync_bfly_p,(.L_x_1595 - $__internal_60_$__cuda_sm70_shflsync_bfly_p)
$__internal_60_$__cuda_sm70_shflsync_bfly_p:
[----:B------:R-:W-:Y:S01]  /*1ff0*/  HFMA2.MMA R69, -RZ, RZ, 0, 0 ;  /* 0x00000000ff457435 */ /* 0x000fe200000001ff */
[----:B------:R-:W-:Y:S04]  /*2000*/  WARPSYNC R87 ;  /* 0x0000005700007348 */ /* 0x000fe80003800000 */
[----:B------:R0:W1:Y:S01]  /*2010*/  SHFL.BFLY PT, R88, R90, R89, R88 ;  /* 0x0c0000595a587389 */ /* 0x00006200000e0058 */
[----:B------:R-:W-:Y:S05]  /*2020*/  RET.REL.NODEC R68 `(_ZN10layer_norm31ln_parallel_residual_bwd_kernelINS_13Kernel_traitsIf6__halfS2_S2_fjLj256ELj1ELj4ELj1ELj16ENS_18Kernel_traits_baseILj256EfS2_S2_S2_fjLj128EEEEELb0ELb0ELb0EEEvNS_9BwdParamsE) ;  /* 0xffffdfd044007950 */ /* 0x000fea0003c3ffff */
.L_x_761:
        /* <DEDUP_REMOVED lines=13> */
.L_x_1595:


//--------------------- .text._ZN10layer_norm31ln_parallel_residual_bwd_kernelINS_13Kernel_traitsIf6__halfS2_S2_fjLj256ELj1ELj4ELj1ELj16ENS_18Kernel_traits_baseILj256EfS2_S2_S2_fjLj128EEEEELb0ELb0ELb1EEEvNS_9BwdParamsE --------------------------
	.section	.text._ZN10layer_norm31ln_parallel_residual_bwd_kernelINS_13Kernel_traitsIf6__halfS2_S2_fjLj256ELj1ELj4ELj1ELj16ENS_18Kernel_traits_baseILj256EfS2_S2_S2_fjLj128EEEEELb0ELb0ELb1EEEvNS_9BwdParamsE,"ax",@progbits
	.sectioninfo	@"SHI_REGISTERS=96"
	.align	128
        .global         _ZN10layer_norm31ln_parallel_residual_bwd_kernelINS_13Kernel_traitsIf6__halfS2_S2_fjLj256ELj1ELj4ELj1ELj16ENS_18Kernel_traits_baseILj256EfS2_S2_S2_fjLj128EEEEELb0ELb0ELb1EEEvNS_9BwdParamsE
        .type           _ZN10layer_norm31ln_parallel_residual_bwd_kernelINS_13Kernel_traitsIf6__halfS2_S2_fjLj256ELj1ELj4ELj1ELj16ENS_18Kernel_traits_baseILj256EfS2_S2_S2_fjLj128EEEEELb0ELb0ELb1EEEvNS_9BwdParamsE,@function
        .size           _ZN10layer_norm31ln_parallel_residual_bwd_kernelINS_13Kernel_traitsIf6__halfS2_S2_fjLj256ELj1ELj4ELj1ELj16ENS_18Kernel_traits_baseILj256EfS2_S2_S2_fjLj128EEEEELb0ELb0ELb1EEEvNS_9BwdParamsE,(.L_x_1596 - _ZN10layer_norm31ln_parallel_residual_bwd_kernelINS_13Kernel_traitsIf6__halfS2_S2_fjLj256ELj1ELj4ELj1ELj16ENS_18Kernel_traits_baseILj256EfS2_S2_S2_fjLj128EEEEELb0ELb0ELb1EEEvNS_9BwdParamsE)
        .other          _ZN10layer_norm31ln_parallel_residual_bwd_kernelINS_13Kernel_traitsIf6__halfS2_S2_fjLj256ELj1ELj4ELj1ELj16ENS_18Kernel_traits_baseILj256EfS2_S2_S2_fjLj128EEEEELb0ELb0ELb1EEEvNS_9BwdParamsE,@"STO_CUDA_ENTRY STV_DEFAULT"
_ZN10layer_norm31ln_parallel_residual_bwd_kernelINS_13Kernel_traitsIf6__halfS2_S2_fjLj256ELj1ELj4ELj1ELj16ENS_18Kernel_traits_baseILj256EfS2_S2_S2_fjLj128EEEEELb0ELb0ELb1EEEvNS_9BwdParamsE:
.text._ZN10layer_norm31ln_parallel_residual_bwd_kernelINS_13Kernel_traitsIf6__halfS2_S2_fjLj256ELj1ELj4ELj1ELj16ENS_18Kernel_traits_baseILj256EfS2_S2_S2_fjLj128EEEEELb0ELb0ELb1EEEvNS_9BwdParamsE:
        /* <DEDUP_REMOVED lines=25> */
.L_x_762:
[----:B------:R-:W0:Y:S01]  /*0190*/  LDC.U8 R76, c[0x0][0x1f0] ;  /* 0x00007c00ff4c7b82 */ /* 0x000e220000000000 */
[----:B------:R-:W-:-:S04]  /*01a0*/  SHF.L.U32 R0, R13, 0x5, RZ ;  /* 0x000000050d007819 */ /* 0x000fc800000006ff */
[----:B------:R-:W-:-:S04]  /*01b0*/  LOP3.LUT R0, R0, 0x3e0, RZ, 0xc0, !PT ;  /* 0x000003e000007812 */ /* 0x000fc800078ec0ff */
[C---:B------:R-:W-:Y:S02]  /*01c0*/  IADD3 R2, P0, R0.reuse, c[0x0][0x1b0], RZ ;  /* 0x00006c0000027a10 */ /* 0x040fe40007f1e0ff */
[----:B------:R-:W-:Y:S02]  /*01d0*/  IADD3 R4, P1, R0, c[0x0][0x1b8], RZ ;  /* 0x00006e0000047a10 */ /* 0x000fe40007f3e0ff */
[----:B------:R-:W-:Y:S02]  /*01e0*/  IADD3.X R3, RZ, c[0x0][0x1b4], RZ, P0, !PT ;  /* 0x00006d00ff037a10 */ /* 0x000fe400007fe4ff */
        /* <DEDUP_REMOVED lines=18> */
[----:B------:R-:W-:Y:S01]  /*0310*/  CS2R R68, SRZ ;  /* 0x0000000000447805 */ /* 0x000fe2000001ff00 */
[----:B------:R-:W-:Y:S01]  /*0320*/  CS2R R14, SRZ ;  /* 0x00000000000e7805 */ /* 0x000fe2000001ff00 */
[----:B------:R-:W-:Y:S01]  /*0330*/  CS2R R56, SRZ ;  /* 0x0000000000387805 */ /* 0x000fe2000001ff00 */
[----:B------:R-:W-:Y:S01]  /*0340*/  MOV R75, RZ ;  /* 0x000000ff004b7202 */ /* 0x000fe20000000f00 */
[----:B0-2---:R-:W-:-:S02]  /*0350*/  CS2R R4, SRZ ;  /* 0x0000000000047805 */ /* 0x005fc4000001ff00 */
.L_x_767:
[----:B------:R-:W-:Y:S01]  /*0360*/  IMAD R44, R77, c[0x0][0x168], RZ ;  /* 0x00005a004d2c7a24 */ /* 0x000fe200078e02ff */
[----:B------:R-:W-:-:S02]  /*0370*/  LOP3.LUT R82, R13, 0x1f, RZ, 0xc0, !PT ;  /* 0x0000001f0d527812 */ /* 0x000fc400078ec0ff */
[----:B------:R-:W-:Y:S02]  /*0380*/  MOV R78, 0x4 ;  /* 0x00000004004e7802 */ /* 0x000fe40000000f00 */
[----:B------:R-:W-:Y:S02]  /*0390*/  SHF.R.S32.HI R45, RZ, 0x1f, R44 ;  /* 0x0000001fff2d7819 */ /* 0x000fe4000001142c */
        /* <DEDUP_REMOVED lines=21> */
[----:B-----5:R0:W5:Y:S01]  /*04f0*/  @P0 LDG.E.128 R32, [R80.64] ;  /* 0x0000000450200981 */ /* 0x020162000c1e1d00 */
        /* <DEDUP_REMOVED lines=107> */
.L_x_768:
        /* <DEDUP_REMOVED lines=18> */
.L_x_769:
        /* <DEDUP_REMOVED lines=99> */
.L_x_766:
        /* <DEDUP_REMOVED lines=30> */
.L_x_763:
        /* <DEDUP_REMOVED lines=104> */
.L_x_764:
[----:B------:R-:W-:Y:S01]  /*1b60*/  HFMA2.MMA R89, -RZ, RZ, 0, 5.9604644775390625e-08 ;  /* 0x00000001ff597435 */ /* 0x000fe200000001ff */
[----:B------:R-:W-:Y:S01]  /*1b70*/  IMAD.MOV.U32 R92, RZ, RZ, R85 ;  /* 0x000000ffff5c7224 */ /* 0x000fe200078e0055 */
[----:B------:R-:W-:-:S02]  /*1b80*/  MOV R90, 0x1f ;  /* 0x0000001f005a7802 */ /* 0x000fc40000000f00 */
[----:B------:R-:W-:Y:S02]  /*1b90*/  MOV R87, 0xffffffff ;  /* 0xffffffff00577802 */ /* 0x000fe40000000f00 */
[----:B------:R-:W-:Y:S02]  /*1ba0*/  MOV R44, 0x1bc0 ;  /* 0x00001bc0002c7802 */ /* 0x000fe40000000f00 */
[----:B-----5:R-:W-:Y:S05]  /*1bb0*/  CALL.REL.NOINC `($__internal_61_$__cuda_sm70_shflsync_bfly_p) ;  /* 0x0000046000007944 */ /* 0x020fea0003c00000 */
[----:B-1----:R-:W-:Y:S01]  /*1bc0*/  MOV R88, R90 ;  /* 0x0000005a00587202 */ /* 0x002fe20000000f00 */
[----:B0-----:R-:W-:Y:S05]  /*1bd0*/  BRA `(.L_x_768) ;  /* 0xffffefd000007947 */ /* 0x001fea000383ffff */
.L_x_765:
[----:B------:R-:W-:Y:S01]  /*1be0*/  HFMA2.MMA R89, -RZ, RZ, 0, 5.9604644775390625e-08 ;  /* 0x00000001ff597435 */ /* 0x000fe200000001ff */
[----:B------:R-:W-:Y:S02]  /*1bf0*/  MOV R92, R55 ;  /* 0x00000037005c7202 */ /* 0x000fe40000000f00 */
[----:B------:R-:W-:Y:S02]  /*1c00*/  MOV R90, 0x1f ;  /* 0x0000001f005a7802 */ /* 0x000fe40000000f00 */
[----:B------:R-:W-:Y:S02]  /*1c10*/  MOV R87, 0xffffffff ;  /* 0xffffffff00577802 */ /* 0x000fe40000000f00 */
[----:B------:R-:W-:-:S02]  /*1c20*/  MOV R44, 0x1c40 ;  /* 0x00001c40002c7802 */ /* 0x000fc40000000f00 */
[----:B01---5:R-:W-:Y:S05]  /*1c30*/  CALL.REL.NOINC `($__internal_61_$__cuda_sm70_shflsync_bfly_p) ;  /* 0x000003e000007944 */ /* 0x023fea0003c00000 */
[----:B------:R-:W-:Y:S01]  /*1c40*/  FADD.FTZ R85, R85, R88 ;  /* 0x0000005855557221 */ /* 0x000fe20000010000 */
[----:B0-----:R-:W-:Y:S01]  /*1c50*/  HFMA2.MMA R89, -RZ, RZ, 0, 1.1920928955078125e-07 ;  /* 0x00000002ff597435 */ /* 0x001fe200000001ff */
[----:B-1----:R-:W-:Y:S01]  /*1c60*/  FADD.FTZ R55, R55, R90 ;  /* 0x0000005a37377221 */ /* 0x002fe20000010000 */
[----:B------:R-:W-:-:S02]  /*1c70*/  MOV R90, 0x1f ;  /* 0x0000001f005a7802 */ /* 0x000fc40000000f00 */
[----:B------:R-:W-:Y:S02]  /*1c80*/  MOV R87, 0xffffffff ;  /* 0xffffffff00577802 */ /* 0x000fe40000000f00 */
[----:B------:R-:W-:Y:S02]  /*1c90*/  MOV R92, R85 ;  /* 0x00000055005c7202 */ /* 0x000fe40000000f00 */
[----:B------:R-:W-:Y:S02]  /*1ca0*/  MOV R44, 0x1cc0 ;  /* 0x00001cc0002c7802 */ /* 0x000fe40000000f00 */
[----:B------:R-:W-:Y:S05]  /*1cb0*/  CALL.REL.NOINC `($__internal_61_$__cuda_sm70_shflsync_bfly_p) ;  /* 0x0000036000007944 */ /* 0x000fea0003c00000 */
[----:B-1----:R-:W-:Y:S01]  /*1cc0*/  MOV R88, R90 ;  /* 0x0000005a00587202 */ /* 0x002fe20000000f00 */
[----:B------:R-:W-:Y:S01]  /*1cd0*/  HFMA2.MMA R90, -RZ, RZ, 0, 1.847743988037109375e-06 ;  /* 0x0000001fff5a7435 */ /* 0x000fe200000001ff */
[----:B0-----:R-:W-:Y:S01]  /*1ce0*/  MOV R92, R55 ;  /* 0x00000037005c7202 */ /* 0x001fe20000000f00 */
[----:B------:R-:W-:Y:S01]  /*1cf0*/  IMAD.MOV.U32 R89, RZ, RZ, 0x2 ;  /* 0x00000002ff597424 */ /* 0x000fe200078e00ff */
[----:B------:R-:W-:Y:S02]  /*1d00*/  MOV R87, 0xffffffff ;  /* 0xffffffff00577802 */ /* 0x000fe40000000f00 */
[----:B------:R-:W-:-:S02]  /*1d10*/  MOV R44, 0x1d30 ;  /* 0x00001d30002c7802 */ /* 0x000fc40000000f00 */
[----:B------:R-:W-:Y:S05]  /*1d20*/  CALL.REL.NOINC `($__internal_61_$__cuda_sm70_shflsync_bfly_p) ;  /* 0x000002f000007944 */ /* 0x000fea0003c00000 */
[----:B------:R-:W-:Y:S01]  /*1d30*/  FADD.FTZ R85, R88, R85 ;  /* 0x0000005558557221 */ /* 0x000fe20000010000 */
[----:B0-----:R-:W-:Y:S01]  /*1d40*/  HFMA2.MMA R89, -RZ, RZ, 0, 2.384185791015625e-07 ;  /* 0x00000004ff597435 */ /* 0x001fe200000001ff */
[----:B-1----:R-:W-:Y:S01]  /*1d50*/  FADD.FTZ R55, R55, R90 ;  /* 0x0000005a37377221 */ /* 0x002fe20000010000 */
[----:B------:R-:W-:-:S02]  /*1d60*/  MOV R90, 0x1f ;  /* 0x0000001f005a7802 */ /* 0x000fc40000000f00 */
[----:B------:R-:W-:Y:S02]  /*1d70*/  MOV R87, 0xffffffff ;  /* 0xffffffff00577802 */ /* 0x000fe40000000f00 */
[----:B------:R-:W-:Y:S02]  /*1d80*/  MOV R92, R85 ;  /* 0x00000055005c7202 */ /* 0x000fe40000000f00 */
[----:B------:R-:W-:Y:S02]  /*1d90*/  MOV R44, 0x1db0 ;  /* 0x00001db0002c7802 */ /* 0x000fe40000000f00 */
[----:B------:R-:W-:Y:S05]  /*1da0*/  CALL.REL.NOINC `($__internal_61_$__cuda_sm70_shflsync_bfly_p) ;  /* 0x0000027000007944 */ /* 0x000fea0003c00000 */
[----:B0-----:R-:W-:Y:S01]  /*1db0*/  HFMA2.MMA R89, -RZ, RZ, 0, 2.384185791015625e-07 ;  /* 0x00000004ff597435 */ /* 0x001fe200000001ff */
[----:B-1----:R-:W-:Y:S02]  /*1dc0*/  MOV R88, R90 ;  /* 0x0000005a00587202 */ /* 0x002fe40000000f00 */
[----:B------:R-:W-:Y:S02]  /*1dd0*/  MOV R92, R55 ;  /* 0x00000037005c7202 */ /* 0x000fe40000000f00 */
[----:B------:R-:W-:Y:S02]  /*1de0*/  MOV R90, 0x1f ;  /* 0x0000001f005a7802 */ /* 0x000fe40000000f00 */
[----:B------:R-:W-:-:S02]  /*1df0*/  MOV R87, 0xffffffff ;  /* 0xffffffff00577802 */ /* 0x000fc40000000f00 */
[----:B------:R-:W-:Y:S02]  /*1e00*/  MOV R44, 0x1e20 ;  /* 0x00001e20002c7802 */ /* 0x000fe40000000f00 */
[----:B------:R-:W-:Y:S05]  /*1e10*/  CALL.REL.NOINC `($__internal_61_$__cuda_sm70_shflsync_bfly_p) ;  /* 0x0000020000007944 */ /* 0x000fea0003c00000 */
[----:B------:R-:W-:Y:S01]  /*1e20*/  FADD.FTZ R85, R88, R85 ;  /* 0x0000005558557221 */ /* 0x000fe20000010000 */
[----:B0-----:R-:W-:Y:S01]  /*1e30*/  HFMA2.MMA R89, -RZ, RZ, 0, 4.76837158203125e-07 ;  /* 0x00000008ff597435 */ /* 0x001fe200000001ff */
[----:B-1----:R-:W-:Y:S01]  /*1e40*/  FADD.FTZ R55, R55, R90 ;  /* 0x0000005a37377221 */ /* 0x002fe20000010000 */
[----:B------:R-:W-:Y:S02]  /*1e50*/  MOV R90, 0x1f ;  /* 0x0000001f005a7802 */ /* 0x000fe40000000f00 */
[----:B------:R-:W-:Y:S02]  /*1e60*/  MOV R87, 0xffffffff ;  /* 0xffffffff00577802 */ /* 0x000fe40000000f00 */
[----:B------:R-:W-:Y:S02]  /*1e70*/  MOV R92, R85 ;  /* 0x00000055005c7202 */ /* 0x000fe40000000f00 */
[----:B------:R-:W-:Y:S02]  /*1e80*/  MOV R44, 0x1ea0 ;  /* 0x00001ea0002c7802 */ /* 0x000fe40000000f00 */
[----:B------:R-:W-:Y:S05]  /*1e90*/  CALL.REL.NOINC `($__internal_61_$__cuda_sm70_shflsync_bfly_p) ;  /* 0x0000018000007944 */ /* 0x000fea0003c00000 */
[----:B0-----:R-:W-:Y:S01]  /*1ea0*/  HFMA2.MMA R89, -RZ, RZ, 0, 4.76837158203125e-07 ;  /* 0x00000008ff597435 */ /* 0x001fe200000001ff */
[----:B-1----:R-:W-:Y:S01]  /*1eb0*/  IMAD.MOV.U32 R88, RZ, RZ, R90 ;  /* 0x000000ffff587224 */ /* 0x002fe200078e005a */
[----:B------:R-:W-:-:S02]  /*1ec0*/  MOV R92, R55 ;  /* 0x00000037005c7202 */ /* 0x000fc40000000f00 */
[----:B------:R-:W-:Y:S02]  /*1ed0*/  MOV R90, 0x1f ;  /* 0x0000001f005a7802 */ /* 0x000fe40000000f00 */
[----:B------:R-:W-:Y:S02]  /*1ee0*/  MOV R87, 0xffffffff ;  /* 0xffffffff00577802 */ /* 0x000fe40000000f00 */
[----:B------:R-:W-:Y:S02]  /*1ef0*/  MOV R44, 0x1f10 ;  /* 0x00001f10002c7802 */ /* 0x000fe40000000f00 */
[----:B------:R-:W-:Y:S05]  /*1f00*/  CALL.REL.NOINC `($__internal_61_$__cuda_sm70_shflsync_bfly_p) ;  /* 0x0000011000007944 */ /* 0x000fea0003c00000 */
[----:B------:R-:W-:Y:S01]  /*1f10*/  FADD.FTZ R85, R88, R85 ;  /* 0x0000005558557221 */ /* 0x000fe20000010000 */
[----:B0-----:R-:W-:Y:S01]  /*1f20*/  HFMA2.MMA R89, -RZ, RZ, 0, 9.5367431640625e-07 ;  /* 0x00000010ff597435 */ /* 0x001fe200000001ff */
[----:B-1----:R-:W-:Y:S01]  /*1f30*/  FADD.FTZ R55, R55, R90 ;  /* 0x0000005a37377221 */ /* 0x002fe20000010000 */
[----:B------:R-:W-:Y:S02]  /*1f40*/  MOV R90, 0x1f ;  /* 0x0000001f005a7802 */ /* 0x000fe40000000f00 */
[----:B------:R-:W-:Y:S02]  /*1f50*/  MOV R87, 0xffffffff ;  /* 0xffffffff00577802 */ /* 0x000fe40000000f00 */
[----:B------:R-:W-:-:S02]  /*1f60*/  MOV R92, R85 ;  /* 0x00000055005c7202 */ /* 0x000fc40000000f00 */
[----:B------:R-:W-:Y:S02]  /*1f70*/  MOV R44, 0x1f90 ;  /* 0x00001f90002c7802 */ /* 0x000fe40000000f00 */
[----:B------:R-:W-:Y:S05]  /*1f80*/  CALL.REL.NOINC `($__internal_61_$__cuda_sm70_shflsync_bfly_p) ;  /* 0x0000009000007944 */ /* 0x000fea0003c00000 */
[----:B0-----:R-:W-:Y:S01]  /*1f90*/  HFMA2.MMA R89, -RZ, RZ, 0, 9.5367431640625e-07 ;  /* 0x00000010ff597435 */ /* 0x001fe200000001ff */
[----:B-1----:R-:W-:Y:S02]  /*1fa0*/  MOV R88, R90 ;  /* 0x0000005a00587202 */ /* 0x002fe40000000f00 */
[----:B------:R-:W-:Y:S02]  /*1fb0*/  MOV R92, R55 ;  /* 0x00000037005c7202 */ /* 0x000fe40000000f00 */
[----:B------:R-:W-:Y:S02]  /*1fc0*/  MOV R90, 0x1f ;  /* 0x0000001f005a7802 */ /* 0x000fe40000000f00 */
[----:B------:R-:W-:Y:S02]  /*1fd0*/  MOV R87, 0xffffffff ;  /* 0xffffffff00577802 */ /* 0x000fe40000000f00 */
[----:B------:R-:W-:Y:S02]  /*1fe0*/  MOV R44, 0x2000 ;  /* 0x00002000002c7802 */ /* 0x000fe40000000f00 */
[----:B------:R-:W-:Y:S05]  /*1ff0*/  CALL.REL.NOINC `($__internal_61_$__cuda_sm70_shflsync_bfly_p) ;  /* 0x0000002000007944 */ /* 0x000fea0003c00000 */
[----:B-1----:R-:W-:Y:S01]  /*2000*/  MOV R44, R90 ;  /* 0x0000005a002c7202 */ /* 0x002fe20000000f00 */
[----:B0-----:R-:W-:Y:S05]  /*2010*/  BRA `(.L_x_769) ;  /* 0xffffecb000007947 */ /* 0x001fea000383ffff */
        .weak           $__internal_61_$__cuda_sm70_shflsync_bfly_p
        .type           $__internal_61_$__cuda_sm70_shflsync_bfly_p,@function
        .size           $__internal_61_$__cuda_sm70_shflsync_bfly_p,(.L_x_1596 - $__internal_61_$__cuda_sm70_shflsync_bfly_p)
$__internal_61_$__cuda_sm70_shflsync_bfly_p:
[----:B------:R-:W-:Y:S01]  /*2020*/  HFMA2.MMA R45, -RZ, RZ, 0, 0 ;  /* 0x00000000ff2d7435 */ /* 0x000fe200000001ff */
[----:B------:R-:W-:Y:S04]  /*2030*/  WARPSYNC R87 ;  /* 0x0000005700007348 */ /* 0x000fe80003800000 */
[----:B------:R0:W1:Y:S01]  /*2040*/  SHFL.BFLY PT, R90, R92, R89, R90 ;  /* 0x0c0000595c5a7389 */ /* 0x00006200000e005a */
[----:B------:R-:W-:Y:S05]  /*2050*/  RET.REL.NODEC R44 `(_ZN10layer_norm31ln_parallel_residual_bwd_kernelINS_13Kernel_traitsIf6__halfS2_S2_fjLj256ELj1ELj4ELj1ELj16ENS_18Kernel_traits_baseILj256EfS2_S2_S2_fjLj128EEEEELb0ELb0ELb1EEEvNS_9BwdParamsE) ;  /* 0xffffdfa02c007950 */ /* 0x000fea0003c3ffff */
.L_x_770:
        /* <DEDUP_REMOVED lines=10> */
.L_x_1596:


//--------------------- .text._ZN10layer_norm31ln_parallel_residual_bwd_kernelINS_13Kernel_traitsIf6__halfS2_S2_fjLj256ELj1ELj4ELj1ELj16ENS_18Kernel_traits_baseILj256EfS2_S2_S2_fjLj128EEEEELb0ELb1ELb0EEEvNS_9BwdParamsE --------------------------
	.section	.text._ZN10layer_norm31ln_parallel_residual_bwd_kernelINS_13Kernel_traitsIf6__halfS2_S2_fjLj256ELj1ELj4ELj1ELj16ENS_18Kernel_traits_baseILj256EfS2_S2_S2_fjLj128EEEEELb0ELb1ELb0EEEvNS_9BwdParamsE,"ax",@progbits
	.sectioninfo	@"SHI_REGISTERS=72"
	.align	128
        .global         _ZN10layer_norm31ln_parallel_residual_bwd_kernelINS_13Kernel_traitsIf6__halfS2_S2_fjLj256ELj1ELj4ELj1ELj16ENS_18Kernel_traits_baseILj256EfS2_S2_S2_fjLj128EEEEELb0ELb1ELb0EEEvNS_9BwdParamsE
        .type           _ZN10layer_norm31ln_parallel_residual_bwd_kernelINS_13Kernel_traitsIf6__halfS2_S2_fjLj256ELj1ELj4ELj1ELj16ENS_18Kernel_traits_baseILj256EfS2_S2_S2_fjLj128EEEEELb0ELb1ELb0EEEvNS_9BwdParamsE,@function
        .size           _ZN10layer_norm31ln_parallel_residual_bwd_kernelINS_13Kernel_traitsIf6__halfS2_S2_fjLj256ELj1ELj4ELj1ELj16ENS_18Kernel_traits_baseILj256EfS2_S2_S2_fjLj128EEEEELb0ELb1ELb0EEEvNS_9BwdParamsE,(.L_x_1597 - _ZN10layer_norm31ln_parallel_residual_bwd_kernelINS_13Kernel_traitsIf6__halfS2_S2_fjLj256ELj1ELj4ELj1ELj16ENS_18Kernel_traits_baseILj256EfS2_S2_S2_fjLj128EEEEELb0ELb1ELb0EEEvNS_9BwdParamsE)
        .other          _ZN10layer_norm31ln_parallel_residual_bwd_kernelINS_13Kernel_traitsIf6__halfS2_S2_fjLj256ELj1ELj4ELj1ELj16ENS_18Kernel_traits_baseILj256EfS2_S2_S2_fjLj128EEEEELb0ELb1ELb0EEEvNS_9BwdParamsE,@"STO_CUDA_ENTRY STV_DEFAULT"
_ZN10layer_norm31ln_parallel_residual_bwd_kernelINS_13Kernel_traitsIf6__halfS2_S2_fjLj256ELj1ELj4ELj1ELj16ENS_18Kernel_traits_baseILj256EfS2_S2_S2_fjLj128EEEEELb0ELb1ELb0EEEvNS_9BwdParamsE:
.text._ZN10layer_norm31ln_parallel_residual_bwd_kernelINS_13Kernel_traitsIf6__halfS2_S2_fjLj256ELj1ELj4ELj1ELj16ENS_18Kernel_traits_baseILj256EfS2_S2_S2_fjLj128EEEEELb0ELb1ELb0EEEvNS_9BwdParamsE:
        /* <DEDUP_REMOVED lines=29> */
.L_x_778:
[----:B------:R-:W-:-:S05]  /*01d0*/  MOV R62, 0x4 ;  /* 0x00000004003e7802 */ /* 0x000fca0000000f00 */
        /* <DEDUP_REMOVED lines=27> */
[----:B------:R-:W-:Y:S01]  /*0390*/  HADD2.F32 R52, -RZ, R49.H1_H1 ;  /* 0x30000031ff347230 */ /* 0x000fe20000004100 */
[C---:B------:R-:W-:Y:S01]  /*03a0*/  FADD.FTZ R57, -R45.reuse, R0 ;  /* 0x000000002d397221 */ /* 0x040fe20000010100 */
[----:B------:R-:W-:Y:S01]  /*03b0*/  HADD2.F32 R54, -RZ, R50.H0_H0 ;  /* 0x20000032ff367230 */ /* 0x000fe20000004100 */
[C---:B------:R-:W-:Y:S01]  /*03c0*/  FADD.FTZ R55, -R45.reuse, R48 ;  /* 0x000000302d377221 */ /* 0x040fe20000010100 */
[--C-:B----4-:R-:W-:Y:S01]  /*03d0*/  HADD2.F32 R63, -RZ, R4.reuse.H0_H0 ;  /* 0x20000004ff3f7230 */ /* 0x110fe20000004100 */
[C---:B-----5:R-:W-:Y:S01]  /*03e0*/  FMUL.FTZ R57, R46.reuse, R57 ;  /* 0x000000392e397220 */ /* 0x060fe20000410000 */
[--C-:B------:R-:W-:Y:S01]  /*03f0*/  HADD2.F32 R62, -RZ, R51.reuse.H0_H0 ;  /* 0x20000033ff3e7230 */ /* 0x100fe20000004100 */
[----:B------:R-:W-:Y:S01]  /*0400*/  FMUL.FTZ R55, R46, R55 ;  /* 0x000000372e377220 */ /* 0x000fe20000410000 */
[----:B------:R-:W-:Y:S01]  /*0410*/  HADD2.F32 R64, -RZ, R51.H1_H1 ;  /* 0x30000033ff407230 */ /* 0x000fe20000004100 */
[C---:B------:R-:W-:Y:S01]  /*0420*/  FADD.FTZ R51, -R45.reuse, R52 ;  /* 0x000000342d337221 */ /* 0x040fe20000010100 */
[----:B------:R-:W-:Y:S01]  /*0430*/  HADD2.F32 R44, -RZ, R49.H0_H0 ;  /* 0x20000031ff2c7230 */ /* 0x000fe20000004100 */
[C---:B------:R-:W-:Y:S01]  /*0440*/  FADD.FTZ R49, -R45.reuse, R54 ;  /* 0x000000362d317221 */ /* 0x040fe20000010100 */
[----:B------:R-:W-:Y:S01]  /*0450*/  HADD2.F32 R52, -RZ, R4.H1_H1 ;  /* 0x30000004ff347230 */ /* 0x000fe20000004100 */
[----:B------:R-:W-:Y:S01]  /*0460*/  FMUL.FTZ R54, R32, R63 ;  /* 0x0000003f20367220 */ /* 0x000fe20000410000 */
[--C-:B------:R-:W-:Y:S01]  /*0470*/  HADD2.F32 R65, -RZ, R5.reuse.H0_H0 ;  /* 0x20000005ff417230 */ /* 0x100fe20000004100 */
[----:B------:R-:W-:Y:S01]  /*0480*/  FADD.FTZ R53, -R45, R44 ;  /* 0x0000002c2d357221 */ /* 0x000fe20000010100 */
[----:B------:R-:W-:Y:S01]  /*0490*/  HADD2.F32 R48, -RZ, R5.H1_H1 ;  /* 0x30000005ff307230 */ /* 0x000fe20000004100 */
[----:B------:R-:W-:Y:S01]  /*04a0*/  FADD.FTZ R25, R25, R52 ;  /* 0x0000003419197221 */ /* 0x000fe20000010000 */
[----:B------:R-:W-:Y:S01]  /*04b0*/  HADD2.F32 R50, -RZ, R50.H1_H1 ;  /* 0x30000032ff327230 */ /* 0x000fe20000004100 */
[-C--:B------:R-:W-:Y:S01]  /*04c0*/  FFMA.FTZ R13, R55, R52.reuse, R13 ;  /* 0x00000034370d7223 */ /* 0x080fe2000001000d */
[--C-:B------:R-:W-:Y:S01]  /*04d0*/  HADD2.F32 R5, -RZ, R6.reuse.H0_H0 ;  /* 0x20000006ff057230 */ /* 0x100fe20000004100 */
[----:B------:R-:W-:Y:S01]  /*04e0*/  FMUL.FTZ R49, R46, R49 ;  /* 0x000000312e317220 */ /* 0x000fe20000410000 */
[--C-:B------:R-:W-:Y:S01]  /*04f0*/  HADD2.F32 R61, -RZ, R7.reuse.H0_H0 ;  /* 0x20000007ff3d7230 */ /* 0x100fe20000004100 */
[----:B------:R-:W-:Y:S01]  /*0500*/  FMUL.FTZ R52, R33, R52 ;  /* 0x0000003421347220 */ /* 0x000fe20000410000 */
[----:B------:R-:W-:Y:S01]  /*0510*/  HADD2.F32 R44, -RZ, R7.H1_H1 ;  /* 0x30000007ff2c7230 */ /* 0x000fe20000004100 */
[----:B------:R-:W-:Y:S01]  /*0520*/  FADD.FTZ R7, RZ, R54 ;  /* 0x00000036ff077221 */ /* 0x000fe20000010000 */
[----:B------:R-:W-:Y:S01]  /*0530*/  HADD2.F32 R4, -RZ, R6.H1_H1 ;  /* 0x30000006ff047230 */ /* 0x000fe20000004100 */
[----:B------:R-:W-:-:S02]  /*0540*/  FFMA.FTZ R0, R57, R54, RZ ;  /* 0x0000003639007223 */ /* 0x000fc400000100ff */
[----:B------:R-:W-:Y:S02]  /*0550*/  FADD.FTZ R47, -R45, R50 ;  /* 0x000000322d2f7221 */ /* 0x000fe40000010100 */
[----:B------:R-:W-:Y:S02]  /*0560*/  FMUL.FTZ R51, R46, R51 ;  /* 0x000000332e337220 */ /* 0x000fe40000410000 */
[----:B------:R-:W-:Y:S02]  /*0570*/  FADD.FTZ R20, R20, R5 ;  /* 0x0000000514147221 */ /* 0x000fe40000010000 */
[-C--:B------:R-:W-:Y:S02]  /*0580*/  FFMA.FTZ R16, R49, R5.reuse, R16 ;  /* 0x0000000531107223 */ /* 0x080fe40000010010 */
[----:B------:R-:W-:Y:S02]  /*0590*/  FMUL.FTZ R6, R28, R5 ;  /* 0x000000051c067220 */ /* 0x000fe40000410000 */
        /* <DEDUP_REMOVED lines=9> */
[----:B-1----:R-:W-:Y:S02]  /*0630*/  FADD.FTZ R3, -R45, R62 ;  /* 0x0000003e2d037221 */ /* 0x002fe40000010100 */
        /* <DEDUP_REMOVED lines=27> */
.L_x_773:
[----:B-1----:R-:W-:Y:S05]  /*07f0*/  BSYNC B0 ;  /* 0x0000000000007941 */ /* 0x002fea0003800000 */
.L_x_772:
[----:B------:R-:W-:Y:S05]  /*0800*/  BRA.DIV ~URZ, `(.L_x_774) ;  /* 0x00000c627f007947 */ /* 0x000fea000b800000 */
[----:B------:R1:W2:Y:S02]  /*0810*/  SHFL.BFLY PT, R62, R47, 0x1, 0x1f ;  /* 0x0c201f002f3e7f89 */ /* 0x0002a400000e0000 */
.L_x_779:
        /* <DEDUP_REMOVED lines=18> */
.L_x_780:
        /* <DEDUP_REMOVED lines=38> */
[--C-:B------:R-:W-:Y:S02]  /*0ba0*/  @P2 HADD2.F32 R46, -RZ, R8.reuse.H1_H1 ;  /* 0x30000008ff2e2230 */ /* 0x100fe40000004100 */
[----:B------:R-:W-:-:S03]  /*0bb0*/  @P2 HADD2.F32 R61, -RZ, R8.H0_H0 ;  /* 0x20000008ff3d2230 */ /* 0x000fc60000004100 */
[----:B------:R-:W-:Y:S01]  /*0bc0*/  @P2 FADD.FTZ R67, R67, R46 ;  /* 0x0000002e43432221 */ /* 0x000fe20000010000 */
[--C-:B------:R-:W-:Y:S01]  /*0bd0*/  @P2 HADD2.F32 R46, -RZ, R9.reuse.H0_H0 ;  /* 0x20000009ff2e2230 */ /* 0x100fe20000004100 */
[----:B------:R-:W-:Y:S01]  /*0be0*/  @P2 FADD.FTZ R44, R44, R61 ;  /* 0x0000003d2c2c2221 */ /* 0x000fe20000010000 */
[----:B------:R-:W-:-:S03]  /*0bf0*/  @P2 HADD2.F32 R61, -RZ, R9.H1_H1 ;  /* 0x30000009ff3d2230 */ /* 0x000fc60000004100 */
[----:B------:R-:W-:Y:S01]  /*0c00*/  @P2 FADD.FTZ R45, R45, R46 ;  /* 0x0000002e2d2d2221 */ /* 0x000fe20000010000 */
[--C-:B------:R-:W-:Y:S01]  /*0c10*/  @P2 HADD2.F32 R46, -RZ, R10.reuse.H1_H1 ;  /* 0x3000000aff2e2230 */ /* 0x100fe20000004100 */
[----:B------:R-:W-:Y:S01]  /*0c20*/  @P2 FADD.FTZ R62, R62, R61 ;  /* 0x0000003d3e3e2221 */ /* 0x000fe20000010000 */
[----:B------:R-:W-:Y:S02]  /*0c30*/  @P2 HADD2.F32 R61, -RZ, R10.H0_H0 ;  /* 0x2000000aff3d2230 */ /* 0x000fe40000004100 */
[----:B------:R-:W-:Y:S01]  /*0c40*/  @P0 F2FP.PACK_AB R65, RZ, R45 ;  /* 0x0000002dff41023e */ /* 0x000fe200000000ff */
[----:B------:R-:W-:Y:S01]  /*0c50*/  @P2 FADD.FTZ R63, R63, R46 ;  /* 0x0000002e3f3f2221 */ /* 0x000fe20000010000 */
[--C-:B------:R-:W-:Y:S01]  /*0c60*/  @P2 HADD2.F32 R46, -RZ, R11.reuse.H0_H0 ;  /* 0x2000000bff2e2230 */ /* 0x100fe20000004100 */
[----:B------:R-:W-:Y:S01]  /*0c70*/  @P2 FADD.FTZ R66, R66, R61 ;  /* 0x0000003d42422221 */ /* 0x000fe20000010000 */
[----:B------:R-:W-:Y:S01]  /*0c80*/  @P2 HADD2.F32 R61, -RZ, R11.H1_H1 ;  /* 0x3000000bff3d2230 */ /* 0x000fe20000004100 */
[----:B------:R-:W-:-:S02]  /*0c90*/  @P0 PRMT R41, R65, 0x7610, R41 ;  /* 0x0000761041290816 */ /* 0x000fc40000000029 */
[----:B------:R-:W-:Y:S01]  /*0ca0*/  @P2 FADD.FTZ R47, R47, R46 ;  /* 0x0000002e2f2f2221 */ /* 0x000fe20000010000 */
[----:B------:R-:W-:Y:S01]  /*0cb0*/  @P1 F2FP.PACK_AB R46, RZ, R66 ;  /* 0x00000042ff2e123e */ /* 0x000fe200000000ff */
[----:B------:R-:W-:Y:S01]  /*0cc0*/  @P2 FADD.FTZ R64, R64, R61 ;  /* 0x0000003d40402221 */ /* 0x000fe20000010000 */
[----:B------:R-:W-:Y:S02]  /*0cd0*/  @P1 F2FP.PACK_AB R65, RZ, R44 ;  /* 0x0000002cff41123e */ /* 0x000fe400000000ff */
[----:B------:R-:W-:Y:S02]  /*0ce0*/  @P1 PRMT R38, R46, 0x7610, R38 ;  /* 0x000076102e261816 */ /* 0x000fe40000000026 */
[----:B------:R-:W-:Y:S02]  /*0cf0*/  @P0 F2FP.PACK_AB R46, RZ, R66 ;  /* 0x00000042ff2e023e */ /* 0x000fe400000000ff */
[----:B------:R-:W-:Y:S02]  /*0d00*/  ISETP.NE.U32.AND P2, PT, RZ, c[0x0][0x258], PT ;  /* 0x00009600ff007a0c */ /* 0x000fe40003f45070 */
[----:B------:R-:W-:-:S02]  /*0d10*/  @P0 PRMT R42, R46, 0x7610, R42 ;  /* 0x000076102e2a0816 */ /* 0x000fc4000000002a */
[----:B------:R-:W-:Y:S02]  /*0d20*/  @P1 F2FP.PACK_AB R46, RZ, R63 ;  /* 0x0000003fff2e123e */ /* 0x000fe400000000ff */
[----:B------:R-:W-:Y:S02]  /*0d30*/  @P1 PRMT R36, R65, 0x7610, R36 ;  /* 0x0000761041241816 */ /* 0x000fe40000000024 */
[----:B------:R-:W-:Y:S02]  /*0d40*/  @P1 PRMT R38, R38, 0x5410, R46 ;  /* 0x0000541026261816 */ /* 0x000fe4000000002e */
[----:B------:R-:W-:Y:S02]  /*0d50*/  F2FP.PACK_AB R46, R63, R66 ;  /* 0x000000423f2e723e */ /* 0x000fe400000000ff */
[----:B------:R-:W-:Y:S02]  /*0d60*/  @P0 F2FP.PACK_AB R66, RZ, R44 ;  /* 0x0000002cff42023e */ /* 0x000fe400000000ff */
[----:B------:R-:W-:-:S02]  /*0d70*/  @P1 F2FP.PACK_AB R65, RZ, R67 ;  /* 0x00000043ff41123e */ /* 0x000fc400000000ff */
[----:B------:R-:W-:Y:S02]  /*0d80*/  ISETP.NE.AND.EX P2, PT, RZ, c[0x0][0x25c], PT, P2 ;  /* 0x00009700ff007a0c */ /* 0x000fe40003f45320 */
[----:B------:R-:W-:Y:S02]  /*0d90*/  @P0 PRMT R40, R66, 0x7610, R40 ;  /* 0x0000761042280816 */ /* 0x000fe40000000028 */
[----:B------:R-:W-:Y:S01]  /*0da0*/  @P1 PRMT R36, R36, 0x5410, R65 ;  /* 0x0000541024241816 */ /* 0x000fe20000000041 */
[----:B------:R-:W-:Y:S01]  /*0db0*/  HFMA2.MMA R65, -RZ, RZ, 0, 9.5367431640625e-07 ;  /* 0x00000010ff417435 */ /* 0x000fe200000001ff */
[----:B------:R-:W-:Y:S02]  /*0dc0*/  @P1 F2FP.PACK_AB R66, RZ, R47 ;  /* 0x0000002fff42123e */ /* 0x000fe400000000ff */
[----:B------:R-:W-:Y:S02]  /*0dd0*/  @P1 F2FP.PACK_AB R61, RZ, R45 ;  /* 0x0000002dff3d123e */ /* 0x000fe400000000ff */
[----:B------:R-:W-:-:S02]  /*0de0*/  @P1 PRMT R39, R66, 0x7610, R39 ;  /* 0x0000761042271816 */ /* 0x000fc40000000027 */
        /* <DEDUP_REMOVED lines=25> */
.L_x_777:
[----:B------:R-:W-:Y:S05]  /*0f80*/  BSYNC B0 ;  /* 0x0000000000007941 */ /* 0x000fea0003800000 */
.L_x_776:
[----:B-1----:R-:W-:-:S05]  /*0f90*/  MOV R44, c[0x0][0x160] ;  /* 0x00005800002c7a02 */ /* 0x002fca0000000f00 */
[----:B------:R-:W-:-:S05]  /*0fa0*/  IMAD R59, R44, 0x4, R59 ;  /* 0x000000042c3b7824 */ /* 0x000fca00078e023b */
[----:B------:R-:W-:-:S13]  /*0fb0*/  ISETP.GE.AND P0, PT, R59, c[0x0][0x164], PT ;  /* 0x000059003b007a0c */ /* 0x000fda0003f06270 */
[----:B0-23-5:R-:W-:Y:S05]  /*0fc0*/  @!P0 BRA `(.L_x_778) ;  /* 0xfffff20000008947 */ /* 0x02dfea000383ffff */
.L_x_771:
        /* <DEDUP_REMOVED lines=33> */
[C---:B------:R-:W-:Y:S02]  /*11e0*/  SHF.L.U64.HI R4, R0.reuse, 0x2, R15 ;  /* 0x0000000200047819 */ /* 0x040fe4000001020f */
[----:B------:R-:W-:Y:S01]  /*11f0*/  SHF.L.U32 R0, R0, 0x2, RZ ;  /* 0x0000000200007819 */ /* 0x000fe200000006ff */
[----:B------:R-:W0:Y:S01]  /*1200*/  LDS R8, [R28.X4] ;  /* 0x000000001c087984 */ /* 0x000e220000004800 */
[----:B------:R-:W-:-:S02]  /*1210*/  ISETP.GE.U32.AND P0, PT, R12, 0x100, PT ;  /* 0x000001000c00780c */ /* 0x000fc40003f06070 */
        /* <DEDUP_REMOVED lines=9> */
[----:B------:R-:W-:-:S02]  /*12b0*/  @P1 MOV R3, R15 ;  /* 0x0000000f00031202 */ /* 0x000fc40000000f00 */
[----:B------:R-:W-:Y:S01]  /*12c0*/  @P1 MOV R4, R0 ;  /* 0x0000000000041202 */ /* 0x000fe20000000f00 */
[----:B------:R-:W4:Y:S01]  /*12d0*/  LDS R29, [R28.X4+0xc00] ;  /* 0x000c00001c1d7984 */ /* 0x000f220000004800 */
[-C--:B------:R-:W-:Y:S01]  /*12e0*/  @P1 MOV R5, R7.reuse ;  /* 0x0000000700051202 */ /* 0x080fe20000000f00 */
        /* <DEDUP_REMOVED lines=17> */
[----:B------:R-:W-:Y:S01]  /*1400*/  MOV R3, R15 ;  /* 0x0000000f00037202 */ /* 0x000fe20000000f00 */
[----:B-1----:R-:W-:Y:S01]  /*1410*/  IMAD.MOV.U32 R4, RZ, RZ, R0 ;  /* 0x000000ffff047224 */ /* 0x002fe200078e0000 */
[----:B------:R-:W-:Y:S01]  /*1420*/  MOV R5, R7 ;  /* 0x0000000700057202 */ /* 0x000fe20000000f00 */
[----:B------:R-:W-:Y:S06]  /*1430*/  @!P0 EXIT ;  /* 0x000000000000894d */ /* 0x000fec0003800000 */
[----:B------:R-:W-:Y:S04]  /*1440*/  STG.E [R2.64], R13 ;  /* 0x0000000d02007986 */ /* 0x000fe8000c101904 */
[----:B------:R-:W-:Y:S01]  /*1450*/  STG.E [R4.64], R11 ;  /* 0x0000000b04007986 */ /* 0x000fe2000c101904 */
[----:B------:R-:W-:Y:S05]  /*1460*/  EXIT ;  /* 0x000000000000794d */ /* 0x000fea0003800000 */
.L_x_774:
[----:B------:R-:W-:Y:S01]  /*1470*/  HFMA2.MMA R65, -RZ, RZ, 0, 5.9604644775390625e-08 ;  /* 0x00000001ff417435 */ /* 0x000fe200000001ff */
[----:B------:R-:W-:Y:S01]  /*1480*/  MOV R66, R47 ;  /* 0x0000002f00427202 */ /* 0x000fe20000000f00 */
[----:B------:R-:W-:Y:S01]  /*1490*/  IMAD.MOV.U32 R64, RZ, RZ, 0x1f ;  /* 0x0000001fff407424 */ /* 0x000fe200078e00ff */
[----:B------:R-:W-:-:S02]  /*14a0*/  MOV R63, 0xffffffff ;  /* 0xffffffff003f7802 */ /* 0x000fc40000000f00 */
[----:B------:R-:W-:Y:S02]  /*14b0*/  MOV R44, 0x14d0 ;  /* 0x000014d0002c7802 */ /* 0x000fe40000000f00 */
[----:B0----5:R-:W-:Y:S05]  /*14c0*/  CALL.REL.NOINC `($__internal_62_$__cuda_sm70_shflsync_bfly_p) ;  /* 0x0000046000007944 */ /* 0x021fea0003c00000 */
[----:B-1----:R-:W-:Y:S01]  /*14d0*/  MOV R62, R64 ;  /* 0x00000040003e7202 */ /* 0x002fe20000000f00 */
[----:B0-----:R-:W-:Y:S05]  /*14e0*/  BRA `(.L_x_779) ;  /* 0xfffff33000007947 */ /* 0x001fea000383ffff */
.L_x_775:
[----:B------:R-:W-:Y:S01]  /*14f0*/  HFMA2.MMA R65, -RZ, RZ, 0, 5.9604644775390625e-08 ;  /* 0x00000001ff417435 */ /* 0x000fe200000001ff */
[----:B------:R-:W-:Y:S01]  /*1500*/  MOV R66, R61 ;  /* 0x0000003d00427202 */ /* 0x000fe20000000f00 */
[----:B------:R-:W-:Y:S01]  /*1510*/  IMAD.MOV.U32 R64, RZ, RZ, 0x1f ;  /* 0x0000001fff407424 */ /* 0x000fe200078e00ff */
[----:B------:R-:W-:Y:S02]  /*1520*/  MOV R63, 0xffffffff ;  /* 0xffffffff003f7802 */ /* 0x000fe40000000f00 */
[----:B------:R-:W-:Y:S02]  /*1530*/  MOV R44, 0x1550 ;  /* 0x00001550002c7802 */ /* 0x000fe40000000f00 */
[----:B012--5:R-:W-:Y:S05]  /*1540*/  CALL.REL.NOINC `($__internal_62_$__cuda_sm70_shflsync_bfly_p) ;  /* 0x000003e000007944 */ /* 0x027fea0003c00000 */
[----:B------:R-:W-:Y:S01]  /*1550*/  FADD.FTZ R47, R62, R47 ;  /* 0x0000002f3e2f7221 */ /* 0x000fe20000010000 */
[----:B0-----:R-:W-:Y:S01]  /*1560*/  HFMA2.MMA R65, -RZ, RZ, 0, 1.1920928955078125e-07 ;  /* 0x00000002ff417435 */ /* 0x001fe200000001ff */
[----:B-1----:R-:W-:Y:S01]  /*1570*/  FADD.FTZ R61, R61, R64 ;  /* 0x000000403d3d7221 */ /* 0x002fe20000010000 */
[----:B------:R-:W-:Y:S01]  /*1580*/  MOV R64, 0x1f ;  /* 0x0000001f00407802 */ /* 0x000fe20000000f00 */
[----:B------:R-:W-:Y:S01]  /*1590*/  IMAD.MOV.U32 R66, RZ, RZ, R47 ;  /* 0x000000ffff427224 */ /* 0x000fe200078e002f */
[----:B------:R-:W-:-:S02]  /*15a0*/  MOV R63, 0xffffffff ;  /* 0xffffffff003f7802 */ /* 0x000fc40000000f00 */
[----:B------:R-:W-:Y:S02]  /*15b0*/  MOV R44, 0x15d0 ;  /* 0x000015d0002c7802 */ /* 0x000fe40000000f00 */
[----:B------:R-:W-:Y:S05]  /*15c0*/  CALL.REL.NOINC `($__internal_62_$__cuda_sm70_shflsync_bfly_p) ;  /* 0x0000036000007944 */ /* 0x000fea0003c00000 */
[----:B0-----:R-:W-:Y:S01]  /*15d0*/  HFMA2.MMA R65, -RZ, RZ, 0, 1.1920928955078125e-07 ;  /* 0x00000002ff417435 */ /* 0x001fe200000001ff */
[----:B-1----:R-:W-:Y:S01]  /*15e0*/  MOV R62, R64 ;  /* 0x00000040003e7202 */ /* 0x002fe20000000f00 */
[----:B------:R-:W-:Y:S01]  /*15f0*/  IMAD.MOV.U32 R63, RZ, RZ, -0x1 ;  /* 0xffffffffff3f7424 */ /* 0x000fe200078e00ff */
[----:B------:R-:W-:Y:S02]  /*1600*/  MOV R66, R61 ;  /* 0x0000003d00427202 */ /* 0x000fe40000000f00 */
[----:B------:R-:W-:Y:S02]  /*1610*/  MOV R64, 0x1f ;  /* 0x0000001f00407802 */ /* 0x000fe40000000f00 */
[----:B------:R-:W-:Y:S02]  /*1620*/  MOV R44, 0x1640 ;  /* 0x00001640002c7802 */ /* 0x000fe40000000f00 */
[----:B------:R-:W-:Y:S05]  /*1630*/  CALL.REL.NOINC `($__internal_62_$__cuda_sm70_shflsync_bfly_p) ;  /* 0x000002f000007944 */ /* 0x000fea0003c00000 */
[----:B------:R-:W-:Y:S01]  /*1640*/  FADD.FTZ R47, R62, R47 ;  /* 0x0000002f3e2f7221 */ /* 0x000fe20000010000 */
[----:B0-----:R-:W-:Y:S01]  /*1650*/  HFMA2.MMA R65, -RZ, RZ, 0, 2.384185791015625e-07 ;  /* 0x00000004ff417435 */ /* 0x001fe200000001ff */
[----:B-1----:R-:W-:Y:S01]  /*1660*/  FADD.FTZ R61, R61, R64 ;  /* 0x000000403d3d7221 */ /* 0x002fe20000010000 */
[----:B------:R-:W-:-:S02]  /*1670*/  MOV R64, 0x1f ;  /* 0x0000001f00407802 */ /* 0x000fc40000000f00 */
[----:B------:R-:W-:Y:S02]  /*1680*/  MOV R63, 0xffffffff ;  /* 0xffffffff003f7802 */ /* 0x000fe40000000f00 */
[----:B------:R-:W-:Y:S02]  /*1690*/  MOV R66, R47 ;  /* 0x0000002f00427202 */ /* 0x000fe40000000f00 */
[----:B------:R-:W-:Y:S02]  /*16a0*/  MOV R44, 0x16c0 ;  /* 0x000016c0002c7802 */ /* 0x000fe40000000f00 */
[----:B------:R-:W-:Y:S05]  /*16b0*/  CALL.REL.NOINC `($__internal_62_$__cuda_sm70_shflsync_bfly_p) ;  /* 0x0000027000007944 */ /* 0x000fea0003c00000 */
[----:B0-----:R-:W-:Y:S01]  /*16c0*/  HFMA2.MMA R65, -RZ, RZ, 0, 2.384185791015625e-07 ;  /* 0x00000004ff417435 */ /* 0x001fe200000001ff */
[----:B-1----:R-:W-:Y:S01]  /*16d0*/  IMAD.MOV.U32 R62, RZ, RZ, R64 ;  /* 0x000000ffff3e7224 */ /* 0x002fe200078e0040 */
[----:B------:R-:W-:Y:S02]  /*16e0*/  MOV R66, R61 ;  /* 0x0000003d00427202 */ /* 0x000fe40000000f00 */
[----:B------:R-:W-:Y:S02]  /*16f0*/  MOV R64, 0x1f ;  /* 0x0000001f00407802 */ /* 0x000fe40000000f00 */
[----:B------:R-:W-:-:S02]  /*1700*/  MOV R63, 0xffffffff ;  /* 0xffffffff003f7802 */ /* 0x000fc40000000f00 */
[----:B------:R-:W-:Y:S02]  /*1710*/  MOV R44, 0x1730 ;  /* 0x00001730002c7802 */ /* 0x000fe40000000f00 */
[----:B------:R-:W-:Y:S05]  /*1720*/  CALL.REL.NOINC `($__internal_62_$__cuda_sm70_shflsync_bfly_p) ;  /* 0x0000020000007944 */ /* 0x000fea0003c00000 */
[----:B------:R-:W-:Y:S01]  /*1730*/  FADD.FTZ R47, R62, R47 ;  /* 0x0000002f3e2f7221 */ /* 0x000fe20000010000 */
[----:B0-----:R-:W-:Y:S01]  /*1740*/  MOV R63, 0xffffffff ;  /* 0xffffffff003f7802 */ /* 0x001fe20000000f00 */
[----:B-1----:R-:W-:Y:S01]  /*1750*/  FADD.FTZ R61, R61, R64 ;  /* 0x000000403d3d7221 */ /* 0x002fe20000010000 */
[----:B------:R-:W-:Y:S01]  /*1760*/  HFMA2.MMA R64, -RZ, RZ, 0, 1.847743988037109375e-06 ;  /* 0x0000001fff407435 */ /* 0x000fe200000001ff */
[----:B------:R-:W-:Y:S01]  /*1770*/  IMAD.MOV.U32 R65, RZ, RZ, 0x8 ;  /* 0x00000008ff417424 */ /* 0x000fe200078e00ff */
[----:B------:R-:W-:Y:S02]  /*1780*/  MOV R66, R47 ;  /* 0x0000002f00427202 */ /* 0x000fe40000000f00 */
[----:B------:R-:W-:Y:S02]  /*1790*/  MOV R44, 0x17b0 ;  /* 0x000017b0002c7802 */ /* 0x000fe40000000f00 */
[----:B------:R-:W-:Y:S05]  /*17a0*/  CALL.REL.NOINC `($__internal_62_$__cuda_sm70_shflsync_bfly_p) ;  /* 0x0000018000007944 */ /* 0x000fea0003c00000 */
[----:B0-----:R-:W-:Y:S01]  /*17b0*/  HFMA2.MMA R65, -RZ, RZ, 0, 4.76837158203125e-07 ;  /* 0x00000008ff417435 */ /* 0x001fe200000001ff */
[----:B-1----:R-:W-:Y:S01]  /*17c0*/  MOV R62, R64 ;  /* 0x00000040003e7202 */ /* 0x002fe20000000f00 */
[----:B------:R-:W-:Y:S01]  /*17d0*/  IMAD.MOV.U32 R66, RZ, RZ, R61 ;  /* 0x000000ffff427224 */ /* 0x000fe200078e003d */
[----:B------:R-:W-:-:S02]  /*17e0*/  MOV R64, 0x1f ;  /* 0x0000001f00407802 */ /* 0x000fc40000000f00 */
[----:B------:R-:W-:Y:S02]  /*17f0*/  MOV R63, 0xffffffff ;  /* 0xffffffff003f7802 */ /* 0x000fe40000000f00 */
[----:B------:R-:W-:Y:S02]  /*1800*/  MOV R44, 0x1820 ;  /* 0x00001820002c7802 */ /* 0x000fe40000000f00 */
[----:B------:R-:W-:Y:S05]  /*1810*/  CALL.REL.NOINC `($__internal_62_$__cuda_sm70_shflsync_bfly_p) ;  /* 0x0000011000007944 */ /* 0x000fea0003c00000 */
[----:B------:R-:W-:Y:S01]  /*1820*/  FADD.FTZ R47, R62, R47 ;  /* 0x0000002f3e2f7221 */ /* 0x000fe20000010000 */
[----:B0-----:R-:W-:Y:S01]  /*1830*/  HFMA2.MMA R65, -RZ, RZ, 0, 9.5367431640625e-07 ;  /* 0x00000010ff417435 */ /* 0x001fe200000001ff */
[----:B-1----:R-:W-:Y:S01]  /*1840*/  FADD.FTZ R61, R61, R64 ;  /* 0x000000403d3d7221 */ /* 0x002fe20000010000 */
[----:B------:R-:W-:Y:S01]  /*1850*/  MOV R63, 0xffffffff ;  /* 0xffffffff003f7802 */ /* 0x000fe20000000f00 */
[----:B------:R-:W-:Y:S01]  /*1860*/  IMAD.MOV.U32 R64, RZ, RZ, 0x1f ;  /* 0x0000001fff407424 */ /* 0x000fe200078e00ff */
[----:B------:R-:W-:Y:S02]  /*1870*/  MOV R66, R47 ;  /* 0x0000002f00427202 */ /* 0x000fe40000000f00 */
[----:B------:R-:W-:Y:S02]  /*1880*/  MOV R44, 0x18a0 ;  /* 0x000018a0002c7802 */ /* 0x000fe40000000f00 */
[----:B------:R-:W-:Y:S05]  /*1890*/  CALL.REL.NOINC `($__internal_62_$__cuda_sm70_shflsync_bfly_p) ;  /* 0x0000009000007944 */ /* 0x000fea0003c00000 */
[----:B-1----:R-:W-:Y:S01]  /*18a0*/  MOV R62, R64 ;  /* 0x00000040003e7202 */ /* 0x002fe20000000f00 */
[----:B------:R-:W-:Y:S01]  /*18b0*/  HFMA2.MMA R64, -RZ, RZ, 0, 1.847743988037109375e-06 ;  /* 0x0000001fff407435 */ /* 0x000fe200000001ff */
[----:B0-----:R-:W-:Y:S01]  /*18c0*/  MOV R66, R61 ;  /* 0x0000003d00427202 */ /* 0x001fe20000000f00 */
[----:B------:R-:W-:Y:S01]  /*18d0*/  IMAD.MOV.U32 R65, RZ, RZ, 0x10 ;  /* 0x00000010ff417424 */ /* 0x000fe200078e00ff */
[----:B------:R-:W-:-:S02]  /*18e0*/  MOV R63, 0xffffffff ;  /* 0xffffffff003f7802 */ /* 0x000fc40000000f00 */
[----:B------:R-:W-:Y:S02]  /*18f0*/  MOV R44, 0x1910 ;  /* 0x00001910002c7802 */ /* 0x000fe40000000f00 */
[----:B------:R-:W-:Y:S05]  /*1900*/  CALL.REL.NOINC `($__internal_62_$__cuda_sm70_shflsync_bfly_p) ;  /* 0x0000002000007944 */ /* 0x000fea0003c00000 */
[----:B-1----:R-:W-:Y:S01]  /*1910*/  MOV R44, R64 ;  /* 0x00000040002c7202 */ /* 0x002fe20000000f00 */
[----:B0-----:R-:W-:Y:S05]  /*1920*/  BRA `(.L_x_780) ;  /* 0xfffff01000007947 */ /* 0x001fea000383ffff */
        .weak           $__internal_62_$__cuda_sm70_shflsync_bfly_p
        .type           $__internal_62_$__cuda_sm70_shflsync_bfly_p,@function
        .size           $__internal_62_$__cuda_sm70_shflsync_bfly_p,(.L_x_1597 - $__internal_62_$__cuda_sm70_shflsync_bfly_p)
$__internal_62_$__cuda_sm70_shflsync_bfly_p:
[----:B------:R-:W-:Y:S01]  /*1930*/  HFMA2.MMA R45, -RZ, RZ, 0, 0 ;  /* 0x00000000ff2d7435 */ /* 0x000fe200000001ff */
[----:B------:R-:W-:Y:S04]  /*1940*/  WARPSYNC R63 ;  /* 0x0000003f00007348 */ /* 0x000fe80003800000 */
[----:B------:R0:W1:Y:S01]  /*1950*/  SHFL.BFLY PT, R64, R66, R65, R64 ;  /* 0x0c00004142407389 */ /* 0x00006200000e0040 */
[----:B------:R-:W-:Y:S05]  /*1960*/  RET.REL.NODEC R44 `(_ZN10layer_norm31ln_parallel_residual_bwd_kernelINS_13Kernel_traitsIf6__halfS2_S2_fjLj256ELj1ELj4ELj1ELj16ENS_18Kernel_traits_baseILj256EfS2_S2_S2_fjLj128EEEEELb0ELb1ELb0EEEvNS_9BwdParamsE) ;  /* 0xffffe6902c007950 */ /* 0x000fea0003c3ffff */
.L_x_781:
        /* <DEDUP_REMOVED lines=9> */
.L_x_1597:


//--------------------- .text._ZN10layer_norm31ln_parallel_residual_bwd_kernelINS_13Kernel_traitsIf6__halfS2_S2_fjLj256ELj1ELj4ELj1ELj16ENS_18Kernel_traits_baseILj256EfS2_S2_S2_fjLj128EEEEELb0ELb1ELb1EEEvNS_9BwdParamsE --------------------------
	.section	.text._ZN10layer_norm31ln_parallel_residual_bwd_kernelINS_13Kernel_traitsIf6__halfS2_S2_fjLj256ELj1ELj4ELj1ELj16ENS_18Kernel_traits_baseILj256EfS2_S2_S2_fjLj128EEEEELb0ELb1ELb1EEEvNS_9BwdParamsE,"ax",@progbits
	.sectioninfo	@"SHI_REGISTERS=71"
	.align	128
        .global         _ZN10layer_norm31ln_parallel_residual_bwd_kernelINS_13Kernel_traitsIf6__halfS2_S2_fjLj256ELj1ELj4ELj1ELj16ENS_18Kernel_traits_baseILj256EfS2_S2_S2_fjLj128EEEEELb0ELb1ELb1EEEvNS_9BwdParamsE
        .type           _ZN10layer_norm31ln_parallel_residual_bwd_kernelINS_13Kernel_traitsIf6__halfS2_S2_fjLj256ELj1ELj4ELj1ELj16ENS_18Kernel_traits_baseILj256EfS2_S2_S2_fjLj128EEEEELb0ELb1ELb1EEEvNS_9BwdParamsE,@function
        .size           _ZN10layer_norm31ln_parallel_residual_bwd_kernelINS_13Kernel_traitsIf6__halfS2_S2_fjLj256ELj1ELj4ELj1ELj16ENS_18Kernel_traits_baseILj256EfS2_S2_S2_fjLj128EEEEELb0ELb1ELb1EEEvNS_9BwdParamsE,(.L_x_1598 - _ZN10layer_norm31ln_parallel_residual_bwd_kernelINS_13Kernel_traitsIf6__halfS2_S2_fjLj256ELj1ELj4ELj1ELj16ENS_18Kernel_traits_baseILj256EfS2_S2_S2_fjLj128EEEEELb0ELb1ELb1EEEvNS_9BwdParamsE)
        .other          _ZN10layer_norm31ln_parallel_residual_bwd_kernelINS_13Kernel_traitsIf6__halfS2_S2_fjLj256ELj1ELj4ELj1ELj16ENS_18Kernel_traits_baseILj256EfS2_S2_S2_fjLj128EEEEELb0ELb1ELb1EEEvNS_9BwdParamsE,@"STO_CUDA_ENTRY STV_DEFAULT"
_ZN10layer_norm31ln_parallel_residual_bwd_kernelINS_13Kernel_traitsIf6__halfS2_S2_fjLj256ELj1ELj4ELj1ELj16ENS_18Kernel_traits_baseILj256EfS2_S2_S2_fjLj128EEEEELb0ELb1ELb1EEEvNS_9BwdParamsE:
.text._ZN10layer_norm31ln_parallel_residual_bwd_kernelINS_13Kernel_traitsIf6__halfS2_S2_fjLj256ELj1ELj4ELj1ELj16ENS_18Kernel_traits_baseILj256EfS2_S2_S2_fjLj128EEEEELb0ELb1ELb1EEEvNS_9BwdParamsE:
        /* <DEDUP_REMOVED lines=17> */
.L_x_782:
[----:B------:R-:W0:Y:S01]  /*0110*/  LDC.U8 R48, c[0x0][0x1f0] ;  /* 0x00007c00ff307b82 */ /* 0x000e220000000000 */
[----:B------:R-:W-:-:S04]  /*0120*/  SHF.L.U32 R0, R9, 0x5, RZ ;  /* 0x0000000509007819 */ /* 0x000fc800000006ff */
[----:B------:R-:W-:-:S04]  /*0130*/  LOP3.LUT R0, R0, 0x3e0, RZ, 0xc0, !PT ;  /* 0x000003e000007812 */ /* 0x000fc800078ec0ff */
[----:B------:R-:W-:-:S04]  /*0140*/  IADD3 R2, P0, R0, c[0x0][0x1b0], RZ ;  /* 0x00006c0000027a10 */ /* 0x000fc80007f1e0ff */
[----:B------:R-:W-:Y:S01]  /*0150*/  IADD3.X R3, RZ, c[0x0][0x1b4], RZ, P0, !PT ;  /* 0x00006d00ff037a10 */ /* 0x000fe200007fe4ff */
[----:B------:R-:W-:Y:S02]  /*0160*/  HFMA2.MMA R44, -RZ, RZ, 0, 0 ;  /* 0x00000000ff2c7435 */ /* 0x000fe400000001ff */
[----:B------:R-:W-:Y:S01]  /*0170*/  HFMA2.MMA R47, -RZ, RZ, 0, 0 ;  /* 0x00000000ff2f7435 */ /* 0x000fe200000001ff */
[----:B------:R-:W-:Y:S01]  /*0180*/  IMAD.MOV.U32 R8, RZ, RZ, RZ ;  /* 0x000000ffff087224 */ /* 0x000fe200078e00ff */
[----:B------:R1:W5:Y:S01]  /*0190*/  LDG.E.128 R16, [R2.64] ;  /* 0x0000000402107981 */ /* 0x000362000c1e1d00 */
[----:B------:R-:W-:Y:S01]  /*01a0*/  CS2R R6, SRZ ;  /* 0x0000000000067805 */ /* 0x000fe2000001ff00 */
[----:B------:R-:W-:Y:S01]  /*01b0*/  CS2R R4, SRZ ;  /* 0x0000000000047805 */ /* 0x000fe2000001ff00 */
[----:B------:R-:W-:Y:S01]  /*01c0*/  CS2R R40, SRZ ;  /* 0x0000000000287805 */ /* 0x000fe2000001ff00 */
[----:B------:R1:W5:Y:S01]  /*01d0*/  LDG.E.128 R12, [R2.64+0x10] ;  /* 0x00001004020c7981 */ /* 0x000362000c1e1d00 */
[----:B------:R-:W-:Y:S01]  /*01e0*/  CS2R R10, SRZ ;  /* 0x00000000000a7805 */ /* 0x000fe2000001ff00 */
[----:B------:R-:W-:Y:S01]  /*01f0*/  CS2R R42, SRZ ;  /* 0x00000000002a7805 */ /* 0x000fe2000001ff00 */
[----:B------:R-:W-:Y:S01]  /*0200*/  MOV R0, RZ ;  /* 0x000000ff00007202 */ /* 0x000fe20000000f00 */
[----:B01----:R-:W-:-:S02]  /*0210*/  CS2R R2, SRZ ;  /* 0x0000000000027805 */ /* 0x003fc4000001ff00 */
.L_x_786:
        /* <DEDUP_REMOVED lines=24> */
[----:B--2---:R-:W-:Y:S01]  /*03a0*/  FSEL R54, R54, RZ, !P1 ;  /* 0x000000ff36367208 */ /* 0x004fe20004800000 */
[----:B---3--:R-:W-:Y:S02]  /*03b0*/  HADD2.F32 R65, -RZ, R35.H0_H0 ;  /* 0x20000023ff417230 */ /* 0x008fe40000004100 */
[--C-:B------:R-:W-:Y:S02]  /*03c0*/  HADD2.F32 R59, -RZ, R32.reuse.H1_H1 ;  /* 0x30000020ff3b7230 */ /* 0x100fe40000004100 */
[----:B------:R-:W-:Y:S02]  /*03d0*/  HADD2.F32 R55, -RZ, R32.H0_H0 ;  /* 0x20000020ff377230 */ /* 0x000fe40000004100 */
[--C-:B------:R-:W-:Y:S02]  /*03e0*/  HADD2.F32 R57, -RZ, R33.reuse.H0_H0 ;  /* 0x20000021ff397230 */ /* 0x100fe40000004100 */
[----:B------:R-:W-:-:S02]  /*03f0*/  HADD2.F32 R33, -RZ, R33.H1_H1 ;  /* 0x30000021ff217230 */ /* 0x000fc40000004100 */
[----:B------:R-:W-:Y:S01]  /*0400*/  HADD2.F32 R67, -RZ, R35.H1_H1 ;  /* 0x30000023ff437230 */ /* 0x000fe20000004100 */
[C---:B------:R-:W-:Y:S01]  /*0410*/  FADD.FTZ R35, -R54.reuse, R65 ;  /* 0x0000004136237221 */ /* 0x040fe20000010100 */
[----:B0-----:R-:W-:Y:S01]  /*0420*/  HADD2.F32 R51, -RZ, R34.H0_H0 ;  /* 0x20000022ff337230 */ /* 0x001fe20000004100 */
[C---:B------:R-:W-:Y:S01]  /*0430*/  FADD.FTZ R59, -R54.reuse, R59 ;  /* 0x0000003b363b7221 */ /* 0x040fe20000010100 */
[----:B----4-:R-:W-:Y:S01]  /*0440*/  HADD2.F32 R65, -RZ, R36.H0_H0 ;  /* 0x20000024ff417230 */ /* 0x010fe20000004100 */
[C---:B------:R-:W-:Y:S01]  /*0450*/  FADD.FTZ R63, -R54.reuse, R55 ;  /* 0x00000037363f7221 */ /* 0x040fe20000010100 */
[----:B------:R-:W-:Y:S01]  /*0460*/  HADD2.F32 R61, -RZ, R34.H1_H1 ;  /* 0x30000022ff3d7230 */ /* 0x000fe20000004100 */
[C---:B------:R-:W-:Y:S01]  /*0470*/  FADD.FTZ R57, -R54.reuse, R57 ;  /* 0x0000003936397221 */ /* 0x040fe20000010100 */
[----:B------:R-:W-:Y:S01]  /*0480*/  HADD2.F32 R36, -RZ, R36.H1_H1 ;  /* 0x30000024ff247230 */ /* 0x000fe20000004100 */
[C---:B-1----:R-:W-:Y:S02]  /*0490*/  FADD.FTZ R53, -R54.reuse, R33 ;  /* 0x0000002136357221 */ /* 0x042fe40000010100 */
[----:B------:R-:W-:-:S02]  /*04a0*/  FADD.FTZ R55, -R54, R51 ;  /* 0x0000003336377221 */ /* 0x000fc40000010100 */
[----:B------:R-:W-:Y:S01]  /*04b0*/  FMUL.FTZ R60, R50, R59 ;  /* 0x0000003b323c7220 */ /* 0x000fe20000410000 */
[--C-:B------:R-:W-:Y:S01]  /*04c0*/  HADD2.F32 R52, -RZ, R37.reuse.H1_H1 ;  /* 0x30000025ff347230 */ /* 0x100fe20000004100 */
[----:B------:R-:W-:Y:S02]  /*04d0*/  FMUL.FTZ R59, R16, R65 ;  /* 0x00000041103b7220 */ /* 0x000fe40000410000 */
[----:B------:R-:W-:Y:S01]  /*04e0*/  FADD.FTZ R51, -R54, R61 ;  /* 0x0000003d36337221 */ /* 0x000fe20000010100 */
[----:B------:R-:W-:Y:S01]  /*04f0*/  HADD2.F32 R61, -RZ, R38.H0_H0 ;  /* 0x20000026ff3d7230 */ /* 0x000fe20000004100 */
[----:B------:R-:W-:Y:S02]  /*0500*/  FMUL.FTZ R32, R50, R63 ;  /* 0x0000003f32207220 */ /* 0x000fe40000410000 */
[----:B------:R-:W-:Y:S01]  /*0510*/  FADD.FTZ R33, -R54, R67 ;  /* 0x0000004336217221 */ /* 0x000fe20000010100 */
[----:B------:R-:W-:Y:S01]  /*0520*/  HADD2.F32 R67, -RZ, R37.H0_H0 ;  /* 0x20000025ff437230 */ /* 0x000fe20000004100 */
[----:B------:R-:W-:-:S02]  /*0530*/  FMUL.FTZ R58, R50, R57 ;  /* 0x00000039323a7220 */ /* 0x000fc40000410000 */
[----:B------:R-:W-:Y:S01]  /*0540*/  FMUL.FTZ R56, R50, R53 ;  /* 0x0000003532387220 */ /* 0x000fe20000410000 */
[--C-:B------:R-:W-:Y:S01]  /*0550*/  HADD2.F32 R37, -RZ, R39.reuse.H0_H0 ;  /* 0x20000027ff257230 */ /* 0x100fe20000004100 */
[----:B------:R-:W-:Y:S01]  /*0560*/  FADD.FTZ R42, R36, R42 ;  /* 0x0000002a242a7221 */ /* 0x000fe20000010000 */
[----:B------:R-:W-:Y:S01]  /*0570*/  HADD2.F32 R34, -RZ, R39.H1_H1 ;  /* 0x30000027ff227230 */ /* 0x000fe20000004100 */
[-C--:B------:R-:W-:Y:S02]  /*0580*/  FFMA.FTZ R43, R60, R36.reuse, R43 ;  /* 0x000000243c2b7223 */ /* 0x080fe4000001002b */
[----:B------:R-:W-:Y:S02]  /*0590*/  FMUL.FTZ R57, R17, R36 ;  /* 0x0000002411397220 */ /* 0x000fe40000410000 */
[----:B------:R-:W-:Y:S02]  /*05a0*/  FMUL.FTZ R55, R50, R55 ;  /* 0x0000003732377220 */ /* 0x000fe40000410000 */
[----:B------:R-:W-:-:S02]  /*05b0*/  FADD.FTZ R36, RZ, R59 ;  /* 0x0000003bff247221 */ /* 0x000fc40000010000 */
[----:B------:R-:W-:Y:S02]  /*05c0*/  FFMA.FTZ R39, R32, R59, RZ ;  /* 0x0000003b20277223 */ /* 0x000fe400000100ff */
        /* <DEDUP_REMOVED lines=9> */
[----:B------:R-:W-:Y:S01]  /*0660*/  FADD.FTZ R36, R61, R54 ;  /* 0x000000363d247221 */ /* 0x000fe20000010000 */
[----:B------:R-:W-:Y:S01]  /*0670*/  HADD2.F32 R38, -RZ, R38.H1_H1 ;  /* 0x30000026ff267230 */ /* 0x000fe20000004100 */
[----:B------:R-:W-:-:S02]  /*0680*/  FFMA.FTZ R61, R58, R54, R39 ;  /* 0x000000363a3d7223 */ /* 0x000fc40000010027 */
[----:B------:R-:W-:Y:S02]  /*0690*/  FMUL.FTZ R51, R50, R51 ;  /* 0x0000003332337220 */ /* 0x000fe40000410000 */
[----:B------:R-:W-:Y:S02]  /*06a0*/  FADD.FTZ R63, R36, R53 ;  /* 0x00000035243f7221 */ /* 0x000fe40000010000 */
[----:B------:R-:W-:Y:S02]  /*06b0*/  FFMA.FTZ R61, R56, R53, R61 ;  /* 0x00000035383d7223 */ /* 0x000fe4000001003d */
[----:B------:R-:W-:Y:S02]  /*06c0*/  FADD.FTZ R5, R38, R5 ;  /* 0x0000000526057221 */ /* 0x000fe40000010000 */
[-C--:B------:R-:W-:Y:S02]  /*06d0*/  FFMA.FTZ R0, R51, R38.reuse, R0 ;  /* 0x0000002633007223 */ /* 0x080fe40000010000 */
        /* <DEDUP_REMOVED lines=10> */
[----:B------:R-:W-:Y:S02]  /*0780*/  FADD.FTZ R64, R64, R37 ;  /* 0x0000002540407221 */ /* 0x000fe40000010000 */
        /* <DEDUP_REMOVED lines=12> */
.L_x_787:
        /* <DEDUP_REMOVED lines=18> */
.L_x_788:
        /* <DEDUP_REMOVED lines=15> */
[-CC-:B------:R-:W-:Y:S02]  /*0a60*/  FFMA.FTZ R56, R56, R61.reuse, R62.reuse ;  /* 0x0000003d38387223 */ /* 0x180fe4000001003e */
[-C--:B------:R-:W-:Y:S02]  /*0a70*/  FFMA.FTZ R55, R55, R61.reuse, R62 ;  /* 0x0000003d37377223 */ /* 0x080fe4000001003e */
[----:B------:R-:W-:Y:S01]  /*0a80*/  FADD.FTZ R51, R37, -R38 ;  /* 0x8000002625337221 */ /* 0x000fe20000010000 */
[----:B-----5:R-:W-:Y:S01]  /*0a90*/  @P0 HADD2.F32 R38, -RZ, R20.H1_H1 ;  /* 0x30000014ff260230 */ /* 0x020fe20000004100 */
[----:B------:R-:W-:Y:S02]  /*0aa0*/  FFMA.FTZ R60, R60, R61, R62 ;  /* 0x0000003d3c3c7223 */ /* 0x000fe4000001003e */
[----:B------:R-:W-:Y:S02]  /*0ab0*/  FADD.FTZ R59, R59, -R32 ;  /* 0x800000203b3b7221 */ /* 0x000fe40000010000 */
[----:B------:R-:W-:-:S02]  /*0ac0*/  FADD.FTZ R61, R33, -R36 ;  /* 0x80000024213d7221 */ /* 0x000fc40000010000 */
[----:B------:R-:W-:Y:S02]  /*0ad0*/  FMUL.FTZ R33, R50, R35 ;  /* 0x0000002332217220 */ /* 0x000fe40000410000 */
[----:B------:R-:W-:Y:S02]  /*0ae0*/  FADD.FTZ R53, R53, -R56 ;  /* 0x8000003835357221 */ /* 0x000fe40000010000 */
[----:B------:R-:W-:Y:S01]  /*0af0*/  FADD.FTZ R55, R52, -R55 ;  /* 0x8000003734377221 */ /* 0x000fe20000010000 */
[----:B------:R-:W-:Y:S01]  /*0b00*/  @P0 HADD2.F32 R52, -RZ, R21.H0_H0 ;  /* 0x20000015ff340230 */ /* 0x000fe20000004100 */
[C---:B------:R-:W-:Y:S01]  /*0b10*/  FMUL.FTZ R35, R50.reuse, R51 ;  /* 0x0000003332237220 */ /* 0x040fe20000410000 */
[----:B------:R-:W-:Y:S01]  /*0b20*/  @P0 HADD2.F32 R51, -RZ, R20.H0_H0 ;  /* 0x20000014ff330230 */ /* 0x000fe20000004100 */
[----:B------:R-:W-:Y:S02]  /*0b30*/  FADD.FTZ R57, R57, -R60 ;  /* 0x8000003c39397221 */ /* 0x000fe40000010000 */
[----:B------:R-:W-:-:S02]  /*0b40*/  FMUL.FTZ R32, R50, R59 ;  /* 0x0000003b32207220 */ /* 0x000fc40000410000 */
[C---:B------:R-:W-:Y:S01]  /*0b50*/  FMUL.FTZ R36, R50.reuse, R53 ;  /* 0x0000003532247220 */ /* 0x040fe20000410000 */
[----:B------:R-:W-:Y:S01]  /*0b60*/  @P0 HADD2.F32 R53, -RZ, R21.H1_H1 ;  /* 0x30000015ff350230 */ /* 0x000fe20000004100 */
[----:B------:R-:W-:Y:S02]  /*0b70*/  FMUL.FTZ R37, R50, R57 ;  /* 0x0000003932257220 */ /* 0x000fe40000410000 */
[----:B------:R-:W-:Y:S01]  /*0b80*/  @P0 FADD.FTZ R32, R32, R51 ;  /* 0x0000003320200221 */ /* 0x000fe20000010000 */
[--C-:B------:R-:W-:Y:S01]  /*0b90*/  @P0 HADD2.F32 R51, -RZ, R22.reuse.H0_H0 ;  /* 0x20000016ff330230 */ /* 0x100fe20000004100 */
[----:B------:R-:W-:Y:S01]  /*0ba0*/  @P0 FADD.FTZ R33, R33, R52 ;  /* 0x0000003421210221 */ /* 0x000fe20000010000 */
[--C-:B------:R-:W-:Y:S01]  /*0bb0*/  @P0 HADD2.F32 R52, -RZ, R23.reuse.H0_H0 ;  /* 0x20000017ff340230 */ /* 0x100fe20000004100 */
[----:B------:R-:W-:Y:S02]  /*0bc0*/  FADD.FTZ R39, R39, -R34 ;  /* 0x8000002227277221 */ /* 0x000fe40000010000 */
[----:B------:R-:W-:Y:S01]  /*0bd0*/  FMUL.FTZ R34, R50, R55 ;  /* 0x0000003732227220 */ /* 0x000fe20000410000 */
[----:B------:R-:W-:Y:S01]  /*0be0*/  @P1 F2FP.PACK_AB R55, RZ, R33 ;  /* 0x00000021ff37123e */ /* 0x000fe200000000ff */
        /* <DEDUP_REMOVED lines=9> */
[----:B------:R-:W-:Y:S01]  /*0c80*/  @P1 F2FP.PACK_AB R54, RZ, R37 ;  /* 0x00000025ff36123e */ /* 0x000fe200000000ff */
        /* <DEDUP_REMOVED lines=13> */
[----:B------:R-:W-:Y:S02]  /*0d60*/  F2FP.PACK_AB R33, R36, R33 ;  /* 0x000000212421723e */ /* 0x000fe400000000ff */
[----:B------:R-:W-:Y:S02]  /*0d70*/  @P1 PRMT R25, R55, 0x7610, R25 ;  /* 0x0000761037191816 */ /* 0x000fe40000000019 */
[----:B------:R-:W-:Y:S02]  /*0d80*/  @P1 PRMT R26, R57, 0x7610, R26 ;  /* 0x00007610391a1816 */ /* 0x000fe4000000001a */
[----:B------:R-:W-:Y:S02]  /*0d90*/  @P1 PRMT R27, R59, 0x7610, R27 ;  /* 0x000076103b1b1816 */ /* 0x000fe4000000001b */
[----:B------:R-:W-:-:S02]  /*0da0*/  @P1 IADD3 R38, P0, R46, c[0x0][0x258], RZ ;  /* 0x000096002e261a10 */ /* 0x000fc40007f1e0ff */
[----:B------:R-:W-:Y:S02]  /*0db0*/  @P2 F2FP.PACK_AB R65, RZ, R50 ;  /* 0x00000032ff41223e */ /* 0x000fe400000000ff */
[----:B------:R-:W-:Y:S02]  /*0dc0*/  F2FP.PACK_AB R35, R50, R35 ;  /* 0x000000233223723e */ /* 0x000fe400000000ff */
[----:B------:R-:W-:Y:S02]  /*0dd0*/  @P2 PRMT R29, R62, 0x7610, R29 ;  /* 0x000076103e1d2816 */ /* 0x000fe4000000001d */
[----:B------:R-:W-:Y:S02]  /*0de0*/  IADD3 R36, P3, R46, c[0x0][0x248], RZ ;  /* 0x000092002e247a10 */ /* 0x000fe40007f7e0ff */
[----:B------:R-:W-:Y:S02]  /*0df0*/  @P2 F2FP.PACK_AB R53, RZ, R39 ;  /* 0x00000027ff35223e */ /* 0x000fe400000000ff */
[----:B------:R-:W-:-:S02]  /*0e00*/  @P2 F2FP.PACK_AB R52, RZ, R37 ;  /* 0x00000025ff34223e */ /* 0x000fc400000000ff */
[----:B------:R-:W-:Y:S02]  /*0e10*/  @P2 PRMT R31, R64, 0x7610, R31 ;  /* 0x00007610401f2816 */ /* 0x000fe4000000001f */
[----:B------:R-:W-:Y:S02]  /*0e20*/  @P2 PRMT R30, R63, 0x7610, R30 ;  /* 0x000076103f1e2816 */ /* 0x000fe4000000001e */
[----:B------:R-:W-:Y:S02]  /*0e30*/  @P2 PRMT R28, R61, 0x7610, R28 ;  /* 0x000076103d1c2816 */ /* 0x000fe4000000001c */
[----:B------:R-:W-:Y:S02]  /*0e40*/  @P2 IADD3 R50, P4, R46, c[0x0][0x250], RZ ;  /* 0x000094002e322a10 */ /* 0x000fe40007f9e0ff */
[----:B------:R-:W-:Y:S02]  /*0e50*/  F2FP.PACK_AB R34, R39, R34 ;  /* 0x000000222722723e */ /* 0x000fe400000000ff */
[----:B------:R-:W-:-:S02]  /*0e60*/  F2FP.PACK_AB R32, R37, R32 ;  /* 0x000000202520723e */ /* 0x000fc400000000ff */
[----:B------:R-:W-:Y:S02]  /*0e70*/  @P1 PRMT R24, R24, 0x5410, R54 ;  /* 0x0000541018181816 */ /* 0x000fe40000000036 */
[----:B------:R-:W-:Y:S02]  /*0e80*/  @P1 PRMT R25, R25, 0x5410, R56 ;  /* 0x0000541019191816 */ /* 0x000fe40000000038 */
[----:B------:R-:W-:Y:S02]  /*0e90*/  @P1 PRMT R26, R26, 0x5410, R58 ;  /* 0x000054101a1a1816 */ /* 0x000fe4000000003a */
[----:B------:R-:W-:Y:S02]  /*0ea0*/  @P1 PRMT R27, R27, 0x5410, R60 ;  /* 0x000054101b1b1816 */ /* 0x000fe4000000003c */
[----:B------:R-:W-:Y:S02]  /*0eb0*/  @P1 IADD3.X R39, R45, c[0x0][0x25c], RZ, P0, !PT ;  /* 0x000097002d271a10 */ /* 0x000fe400007fe4ff */
[----:B------:R-:W-:-:S02]  /*0ec0*/  @P2 PRMT R29, R29, 0x5410, R51 ;  /* 0x000054101d1d2816 */ /* 0x000fc40000000033 */
[----:B------:R-:W-:Y:S01]  /*0ed0*/  IADD3.X R37, R45, c[0x0][0x24c], RZ, P3, !PT ;  /* 0x000093002d257a10 */ /* 0x000fe20001ffe4ff */
[----:B------:R0:W-:Y:S01]  /*0ee0*/  @P1 STG.E.128 [R38.64], R24 ;  /* 0x0000001826001986 */ /* 0x0001e2000c101d04 */
[----:B------:R-:W-:Y:S02]  /*0ef0*/  @P2 PRMT R31, R31, 0x5410, R65 ;  /* 0x000054101f1f2816 */ /* 0x000fe40000000041 */
        /* <DEDUP_REMOVED lines=25> */
.L_x_783:
        /* <DEDUP_REMOVED lines=56> */
.L_x_784:
[----:B------:R-:W-:Y:S01]  /*1410*/  HFMA2.MMA R66, -RZ, RZ, 0, 5.9604644775390625e-08 ;  /* 0x00000001ff427435 */ /* 0x000fe200000001ff */
[----:B------:R-:W-:Y:S01]  /*1420*/  MOV R67, R62 ;  /* 0x0000003e00437202 */ /* 0x000fe20000000f00 */
[----:B------:R-:W-:Y:S01]  /*1430*/  IMAD.MOV.U32 R65, RZ, RZ, 0x1f ;  /* 0x0000001fff417424 */ /* 0x000fe200078e00ff */
[----:B------:R-:W-:-:S02]  /*1440*/  MOV R64, 0xffffffff ;  /* 0xffffffff00407802 */ /* 0x000fc40000000f00 */
[----:B------:R-:W-:Y:S02]  /*1450*/  MOV R34, 0x1470 ;  /* 0x0000147000227802 */ /* 0x000fe40000000f00 */
[----:B-----5:R-:W-:Y:S05]  /*1460*/  CALL.REL.NOINC `($__internal_63_$__cuda_sm70_shflsync_bfly_p) ;  /* 0x0000046000007944 */ /* 0x020fea0003c00000 */
[----:B-1----:R-:W-:Y:S01]  /*1470*/  MOV R63, R66 ;  /* 0x00000042003f7202 */ /* 0x002fe20000000f00 */
[----:B0-----:R-:W-:Y:S05]  /*1480*/  BRA `(.L_x_787) ;  /* 0xfffff3c000007947 */ /* 0x001fea000383ffff */
.L_x_785:
[----:B------:R-:W-:Y:S01]  /*1490*/  HFMA2.MMA R66, -RZ, RZ, 0, 5.9604644775390625e-08 ;  /* 0x00000001ff427435 */ /* 0x000fe200000001ff */
[----:B------:R-:W-:Y:S01]  /*14a0*/  MOV R67, R61 ;  /* 0x0000003d00437202 */ /* 0x000fe20000000f00 */
[----:B------:R-:W-:Y:S01]  /*14b0*/  IMAD.MOV.U32 R65, RZ, RZ, 0x1f ;  /* 0x0000001fff417424 */ /* 0x000fe200078e00ff */
[----:B------:R-:W-:Y:S02]  /*14c0*/  MOV R64, 0xffffffff ;  /* 0xffffffff00407802 */ /* 0x000fe40000000f00 */
[----:B------:R-:W-:Y:S02]  /*14d0*/  MOV R34, 0x14f0 ;  /* 0x000014f000227802 */ /* 0x000fe40000000f00 */
[----:B01---5:R-:W-:Y:S05]  /*14e0*/  CALL.REL.NOINC `($__internal_63_$__cuda_sm70_shflsync_bfly_p) ;  /* 0x000003e000007944 */ /* 0x023fea0003c00000 */
[----:B------:R-:W-:Y:S01]  /*14f0*/  FADD.FTZ R62, R62, R63 ;  /* 0x0000003f3e3e7221 */ /* 0x000fe20000010000 */
[----:B0-----:R-:W-:Y:S01]  /*1500*/  MOV R65, 0x1f ;  /* 0x0000001f00417802 */ /* 0x001fe20000000f00 */
[----:B-1----:R-:W-:Y:S01]  /*1510*/  FADD.FTZ R61, R61, R66 ;  /* 0x000000423d3d7221 */ /* 0x002fe20000010000 */
[----:B------:R-:W-:Y:S01]  /*1520*/  HFMA2.MMA R66, -RZ, RZ, 0, 1.1920928955078125e-07 ;  /* 0x00000002ff427435 */ /* 0x000fe200000001ff */
[----:B------:R-:W-:Y:S01]  /*1530*/  MOV R64, 0xffffffff ;  /* 0xffffffff00407802 */ /* 0x000fe20000000f00 */
[----:B------:R-:W-:Y:S01]  /*1540*/  IMAD.MOV.U32 R67, RZ, RZ, R62 ;  /* 0x000000ffff437224 */ /* 0x000fe200078e003e */
[----:B------:R-:W-:-:S03]  /*1550*/  MOV R34, 0x1570 ;  /* 0x0000157000227802 */ /* 0x000fc60000000f00 */
[----:B------:R-:W-:Y:S05]  /*1560*/  CALL.REL.NOINC `($__internal_63_$__cuda_sm70_shflsync_bfly_p) ;  /* 0x0000036000007944 */ /* 0x000fea0003c00000 */
[----:B-1----:R-:W-:Y:S01]  /*1570*/  MOV R63, R66 ;  /* 0x00000042003f7202 */ /* 0x002fe20000000f00 */
[----:B------:R-:W-:Y:S01]  /*1580*/  HFMA2.MMA R66, -RZ, RZ, 0, 1.1920928955078125e-07 ;  /* 0x00000002ff427435 */ /* 0x000fe200000001ff */
[----:B0-----:R-:W-:Y:S01]  /*1590*/  MOV R67, R61 ;  /* 0x0000003d00437202 */ /* 0x001fe20000000f00 */
[----:B------:R-:W-:Y:S01]  /*15a0*/  IMAD.MOV.U32 R64, RZ, RZ, -0x1 ;  /* 0xffffffffff407424 */ /* 0x000fe200078e00ff */
[----:B------:R-:W-:-:S02]  /*15b0*/  MOV R65, 0x1f ;  /* 0x0000001f00417802 */ /* 0x000fc40000000f00 */
[----:B------:R-:W-:Y:S02]  /*15c0*/  MOV R34, 0x15e0 ;  /* 0x000015e000227802 */ /* 0x000fe40000000f00 */
[----:B------:R-:W-:Y:S05]  /*15d0*/  CALL.REL.NOINC `($__internal_63_$__cuda_sm70_shflsync_bfly_p) ;  /* 0x000002f000007944 */ /* 0x000fea0003c00000 */
[----:B------:R-:W-:Y:S01]  /*15e0*/  FADD.FTZ R62, R63, R62 ;  /* 0x0000003e3f3e7221 */ /* 0x000fe20000010000 */
[----:B0-----:R-:W-:Y:S01]  /*15f0*/  MOV R65, 0x1f ;  /* 0x0000001f00417802 */ /* 0x001fe20000000f00 */
[----:B-1----:R-:W-:Y:S01]  /*1600*/  FADD.FTZ R61, R61, R66 ;  /* 0x000000423d3d7221 */ /* 0x002fe20000010000 */
[----:B------:R-:W-:Y:S01]  /*1610*/  HFMA2.MMA R66, -RZ, RZ, 0, 2.384185791015625e-07 ;  /* 0x00000004ff427435 */ /* 0x000fe200000001ff */
[----:B------:R-:W-:Y:S02]  /*1620*/  MOV R64, 0xffffffff ;  /* 0xffffffff00407802 */ /* 0x000fe40000000f00 */
[----:B------:R-:W-:Y:S02]  /*1630*/  MOV R67, R62 ;  /* 0x0000003e00437202 */ /* 0x000fe40000000f00 */
[----:B------:R-:W-:Y:S02]  /*1640*/  MOV R34, 0x1660 ;  /* 0x0000166000227802 */ /* 0x000fe40000000f00 */
[----:B------:R-:W-:Y:S05]  /*1650*/  CALL.REL.NOINC `($__internal_63_$__cuda_sm70_shflsync_bfly_p) ;  /* 0x0000027000007944 */ /* 0x000fea0003c00000 */
[----:B-1----:R-:W-:Y:S01]  /*1660*/  IMAD.MOV.U32 R63, RZ, RZ, R66 ;  /* 0x000000ffff3f7224 */ /* 0x002fe200078e0042 */
[----:B------:R-:W-:Y:S01]  /*1670*/  HFMA2.MMA R66, -RZ, RZ, 0, 2.384185791015625e-07 ;  /* 0x00000004ff427435 */ /* 0x000fe200000001ff */
[----:B0-----:R-:W-:-:S02]  /*1680*/  MOV R67, R61 ;  /* 0x0000003d00437202 */ /* 0x001fc40000000f00 */
[----:B------:R-:W-:Y:S02]  /*1690*/  MOV R65, 0x1f ;  /* 0x0000001f00417802 */ /* 0x000fe40000000f00 */
[----:B------:R-:W-:Y:S02]  /*16a0*/  MOV R64, 0xffffffff ;  /* 0xffffffff00407802 */ /* 0x000fe40000000f00 */
[----:B------:R-:W-:Y:S02]  /*16b0*/  MOV R34, 0x16d0 ;  /* 0x000016d000227802 */ /* 0x000fe40000000f00 */
[----:B------:R-:W-:Y:S05]  /*16c0*/  CALL.REL.NOINC `($__internal_63_$__cuda_sm70_shflsync_bfly_p) ;  /* 0x0000020000007944 */ /* 0x000fea0003c00000 */
[----:B------:R-:W-:Y:S01]  /*16d0*/  FADD.FTZ R62, R63, R62 ;  /* 0x0000003e3f3e7221 */ /* 0x000fe20000010000 */
[----:B0-----:R-:W-:Y:S01]  /*16e0*/  HFMA2.MMA R65, -RZ, RZ, 0, 1.847743988037109375e-06 ;  /* 0x0000001fff417435 */ /* 0x001fe200000001ff */
[----:B-1----:R-:W-:Y:S01]  /*16f0*/  FADD.FTZ R61, R61, R66 ;  /* 0x000000423d3d7221 */ /* 0x002fe20000010000 */
[----:B------:R-:W-:Y:S01]  /*1700*/  MOV R64, 0xffffffff ;  /* 0xffffffff00407802 */ /* 0x000fe20000000f00 */
[----:B------:R-:W-:Y:S01]  /*1710*/  IMAD.MOV.U32 R66, RZ, RZ, 0x8 ;  /* 0x00000008ff427424 */ /* 0x000fe200078e00ff */
[----:B------:R-:W-:Y:S02]  /*1720*/  MOV R67, R62 ;  /* 0x0000003e00437202 */ /* 0x000fe40000000f00 */
[----:B------:R-:W-:-:S02]  /*1730*/  MOV R34, 0x1750 ;  /* 0x0000175000227802 */ /* 0x000fc40000000f00 */
[----:B------:R-:W-:Y:S05]  /*1740*/  CALL.REL.NOINC `($__internal_63_$__cuda_sm70_shflsync_bfly_p) ;  /* 0x0000018000007944 */ /* 0x000fea0003c00000 */
[----:B-1----:R-:W-:Y:S01]  /*1750*/  MOV R63, R66 ;  /* 0x00000042003f7202 */ /* 0x002fe20000000f00 */
[----:B------:R-:W-:Y:S01]  /*1760*/  HFMA2.MMA R66, -RZ, RZ, 0, 4.76837158203125e-07 ;  /* 0x00000008ff427435 */ /* 0x000fe200000001ff */
[----:B0-----:R-:W-:Y:S01]  /*1770*/  IMAD.MOV.U32 R67, RZ, RZ, R61 ;  /* 0x000000ffff437224 */ /* 0x001fe200078e003d */
[----:B------:R-:W-:-:S02]  /*1780*/  MOV R65, 0x1f ;  /* 0x0000001f00417802 */ /* 0x000fc40000000f00 */
[----:B------:R-:W-:Y:S02]  /*1790*/  MOV R64, 0xffffffff ;  /* 0xffffffff00407802 */ /* 0x000fe40000000f00 */
[----:B------:R-:W-:Y:S02]  /*17a0*/  MOV R34, 0x17c0 ;  /* 0x000017c000227802 */ /* 0x000fe40000000f00 */
[----:B------:R-:W-:Y:S05]  /*17b0*/  CALL.REL.NOINC `($__internal_63_$__cuda_sm70_shflsync_bfly_p) ;  /* 0x0000011000007944 */ /* 0x000fea0003c00000 */
[----:B------:R-:W-:Y:S01]  /*17c0*/  FADD.FTZ R62, R63, R62 ;  /* 0x0000003e3f3e7221 */ /* 0x000fe20000010000 */
[----:B0-----:R-:W-:Y:S01]  /*17d0*/  MOV R64, 0xffffffff ;  /* 0xffffffff00407802 */ /* 0x001fe20000000f00 */
[----:B-1----:R-:W-:Y:S01]  /*17e0*/  FADD.FTZ R61, R61, R66 ;  /* 0x000000423d3d7221 */ /* 0x002fe20000010000 */
[----:B------:R-:W-:Y:S01]  /*17f0*/  HFMA2.MMA R66, -RZ, RZ, 0, 9.5367431640625e-07 ;  /* 0x00000010ff427435 */ /* 0x000fe200000001ff */
[----:B------:R-:W-:Y:S01]  /*1800*/  IMAD.MOV.U32 R65, RZ, RZ, 0x1f ;  /* 0x0000001fff417424 */ /* 0x000fe200078e00ff */
[----:B------:R-:W-:Y:S02]  /*1810*/  MOV R67, R62 ;  /* 0x0000003e00437202 */ /* 0x000fe40000000f00 */
[----:B------:R-:W-:Y:S02]  /*1820*/  MOV R34, 0x1840 ;  /* 0x0000184000227802 */ /* 0x000fe40000000f00 */
[----:B------:R-:W-:Y:S05]  /*1830*/  CALL.REL.NOINC `($__internal_63_$__cuda_sm70_shflsync_bfly_p) ;  /* 0x0000009000007944 */ /* 0x000fea0003c00000 */
[----:B0-----:R-:W-:Y:S01]  /*1840*/  HFMA2.MMA R65, -RZ, RZ, 0, 1.847743988037109375e-06 ;  /* 0x0000001fff417435 */ /* 0x001fe200000001ff */
[----:B-1----:R-:W-:Y:S01]  /*1850*/  MOV R63, R66 ;  /* 0x00000042003f7202 */ /* 0x002fe20000000f00 */
[----:B------:R-:W-:Y:S01]  /*1860*/  IMAD.MOV.U32 R66, RZ, RZ, 0x10 ;  /* 0x00000010ff427424 */ /* 0x000fe200078e00ff */
[----:B------:R-:W-:-:S02]  /*1870*/  MOV R67, R61 ;  /* 0x0000003d00437202 */ /* 0x000fc40000000f00 */
[----:B------:R-:W-:Y:S02]  /*1880*/  MOV R64, 0xffffffff ;  /* 0xffffffff00407802 */ /* 0x000fe40000000f00 */
[----:B------:R-:W-:Y:S02]  /*1890*/  MOV R34, 0x18b0 ;  /* 0x000018b000227802 */ /* 0x000fe40000000f00 */
[----:B------:R-:W-:Y:S05]  /*18a0*/  CALL.REL.NOINC `($__internal_63_$__cuda_sm70_shflsync_bfly_p) ;  /* 0x0000002000007944 */ /* 0x000fea0003c00000 */
[----:B-1----:R-:W-:Y:S01]  /*18b0*/  MOV R34, R66 ;  /* 0x0000004200227202 */ /* 0x002fe20000000f00 */
[----:B0-----:R-:W-:Y:S05]  /*18c0*/  BRA `(.L_x_788) ;  /* 0xfffff0a000007947 */ /* 0x001fea000383ffff */
        .weak           $__internal_63_$__cuda_sm70_shflsync_bfly_p
        .type           $__internal_63_$__cuda_sm70_shflsync_bfly_p,@function
        .size           $__internal_63_$__cuda_sm70_shflsync_bfly_p,(.L_x_1598 - $__internal_63_$__cuda_sm70_shflsync_bfly_p)
$__internal_63_$__cuda_sm70_shflsync_bfly_p:
[----:B------:R-:W-:Y:S01]  /*18d0*/  HFMA2.MMA R35, -RZ, RZ, 0, 0 ;  /* 0x00000000ff237435 */ /* 0x000fe200000001ff */
[----:B------:R-:W-:Y:S04]  /*18e0*/  WARPSYNC R64 ;  /* 0x0000004000007348 */ /* 0x000fe80003800000 */
[----:B------:R0:W1:Y:S01]  /*18f0*/  SHFL.BFLY PT, R66, R67, R66, R65 ;  /* 0x0c00004243427389 */ /* 0x00006200000e0041 */
[----:B------:R-:W-:Y:S05]  /*1900*/  RET.REL.NODEC R34 `(_ZN10layer_norm31ln_parallel_residual_bwd_kernelINS_13Kernel_traitsIf6__halfS2_S2_fjLj256ELj1ELj4ELj1ELj16ENS_18Kernel_traits_baseILj256EfS2_S2_S2_fjLj128EEEEELb0ELb1ELb1EEEvNS_9BwdParamsE) ;  /* 0xffffe6f022007950 */ /* 0x000fea0003c3ffff */
.L_x_789:
        /* <DEDUP_REMOVED lines=15> */
.L_x_1598:


//--------------------- .text._ZN10layer_norm31ln_parallel_residual_bwd_kernelINS_13Kernel_traitsIf6__halfS2_S2_fjLj256ELj1ELj4ELj1ELj16ENS_18Kernel_traits_baseILj256EfS2_S2_S2_fjLj128EEEEELb1ELb0ELb0EEEvNS_9BwdParamsE --------------------------
	.section	.text._ZN10layer_norm31ln_parallel_residual_bwd_kernelINS_13Kernel_traitsIf6__halfS2_S2_fjLj256ELj1ELj4ELj1ELj16ENS_18Kernel_traits_baseILj256EfS2_S2_S2_fjLj128EEEEELb1ELb0ELb0EEEvNS_9BwdParamsE,"ax",@progbits
	.sectioninfo	@"SHI_REGISTERS=119"
	.align	128
        .global         _ZN10layer_norm31ln_parallel_residual_bwd_kernelINS_13Kernel_traitsIf6__halfS2_S2_fjLj256ELj1ELj4ELj1ELj16ENS_18Kernel_traits_baseILj256EfS2_S2_S2_fjLj128EEEEELb1ELb0ELb0EEEvNS_9BwdParamsE
        .type           _ZN10layer_norm31ln_parallel_residual_bwd_kernelINS_13Kernel_traitsIf6__halfS2_S2_fjLj256ELj1ELj4ELj1ELj16ENS_18Kernel_traits_baseILj256EfS2_S2_S2_fjLj128EEEEELb1ELb0ELb0EEEvNS_9BwdParamsE,@function
        .size           _ZN10layer_norm31ln_parallel_residual_bwd_kernelINS_13Kernel_traitsIf6__halfS2_S2_fjLj256ELj1ELj4ELj1ELj16ENS_18Kernel_traits_baseILj256EfS2_S2_S2_fjLj128EEEEELb1ELb0ELb0EEEvNS_9BwdParamsE,(.L_x_1599 - _ZN10layer_norm31ln_parallel_residual_bwd_kernelINS_13Kernel_traitsIf6__halfS2_S2_fjLj256ELj1ELj4ELj1ELj16ENS_18Kernel_traits_baseILj256EfS2_S2_S2_fjLj128EEEEELb1ELb0ELb0EEEvNS_9BwdParamsE)
        .other          _ZN10layer_norm31ln_parallel_residual_bwd_kernelINS_13Kernel_traitsIf6__halfS2_S2_fjLj256ELj1ELj4ELj1ELj16ENS_18Kernel_traits_baseILj256EfS2_S2_S2_fjLj128EEEEELb1ELb0ELb0EEEvNS_9BwdParamsE,@"STO_CUDA_ENTRY STV_DEFAULT"
_ZN10layer_norm31ln_parallel_residual_bwd_kernelINS_13Kernel_traitsIf6__halfS2_S2_fjLj256ELj1ELj4ELj1ELj16ENS_18Kernel_traits_baseILj256EfS2_S2_S2_fjLj128EEEEELb1ELb0ELb0EEEvNS_9BwdParamsE:
.text._ZN10layer_norm31ln_parallel_residual_bwd_kernelINS_13Kernel_traitsIf6__halfS2_S2_fjLj256ELj1ELj4ELj1ELj16ENS_18Kernel_traits_baseILj256EfS2_S2_S2_fjLj128EEEEELb1ELb0ELb0EEEvNS_9BwdParamsE:
        /* <DEDUP_REMOVED lines=40> */
.L_x_797:
[----:B------:R-:W-:-:S04]  /*0280*/  IMAD.MOV.U32 R69, RZ, RZ, 0x4 ;  /* 0x00000004ff457424 */ /* 0x000fc800078e00ff */
        /* <DEDUP_REMOVED lines=18> */
[----:B------:R-:W3:Y:S01]  /*03b0*/  LDG.E.128 R72, [R72.64] ;  /* 0x0000000448487981 */ /* 0x000ee2000c1e1d00 */
[----:B------:R-:W-:-:S04]  /*03c0*/  IMAD.WIDE.U32 R68, R3, R64, c[0x0][0x208] ;  /* 0x0000820003447625 */ /* 0x000fc800078e0040 */
[----:B------:R-:W-:Y:S02]  /*03d0*/  IMAD.WIDE.U32 R64, R3, R64, c[0x0][0x210] ;  /* 0x0000840003407625 */ /* 0x000fe400078e0040 */
[----:B------:R-:W4:Y:S03]  /*03e0*/  LDG.E.128 R68, [R68.64] ;  /* 0x0000000444447981 */ /* 0x000f26000c1e1d00 */
[C---:B------:R-:W-:Y:S01]  /*03f0*/  @P0 IADD3 R80, P1, R78.reuse, c[0x0][0x198], RZ ;  /* 0x000066004e500a10 */ /* 0x040fe20007f3e0ff */
[----:B-1----:R-:W4:Y:S03]  /*0400*/  LDG.E.128 R64, [R64.64] ;  /* 0x0000000440407981 */ /* 0x002f26000c1e1d00 */
        /* <DEDUP_REMOVED lines=13> */
[----:B------:R-:W-:Y:S02]  /*04e0*/  HADD2.F32 R87, -RZ, R73.H0_H0 ;  /* 0x20000049ff577230 */ /* 0x000fe40000004100 */
[----:B------:R-:W-:Y:S01]  /*04f0*/  HADD2.F32 R99, -RZ, R75.H0_H0 ;  /* 0x2000004bff637230 */ /* 0x000fe20000004100 */
[----:B-1----:R-:W-:Y:S01]  /*0500*/  FADD.FTZ R83, R77, -R84 ;  /* 0x800000544d537221 */ /* 0x002fe20000010000 */
[----:B------:R-:W-:Y:S01]  /*0510*/  HADD2.F32 R109, -RZ, R73.H1_H1 ;  /* 0x30000049ff6d7230 */ /* 0x000fe20000004100 */
[C---:B------:R-:W-:Y:S01]  /*0520*/  FADD.FTZ R77, -R84.reuse, R87 ;  /* 0x00000057544d7221 */ /* 0x040fe20000010100 */
[----:B------:R-:W-:Y:S01]  /*0530*/  HADD2.F32 R85, -RZ, R72.H1_H1 ;  /* 0x30000048ff557230 */ /* 0x000fe20000004100 */
[C---:B------:R-:W-:Y:S01]  /*0540*/  FADD.FTZ R87, -R84.reuse, R99 ;  /* 0x0000006354577221 */ /* 0x040fe20000010100 */
[--C-:B------:R-:W-:Y:S01]  /*0550*/  HADD2.F32 R73, -RZ, R74.reuse.H0_H0 ;  /* 0x2000004aff497230 */ /* 0x100fe20000004100 */
[----:B------:R-:W-:Y:S01]  /*0560*/  FADD.FTZ R109, -R84, R109 ;  /* 0x0000006d546d7221 */ /* 0x000fe20000010100 */
[----:B------:R-:W-:Y:S01]  /*0570*/  HADD2.F32 R89, -RZ, R74.H1_H1 ;  /* 0x3000004aff597230 */ /* 0x000fe20000004100 */
[----:B-----5:R-:W-:Y:S01]  /*0580*/  FMUL.FTZ R87, R76, R87 ;  /* 0x000000574c577220 */ /* 0x020fe20000410000 */
[--C-:B----4-:R-:W-:Y:S01]  /*0590*/  HADD2.F32 R113, -RZ, R68.reuse.H0_H0 ;  /* 0x20000044ff717230 */ /* 0x110fe20000004100 */
[----:B------:R-:W-:Y:S01]  /*05a0*/  FADD.FTZ R73, -R84, R73 ;  /* 0x0000004954497221 */ /* 0x000fe20000010100 */
[----:B------:R-:W-:Y:S01]  /*05b0*/  HADD2.F32 R74, -RZ, R68.H1_H1 ;  /* 0x30000044ff4a7230 */ /* 0x000fe20000004100 */
[C---:B------:R-:W-:Y:S01]  /*05c0*/  FMUL.FTZ R83, R76.reuse, R83 ;  /* 0x000000534c537220 */ /* 0x040fe20000410000 */
[--C-:B------:R-:W-:Y:S01]  /*05d0*/  HADD2.F32 R111, -RZ, R69.reuse.H0_H0 ;  /* 0x20000045ff6f7230 */ /* 0x100fe20000004100 */
[----:B------:R-:W-:Y:S01]  /*05e0*/  FMUL.FTZ R73, R76, R73 ;  /* 0x000000494c497220 */ /* 0x000fe20000410000 */
[----:B------:R-:W-:Y:S01]  /*05f0*/  HADD2.F32 R72, -RZ, R69.H1_H1 ;  /* 0x30000045ff487230 */ /* 0x000fe20000004100 */
[C---:B------:R-:W-:Y:S01]  /*0600*/  @P0 PRMT R94, R80.reuse, 0x7610, R94 ;  /* 0x00007610505e0816 */ /* 0x040fe2000000005e */
[--C-:B------:R-:W-:Y:S01]  /*0610*/  HADD2.F32 R103, -RZ, R70.reuse.H0_H0 ;  /* 0x20000046ff677230 */ /* 0x100fe20000004100 */
[----:B------:R-:W-:Y:S01]  /*0620*/  FADD.FTZ R17, R17, R74 ;  /* 0x0000004a11117221 */ /* 0x000fe20000010000 */
[----:B------:R-:W-:Y:S01]  /*0630*/  HADD2.F32 R86, -RZ, R70.H1_H1 ;  /* 0x30000046ff567230 */ /* 0x000fe20000004100 */
[----:B------:R-:W-:Y:S01]  /*0640*/  @P0 PRMT R93, R81, 0x7610, R93 ;  /* 0x00007610515d0816 */ /* 0x000fe2000000005d */
[--C-:B------:R-:W-:Y:S01]  /*0650*/  HADD2.F32 R69, -RZ, R71.reuse.H0_H0 ;  /* 0x20000047ff457230 */ /* 0x100fe20000004100 */
[--C-:B------:R-:W-:Y:S01]  /*0660*/  SHF.R.U32.HI R108, RZ, 0x18, R79.reuse ;  /* 0x00000018ff6c7819 */ /* 0x100fe2000001164f */
[----:B------:R-:W-:Y:S01]  /*0670*/  HADD2.F32 R68, -RZ, R71.H1_H1 ;  /* 0x30000047ff447230 */ /* 0x000fe20000004100 */
[--C-:B------:R-:W-:Y:S01]  /*0680*/  SHF.R.U32.HI R107, RZ, 0x10, R79.reuse ;  /* 0x00000010ff6b7819 */ /* 0x100fe2000001164f */
[--C-:B------:R-:W-:Y:S01]  /*0690*/  HADD2.F32 R71, -RZ, R64.reuse.H0_H0 ;  /* 0x20000040ff477230 */ /* 0x100fe20000004100 */
[----:B------:R-:W-:Y:S01]  /*06a0*/  SHF.R.U32.HI R104, RZ, 0x8, R79 ;  /* 0x00000008ff687819 */ /* 0x000fe2000001164f */
[----:B------:R-:W-:Y:S01]  /*06b0*/  HADD2.F32 R70, -RZ, R64.H1_H1 ;  /* 0x30000040ff467230 */ /* 0x000fe20000004100 */
[----:B------:R-:W-:Y:S01]  /*06c0*/  @P0 SHF.R.U64 R64, R80, 0x8, R81 ;  /* 0x0000000850400819 */ /* 0x000fe20000001251 */
[--C-:B------:R-:W-:Y:S01]  /*06d0*/  HADD2.F32 R99, -RZ, R65.reuse.H0_H0 ;  /* 0x20000041ff637230 */ /* 0x100fe20000004100 */
[----:B------:R-:W-:Y:S01]  /*06e0*/  SHF.R.U64 R102, R78, 0x18, R79 ;  /* 0x000000184e667819 */ /* 0x000fe2000000124f */
[----:B------:R-:W-:Y:S01]  /*06f0*/  HADD2.F32 R98, -RZ, R65.H1_H1 ;  /* 0x30000041ff627230 */ /* 0x000fe20000004100 */
[----:B------:R-:W-:Y:S01]  /*0700*/  @P0 SHF.R.U64 R65, R80, 0x10, R81 ;  /* 0x0000001050410819 */ /* 0x000fe20000001251 */
[----:B------:R-:W-:Y:S01]  /*0710*/  HADD2.F32 R101, -RZ, R75.H1_H1 ;  /* 0x3000004bff657230 */ /* 0x000fe20000004100 */
[----:B------:R-:W-:Y:S01]  /*0720*/  @P0 PRMT R96, R64, 0x7610, R96 ;  /* 0x0000761040600816 */ /* 0x000fe20000000060 */
[C---:B------:R-:W-:Y:S01]  /*0730*/  FADD.FTZ R75, -R84.reuse, R85 ;  /* 0x00000055544b7221 */ /* 0x040fe20000010100 */
[----:B------:R-:W-:Y:S01]  /*0740*/  @P0 PRMT R95, R65, 0x7610, R95 ;  /* 0x00007610415f0816 */ /* 0x000fe2000000005f */
[--C-:B------:R-:W-:Y:S01]  /*0750*/  HADD2.F32 R105, -RZ, R67.reuse.H0_H0 ;  /* 0x20000043ff697230 */ /* 0x100fe20000004100 */
[--C-:B------:R-:W-:Y:S01]  /*0760*/  @P0 SHF.R.U32.HI R64, RZ, 0x8, R81.reuse ;  /* 0x00000008ff400819 */ /* 0x100fe20000011651 */
[----:B------:R-:W-:Y:S01]  /*0770*/  HADD2.F32 R106, -RZ, R67.H1_H1 ;  /* 0x30000043ff6a7230 */ /* 0x000fe20000004100 */
[----:B------:R-:W-:Y:S01]  /*0780*/  @P0 SHF.R.U32.HI R65, RZ, 0x10, R81 ;  /* 0x00000010ff410819 */ /* 0x000fe20000011651 */
[----:B------:R-:W-:Y:S01]  /*0790*/  FADD.FTZ R85, -R84, R89 ;  /* 0x0000005954557221 */ /* 0x000fe20000010100 */
[----:B------:R-:W-:Y:S01]  /*07a0*/  @P0 SHF.R.U64 R80, R80, 0x18, R81 ;  /* 0x0000001850500819 */ /* 0x000fe20000001251 */
[----:B------:R-:W-:Y:S01]  /*07b0*/  FADD.FTZ R89, -R84, R101 ;  /* 0x0000006554597221 */ /* 0x000fe20000010100 */
[----:B------:R-:W-:Y:S01]  /*07c0*/  @P0 PRMT R91, R64, 0x7610, R91 ;  /* 0x00007610405b0816 */ /* 0x000fe2000000005b */
[--C-:B------:R-:W-:Y:S01]  /*07d0*/  HADD2.F32 R101, -RZ, R66.reuse.H0_H0 ;  /* 0x20000042ff657230 */ /* 0x100fe20000004100 */
[----:B------:R-:W-:Y:S01]  /*07e0*/  @P0 PRMT R90, R65, 0x7610, R90 ;  /* 0x00007610415a0816 */ /* 0x000fe2000000005a */
[----:B------:R-:W-:Y:S01]  /*07f0*/  HADD2.F32 R100, -RZ, R66.H1_H1 ;  /* 0x30000042ff647230 */ /* 0x000fe20000004100 */
[----:B------:R-:W-:Y:S01]  /*0800*/  @P0 PRMT R92, R80, 0x7610, R92 ;  /* 0x00007610505c0816 */ /* 0x000fe2000000005c */
[----:B------:R-:W-:Y:S01]  /*0810*/  FMUL.FTZ R80, R76, R75 ;  /* 0x0000004b4c507220 */ /* 0x000fe20000410000 */
[----:B------:R-:W-:Y:S01]  /*0820*/  MOV R67, R79 ;  /* 0x0000004f00437202 */ /* 0x000fe20000000f00 */
[----:B------:R-:W-:Y:S01]  /*0830*/  IMAD.MOV.U32 R66, RZ, RZ, R78 ;  /* 0x000000ffff427224 */ /* 0x000fe200078e004e */
[----:B------:R-:W-:Y:S01]  /*0840*/  SHF.R.U64 R65, R78, 0x10, R79 ;  /* 0x000000104e417819 */ /* 0x000fe2000000124f */
[----:B------:R-:W-:Y:S01]  /*0850*/  FFMA.FTZ R9, R80, R74, R9 ;  /* 0x0000004a50097223 */ /* 0x000fe20000010009 */
[----:B------:R-:W-:Y:S01]  /*0860*/  SHF.R.U64 R64, R78, 0x8, R79 ;  /* 0x000000084e407819 */ /* 0x000fe2000000124f */
[----:B------:R-:W-:Y:S01]  /*0870*/  FMUL.FTZ R79, R45, R70 ;  /* 0x000000462d4f7220 */ /* 0x000fe20000410000 */
[----:B------:R-:W-:Y:S01]  /*0880*/  @P0 SHF.R.U32.HI R81, RZ, 0x18, R81 ;  /* 0x00000018ff510819 */ /* 0x000fe20000011651 */
[----:B------:R-:W-:-:S02]  /*0890*/  FMUL.FTZ R78, R76, R109 ;  /* 0x0000006d4c4e7220 */ /* 0x000fc40000410000 */
[----:B------:R-:W-:Y:S01]  /*08a0*/  FFMA.FTZ R79, R53, R74, R79 ;  /* 0x0000004a354f7223 */ /* 0x000fe2000001004f */
[----:B------:R-:W-:Y:S01]  /*08b0*/  @P0 PRMT R88, R81, 0x7610, R88 ;  /* 0x0000761051580816 */ /* 0x000fe20000000058 */
[----:B------:R-:W-:Y:S02]  /*08c0*/  FMUL.FTZ R74, R47, R98 ;  /* 0x000000622f4a7220 */ /* 0x000fe40000410000 */
[----:B------:R-:W-:Y:S02]  /*08d0*/  FADD.FTZ R19, R19, R72 ;  /* 0x0000004813137221 */ /* 0x000fe40000010000 */
[-C--:B------:R-:W-:Y:S02]  /*08e0*/  FFMA.FTZ R74, R55, R72.reuse, R74 ;  /* 0x00000048374a7223 */ /* 0x080fe4000001004a */
[----:B------:R-:W-:Y:S02]  /*08f0*/  FFMA.FTZ R11, R78, R72, R11 ;  /* 0x000000484e0b7223 */ /* 0x000fe4000001000b */
[----:B------:R-:W-:-:S02]  /*0900*/  FMUL.FTZ R72, R40, R101 ;  /* 0x0000006528487220 */ /* 0x000fc40000410000 */
[----:B------:R-:W-:Y:S02]  /*0910*/  FMUL.FTZ R82, R41, R100 ;  /* 0x0000006429527220 */ /* 0x000fe40000410000 */
[----:B------:R-:W-:Y:S02]  /*0920*/  FMUL.FTZ R84, R76, R85 ;  /* 0x000000554c547220 */ /* 0x000fe40000410000 */
[----:B------:R-:W-:Y:S02]  /*0930*/  FMUL.FTZ R81, R44, R71 ;  /* 0x000000472c517220 */ /* 0x000fe40000410000 */
        /* <DEDUP_REMOVED lines=8> */
[----:B------:R-:W-:-:S02]  /*09c0*/  FMUL.FTZ R86, R76, R89 ;  /* 0x000000594c567220 */ /* 0x000fc40000410000 */
[----:B------:R-:W-:Y:S02]  /*09d0*/  FFMA.FTZ R81, R52, R113, R81 ;  /* 0x0000007134517223 */ /* 0x000fe40000010051 */
[----:B------:R-:W-:Y:S02]  /*09e0*/  FADD.FTZ R38, R38, R69 ;  /* 0x0000004526267221 */ /* 0x000fe40000010000 */
[-C--:B------:R-:W-:Y:S02]  /*09f0*/  FFMA.FTZ R85, R50, R69.reuse, R85 ;  /* 0x0000004532557223 */ /* 0x080fe40000010055 */
[----:B------:R-:W-:Y:S02]  /*0a00*/  FFMA.FTZ R14, R87, R69, R14 ;  /* 0x00000045570e7223 */ /* 0x000fe4000001000e */
[----:B------:R-:W-:Y:S02]  /*0a10*/  FADD.FTZ R39, R39, R68 ;  /* 0x0000004427277221 */ /* 0x000fe40000010000 */
[-CC-:B------:R-:W-:Y:S01]  /*0a20*/  FFMA.FTZ R89, R51, R68.reuse, R103.reuse ;  /* 0x0000004433597223 */ /* 0x180fe20000010067 */
[----:B------:R-:W-:Y:S01]  /*0a30*/  PRMT R103, R65, 0x7610, R103 ;  /* 0x0000761041677816 */ /* 0x000fe20000000067 */
[----:B------:R-:W-:-:S02]  /*0a40*/  FFMA.FTZ R15, R86, R68, R15 ;  /* 0x00000044560f7223 */ /* 0x000fc4000001000f */
[----:B------:R-:W-:Y:S02]  /*0a50*/  FMUL.FTZ R75, R46, R99 ;  /* 0x000000632e4b7220 */ /* 0x000fe40000410000 */
[----:B------:R-:W-:Y:S02]  /*0a60*/  FADD.FTZ R68, RZ, R81 ;  /* 0x00000051ff447221 */ /* 0x000fe40000010000 */
[----:B------:R-:W-:Y:S02]  /*0a70*/  FFMA.FTZ R69, R83, R81, RZ ;  /* 0x0000005153457223 */ /* 0x000fe400000100ff */
[----:B------:R-:W-:Y:S02]  /*0a80*/  FADD.FTZ R25, R25, R70 ;  /* 0x0000004619197221 */ /* 0x000fe40000010000 */
[----:B------:R-:W-:Y:S02]  /*0a90*/  FFMA.FTZ R33, R80, R70, R33 ;  /* 0x0000004650217223 */ /* 0x000fe40000010021 */
[----:B------:R-:W-:-:S02]  /*0aa0*/  FMUL.FTZ R77, R76, R77 ;  /* 0x0000004d4c4d7220 */ /* 0x000fc40000410000 */
        /* <DEDUP_REMOVED lines=15> */
[--C-:B------:R-:W-:Y:S02]  /*0ba0*/  FADD.FTZ R20, R20, R101.reuse ;  /* 0x0000006514147221 */ /* 0x100fe40000010000 */
[----:B------:R-:W-:Y:S01]  /*0bb0*/  FFMA.FTZ R28, R73, R101, R28 ;  /* 0x00000065491c7223 */ /* 0x000fe2000001001c */
[----:B------:R-:W-:Y:S01]  /*0bc0*/  PRMT R101, R67, 0x7610, R101 ;  /* 0x0000761043657816 */ /* 0x000fe20000000065 */
[----:B------:R-:W-:-:S02]  /*0bd0*/  FADD.FTZ R21, R21, R100 ;  /* 0x0000006415157221 */ /* 0x000fc40000010000 */
[----:B------:R-:W-:Y:S01]  /*0be0*/  FFMA.FTZ R29, R84, R100, R29 ;  /* 0x00000064541d7223 */ /* 0x000fe2000001001d */
[----:B------:R-:W-:Y:S01]  /*0bf0*/  PRMT R100, R104, 0x7610, R100 ;  /* 0x0000761068647816 */ /* 0x000fe20000000064 */
[--C-:B------:R-:W-:Y:S01]  /*0c00*/  FADD.FTZ R22, R22, R105.reuse ;  /* 0x0000006916167221 */ /* 0x100fe20000010000 */
[----:B------:R-:W-:Y:S01]  /*0c10*/  PRMT R104, R64, 0x7610, R104 ;  /* 0x0000761040687816 */ /* 0x000fe20000000068 */
[----:B------:R-:W-:Y:S01]  /*0c20*/  FFMA.FTZ R30, R87, R105, R30 ;  /* 0x00000069571e7223 */ /* 0x000fe2000001001e */
[----:B------:R-:W-:Y:S01]  /*0c30*/  PRMT R105, R66, 0x7610, R105 ;  /* 0x0000761042697816 */ /* 0x000fe20000000069 */
[--C-:B------:R-:W-:Y:S02]  /*0c40*/  FADD.FTZ R26, R26, R99.reuse ;  /* 0x000000631a1a7221 */ /* 0x100fe40000010000 */
        /* <DEDUP_REMOVED lines=13> */
.L_x_792:
[----:B-1----:R-:W-:Y:S05]  /*0d20*/  BSYNC B0 ;  /* 0x0000000000007941 */ /* 0x002fea0003800000 */
.L_x_791:
[----:B------:R-:W-:Y:S05]  /*0d30*/  BRA.DIV ~URZ, `(.L_x_793) ;  /* 0x000012e27f007947 */ /* 0x000fea000b800000 */
[----:B------:R1:W2:Y:S02]  /*0d40*/  SHFL.BFLY PT, R69, R66, 0x1, 0x1f ;  /* 0x0c201f0042457f89 */ /* 0x0002a400000e0000 */
.L_x_800:
        /* <DEDUP_REMOVED lines=18> */
.L_x_801:
[----:B------:R-:W-:Y:S01]  /*0e70*/  BSSY B0, `(.L_x_795) ;  /* 0x000008c000007945 */ /* 0x000fe20003800000 */
[----:B------:R-:W-:Y:S05]  /*0e80*/  @!P3 BRA `(.L_x_796) ;  /* 0x000008a00000b947 */ /* 0x000fea0003800000 */
[----:B---3--:R-:W-:Y:S01]  /*0e90*/  FADD.FTZ R70, R70, R67 ;  /* 0x0000004346467221 */ /* 0x008fe20000010000 */
[----:B0-----:R-:W-:Y:S01]  /*0ea0*/  ISETP.NE.AND P1, PT, R97, RZ, PT ;  /* 0x000000ff6100720c */ /* 0x001fe20003f25270 */
[----:B--2---:R-:W-:Y:S01]  /*0eb0*/  FADD.FTZ R64, R64, R71 ;  /* 0x0000004740407221 */ /* 0x004fe20000010000 */
[----:B------:R-:W-:Y:S01]  /*0ec0*/  ISETP.NE.U32.AND P0, PT, RZ, c[0x0][0x218], PT ;  /* 0x00008600ff007a0c */ /* 0x000fe20003f05070 */
[----:B------:R-:W-:Y:S01]  /*0ed0*/  FMUL.FTZ R70, R70, c[0x0][0x1e0] ;  /* 0x0000780046467a20 */ /* 0x000fe20000410000 */
[----:B------:R-:W-:Y:S01]  /*0ee0*/  LOP3.LUT P2, RZ, R100, 0xff, RZ, 0xc0, !PT ;  /* 0x000000ff64ff7812 */ /* 0x000fe2000784c0ff */
[----:B------:R-:W-:Y:S01]  /*0ef0*/  FMUL.FTZ R110, R64, c[0x0][0x1e0] ;  /* 0x00007800406e7a20 */ /* 0x000fe20000410000 */
[----:B------:R-:W-:Y:S01]  /*0f00*/  LOP3.LUT P5, RZ, R103, 0xff, RZ, 0xc0, !PT ;  /* 0x000000ff67ff7812 */ /* 0x000fe200078ac0ff */
[----:B------:R-:W-:Y:S01]  /*0f10*/  HFMA2.MMA R116, -RZ, RZ, 0, 9.5367431640625e-07 ;  /* 0x00000010ff747435 */ /* 0x000fe200000001ff */
[----:B------:R-:W-:-:S02]  /*0f20*/  FSEL R65, R70, RZ, !P1 ;  /* 0x000000ff46417208 */ /* 0x000fc40004800000 */
[----:B------:R-:W-:Y:S02]  /*0f30*/  ISETP.NE.AND.EX P1, PT, RZ, c[0x0][0x21c], PT, P0 ;  /* 0x00008700ff007a0c */ /* 0x000fe40003f25300 */
[----:B------:R-:W-:Y:S01]  /*0f40*/  ISETP.NE.U32.AND P0, PT, RZ, c[0x0][0x258], PT ;  /* 0x00009600ff007a0c */ /* 0x000fe20003f05070 */
[-CC-:B------:R-:W-:Y:S01]  /*0f50*/  FFMA.FTZ R68, R80, R110.reuse, R65.reuse ;  /* 0x0000006e50447223 */ /* 0x180fe20000010041 */
[----:B------:R-:W-:Y:S01]  /*0f60*/  LOP3.LUT P4, RZ, R102, 0xff, RZ, 0xc0, !PT ;  /* 0x000000ff66ff7812 */ /* 0x000fe2000788c0ff */
[-CC-:B------:R-:W-:Y:S01]  /*0f70*/  FFMA.FTZ R70, R77, R110.reuse, R65.reuse ;  /* 0x0000006e4d467223 */ /* 0x180fe20000010041 */
[----:B------:R-:W-:Y:S01]  /*0f80*/  ISETP.NE.AND.EX P0, PT, RZ, c[0x0][0x25c], PT, P0 ;  /* 0x00009700ff007a0c */ /* 0x000fe20003f05300 */
[-CC-:B------:R-:W-:Y:S01]  /*0f90*/  FFMA.FTZ R107, R78, R110.reuse, R65.reuse ;  /* 0x0000006e4e6b7223 */ /* 0x180fe20000010041 */
[----:B------:R-:W-:Y:S01]  /*0fa0*/  LOP3.LUT P6, RZ, R104, 0xff, RZ, 0xc0, !PT ;  /* 0x000000ff68ff7812 */ /* 0x000fe200078cc0ff */
[-CC-:B------:R-:W-:Y:S02]  /*0fb0*/  FFMA.FTZ R108, R87, R110.reuse, R65.reuse ;  /* 0x0000006e576c7223 */ /* 0x180fe40000010041 */
[----:B------:R-:W-:-:S02]  /*0fc0*/  FFMA.FTZ R111, R84, R110, R65 ;  /* 0x0000006e546f7223 */ /* 0x000fc40000010041 */
[-C--:B------:R-:W-:Y:S01]  /*0fd0*/  FFMA.FTZ R64, R83, R110.reuse, R65 ;  /* 0x0000006e53407223 */ /* 0x080fe20000010041 */
[--C-:B------:R-:W-:Y:S01]  /*0fe0*/  @P1 HADD2.F32 R66, -RZ, R4.reuse.H0_H0 ;  /* 0x20000004ff421230 */ /* 0x100fe20000004100 */
[----:B-1----:R-:W-:Y:S01]  /*0ff0*/  FADD.FTZ R67, R79, -R68 ;  /* 0x800000444f437221 */ /* 0x002fe20000010000 */
[----:B------:R-:W-:Y:S01]  /*1000*/  @P1 HADD2.F32 R106, -RZ, R5.H0_H0 ;  /* 0x20000005ff6a1230 */ /* 0x000fe20000004100 */
[----:B------:R-:W-:Y:S01]  /*1010*/  FADD.FTZ R71, R75, -R70 ;  /* 0x800000464b477221 */ /* 0x000fe20000010000 */
[----:B------:R-:W-:Y:S01]  /*1020*/  @P1 HADD2.F32 R70, -RZ, R7.H0_H0 ;  /* 0x20000007ff461230 */ /* 0x000fe20000004100 */
[----:B------:R-:W-:Y:S01]  /*1030*/  FADD.FTZ R107, R74, -R107 ;  /* 0x8000006b4a6b7221 */ /* 0x000fe20000010000 */
[----:B------:R-:W-:Y:S01]  /*1040*/  @P1 HADD2.F32 R69, -RZ, R4.H1_H1 ;  /* 0x30000004ff451230 */ /* 0x000fe20000004100 */
[----:B------:R-:W-:Y:S02]  /*1050*/  FFMA.FTZ R109, R73, R110, R65 ;  /* 0x0000006e496d7223 */ /* 0x000fe40000010041 */
[----:B------:R-:W-:-:S02]  /*1060*/  FADD.FTZ R113, R85, -R108 ;  /* 0x8000006c55717221 */ /* 0x000fc40000010000 */
[----:B------:R-:W-:Y:S02]  /*1070*/  FFMA.FTZ R110, R86, R110, R65 ;  /* 0x0000006e566e7223 */ /* 0x000fe40000010041 */
[----:B------:R-:W-:Y:S02]  /*1080*/  FADD.FTZ R111, R82, -R111 ;  /* 0x8000006f526f7221 */ /* 0x000fe40000010000 */
[----:B------:R-:W-:Y:S02]  /*1090*/  FADD.FTZ R65, R81, -R64 ;  /* 0x8000004051417221 */ /* 0x000fe40000010000 */
[C---:B-----5:R-:W-:Y:S02]  /*10a0*/  FMUL.FTZ R68, R76.reuse, R67 ;  /* 0x000000434c447220 */ /* 0x060fe40000410000 */
[C---:B------:R-:W-:Y:S01]  /*10b0*/  FMUL.FTZ R67, R76.reuse, R71 ;  /* 0x000000474c437220 */ /* 0x040fe20000410000 */
[----:B------:R-:W-:Y:S01]  /*10c0*/  @P1 HADD2.F32 R71, -RZ, R6.H1_H1 ;  /* 0x30000006ff471230 */ /* 0x000fe20000004100 */
[----:B------:R-:W-:-:S02]  /*10d0*/  FMUL.FTZ R64, R76, R107 ;  /* 0x0000006b4c407220 */ /* 0x000fc40000410000 */
[C---:B------:R-:W-:Y:S02]  /*10e0*/  FMUL.FTZ R107, R76.reuse, R113 ;  /* 0x000000714c6b7220 */ /* 0x040fe40000410000 */
[C---:B------:R-:W-:Y:S01]  /*10f0*/  FMUL.FTZ R112, R76.reuse, R111 ;  /* 0x0000006f4c707220 */ /* 0x040fe20000410000 */
[----:B------:R-:W-:Y:S01]  /*1100*/  @P1 HADD2.F32 R111, -RZ, R7.H1_H1 ;  /* 0x30000007ff6f1230 */ /* 0x000fe20000004100 */
[----:B------:R-:W-:Y:S02]  /*1110*/  FMUL.FTZ R65, R76, R65 ;  /* 0x000000414c417220 */ /* 0x000fe40000410000 */
[----:B------:R-:W-:Y:S02]  /*1120*/  FADD.FTZ R109, R72, -R109 ;  /* 0x8000006d486d7221 */ /* 0x000fe40000010000 */
[----:B------:R-:W-:Y:S02]  /*1130*/  @P1 FADD.FTZ R107, R107, R70 ;  /* 0x000000466b6b1221 */ /* 0x000fe40000010000 */
[----:B------:R-:W-:-:S02]  /*1140*/  @P1 FADD.FTZ R112, R112, R71 ;  /* 0x0000004770701221 */ /* 0x000fc40000010000 */
[----:B------:R-:W-:Y:S01]  /*1150*/  @P1 FADD.FTZ R65, R65, R66 ;  /* 0x0000004241411221 */ /* 0x000fe20000010000 */
[----:B------:R-:W-:Y:S01]  /*1160*/  @P1 HADD2.F32 R66, -RZ, R6.H0_H0 ;  /* 0x20000006ff421230 */ /* 0x000fe20000004100 */
[----:B------:R-:W-:Y:S01]  /*1170*/  FADD.FTZ R115, R89, -R110 ;  /* 0x8000006e59737221 */ /* 0x000fe20000010000 */
[----:B------:R-:W-:Y:S01]  /*1180*/  @P0 F2FP.PACK_AB R113, RZ, R107 ;  /* 0x0000006bff71023e */ /* 0x000fe200000000ff */
[----:B------:R-:W-:Y:S01]  /*1190*/  FMUL.FTZ R109, R76, R109 ;  /* 0x0000006d4c6d7220 */ /* 0x000fe20000410000 */
[----:B------:R-:W-:Y:S01]  /*11a0*/  @P0 F2FP.PACK_AB R71, RZ, R112 ;  /* 0x00000070ff47023e */ /* 0x000fe200000000ff */
[----:B------:R-:W-:Y:S01]  /*11b0*/  @P1 FADD.FTZ R67, R67, R106 ;  /* 0x0000006a43431221 */ /* 0x000fe20000010000 */
[----:B------:R-:W-:Y:S01]  /*11c0*/  @P0 PRMT R59, R113, 0x7610, R59 ;  /* 0x00007610713b0816 */ /* 0x000fe2000000003b */
[----:B------:R-:W-:Y:S02]  /*11d0*/  FMUL.FTZ R106, R112, c[0x0][0x1e8] ;  /* 0x00007a00706a7a20 */ /* 0x000fe40000410000 */
[----:B------:R-:W-:Y:S01]  /*11e0*/  @P1 FADD.FTZ R68, R68, R69 ;  /* 0x0000004544441221 */ /* 0x000fe20000010000 */
[----:B------:R-:W-:Y:S01]  /*11f0*/  @P1 HADD2.F32 R69, -RZ, R5.H1_H1 ;  /* 0x30000005ff451230 */ /* 0x000fe20000004100 */
[----:B------:R-:W-:Y:S01]  /*1200*/  FMUL.FTZ R108, R76, R115 ;  /* 0x000000734c6c7220 */ /* 0x000fe20000410000 */
[----:B------:R-:W-:Y:S01]  /*1210*/  @P0 F2FP.PACK_AB R110, RZ, R67 ;  /* 0x00000043ff6e023e */ /* 0x000fe200000000ff */
[----:B------:R-:W-:Y:S01]  /*1220*/  @P1 FADD.FTZ R109, R109, R66 ;  /* 0x000000426d6d1221 */ /* 0x000fe20000010000 */
[----:B------:R-:W-:Y:S01]  /*1230*/  FSEL R115, R106, RZ, P2 ;  /* 0x000000ff6a737208 */ /* 0x000fe20001000000 */
[----:B------:R-:W-:Y:S01]  /*1240*/  FMUL.FTZ R113, R65, c[0x0][0x1e8] ;  /* 0x00007a0041717a20 */ /* 0x000fe20000410000 */
[----:B------:R-:W-:Y:S01]  /*1250*/  LOP3.LUT P2, RZ, R105, 0xff, RZ, 0xc0, !PT ;  /* 0x000000ff69ff7812 */ /* 0x000fe2000784c0ff */
[----:B------:R-:W-:Y:S01]  /*1260*/  @P1 FADD.FTZ R64, R64, R69 ;  /* 0x0000004540401221 */ /* 0x000fe20000010000 */
[----:B------:R-:W-:Y:S01]  /*1270*/  @P0 F2FP.PACK_AB R66, RZ, R65 ;  /* 0x00000041ff42023e */ /* 0x000fe200000000ff */
[----:B------:R-:W-:Y:S01]  /*1280*/  @P1 FADD.FTZ R108, R108, R111 ;  /* 0x0000006f6c6c1221 */ /* 0x000fe20000010000 */
[----:B------:R-:W-:Y:S01]  /*1290*/  LOP3.LUT P1, RZ, R101, 0xff, RZ, 0xc0, !PT ;  /* 0x000000ff65ff7812 */ /* 0x000fe2000782c0ff */
[----:B------:R-:W-:Y:S01]  /*12a0*/  FMUL.FTZ R76, R109, c[0x0][0x1e8] ;  /* 0x00007a006d4c7a20 */ /* 0x000fe20000410000 */
[----:B------:R-:W-:Y:S01]  /*12b0*/  @P0 PRMT R57, R110, 0x7610, R57 ;  /* 0x000076106e390816 */ /* 0x000fe20000000039 */
[----:B------:R-:W-:Y:S01]  /*12c0*/  FMUL.FTZ R110, R68, c[0x0][0x1e8] ;  /* 0x00007a00446e7a20 */ /* 0x000fe20000410000 */
[----:B------:R-:W-:Y:S01]  /*12d0*/  @P0 F2FP.PACK_AB R69, RZ, R68 ;  /* 0x00000044ff45023e */ /* 0x000fe200000000ff */
[----:B------:R-:W-:Y:S01]  /*12e0*/  FMUL.FTZ R112, R64, c[0x0][0x1e8] ;  /* 0x00007a0040707a20 */ /* 0x000fe20000410000 */
[----:B------:R-:W-:Y:S01]  /*12f0*/  FSEL R68, R113, RZ, P2 ;  /* 0x000000ff71447208 */ /* 0x000fe20001000000 */
[----:B------:R-:W-:Y:S01]  /*1300*/  FMUL.FTZ R107, R107, c[0x0][0x1e8] ;  /* 0x00007a006b6b7a20 */ /* 0x000fe20000410000 */
[----:B------:R-:W-:-:S02]  /*1310*/  @P0 PRMT R56, R66, 0x7610, R56 ;  /* 0x0000761042380816 */ /* 0x000fc40000000038 */
[----:B------:R-:W-:Y:S02]  /*1320*/  ISETP.NE.U32.AND P2, PT, RZ, c[0x0][0x258], PT ;  /* 0x00009600ff007a0c */ /* 0x000fe40003f45070 */
[----:B------:R-:W-:Y:S02]  /*1330*/  @P0 F2FP.PACK_AB R111, RZ, R109 ;  /* 0x0000006dff6f023e */ /* 0x000fe400000000ff */
[----:B------:R-:W-:Y:S02]  /*1340*/  FSEL R66, R76, RZ, P1 ;  /* 0x000000ff4c427208 */ /* 0x000fe40000800000 */
[----:B------:R-:W-:Y:S02]  /*1350*/  ISETP.NE.U32.AND P1, PT, RZ, c[0x0][0x250], PT ;  /* 0x00009400ff007a0c */ /* 0x000fe40003f25070 */
[----:B------:R-:W-:Y:S02]  /*1360*/  ISETP.NE.AND.EX P2, PT, RZ, c[0x0][0x25c], PT, P2 ;  /* 0x00009700ff007a0c */ /* 0x000fe40003f45320 */
[----:B------:R-:W-:Y:S01]  /*1370*/  @P0 PRMT R58, R111, 0x7610, R58 ;  /* 0x000076106f3a0816 */ /* 0x000fe2000000003a */
[----:B------:R-:W-:Y:S01]  /*1380*/  FMUL.FTZ R111, R67, c[0x0][0x1e8] ;  /* 0x00007a00436f7a20 */ /* 0x000fe20000410000 */
[----:B------:R-:W-:-:S02]  /*1390*/  ISETP.NE.AND.EX P1, PT, RZ, c[0x0][0x254], PT, P1 ;  /* 0x00009500ff007a0c */ /* 0x000fc40003f25310 */
[----:B------:R-:W-:Y:S02]  /*13a0*/  @P0 F2FP.PACK_AB R70, RZ, R64 ;  /* 0x00000040ff46023e */ /* 0x000fe400000000ff */
[----:B------:R-:W-:Y:S02]  /*13b0*/  F2FP.PACK_AB R66, R115, R66 ;  /* 0x000000427342723e */ /* 0x000fe400000000ff */
[----:B------:R-:W-:Y:S02]  /*13c0*/  FSEL R65, R111, RZ, P5 ;  /* 0x000000ff6f417208 */ /* 0x000fe40002800000 */
[----:B------:R-:W-:Y:S02]  /*13d0*/  FSEL R64, R112, RZ, P4 ;  /* 0x000000ff70407208 */ /* 0x000fe40002000000 */
[----:B------:R-:W-:Y:S02]  /*13e0*/  FSEL R115, R110, RZ, P6 ;  /* 0x000000ff6e737208 */ /* 0x000fe40003000000 */
[----:B------:R-:W-:Y:S01]  /*13f0*/  @P0 F2FP.PACK_AB R109, RZ, R108 ;  /* 0x0000006cff6d023e */ /* 0x000fe200000000ff */
[----:B------:R-:W-:Y:S01]  /*1400*/  FMUL.FTZ R108, R108, c[0x0][0x1e8] ;  /* 0x00007a006c6c7a20 */ /* 0x000fe20000410000 */
[----:B------:R-:W-:-:S02]  /*1410*/  F2FP.PACK_AB R65, R64, R65 ;  /* 0x000000414041723e */ /* 0x000fc400000000ff */
[----:B------:R-:W-:Y:S02]  /*1420*/  F2FP.PACK_AB R64, R115, R68 ;  /* 0x000000447340723e */ /* 0x000fe400000000ff */
[----:B------:R-:W-:Y:S01]  /*1430*/  @P0 PRMT R56, R56, 0x5410, R69 ;  /* 0x0000541038380816 */ /* 0x000fe20000000045 */
[-C--:B------:R-:W-:Y:S01]  /*1440*/  @P2 IMAD.WIDE.U32 R68, R3, R116.reuse, c[0x0][0x258] ;  /* 0x0000960003442625 */ /* 0x080fe200078e0074 */
[----:B------:R-:W-:Y:S02]  /*1450*/  @P0 PRMT R57, R57, 0x5410, R70 ;  /* 0x0000541039390816 */ /* 0x000fe40000000046 */
[----:B------:R-:W-:Y:S01]  /*1460*/  @P0 PRMT R58, R58, 0x5410, R71 ;  /* 0x000054103a3a0816 */ /* 0x000fe20000000047 */
[----:B------:R-:W-:Y:S01]  /*1470*/  IMAD.WIDE.U32 R70, R3, R116, c[0x0][0x248] ;  /* 0x0000920003467625 */ /* 0x000fe200078e0074 */
[----:B------:R-:W-:Y:S02]  /*1480*/  @P0 PRMT R59, R59, 0x5410, R109 ;  /* 0x000054103b3b0816 */ /* 0x000fe4000000006d */
[----:B------:R-:W-:-:S02]  /*1490*/  LOP3.LUT P5, RZ, R98, 0xff, RZ, 0xc0, !PT ;  /* 0x000000ff62ff7812 */ /* 0x000fc400078ac0ff */
[----:B------:R-:W-:Y:S01]  /*14a0*/  @P1 LOP3.LUT P0, RZ, R94, 0xff, RZ, 0xc0, !PT ;  /* 0x000000ff5eff1812 */ /* 0x000fe2000780c0ff */
[----:B------:R-:W-:Y:S01]  /*14b0*/  @P2 STG.E.128 [R68.64], R56 ;  /* 0x0000003844002986 */ /* 0x000fe2000c101d04 */
[----:B------:R-:W-:Y:S02]  /*14c0*/  @P1 LOP3.LUT P4, RZ, R95, 0xff, RZ, 0xc0, !PT ;  /* 0x000000ff5fff1812 */ /* 0x000fe4000788c0ff */
[----:B------:R-:W-:Y:S02]  /*14d0*/  LOP3.LUT P6, RZ, R99, 0xff, RZ, 0xc0, !PT ;  /* 0x000000ff63ff7812 */ /* 0x000fe400078cc0ff */
[----:B------:R-:W-:Y:S02]  /*14e0*/  FSEL R114, R108, RZ, P5 ;  /* 0x000000ff6c727208 */ /* 0x000fe40002800000 */
[----:B------:R-:W-:Y:S02]  /*14f0*/  @P1 LOP3.LUT P2, RZ, R96, 0xff, RZ, 0xc0, !PT ;  /* 0x000000ff60ff1812 */ /* 0x000fe4000784c0ff */
[----:B------:R-:W-:-:S02]  /*1500*/  @P1 LOP3.LUT P5, RZ, R92, 0xff, RZ, 0xc0, !PT ;  /* 0x000000ff5cff1812 */ /* 0x000fc400078ac0ff */
[----:B------:R-:W-:Y:S02]  /*1510*/  @P1 FSEL R113, R113, RZ, P0 ;  /* 0x000000ff71711208 */ /* 0x000fe40000000000 */
[----:B------:R-:W-:Y:S02]  /*1520*/  @P1 FSEL R111, R111, RZ, P4 ;  /* 0x000000ff6f6f1208 */ /* 0x000fe40002000000 */
[----:B------:R-:W-:Y:S02]  /*1530*/  @P1 LOP3.LUT P0, RZ, R93, 0xff, RZ, 0xc0, !PT ;  /* 0x000000ff5dff1812 */ /* 0x000fe4000780c0ff */
[----:B------:R-:W-:Y:S02]  /*1540*/  @P1 LOP3.LUT P4, RZ, R90, 0xff, RZ, 0xc0, !PT ;  /* 0x000000ff5aff1812 */ /* 0x000fe4000788c0ff */
[----:B------:R-:W-:Y:S02]  /*1550*/  FSEL R67, R107, RZ, P6 ;  /* 0x000000ff6b437208 */ /* 0x000fe40003000000 */
[----:B------:R-:W-:-:S02]  /*1560*/  @P1 FSEL R110, R110, RZ, P2 ;  /* 0x000000ff6e6e1208 */ /* 0x000fc40001000000 */
[----:B------:R-:W-:Y:S02]  /*1570*/  @P1 FSEL R112, R112, RZ, P5 ;  /* 0x000000ff70701208 */ /* 0x000fe40002800000 */
[----:B------:R-:W-:Y:S02]  /*1580*/  @P1 LOP3.LUT P2, RZ, R91, 0xff, RZ, 0xc0, !PT ;  /* 0x000000ff5bff1812 */ /* 0x000fe4000784c0ff */
[----:B------:R-:W-:Y:S02]  /*1590*/  @P1 LOP3.LUT P5, RZ, R88, 0xff, RZ, 0xc0, !PT ;  /* 0x000000ff58ff1812 */ /* 0x000fe400078ac0ff */
[----:B------:R-:W-:Y:S02]  /*15a0*/  @P1 FSEL R76, R76, RZ, P0 ;  /* 0x000000ff4c4c1208 */ /* 0x000fe40000000000 */
[----:B------:R-:W-:Y:S02]  /*15b0*/  @P1 FSEL R107, R107, RZ, P4 ;  /* 0x000000ff6b6b1208 */ /* 0x000fe40002000000 */
[----:B------:R-:W-:-:S02]  /*15c0*/  F2FP.PACK_AB R67, R114, R67 ;  /* 0x000000437243723e */ /* 0x000fc400000000ff */
[----:B------:R-:W-:Y:S02]  /*15d0*/  @P1 F2FP.PACK_AB R113, RZ, R113 ;  /* 0x00000071ff71123e */ /* 0x000fe400000000ff */
[----:B------:R-:W-:Y:S01]  /*15e0*/  @P1 F2FP.PACK_AB R111, RZ, R111 ;  /* 0x0000006fff6f123e */ /* 0x000fe200000000ff */
[----:B------:R0:W-:Y:S01]  /*15f0*/  STG.E.128 [R70.64], R64 ;  /* 0x0000004046007986 */ /* 0x0001e2000c101d04 */
        /* <DEDUP_REMOVED lines=13> */
[----:B------:R-:W-:Y:S02]  /*16d0*/  @P1 LEA.HI.X R65, R3, c[0x0][0x254], RZ, 0x4, P0 ;  /* 0x0000950003411a11 */ /* 0x000fe400000f24ff */
[----:B------:R-:W-:Y:S02]  /*16e0*/  @P1 PRMT R60, R60, 0x5410, R110 ;  /* 0x000054103c3c1816 */ /* 0x000fe4000000006e */
[----:B------:R-:W-:-:S02]  /*16f0*/  @P1 PRMT R61, R61, 0x5410, R112 ;  /* 0x000054103d3d1816 */ /* 0x000fc40000000070 */
[----:B------:R-:W-:Y:S02]  /*1700*/  @P1 PRMT R62, R62, 0x5410, R106 ;  /* 0x000054103e3e1816 */ /* 0x000fe4000000006a */
[----:B------:R-:W-:-:S05]  /*1710*/  @P1 PRMT R63, R63, 0x5410, R108 ;  /* 0x000054103f3f1816 */ /* 0x000fca000000006c */
[----:B------:R0:W-:Y:S02]  /*1720*/  @P1 STG.E.128 [R64.64], R60 ;  /* 0x0000003c40001986 */ /* 0x0001e4000c101d04 */
.L_x_796:
[----:B------:R-:W-:Y:S05]  /*1730*/  BSYNC B0 ;  /* 0x0000000000007941 */ /* 0x000fea0003800000 */
.L_x_795:
[----:B------:R-:W-:-:S05]  /*1740*/  IMAD.MOV.U32 R3, RZ, RZ, c[0x0][0x160] ;  /* 0x00005800ff037624 */ /* 0x000fca00078e00ff */
[----:B------:R-:W-:-:S04]  /*1750*/  LEA R2, R3, R2, 0x2 ;  /* 0x0000000203027211 */ /* 0x000fc800078e10ff */
[----:B------:R-:W-:-:S13]  /*1760*/  ISETP.GE.AND P0, PT, R2, c[0x0][0x164], PT ;  /* 0x0000590002007a0c */ /* 0x000fda0003f06270 */
[----:B0123-5:R-:W-:Y:S01]  /*1770*/  @P0 CALL.REL.NOINC `(.L_x_790) ;  /* 0x0000001000000944 */ /* 0x02ffe20003c00000 */
[----:B------:R-:W-:Y:S05]  /*1780*/  BRA `(.L_x_797) ;  /* 0xffffeaf000007947 */ /* 0x000fea000383ffff */
.L_x_790:
        /* <DEDUP_REMOVED lines=103> */
[----:B------:R-:W-:Y:S01]  /*1e00*/  MOV R4, R10 ;  /* 0x0000000a00047202 */ /* 0x000fe20000000f00 */
[----:B------:R-:W-:Y:S01]  /*1e10*/  IMAD.MOV.U32 R5, RZ, RZ, R15 ;  /* 0x000000ffff057224 */ /* 0x000fe200078e000f */
[----:B------:R-:W-:Y:S01]  /*1e20*/  MOV R6, R8 ;  /* 0x0000000800067202 */ /* 0x000fe20000000f00 */
[----:B------:R-:W-:Y:S01]  /*1e30*/  IMAD.MOV.U32 R7, RZ, RZ, R13 ;  /* 0x000000ffff077224 */ /* 0x000fe200078e000d */
[----:B------:R0:W-:Y:S01]  /*1e40*/  STG.E [R2.64], R17 ;  /* 0x0000001102007986 */ /* 0x0001e2000c101904 */
[----:B------:R-:W-:-:S02]  /*1e50*/  IADD3 R8, P3, R8, 0x200, RZ ;  /* 0x0000020008087810 */ /* 0x000fc40007f7e0ff */
[----:B------:R-:W-:Y:S01]  /*1e60*/  IADD3 R12, P1, R12, 0x200, RZ ;  /* 0x000002000c0c7810 */ /* 0x000fe20007f3e0ff */
[----:B------:R1:W-:Y:S01]  /*1e70*/  STG.E [R4.64], R41 ;  /* 0x0000002904007986 */ /* 0x0003e2000c101904 */
[----:B------:R-:W-:Y:S01]  /*1e80*/  IADD3 R10, P2, R10, 0x200, RZ ;  /* 0x000002000a0a7810 */ /* 0x000fe20007f5e0ff */
[----:B------:R-:W-:Y:S01]  /*1e90*/  IMAD.X R13, RZ, RZ, R13, P3 ;  /* 0x000000ffff0d7224 */ /* 0x000fe200018e060d */
[----:B------:R-:W-:Y:S01]  /*1ea0*/  IADD3.X R19, RZ, R19, RZ, P1, !PT ;  /* 0x00000013ff137210 */ /* 0x000fe20000ffe4ff */
[----:B------:R1:W-:Y:S01]  /*1eb0*/  STG.E [R6.64], R33 ;  /* 0x0000002106007986 */ /* 0x0003e2000c101904 */
[----:B------:R-:W-:Y:S02]  /*1ec0*/  IADD3.X R15, RZ, R15, RZ, P2, !PT ;  /* 0x0000000fff0f7210 */ /* 0x000fe400017fe4ff */
[----:B0-----:R-:W-:Y:S01]  /*1ed0*/  MOV R2, R0 ;  /* 0x0000000000027202 */ /* 0x001fe20000000f00 */
[----:B------:R-:W-:Y:S01]  /*1ee0*/  IMAD.MOV.U32 R3, RZ, RZ, R11 ;  /* 0x000000ffff037224 */ /* 0x000fe200078e000b */
[----:B------:R-:W-:-:S04]  /*1ef0*/  IADD3 R0, P4, R0, 0x200, RZ ;  /* 0x0000020000007810 */ /* 0x000fc80007f9e0ff */
[----:B------:R1:W-:Y:S01]  /*1f00*/  STG.E [R2.64], R45 ;  /* 0x0000002d02007986 */ /* 0x0003e2000c101904 */
[----:B------:R-:W-:-:S03]  /*1f10*/  IADD3.X R11, RZ, R11, RZ, P4, !PT ;  /* 0x0000000bff0b7210 */ /* 0x000fc600027fe4ff */
.L_x_799:
[----:B------:R-:W-:Y:S05]  /*1f20*/  BSYNC B0 ;  /* 0x0000000000007941 */ /* 0x000fea0003800000 */
.L_x_798:
        /* <DEDUP_REMOVED lines=15> */
.L_x_793:
[----:B------:R-:W-:Y:S01]  /*2020*/  HFMA2.MMA R107, -RZ, RZ, 0, 5.9604644775390625e-08 ;  /* 0x00000001ff6b7435 */ /* 0x000fe200000001ff */
[----:B------:R-:W-:Y:S01]  /*2030*/  MOV R68, R66 ;  /* 0x0000004200447202 */ /* 0x000fe20000000f00 */
[----:B------:R-:W-:Y:S01]  /*2040*/  IMAD.MOV.U32 R106, RZ, RZ, 0x1f ;  /* 0x0000001fff6a7424 */ /* 0x000fe200078e00ff */
[----:B------:R-:W-:Y:S02]  /*2050*/  MOV R109, 0xffffffff ;  /* 0xffffffff006d7802 */ /* 0x000fe40000000f00 */
[----:B------:R-:W-:-:S02]  /*2060*/  MOV R64, 0x2080 ;  /* 0x0000208000407802 */ /* 0x000fc40000000f00 */
[----:B0----5:R-:W-:Y:S05]  /*2070*/  CALL.REL.NOINC `($__internal_64_$__cuda_sm70_shflsync_bfly_p) ;  /* 0x0000046000007944 */ /* 0x021fea0003c00000 */
[----:B-1----:R-:W-:Y:S01]  /*2080*/  MOV R69, R68 ;  /* 0x0000004400457202 */ /* 0x002fe20000000f00 */
[----:B0-----:R-:W-:Y:S05]  /*2090*/  BRA `(.L_x_800) ;  /* 0xffffecb000007947 */ /* 0x001fea000383ffff */
.L_x_794:
[----:B------:R-:W-:Y:S01]  /*20a0*/  HFMA2.MMA R107, -RZ, RZ, 0, 5.9604644775390625e-08 ;  /* 0x00000001ff6b7435 */ /* 0x000fe200000001ff */
[----:B------:R-:W-:Y:S01]  /*20b0*/  IMAD.MOV.U32 R68, RZ, RZ, R67 ;  /* 0x000000ffff447224 */ /* 0x000fe200078e0043 */
[----:B------:R-:W-:Y:S01]  /*20c0*/  MOV R106, 0x1f ;  /* 0x0000001f006a7802 */ /* 0x000fe20000000f00 */
[----:B------:R-:W-:Y:S01]  /*20d0*/  IMAD.MOV.U32 R109, RZ, RZ, -0x1 ;  /* 0xffffffffff6d7424 */ /* 0x000fe200078e00ff */
[----:B------:R-:W-:-:S02]  /*20e0*/  MOV R64, 0x2100 ;  /* 0x0000210000407802 */ /* 0x000fc40000000f00 */
[----:B012--5:R-:W-:Y:S05]  /*20f0*/  CALL.REL.NOINC `($__internal_64_$__cuda_sm70_shflsync_bfly_p) ;  /* 0x000003e000007944 */ /* 0x027fea0003c00000 */
[----:B------:R-:W-:Y:S01]  /*2100*/  FADD.FTZ R69, R69, R66 ;  /* 0x0000004245457221 */ /* 0x000fe20000010000 */
[----:B0-----:R-:W-:Y:S01]  /*2110*/  HFMA2.MMA R107, -RZ, RZ, 0, 1.1920928955078125e-07 ;  /* 0x00000002ff6b7435 */ /* 0x001fe200000001ff */
[----:B-1----:R-:W-:Y:S01]  /*2120*/  FADD.FTZ R67, R67, R68 ;  /* 0x0000004443437221 */ /* 0x002fe20000010000 */
[----:B------:R-:W-:Y:S01]  /*2130*/  MOV R106, 0x1f ;  /* 0x0000001f006a7802 */ /* 0x000fe20000000f00 */
[----:B------:R-:W-:Y:S01]  /*2140*/  IMAD.MOV.U32 R109, RZ, RZ, -0x1 ;  /* 0xffffffffff6d7424 */ /* 0x000fe200078e00ff */
[----:B------:R-:W-:-:S02]  /*2150*/  MOV R68, R69 ;  /* 0x0000004500447202 */ /* 0x000fc40000000f00 */
[----:B------:R-:W-:Y:S02]  /*2160*/  MOV R64, 0x2180 ;  /* 0x0000218000407802 */ /* 0x000fe40000000f00 */
[----:B------:R-:W-:Y:S05]  /*2170*/  CALL.REL.NOINC `($__internal_64_$__cuda_sm70_shflsync_bfly_p) ;  /* 0x0000036000007944 */ /* 0x000fea0003c00000 */
[----:B0-----:R-:W-:Y:S01]  /*2180*/  HFMA2.MMA R107, -RZ, RZ, 0, 1.1920928955078125e-07 ;  /* 0x00000002ff6b7435 */ /* 0x001fe200000001ff */
[----:B-1----:R-:W-:Y:S01]  /*2190*/  MOV R66, R68 ;  /* 0x0000004400427202 */ /* 0x002fe20000000f00 */
[----:B------:R-:W-:Y:S01]  /*21a0*/  IMAD.MOV.U32 R68, RZ, RZ, R67 ;  /* 0x000000ffff447224 */ /* 0x000fe200078e0043 */
[----:B------:R-:W-:Y:S01]  /*21b0*/  MOV R106, 0x1f ;  /* 0x0000001f006a7802 */ /* 0x000fe20000000f00 */
[----:B------:R-:W-:Y:S01]  /*21c0*/  IMAD.MOV.U32 R109, RZ, RZ, -0x1 ;  /* 0xffffffffff6d7424 */ /* 0x000fe200078e00ff */
[----:B------:R-:W-:Y:S02]  /*21d0*/  MOV R64, 0x21f0 ;  /* 0x000021f000407802 */ /* 0x000fe40000000f00 */
[----:B------:R-:W-:Y:S05]  /*21e0*/  CALL.REL.NOINC `($__internal_64_$__cuda_sm70_shflsync_bfly_p) ;  /* 0x000002f000007944 */ /* 0x000fea0003c00000 */
[----:B------:R-:W-:Y:S01]  /*21f0*/  FADD.FTZ R69, R66, R69 ;  /* 0x0000004542457221 */ /* 0x000fe20000010000 */
[----:B0-----:R-:W-:Y:S01]  /*2200*/  HFMA2.MMA R107, -RZ, RZ, 0, 2.384185791015625e-07 ;  /* 0x00000004ff6b7435 */ /* 0x001fe200000001ff */
[----:B-1----:R-:W-:Y:S01]  /*2210*/  FADD.FTZ R67, R67, R68 ;  /* 0x0000004443437221 */ /* 0x002fe20000010000 */
[----:B------:R-:W-:Y:S01]  /*2220*/  MOV R106, 0x1f ;  /* 0x0000001f006a7802 */ /* 0x000fe20000000f00 */
[----:B------:R-:W-:Y:S01]  /*2230*/  IMAD.MOV.U32 R109, RZ, RZ, -0x1 ;  /* 0xffffffffff6d7424 */ /* 0x000fe200078e00ff */
[----:B------:R-:W-:-:S02]  /*2240*/  MOV R68, R69 ;  /* 0x0000004500447202 */ /* 0x000fc40000000f00 */
[----:B------:R-:W-:Y:S02]  /*2250*/  MOV R64, 0x2270 ;  /* 0x0000227000407802 */ /* 0x000fe40000000f00 */
[----:B------:R-:W-:Y:S05]  /*2260*/  CALL.REL.NOINC `($__internal_64_$__cuda_sm70_shflsync_bfly_p) ;  /* 0x0000027000007944 */ /* 0x000fea0003c00000 */
[----:B0-----:R-:W-:Y:S01]  /*2270*/  HFMA2.MMA R107, -RZ, RZ, 0, 2.384185791015625e-07 ;  /* 0x00000004ff6b7435 */ /* 0x001fe200000001ff */
[----:B-1----:R-:W-:Y:S01]  /*2280*/  MOV R66, R68 ;  /* 0x0000004400427202 */ /* 0x002fe20000000f00 */
[----:B------:R-:W-:Y:S01]  /*2290*/  IMAD.MOV.U32 R68, RZ, RZ, R67 ;  /* 0x000000ffff447224 */ /* 0x000fe200078e0043 */
[----:B------:R-:W-:Y:S01]  /*22a0*/  MOV R106, 0x1f ;  /* 0x0000001f006a7802 */ /* 0x000fe20000000f00 */
[----:B------:R-:W-:Y:S01]  /*22b0*/  IMAD.MOV.U32 R109, RZ, RZ, -0x1 ;  /* 0xffffffffff6d7424 */ /* 0x000fe200078e00ff */
[----:B------:R-:W-:Y:S02]  /*22c0*/  MOV R64, 0x22e0 ;  /* 0x000022e000407802 */ /* 0x000fe40000000f00 */
[----:B------:R-:W-:Y:S05]  /*22d0*/  CALL.REL.NOINC `($__internal_64_$__cuda_sm70_shflsync_bfly_p) ;  /* 0x0000020000007944 */ /* 0x000fea0003c00000 */
[----:B------:R-:W-:Y:S01]  /*22e0*/  FADD.FTZ R69, R66, R69 ;  /* 0x0000004542457221 */ /* 0x000fe20000010000 */
[----:B0-----:R-:W-:Y:S01]  /*22f0*/  HFMA2.MMA R107, -RZ, RZ, 0, 4.76837158203125e-07 ;  /* 0x00000008ff6b7435 */ /* 0x001fe200000001ff */
[----:B-1----:R-:W-:Y:S01]  /*2300*/  FADD.FTZ R71, R67, R68 ;  /* 0x0000004443477221 */ /* 0x002fe20000010000 */
[----:B------:R-:W-:Y:S01]  /*2310*/  MOV R106, 0x1f ;  /* 0x0000001f006a7802 */ /* 0x000fe20000000f00 */
[----:B------:R-:W-:Y:S01]  /*2320*/  IMAD.MOV.U32 R109, RZ, RZ, -0x1 ;  /* 0xffffffffff6d7424 */ /* 0x000fe200078e00ff */
[----:B------:R-:W-:-:S02]  /*2330*/  MOV R68, R69 ;  /* 0x0000004500447202 */ /* 0x000fc40000000f00 */
[----:B------:R-:W-:Y:S02]  /*2340*/  MOV R64, 0x2360 ;  /* 0x0000236000407802 */ /* 0x000fe40000000f00 */
[----:B------:R-:W-:Y:S05]  /*2350*/  CALL.REL.NOINC `($__internal_64_$__cuda_sm70_shflsync_bfly_p) ;  /* 0x0000018000007944 */ /* 0x000fea0003c00000 */
[----:B0-----:R-:W-:Y:S01]  /*2360*/  HFMA2.MMA R107, -RZ, RZ, 0, 4.76837158203125e-07 ;  /* 0x00000008ff6b7435 */ /* 0x001fe200000001ff */
[----:B-1----:R-:W-:Y:S01]  /*2370*/  MOV R66, R68 ;  /* 0x0000004400427202 */ /* 0x002fe20000000f00 */
[----:B------:R-:W-:Y:S01]  /*2380*/  IMAD.MOV.U32 R68, RZ, RZ, R71 ;  /* 0x000000ffff447224 */ /* 0x000fe200078e0047 */
[----:B------:R-:W-:Y:S01]  /*2390*/  MOV R106, 0x1f ;  /* 0x0000001f006a7802 */ /* 0x000fe20000000f00 */
[----:B------:R-:W-:Y:S01]  /*23a0*/  IMAD.MOV.U32 R109, RZ, RZ, -0x1 ;  /* 0xffffffffff6d7424 */ /* 0x000fe200078e00ff */
[----:B------:R-:W-:Y:S02]  /*23b0*/  MOV R64, 0x23d0 ;  /* 0x000023d000407802 */ /* 0x000fe40000000f00 */
[----:B------:R-:W-:Y:S05]  /*23c0*/  CALL.REL.NOINC `($__internal_64_$__cuda_sm70_shflsync_bfly_p) ;  /* 0x0000011000007944 */ /* 0x000fea0003c00000 */
[----:B------:R-:W-:Y:S01]  /*23d0*/  FADD.FTZ R67, R66, R69 ;  /* 0x0000004542437221 */ /* 0x000fe20000010000 */
[----:B0-----:R-:W-:Y:S01]  /*23e0*/  HFMA2.MMA R107, -RZ, RZ, 0, 9.5367431640625e-07 ;  /* 0x00000010ff6b7435 */ /* 0x001fe200000001ff */
[----:B-1----:R-:W-:Y:S01]  /*23f0*/  FADD.FTZ R71, R71, R68 ;  /* 0x0000004447477221 */ /* 0x002fe20000010000 */
[----:B------:R-:W-:Y:S01]  /*2400*/  MOV R106, 0x1f ;  /* 0x0000001f006a7802 */ /* 0x000fe20000000f00 */
[----:B------:R-:W-:Y:S01]  /*2410*/  IMAD.MOV.U32 R109, RZ, RZ, -0x1 ;  /* 0xffffffffff6d7424 */ /* 0x000fe200078e00ff */
[----:B------:R-:W-:-:S02]  /*2420*/  MOV R68, R67 ;  /* 0x0000004300447202 */ /* 0x000fc40000000f00 */
[----:B------:R-:W-:Y:S02]  /*2430*/  MOV R64, 0x2450 ;  /* 0x0000245000407802 */ /* 0x000fe40000000f00 */
[----:B------:R-:W-:Y:S05]  /*2440*/  CALL.REL.NOINC `($__internal_64_$__cuda_sm70_shflsync_bfly_p) ;  /* 0x0000009000007944 */ /* 0x000fea0003c00000 */
[----:B0-----:R-:W-:Y:S01]  /*2450*/  HFMA2.MMA R107, -RZ, RZ, 0, 9.5367431640625e-07 ;  /* 0x00000010ff6b7435 */ /* 0x001fe200000001ff */
[----:B-1----:R-:W-:Y:S01]  /*2460*/  MOV R70, R68 ;  /* 0x0000004400467202 */ /* 0x002fe20000000f00 */
[----:B------:R-:W-:Y:S01]  /*2470*/  IMAD.MOV.U32 R68, RZ, RZ, R71 ;  /* 0x000000ffff447224 */ /* 0x000fe200078e0047 */
[----:B------:R-:W-:Y:S01]  /*2480*/  MOV R106, 0x1f ;  /* 0x0000001f006a7802 */ /* 0x000fe20000000f00 */
[----:B------:R-:W-:Y:S01]  /*2490*/  IMAD.MOV.U32 R109, RZ, RZ, -0x1 ;  /* 0xffffffffff6d7424 */ /* 0x000fe200078e00ff */
[----:B------:R-:W-:Y:S02]  /*24a0*/  MOV R64, 0x24c0 ;  /* 0x000024c000407802 */ /* 0x000fe40000000f00 */
[----:B------:R-:W-:Y:S05]  /*24b0*/  CALL.REL.NOINC `($__internal_64_$__cuda_sm70_shflsync_bfly_p) ;  /* 0x0000002000007944 */ /* 0x000fea0003c00000 */
[----:B-1----:R-:W-:Y:S01]  /*24c0*/  MOV R64, R68 ;  /* 0x0000004400407202 */ /* 0x002fe20000000f00 */
[----:B0-----:R-:W-:Y:S05]  /*24d0*/  BRA `(.L_x_801) ;  /* 0xffffe99000007947 */ /* 0x001fea000383ffff */
        .weak           $__internal_64_$__cuda_sm70_shflsync_bfly_p
        .type           $__internal_64_$__cuda_sm70_shflsync_bfly_p,@function
        .size           $__internal_64_$__cuda_sm70_shflsync_bfly_p,(.L_x_1599 - $__internal_64_$__cuda_sm70_shflsync_bfly_p)
$__internal_64_$__cuda_sm70_shflsync_bfly_p:
[----:B------:R-:W-:Y:S01]  /*24e0*/  HFMA2.MMA R65, -RZ, RZ, 0, 0 ;  /* 0x00000000ff417435 */ /* 0x000fe200000001ff */
[----:B------:R-:W-:Y:S04]  /*24f0*/  WARPSYNC R109 ;  /* 0x0000006d00007348 */ /* 0x000fe80003800000 */
[----:B------:R0:W1:Y:S01]  /*2500*/  SHFL.BFLY PT, R68, R68, R107, R106 ;  /* 0x0c00006b44447389 */ /* 0x00006200000e006a */
[----:B------:R-:W-:Y:S05]  /*2510*/  RET.REL.NODEC R64 `(_ZN10layer_norm31ln_parallel_residual_bwd_kernelINS_13Kernel_traitsIf6__halfS2_S2_fjLj256ELj1ELj4ELj1ELj16ENS_18Kernel_traits_baseILj256EfS2_S2_S2_fjLj128EEEEELb1ELb0ELb0EEEvNS_9BwdParamsE) ;  /* 0xffffdae040007950 */ /* 0x000fea0003c3ffff */
.L_x_802:
        /* <DEDUP_REMOVED lines=14> */
.L_x_1599:


//--------------------- .text._ZN10layer_norm31ln_parallel_residual_bwd_kernelINS_13Kernel_traitsIf6__halfS2_S2_fjLj256ELj1ELj4ELj1ELj16ENS_18Kernel_traits_baseILj256EfS2_S2_S2_fjLj128EEEEELb1ELb0ELb1EEEvNS_9BwdParamsE --------------------------
	.section	.text._ZN10layer_norm31ln_parallel_residual_bwd_kernelINS_13Kernel_traitsIf6__halfS2_S2_fjLj256ELj1ELj4ELj1ELj16ENS_18Kernel_traits_baseILj256EfS2_S2_S2_fjLj128EEEEELb1ELb0ELb1EEEvNS_9BwdParamsE,"ax",@progbits
	.sectioninfo	@"SHI_REGISTERS=115"
	.align	128
        .global         _ZN10layer_norm31ln_parallel_residual_bwd_kernelINS_13Kernel_traitsIf6__halfS2_S2_fjLj256ELj1ELj4ELj1ELj16ENS_18Kernel_traits_baseILj256EfS2_S2_S2_fjLj128EEEEELb1ELb0ELb1EEEvNS_9BwdParamsE
        .type           _ZN10layer_norm31ln_parallel_residual_bwd_kernelINS_13Kernel_traitsIf6__halfS2_S2_fjLj256ELj1ELj4ELj1ELj16ENS_18Kernel_traits_baseILj256EfS2_S2_S2_fjLj128EEEEELb1ELb0ELb1EEEvNS_9BwdParamsE,@function
        .size           _ZN10layer_norm31ln_parallel_residual_bwd_kernelINS_13Kernel_traitsIf6__halfS2_S2_fjLj256ELj1ELj4ELj1ELj16ENS_18Kernel_traits_baseILj256EfS2_S2_S2_fjLj128EEEEELb1ELb0ELb1EEEvNS_9BwdParamsE,(.L_x_1600 - _ZN10layer_norm31ln_parallel_residual_bwd_kernelINS_13Kernel_traitsIf6__halfS2_S2_fjLj256ELj1ELj4ELj1ELj16ENS_18Kernel_traits_baseILj256EfS2_S2_S2_fjLj128EEEEELb1ELb0ELb1EEEvNS_9BwdParamsE)
        .other          _ZN10layer_norm31ln_parallel_residual_bwd_kernelINS_13Kernel_traitsIf6__halfS2_S2_fjLj256ELj1ELj4ELj1ELj16ENS_18Kernel_traits_baseILj256EfS2_S2_S2_fjLj128EEEEELb1ELb0ELb1EEEvNS_9BwdParamsE,@"STO_CUDA_ENTRY STV_DEFAULT"
_ZN10layer_norm31ln_parallel_residual_bwd_kernelINS_13Kernel_traitsIf6__halfS2_S2_fjLj256ELj1ELj4ELj1ELj16ENS_18Kernel_traits_baseILj256EfS2_S2_S2_fjLj128EEEEELb1ELb0ELb1EEEvNS_9BwdParamsE:
.text._ZN10layer_norm31ln_parallel_residual_bwd_kernelINS_13Kernel_traitsIf6__halfS2_S2_fjLj256ELj1ELj4ELj1ELj16ENS_18Kernel_traits_baseILj256EfS2_S2_S2_fjLj128EEEEELb1ELb0ELb1EEEvNS_9BwdParamsE:
        /* <DEDUP_REMOVED lines=25> */
.L_x_803:
[----:B------:R-:W-:-:S05]  /*0190*/  IMAD.SHL.U32 R0, R53, 0x20, RZ ;  /* 0x0000002035007824 */ /* 0x000fca00078e00ff */
        /* <DEDUP_REMOVED lines=27> */
.L_x_808:
        /* <DEDUP_REMOVED lines=15> */
[----:B------:R-:W-:-:S03]  /*0440*/  IMAD.WIDE.U32 R40, R73, R40, c[0x0][0x210] ;  /* 0x0000840049287625 */ /* 0x000fc600078e0028 */
[----:B------:R-:W4:Y:S01]  /*0450*/  LDG.E.128 R36, [R36.64] ;  /* 0x0000000424247981 */ /* 0x000f22000c1e1d00 */
[----:B------:R-:W-:-:S03]  /*0460*/  IMAD.WIDE R44, R80, R45, c[0x0][0x1a8] ;  /* 0x00006a00502c7625 */ /* 0x000fc600078e022d */
[----:B------:R-:W4:Y:S01]  /*0470*/  LDG.E.128 R40, [R40.64] ;  /* 0x0000000428287981 */ /* 0x000f22000c1e1d00 */
[----:B------:R-:W-:-:S03]  /*0480*/  ISETP.NE.U32.AND P0, PT, RZ, c[0x0][0x250], PT ;  /* 0x00009400ff007a0c */ /* 0x000fc60003f05070 */
[----:B------:R1:W4:Y:S01]  /*0490*/  LDG.E R83, [R44.64] ;  /* 0x000000042c537981 */ /* 0x000322000c1e1900 */
[----:B------:R-:W-:Y:S02]  /*04a0*/  ISETP.NE.AND.EX P0, PT, RZ, c[0x0][0x254], PT, P0 ;  /* 0x00009500ff007a0c */ /* 0x000fe40003f05300 */
[----:B------:R-:W-:Y:S02]  /*04b0*/  SHF.L.U32 R84, R73, 0x3, RZ ;  /* 0x0000000349547819 */ /* 0x000fe400000006ff */
[----:B------:R-:W-:-:S09]  /*04c0*/  SHF.R.U32.HI R95, RZ, 0x1d, R73 ;  /* 0x0000001dff5f7819 */ /* 0x000fd20000011649 */
        /* <DEDUP_REMOVED lines=14> */
[----:B------:R-:W-:Y:S02]  /*05b0*/  HADD2.F32 R96, -RZ, R32.H1_H1 ;  /* 0x30000020ff607230 */ /* 0x000fe40000004100 */
[--C-:B----4-:R-:W-:Y:S01]  /*05c0*/  HADD2.F32 R101, -RZ, R37.reuse.H0_H0 ;  /* 0x20000025ff657230 */ /* 0x110fe20000004100 */
[----:B------:R-:W-:Y:S01]  /*05d0*/  FADD.FTZ R32, R84, -R85 ;  /* 0x8000005554207221 */ /* 0x000fe20000010000 */
[----:B------:R-:W-:Y:S02]  /*05e0*/  HADD2.F32 R103, -RZ, R37.H1_H1 ;  /* 0x30000025ff677230 */ /* 0x000fe40000004100 */
[----:B------:R-:W-:-:S02]  /*05f0*/  HADD2.F32 R37, -RZ, R40.H0_H0 ;  /* 0x20000028ff257230 */ /* 0x000fc40000004100 */
[--C-:B------:R-:W-:Y:S02]  /*0600*/  HADD2.F32 R98, -RZ, R33.reuse.H0_H0 ;  /* 0x20000021ff627230 */ /* 0x100fe40000004100 */
[----:B------:R-:W-:Y:S01]  /*0610*/  HADD2.F32 R100, -RZ, R33.H1_H1 ;  /* 0x30000021ff647230 */ /* 0x000fe20000004100 */
[----:B------:R-:W-:Y:S01]  /*0620*/  FMUL.FTZ R32, R83, R32 ;  /* 0x0000002053207220 */ /* 0x000fe20000410000 */
[--C-:B------:R-:W-:Y:S02]  /*0630*/  HADD2.F32 R102, -RZ, R34.reuse.H0_H0 ;  /* 0x20000022ff667230 */ /* 0x100fe40000004100 */
[----:B------:R-:W-:Y:S01]  /*0640*/  HADD2.F32 R104, -RZ, R34.H1_H1 ;  /* 0x30000022ff687230 */ /* 0x000fe20000004100 */
[----:B------:R-:W-:Y:S01]  /*0650*/  FADD.FTZ R34, -R85, R96 ;  /* 0x0000006055227221 */ /* 0x000fe20000010100 */
[----:B------:R-:W-:Y:S02]  /*0660*/  HADD2.F32 R33, -RZ, R36.H0_H0 ;  /* 0x20000024ff217230 */ /* 0x000fe40000004100 */
[----:B------:R-:W-:-:S02]  /*0670*/  HADD2.F32 R110, -RZ, R35.H0_H0 ;  /* 0x20000023ff6e7230 */ /* 0x000fc40000004100 */
[----:B------:R-:W-:Y:S01]  /*0680*/  HADD2.F32 R112, -RZ, R35.H1_H1 ;  /* 0x30000023ff707230 */ /* 0x000fe20000004100 */
[----:B------:R-:W-:Y:S01]  /*0690*/  FMUL.FTZ R35, R8, R37 ;  /* 0x0000002508237220 */ /* 0x000fe20000410000 */
[----:B------:R-:W-:Y:S01]  /*06a0*/  HADD2.F32 R40, -RZ, R40.H1_H1 ;  /* 0x30000028ff287230 */ /* 0x000fe20000004100 */
[----:B------:R-:W-:Y:S01]  /*06b0*/  FADD.FTZ R78, R33, R78 ;  /* 0x0000004e214e7221 */ /* 0x000fe20000010000 */
[----:B------:R-:W-:Y:S01]  /*06c0*/  HADD2.F32 R36, -RZ, R36.H1_H1 ;  /* 0x30000024ff247230 */ /* 0x000fe20000004100 */
[----:B------:R-:W-:Y:S01]  /*06d0*/  FMUL.FTZ R34, R83, R34 ;  /* 0x0000002253227220 */ /* 0x000fe20000410000 */
[--C-:B------:R-:W-:Y:S01]  /*06e0*/  HADD2.F32 R105, -RZ, R38.reuse.H0_H0 ;  /* 0x20000026ff697230 */ /* 0x100fe20000004100 */
[-C--:B------:R-:W-:Y:S01]  /*06f0*/  FFMA.FTZ R79, R32, R33.reuse, R79 ;  /* 0x00000021204f7223 */ /* 0x080fe2000001004f */
[----:B------:R-:W-:Y:S01]  /*0700*/  HADD2.F32 R107, -RZ, R38.H1_H1 ;  /* 0x30000026ff6b7230 */ /* 0x000fe20000004100 */
[----:B------:R-:W-:Y:S01]  /*0710*/  FMUL.FTZ R38, R9, R40 ;  /* 0x0000002809267220 */ /* 0x000fe20000410000 */
[----:B------:R-:W-:Y:S01]  /*0720*/  HADD2.F32 R95, -RZ, R41.H0_H0 ;  /* 0x20000029ff5f7230 */ /* 0x000fe20000004100 */
[----:B------:R-:W-:-:S02]  /*0730*/  FFMA.FTZ R33, R16, R33, R35 ;  /* 0x0000002110217223 */ /* 0x000fc40000010023 */
[C---:B------:R-:W-:Y:S01]  /*0740*/  FADD.FTZ R106, -R85.reuse, R98 ;  /* 0x00000062556a7221 */ /* 0x040fe20000010100 */
[----:B0-----:R-:W-:Y:S01]  /*0750*/  HADD2.F32 R73, -RZ, R39.H0_H0 ;  /* 0x20000027ff497230 */ /* 0x001fe20000004100 */
[C---:B------:R-:W-:Y:S01]  /*0760*/  FADD.FTZ R108, -R85.reuse, R100 ;  /* 0x00000064556c7221 */ /* 0x040fe20000010100 */
[----:B------:R-:W-:Y:S01]  /*0770*/  HADD2.F32 R96, -RZ, R41.H1_H1 ;  /* 0x30000029ff607230 */ /* 0x000fe20000004100 */
[C---:B------:R-:W-:Y:S02]  /*0780*/  FADD.FTZ R102, -R85.reuse, R102 ;  /* 0x0000006655667221 */ /* 0x040fe40000010100 */
[C---:B------:R-:W-:Y:S02]  /*0790*/  FADD.FTZ R98, -R85.reuse, R104 ;  /* 0x0000006855627221 */ /* 0x040fe40000010100 */
[C---:B------:R-:W-:Y:S02]  /*07a0*/  FADD.FTZ R72, -R85.reuse, R110 ;  /* 0x0000006e55487221 */ /* 0x040fe40000010100 */
[----:B------:R-:W-:Y:S01]  /*07b0*/  FADD.FTZ R84, -R85, R112 ;  /* 0x0000007055547221 */ /* 0x000fe20000010100 */
[----:B------:R-:W-:Y:S01]  /*07c0*/  HADD2.F32 R85, -RZ, R39.H1_H1 ;  /* 0x30000027ff557230 */ /* 0x000fe20000004100 */
        /* <DEDUP_REMOVED lines=8> */
[--C-:B------:R-:W-:Y:S01]  /*0850*/  HADD2.F32 R97, -RZ, R42.reuse.H0_H0 ;  /* 0x2000002aff617230 */ /* 0x100fe20000004100 */
[----:B------:R-:W-:Y:S01]  /*0860*/  FADD.FTZ R74, R36, R74 ;  /* 0x0000004a244a7221 */ /* 0x000fe20000010000 */
[----:B------:R-:W-:Y:S01]  /*0870*/  HADD2.F32 R100, -RZ, R42.H1_H1 ;  /* 0x3000002aff647230 */ /* 0x000fe20000004100 */
[----:B------:R-:W-:Y:S02]  /*0880*/  FFMA.FTZ R75, R34, R36, R75 ;  /* 0x00000024224b7223 */ /* 0x000fe4000001004b */
[----:B------:R-:W-:Y:S02]  /*0890*/  FMUL.FTZ R36, R83, R106 ;  /* 0x0000006a53247220 */ /* 0x000fe40000410000 */
[----:B------:R-:W-:Y:S02]  /*08a0*/  FMUL.FTZ R42, R11, R96 ;  /* 0x000000600b2a7220 */ /* 0x000fe40000410000 */
[----:B------:R-:W-:-:S02]  /*08b0*/  FFMA.FTZ R39, R18, R101, R39 ;  /* 0x0000006512277223 */ /* 0x000fc40000010027 */
[----:B------:R-:W-:Y:S02]  /*08c0*/  FADD.FTZ R40, R40, R35 ;  /* 0x0000002328287221 */ /* 0x000fe40000010000 */
[----:B------:R-:W-:Y:S01]  /*08d0*/  FFMA.FTZ R37, R34, R35, R37 ;  /* 0x0000002322257223 */ /* 0x000fe20000010025 */
[--C-:B------:R-:W-:Y:S01]  /*08e0*/  HADD2.F32 R99, -RZ, R43.reuse.H0_H0 ;  /* 0x2000002bff637230 */ /* 0x100fe20000004100 */
[----:B------:R-:W-:Y:S01]  /*08f0*/  FMUL.FTZ R38, R83, R108 ;  /* 0x0000006c53267220 */ /* 0x000fe20000410000 */
[----:B------:R-:W-:Y:S01]  /*0900*/  HADD2.F32 R104, -RZ, R43.H1_H1 ;  /* 0x3000002bff687230 */ /* 0x000fe20000004100 */
        /* <DEDUP_REMOVED lines=65> */
.L_x_809:
        /* <DEDUP_REMOVED lines=18> */
.L_x_810:
[----:B--2---:R-:W-:Y:S01]  /*0e40*/  FADD.FTZ R100, R100, R95 ;  /* 0x0000005f64647221 */ /* 0x004fe20000010000 */
[----:B-----5:R-:W-:Y:S01]  /*0e50*/  LOP3.LUT P4, RZ, R44, 0xff0000, RZ, 0xc0, !PT ;  /* 0x00ff00002cff7812 */ /* 0x020fe2000788c0ff */
[----:B-1----:R-:W-:Y:S01]  /*0e60*/  FADD.FTZ R2, R2, R97 ;  /* 0x0000006102027221 */ /* 0x002fe20000010000 */
[C---:B------:R-:W-:Y:S01]  /*0e70*/  LOP3.LUT P6, RZ, R45.reuse, 0xff000000, RZ, 0xc0, !PT ;  /* 0xff0000002dff7812 */ /* 0x040fe200078cc0ff */
[----:B------:R-:W-:Y:S01]  /*0e80*/  FMUL.FTZ R100, R100, c[0x0][0x1e0] ;  /* 0x0000780064647a20 */ /* 0x000fe20000410000 */
[----:B------:R-:W-:Y:S01]  /*0e90*/  LOP3.LUT P3, RZ, R44, 0xff000000, RZ, 0xc0, !PT ;  /* 0xff0000002cff7812 */ /* 0x000fe2000786c0ff */
[----:B------:R-:W-:Y:S01]  /*0ea0*/  FMUL.FTZ R3, R2, c[0x0][0x1e0] ;  /* 0x0000780002037a20 */ /* 0x000fe20000410000 */
[----:B------:R-:W-:Y:S01]  /*0eb0*/  @P1 HADD2.F32 R2, -RZ, R21.H1_H1 ;  /* 0x30000015ff021230 */ /* 0x000fe20000004100 */
[----:B------:R-:W-:Y:S02]  /*0ec0*/  LOP3.LUT P5, RZ, R45, 0xff, RZ, 0xc0, !PT ;  /* 0x000000ff2dff7812 */ /* 0x000fe400078ac0ff */
[----:B------:R-:W-:-:S02]  /*0ed0*/  FSEL R100, R100, RZ, !P2 ;  /* 0x000000ff64647208 */ /* 0x000fc40005000000 */
[----:B------:R-:W-:-:S03]  /*0ee0*/  LOP3.LUT P2, RZ, R44, 0xff00, RZ, 0xc0, !PT ;  /* 0x0000ff002cff7812 */ /* 0x000fc6000784c0ff */
[-CC-:B------:R-:W-:Y:S02]  /*0ef0*/  FFMA.FTZ R32, R32, R3.reuse, R100.reuse ;  /* 0x0000000320207223 */ /* 0x180fe40000010064 */
[-CC-:B------:R-:W-:Y:S02]  /*0f00*/  FFMA.FTZ R34, R34, R3.reuse, R100.reuse ;  /* 0x0000000322227223 */ /* 0x180fe40000010064 */
[-CC-:B------:R-:W-:Y:S02]  /*0f10*/  FFMA.FTZ R36, R36, R3.reuse, R100.reuse ;  /* 0x0000000324247223 */ /* 0x180fe40000010064 */
[----:B------:R-:W-:Y:S02]  /*0f20*/  FFMA.FTZ R38, R38, R3, R100 ;  /* 0x0000000326267223 */ /* 0x000fe40000010064 */
[----:B------:R-:W-:Y:S01]  /*0f30*/  FADD.FTZ R32, R33, -R32 ;  /* 0x8000002021207221 */ /* 0x000fe20000010000 */
[----:B------:R-:W-:Y:S01]  /*0f40*/  @P1 HADD2.F32 R33, -RZ, R20.H1_H1 ;  /* 0x30000014ff211230 */ /* 0x000fe20000004100 */
[----:B------:R-:W-:Y:S01]  /*0f50*/  FADD.FTZ R34, R35, -R34 ;  /* 0x8000002223227221 */ /* 0x000fe20000010000 */
[----:B------:R-:W-:Y:S01]  /*0f60*/  @P1 HADD2.F32 R35, -RZ, R21.H0_H0 ;  /* 0x20000015ff231230 */ /* 0x000fe20000004100 */
[----:B------:R-:W-:-:S02]  /*0f70*/  FADD.FTZ R36, R39, -R36 ;  /* 0x8000002427247221 */ /* 0x000fc40000010000 */
[-CC-:B------:R-:W-:Y:S02]  /*0f80*/  FFMA.FTZ R42, R42, R3.reuse, R100.reuse ;  /* 0x000000032a2a7223 */ /* 0x180fe40000010064 */
[-CC-:B------:R-:W-:Y:S02]  /*0f90*/  FFMA.FTZ R98, R98, R3.reuse, R100.reuse ;  /* 0x0000000362627223 */ /* 0x180fe40000010064 */
[-CC-:B------:R-:W-:Y:S02]  /*0fa0*/  FFMA.FTZ R72, R72, R3.reuse, R100.reuse ;  /* 0x0000000348487223 */ /* 0x180fe40000010064 */
[----:B------:R-:W-:Y:S01]  /*0fb0*/  FFMA.FTZ R84, R84, R3, R100 ;  /* 0x0000000354547223 */ /* 0x000fe20000010064 */
[----:B------:R-:W-:Y:S01]  /*0fc0*/  @P1 HADD2.F32 R3, -RZ, R20.H0_H0 ;  /* 0x20000014ff031230 */ /* 0x000fe20000004100 */
[----:B------:R-:W-:Y:S02]  /*0fd0*/  FADD.FTZ R38, R41, -R38 ;  /* 0x8000002629267221 */ /* 0x000fe40000010000 */
[----:B------:R-:W-:-:S02]  /*0fe0*/  FMUL.FTZ R32, R83, R32 ;  /* 0x0000002053207220 */ /* 0x000fc40000410000 */
[C---:B------:R-:W-:Y:S02]  /*0ff0*/  FMUL.FTZ R34, R83.reuse, R34 ;  /* 0x0000002253227220 */ /* 0x040fe40000410000 */
[----:B------:R-:W-:Y:S02]  /*1000*/  FMUL.FTZ R36, R83, R36 ;  /* 0x0000002453247220 */ /* 0x000fe40000410000 */
[----:B------:R-:W-:Y:S02]  /*1010*/  FADD.FTZ R42, R43, -R42 ;  /* 0x8000002a2b2a7221 */ /* 0x000fe40000010000 */
[----:B------:R-:W-:Y:S02]  /*1020*/  FADD.FTZ R98, R101, -R98 ;  /* 0x8000006265627221 */ /* 0x000fe40000010000 */
[----:B------:R-:W-:Y:S02]  /*1030*/  FADD.FTZ R72, R73, -R72 ;  /* 0x8000004849487221 */ /* 0x000fe40000010000 */
[----:B------:R-:W-:-:S02]  /*1040*/  FADD.FTZ R84, R85, -R84 ;  /* 0x8000005455547221 */ /* 0x000fc40000010000 */
[C---:B------:R-:W-:Y:S01]  /*1050*/  FMUL.FTZ R37, R83.reuse, R38 ;  /* 0x0000002653257220 */ /* 0x040fe20000410000 */
[--C-:B------:R-:W-:Y:S01]  /*1060*/  @P1 HADD2.F32 R38, -RZ, R23.reuse.H1_H1 ;  /* 0x30000017ff261230 */ /* 0x100fe20000004100 */
[----:B------:R-:W-:Y:S01]  /*1070*/  @P1 FADD.FTZ R32, R32, R3 ;  /* 0x0000000320201221 */ /* 0x000fe20000010000 */
[--C-:B------:R-:W-:Y:S01]  /*1080*/  @P1 HADD2.F32 R3, -RZ, R22.reuse.H0_H0 ;  /* 0x20000016ff031230 */ /* 0x100fe20000004100 */
[----:B------:R-:W-:Y:S01]  /*1090*/  @P1 FADD.FTZ R34, R34, R33 ;  /* 0x0000002122221221 */ /* 0x000fe20000010000 */
[----:B------:R-:W-:Y:S01]  /*10a0*/  @P1 HADD2.F32 R33, -RZ, R22.H1_H1 ;  /* 0x30000016ff211230 */ /* 0x000fe20000004100 */
[----:B------:R-:W-:Y:S01]  /*10b0*/  @P1 FADD.FTZ R36, R36, R35 ;  /* 0x0000002324241221 */ /* 0x000fe20000010000 */
[----:B------:R-:W-:Y:S01]  /*10c0*/  @P1 HADD2.F32 R35, -RZ, R23.H0_H0 ;  /* 0x20000017ff231230 */ /* 0x000fe20000004100 */
[C---:B------:R-:W-:Y:S02]  /*10d0*/  FMUL.FTZ R42, R83.reuse, R42 ;  /* 0x0000002a532a7220 */ /* 0x040fe40000410000 */
[----:B------:R-:W-:-:S02]  /*10e0*/  FMUL.FTZ R98, R83, R98 ;  /* 0x0000006253627220 */ /* 0x000fc40000410000 */
[C---:B------:R-:W-:Y:S02]  /*10f0*/  FMUL.FTZ R72, R83.reuse, R72 ;  /* 0x0000004853487220 */ /* 0x040fe40000410000 */
[----:B------:R-:W-:Y:S02]  /*1100*/  FMUL.FTZ R83, R83, R84 ;  /* 0x0000005453537220 */ /* 0x000fe40000410000 */
[----:B------:R-:W-:Y:S02]  /*1110*/  @P1 FADD.FTZ R37, R37, R2 ;  /* 0x0000000225251221 */ /* 0x000fe40000010000 */
[----:B------:R-:W-:Y:S02]  /*1120*/  @P1 FADD.FTZ R42, R42, R3 ;  /* 0x000000032a2a1221 */ /* 0x000fe40000010000 */
[----:B------:R-:W-:Y:S02]  /*1130*/  @P1 FADD.FTZ R98, R98, R33 ;  /* 0x0000002162621221 */ /* 0x000fe40000010000 */
        /* <DEDUP_REMOVED lines=11> */
[----:B------:R-:W-:Y:S01]  /*11f0*/  LOP3.LUT P6, RZ, R44, 0xff, RZ, 0xc0, !PT ;  /* 0x000000ff2cff7812 */ /* 0x000fe200078cc0ff */
[----:B------:R-:W-:Y:S01]  /*1200*/  FMUL.FTZ R44, R37, c[0x0][0x1e8] ;  /* 0x00007a00252c7a20 */ /* 0x000fe20000410000 */
[----:B------:R-:W-:Y:S02]  /*1210*/  FSEL R35, R39, RZ, P4 ;  /* 0x000000ff27237208 */ /* 0x000fe40002000000 */
[----:B------:R-:W-:Y:S01]  /*1220*/  LOP3.LUT P4, RZ, R45, 0xff00, RZ, 0xc0, !PT ;  /* 0x0000ff002dff7812 */ /* 0x000fe2000788c0ff */
[----:B------:R-:W-:Y:S01]  /*1230*/  FMUL.FTZ R45, R42, c[0x0][0x1e8] ;  /* 0x00007a002a2d7a20 */ /* 0x000fe20000410000 */
[----:B------:R-:W-:Y:S02]  /*1240*/  @P1 F2FP.PACK_AB R2, RZ, R32 ;  /* 0x00000020ff02123e */ /* 0x000fe400000000ff */
[----:B------:R-:W-:Y:S02]  /*1250*/  @P1 F2FP.PACK_AB R36, RZ, R36 ;  /* 0x00000024ff24123e */ /* 0x000fe400000000ff */
[----:B------:R-:W-:Y:S01]  /*1260*/  @P1 F2FP.PACK_AB R33, RZ, R42 ;  /* 0x0000002aff21123e */ /* 0x000fe200000000ff */
[----:B------:R-:W-:Y:S01]  /*1270*/  FMUL.FTZ R42, R32, c[0x0][0x1e8] ;  /* 0x00007a00202a7a20 */ /* 0x000fe20000410000 */
[----:B------:R-:W-:-:S02]  /*1280*/  @P1 F2FP.PACK_AB R72, RZ, R72 ;  /* 0x00000048ff48123e */ /* 0x000fc400000000ff */
[----:B------:R-:W-:Y:S02]  /*1290*/  @P1 F2FP.PACK_AB R40, RZ, R37 ;  /* 0x00000025ff28123e */ /* 0x000fe400000000ff */
[----:B------:R-:W-:Y:S02]  /*12a0*/  @P1 F2FP.PACK_AB R3, RZ, R34 ;  /* 0x00000022ff03123e */ /* 0x000fe400000000ff */
[----:B------:R-:W-:Y:S02]  /*12b0*/  @P1 PRMT R24, R2, 0x7610, R24 ;  /* 0x0000761002181816 */ /* 0x000fe40000000018 */
[----:B------:R-:W-:Y:S02]  /*12c0*/  FSEL R37, R43, RZ, P2 ;  /* 0x000000ff2b257208 */ /* 0x000fe40001000000 */
[----:B------:R-:W-:Y:S01]  /*12d0*/  @P1 F2FP.PACK_AB R41, RZ, R98 ;  /* 0x00000062ff29123e */ /* 0x000fe200000000ff */
[----:B------:R-:W-:Y:S01]  /*12e0*/  FMUL.FTZ R98, R98, c[0x0][0x1e8] ;  /* 0x00007a0062627a20 */ /* 0x000fe20000410000 */
[----:B------:R-:W-:-:S02]  /*12f0*/  @P1 F2FP.PACK_AB R83, RZ, R83 ;  /* 0x00000053ff53123e */ /* 0x000fc400000000ff */
        /* <DEDUP_REMOVED lines=9> */
[----:B------:R-:W-:Y:S02]  /*1390*/  FSEL R33, R44, RZ, P3 ;  /* 0x000000ff2c217208 */ /* 0x000fe40001800000 */
[----:B------:R-:W-:Y:S01]  /*13a0*/  FSEL R32, R42, RZ, P6 ;  /* 0x000000ff2a207208 */ /* 0x000fe20003000000 */
[----:B------:R1:W-:Y:S01]  /*13b0*/  @P1 STG.E.128 [R2.64], R24 ;  /* 0x0000001802001986 */ /* 0x0003e2000c101d04 */
[----:B------:R-:W-:-:S02]  /*13c0*/  IADD3 R36, P3, R82, c[0x0][0x248], RZ ;  /* 0x0000920052247a10 */ /* 0x000fc40007f7e0ff */
[----:B------:R-:W-:Y:S02]  /*13d0*/  @P0 LOP3.LUT P1, RZ, R89, 0xff, RZ, 0xc0, !PT ;  /* 0x000000ff59ff0812 */ /* 0x000fe4000782c0ff */
[----:B------:R-:W-:Y:S02]  /*13e0*/  F2FP.PACK_AB R32, R37, R32 ;  /* 0x000000202520723e */ /* 0x000fe400000000ff */
[----:B------:R-:W-:Y:S02]  /*13f0*/  IADD3.X R37, R86, c[0x0][0x24c], RZ, P3, !PT ;  /* 0x0000930056257a10 */ /* 0x000fe40001ffe4ff */
[----:B------:R-:W-:Y:S02]  /*1400*/  @P0 LOP3.LUT P2, RZ, R87, 0xff, RZ, 0xc0, !PT ;  /* 0x000000ff57ff0812 */ /* 0x000fe4000784c0ff */
[----:B------:R-:W-:Y:S02]  /*1410*/  @P0 LOP3.LUT P3, RZ, R88, 0xff, RZ, 0xc0, !PT ;  /* 0x000000ff58ff0812 */ /* 0x000fe4000786c0ff */
[----:B------:R-:W-:-:S02]  /*1420*/  @P0 FSEL R40, R42, RZ, P1 ;  /* 0x000000ff2a280208 */ /* 0x000fc40000800000 */
[----:B------:R-:W-:Y:S02]  /*1430*/  @P0 LOP3.LUT P1, RZ, R92, 0xff, RZ, 0xc0, !PT ;  /* 0x000000ff5cff0812 */ /* 0x000fe4000782c0ff */
[----:B------:R-:W-:Y:S02]  /*1440*/  FSEL R85, R98, RZ, P4 ;  /* 0x000000ff62557208 */ /* 0x000fe40002000000 */
[----:B------:R-:W-:Y:S02]  /*1450*/  @P0 LOP3.LUT P4, RZ, R90, 0xff, RZ, 0xc0, !PT ;  /* 0x000000ff5aff0812 */ /* 0x000fe4000788c0ff */
[----:B------:R-:W-:Y:S02]  /*1460*/  @P0 FSEL R41, R43, RZ, P2 ;  /* 0x000000ff2b290208 */ /* 0x000fe40001000000 */
[----:B------:R-:W-:Y:S02]  /*1470*/  @P0 FSEL R42, R73, RZ, P3 ;  /* 0x000000ff492a0208 */ /* 0x000fe40001800000 */
[----:B------:R-:W-:-:S02]  /*1480*/  @P0 LOP3.LUT P2, RZ, R91, 0xff, RZ, 0xc0, !PT ;  /* 0x000000ff5bff0812 */ /* 0x000fc4000784c0ff */
[----:B------:R-:W-:Y:S02]  /*1490*/  @P0 LOP3.LUT P3, RZ, R93, 0xff, RZ, 0xc0, !PT ;  /* 0x000000ff5dff0812 */ /* 0x000fe4000786c0ff */
[----:B-1----:R-:W-:Y:S02]  /*14a0*/  @P0 FSEL R2, R45, RZ, P1 ;  /* 0x000000ff2d020208 */ /* 0x002fe40000800000 */
[----:B------:R-:W-:Y:S02]  /*14b0*/  @P0 FSEL R43, R44, RZ, P4 ;  /* 0x000000ff2c2b0208 */ /* 0x000fe40002000000 */
[----:B------:R-:W-:Y:S02]  /*14c0*/  @P0 LOP3.LUT P4, RZ, R94, 0xff, RZ, 0xc0, !PT ;  /* 0x000000ff5eff0812 */ /* 0x000fe4000788c0ff */
[----:B------:R-:W-:Y:S02]  /*14d0*/  @P0 FSEL R3, R98, RZ, P2 ;  /* 0x000000ff62030208 */ /* 0x000fe40001000000 */
[----:B------:R-:W-:-:S02]  /*14e0*/  @P0 FSEL R39, R39, RZ, P3 ;  /* 0x000000ff27270208 */ /* 0x000fc40001800000 */
[----:B------:R-:W-:Y:S02]  /*14f0*/  @P0 F2FP.PACK_AB R2, RZ, R2 ;  /* 0x00000002ff02023e */ /* 0x000fe400000000ff */
[----:B------:R-:W-:Y:S02]  /*1500*/  @P0 F2FP.PACK_AB R40, RZ, R40 ;  /* 0x00000028ff28023e */ /* 0x000fe400000000ff */
[----:B------:R-:W-:Y:S02]  /*1510*/  @P0 F2FP.PACK_AB R42, RZ, R42 ;  /* 0x0000002aff2a023e */ /* 0x000fe400000000ff */
[----:B------:R-:W-:Y:S02]  /*1520*/  @P0 FSEL R38, R38, RZ, P4 ;  /* 0x000000ff26260208 */ /* 0x000fe40002000000 */
[----:B------:R-:W-:Y:S02]  /*1530*/  @P0 F2FP.PACK_AB R3, RZ, R3 ;  /* 0x00000003ff03023e */ /* 0x000fe400000000ff */
[----:B------:R-:W-:-:S02]  /*1540*/  @P0 F2FP.PACK_AB R39, RZ, R39 ;  /* 0x00000027ff27023e */ /* 0x000fc400000000ff */
[----:B------:R-:W-:Y:S02]  /*1550*/  @P0 PRMT R30, R2, 0x7610, R30 ;  /* 0x00007610021e0816 */ /* 0x000fe4000000001e */
[----:B------:R-:W-:Y:S02]  /*1560*/  FSEL R34, R45, RZ, P5 ;  /* 0x000000ff2d227208 */ /* 0x000fe40002800000 */
[----:B------:R-:W-:Y:S02]  /*1570*/  @P0 F2FP.PACK_AB R41, RZ, R41 ;  /* 0x00000029ff29023e */ /* 0x000fe400000000ff */
[----:B------:R-:W-:Y:S02]  /*1580*/  @P0 F2FP.PACK_AB R43, RZ, R43 ;  /* 0x0000002bff2b023e */ /* 0x000fe400000000ff */
[----:B------:R-:W-:Y:S02]  /*1590*/  @P0 F2FP.PACK_AB R38, RZ, R38 ;  /* 0x00000026ff26023e */ /* 0x000fe400000000ff */
[----:B------:R-:W-:-:S02]  /*15a0*/  @P0 PRMT R28, R40, 0x7610, R28 ;  /* 0x00007610281c0816 */ /* 0x000fc4000000001c */
[----:B------:R-:W-:Y:S02]  /*15b0*/  @P0 IADD3 R82, P1, R82, c[0x0][0x250], RZ ;  /* 0x0000940052520a10 */ /* 0x000fe40007f3e0ff */
[----:B------:R-:W-:Y:S02]  /*15c0*/  @P0 PRMT R29, R42, 0x7610, R29 ;  /* 0x000076102a1d0816 */ /* 0x000fe4000000001d */
[----:B------:R-:W-:Y:S02]  /*15d0*/  @P0 PRMT R31, R39, 0x7610, R31 ;  /* 0x00007610271f0816 */ /* 0x000fe4000000001f */
[----:B------:R-:W-:Y:S01]  /*15e0*/  @P0 PRMT R30, R30, 0x5410, R3 ;  /* 0x000054101e1e0816 */ /* 0x000fe20000000003 */
[----:B------:R-:W-:Y:S01]  /*15f0*/  IMAD.MOV.U32 R3, RZ, RZ, c[0x0][0x160] ;  /* 0x00005800ff037624 */ /* 0x000fe200078e00ff */
[----:B------:R-:W-:Y:S02]  /*1600*/  F2FP.PACK_AB R35, R96, R35 ;  /* 0x000000236023723e */ /* 0x000fe400000000ff */
[----:B------:R-:W-:-:S02]  /*1610*/  F2FP.PACK_AB R34, R85, R34 ;  /* 0x000000225522723e */ /* 0x000fc400000000ff */
[----:B------:R-:W-:Y:S02]  /*1620*/  F2FP.PACK_AB R33, R33, R84 ;  /* 0x000000542121723e */ /* 0x000fe400000000ff */
        /* <DEDUP_REMOVED lines=10> */
.L_x_807:
        /* <DEDUP_REMOVED lines=32> */
.L_x_804:
        /* <DEDUP_REMOVED lines=104> */
.L_x_805:
[----:B------:R-:W-:Y:S01]  /*1f50*/  HFMA2.MMA R99, -RZ, RZ, 0, 5.9604644775390625e-08 ;  /* 0x00000001ff637435 */ /* 0x000fe200000001ff */
[----:B------:R-:W-:Y:S01]  /*1f60*/  MOV R40, R100 ;  /* 0x0000006400287202 */ /* 0x000fe20000000f00 */
[----:B------:R-:W-:Y:S01]  /*1f70*/  IMAD.MOV.U32 R103, RZ, RZ, -0x1 ;  /* 0xffffffffff677424 */ /* 0x000fe200078e00ff */
[----:B------:R-:W-:-:S02]  /*1f80*/  MOV R96, 0x1f ;  /* 0x0000001f00607802 */ /* 0x000fc40000000f00 */
[----:B------:R-:W-:Y:S02]  /*1f90*/  MOV R2, 0x1fb0 ;  /* 0x00001fb000027802 */ /* 0x000fe40000000f00 */
[----:B-----5:R-:W-:Y:S05]  /*1fa0*/  CALL.REL.NOINC `($__internal_65_$__cuda_sm70_shflsync_bfly_p) ;  /* 0x0000046000007944 */ /* 0x020fea0003c00000 */
[----:B-1----:R-:W-:Y:S01]  /*1fb0*/  MOV R37, R40 ;  /* 0x0000002800257202 */ /* 0x002fe20000000f00 */
[----:B0-----:R-:W-:Y:S05]  /*1fc0*/  BRA `(.L_x_809) ;  /* 0xffffed5000007947 */ /* 0x001fea000383ffff */
.L_x_806:
[----:B------:R-:W-:Y:S01]  /*1fd0*/  HFMA2.MMA R99, -RZ, RZ, 0, 5.9604644775390625e-08 ;  /* 0x00000001ff637435 */ /* 0x000fe200000001ff */
[----:B------:R-:W-:Y:S01]  /*1fe0*/  MOV R40, R95 ;  /* 0x0000005f00287202 */ /* 0x000fe20000000f00 */
[----:B------:R-:W-:Y:S01]  /*1ff0*/  IMAD.MOV.U32 R96, RZ, RZ, 0x1f ;  /* 0x0000001fff607424 */ /* 0x000fe200078e00ff */
[----:B------:R-:W-:Y:S02]  /*2000*/  MOV R103, 0xffffffff ;  /* 0xffffffff00677802 */ /* 0x000fe40000000f00 */
[----:B------:R-:W-:Y:S02]  /*2010*/  MOV R2, 0x2030 ;  /* 0x0000203000027802 */ /* 0x000fe40000000f00 */
[----:B01---5:R-:W-:Y:S05]  /*2020*/  CALL.REL.NOINC `($__internal_65_$__cuda_sm70_shflsync_bfly_p) ;  /* 0x000003e000007944 */ /* 0x023fea0003c00000 */
[----:B------:R-:W-:Y:S01]  /*2030*/  FADD.FTZ R100, R100, R37 ;  /* 0x0000002564647221 */ /* 0x000fe20000010000 */
[----:B0-----:R-:W-:Y:S01]  /*2040*/  HFMA2.MMA R99, -RZ, RZ, 0, 1.1920928955078125e-07 ;  /* 0x00000002ff637435 */ /* 0x001fe200000001ff */
[----:B-1----:R-:W-:Y:S01]  /*2050*/  FADD.FTZ R95, R95, R40 ;  /* 0x000000285f5f7221 */ /* 0x002fe20000010000 */
[----:B------:R-:W-:Y:S01]  /*2060*/  MOV R96, 0x1f ;  /* 0x0000001f00607802 */ /* 0x000fe20000000f00 */
[----:B------:R-:W-:Y:S01]  /*2070*/  IMAD.MOV.U32 R103, RZ, RZ, -0x1 ;  /* 0xffffffffff677424 */ /* 0x000fe200078e00ff */
[----:B------:R-:W-:-:S02]  /*2080*/  MOV R40, R100 ;  /* 0x0000006400287202 */ /* 0x000fc40000000f00 */
[----:B------:R-:W-:Y:S02]  /*2090*/  MOV R2, 0x20b0 ;  /* 0x000020b000027802 */ /* 0x000fe40000000f00 */
[----:B------:R-:W-:Y:S05]  /*20a0*/  CALL.REL.NOINC `($__internal_65_$__cuda_sm70_shflsync_bfly_p) ;  /* 0x0000036000007944 */ /* 0x000fea0003c00000 */
[----:B0-----:R-:W-:Y:S01]  /*20b0*/  HFMA2.MMA R96, -RZ, RZ, 0, 1.847743988037109375e-06 ;  /* 0x0000001fff607435 */ /* 0x001fe200000001ff */
[----:B-1----:R-:W-:Y:S01]  /*20c0*/  MOV R37, R40 ;  /* 0x0000002800257202 */ /* 0x002fe20000000f00 */
[----:B------:R-:W-:Y:S01]  /*20d0*/  IMAD.MOV.U32 R99, RZ, RZ, 0x2 ;  /* 0x00000002ff637424 */ /* 0x000fe200078e00ff */
[----:B------:R-:W-:Y:S02]  /*20e0*/  MOV R40, R95 ;  /* 0x0000005f00287202 */ /* 0x000fe40000000f00 */
[----:B------:R-:W-:Y:S02]  /*20f0*/  MOV R103, 0xffffffff ;  /* 0xffffffff00677802 */ /* 0x000fe40000000f00 */
[----:B------:R-:W-:Y:S02]  /*2100*/  MOV R2, 0x2120 ;  /* 0x0000212000027802 */ /* 0x000fe40000000f00 */
[----:B------:R-:W-:Y:S05]  /*2110*/  CALL.REL.NOINC `($__internal_65_$__cuda_sm70_shflsync_bfly_p) ;  /* 0x000002f000007944 */ /* 0x000fea0003c00000 */
[----:B------:R-:W-:Y:S01]  /*2120*/  FADD.FTZ R100, R37, R100 ;  /* 0x0000006425647221 */ /* 0x000fe20000010000 */
[----:B0-----:R-:W-:Y:S01]  /*2130*/  HFMA2.MMA R99, -RZ, RZ, 0, 2.384185791015625e-07 ;  /* 0x00000004ff637435 */ /* 0x001fe200000001ff */
[----:B-1----:R-:W-:Y:S01]  /*2140*/  FADD.FTZ R95, R95, R40 ;  /* 0x000000285f5f7221 */ /* 0x002fe20000010000 */
[----:B------:R-:W-:Y:S01]  /*2150*/  MOV R103, 0xffffffff ;  /* 0xffffffff00677802 */ /* 0x000fe20000000f00 */
[----:B------:R-:W-:Y:S01]  /*2160*/  IMAD.MOV.U32 R96, RZ, RZ, 0x1f ;  /* 0x0000001fff607424 */ /* 0x000fe200078e00ff */
[----:B------:R-:W-:-:S02]  /*2170*/  MOV R40, R100 ;  /* 0x0000006400287202 */ /* 0x000fc40000000f00 */
[----:B------:R-:W-:Y:S02]  /*2180*/  MOV R2, 0x21a0 ;  /* 0x000021a000027802 */ /* 0x000fe40000000f00 */
[----:B------:R-:W-:Y:S05]  /*2190*/  CALL.REL.NOINC `($__internal_65_$__cuda_sm70_shflsync_bfly_p) ;  /* 0x0000027000007944 */ /* 0x000fea0003c00000 */
[----:B0-----:R-:W-:Y:S01]  /*21a0*/  HFMA2.MMA R99, -RZ, RZ, 0, 2.384185791015625e-07 ;  /* 0x00000004ff637435 */ /* 0x001fe200000001ff */
[----:B-1----:R-:W-:Y:S01]  /*21b0*/  MOV R37, R40 ;  /* 0x0000002800257202 */ /* 0x002fe20000000f00 */
[----:B------:R-:W-:Y:S01]  /*21c0*/  IMAD.MOV.U32 R40, RZ, RZ, R95 ;  /* 0x000000ffff287224 */ /* 0x000fe200078e005f */
[----:B------:R-:W-:Y:S02]  /*21d0*/  MOV R96, 0x1f ;  /* 0x0000001f00607802 */ /* 0x000fe40000000f00 */
[----:B------:R-:W-:Y:S02]  /*21e0*/  MOV R103, 0xffffffff ;  /* 0xffffffff00677802 */ /* 0x000fe40000000f00 */
[----:B------:R-:W-:Y:S02]  /*21f0*/  MOV R2, 0x2210 ;  /* 0x0000221000027802 */ /* 0x000fe40000000f00 */
[----:B------:R-:W-:Y:S05]  /*2200*/  CALL.REL.NOINC `($__internal_65_$__cuda_sm70_shflsync_bfly_p) ;  /* 0x0000020000007944 */ /* 0x000fea0003c00000 */
[----:B------:R-:W-:Y:S01]  /*2210*/  FADD.FTZ R100, R37, R100 ;  /* 0x0000006425647221 */ /* 0x000fe20000010000 */
[----:B0-----:R-:W-:Y:S01]  /*2220*/  HFMA2.MMA R96, -RZ, RZ, 0, 1.847743988037109375e-06 ;  /* 0x0000001fff607435 */ /* 0x001fe200000001ff */
[----:B-1----:R-:W-:Y:S01]  /*2230*/  FADD.FTZ R97, R95, R40 ;  /* 0x000000285f617221 */ /* 0x002fe20000010000 */
[----:B------:R-:W-:Y:S01]  /*2240*/  MOV R103, 0xffffffff ;  /* 0xffffffff00677802 */ /* 0x000fe20000000f00 */
[----:B------:R-:W-:Y:S01]  /*2250*/  IMAD.MOV.U32 R99, RZ, RZ, 0x8 ;  /* 0x00000008ff637424 */ /* 0x000fe200078e00ff */
[----:B------:R-:W-:-:S02]  /*2260*/  MOV R40, R100 ;  /* 0x0000006400287202 */ /* 0x000fc40000000f00 */
[----:B------:R-:W-:Y:S02]  /*2270*/  MOV R2, 0x2290 ;  /* 0x0000229000027802 */ /* 0x000fe40000000f00 */
[----:B------:R-:W-:Y:S05]  /*2280*/  CALL.REL.NOINC `($__internal_65_$__cuda_sm70_shflsync_bfly_p) ;  /* 0x0000018000007944 */ /* 0x000fea0003c00000 */
[----:B0-----:R-:W-:Y:S01]  /*2290*/  HFMA2.MMA R99, -RZ, RZ, 0, 4.76837158203125e-07 ;  /* 0x00000008ff637435 */ /* 0x001fe200000001ff */
[----:B-1----:R-:W-:Y:S01]  /*22a0*/  IMAD.MOV.U32 R37, RZ, RZ, R40 ;  /* 0x000000ffff257224 */ /* 0x002fe200078e0028 */
[----:B------:R-:W-:Y:S01]  /*22b0*/  MOV R40, R97 ;  /* 0x0000006100287202 */ /* 0x000fe20000000f00 */
[----:B------:R-:W-:Y:S01]  /*22c0*/  IMAD.MOV.U32 R103, RZ, RZ, -0x1 ;  /* 0xffffffffff677424 */ /* 0x000fe200078e00ff */
[----:B------:R-:W-:Y:S02]  /*22d0*/  MOV R96, 0x1f ;  /* 0x0000001f00607802 */ /* 0x000fe40000000f00 */
[----:B------:R-:W-:Y:S02]  /*22e0*/  MOV R2, 0x2300 ;  /* 0x0000230000027802 */ /* 0x000fe40000000f00 */
[----:B------:R-:W-:Y:S05]  /*22f0*/  CALL.REL.NOINC `($__internal_65_$__cuda_sm70_shflsync_bfly_p) ;  /* 0x0000011000007944 */ /* 0x000fea0003c00000 */
[----:B------:R-:W-:Y:S01]  /*2300*/  FADD.FTZ R95, R37, R100 ;  /* 0x00000064255f7221 */ /* 0x000fe20000010000 */
[----:B0-----:R-:W-:Y:S01]  /*2310*/  HFMA2.MMA R99, -RZ, RZ, 0, 9.5367431640625e-07 ;  /* 0x00000010ff637435 */ /* 0x001fe200000001ff */
[----:B-1----:R-:W-:Y:S01]  /*2320*/  FADD.FTZ R97, R97, R40 ;  /* 0x0000002861617221 */ /* 0x002fe20000010000 */
[----:B------:R-:W-:Y:S01]  /*2330*/  MOV R96, 0x1f ;  /* 0x0000001f00607802 */ /* 0x000fe20000000f00 */
[----:B------:R-:W-:Y:S01]  /*2340*/  IMAD.MOV.U32 R40, RZ, RZ, R95 ;  /* 0x000000ffff287224 */ /* 0x000fe200078e005f */
[----:B------:R-:W-:-:S02]  /*2350*/  MOV R103, 0xffffffff ;  /* 0xffffffff00677802 */ /* 0x000fc40000000f00 */
[----:B------:R-:W-:Y:S02]  /*2360*/  MOV R2, 0x2380 ;  /* 0x0000238000027802 */ /* 0x000fe40000000f00 */
[----:B------:R-:W-:Y:S05]  /*2370*/  CALL.REL.NOINC `($__internal_65_$__cuda_sm70_shflsync_bfly_p) ;  /* 0x0000009000007944 */ /* 0x000fea0003c00000 */
[----:B0-----:R-:W-:Y:S01]  /*2380*/  HFMA2.MMA R99, -RZ, RZ, 0, 9.5367431640625e-07 ;  /* 0x00000010ff637435 */ /* 0x001fe200000001ff */
[----:B-1----:R-:W-:Y:S01]  /*2390*/  MOV R100, R40 ;  /* 0x0000002800647202 */ /* 0x002fe20000000f00 */
[----:B------:R-:W-:Y:S01]  /*23a0*/  IMAD.MOV.U32 R96, RZ, RZ, 0x1f ;  /* 0x0000001fff607424 */ /* 0x000fe200078e00ff */
[----:B------:R-:W-:Y:S02]  /*23b0*/  MOV R40, R97 ;  /* 0x0000006100287202 */ /* 0x000fe40000000f00 */
[----:B------:R-:W-:Y:S02]  /*23c0*/  MOV R103, 0xffffffff ;  /* 0xffffffff00677802 */ /* 0x000fe40000000f00 */
[----:B------:R-:W-:Y:S02]  /*23d0*/  MOV R2, 0x23f0 ;  /* 0x000023f000027802 */ /* 0x000fe40000000f00 */
[----:B------:R-:W-:Y:S05]  /*23e0*/  CALL.REL.NOINC `($__internal_65_$__cuda_sm70_shflsync_bfly_p) ;  /* 0x0000002000007944 */ /* 0x000fea0003c00000 */
[----:B-1----:R-:W-:Y:S01]  /*23f0*/  MOV R2, R40 ;  /* 0x0000002800027202 */ /* 0x002fe20000000f00 */
[----:B0-----:R-:W-:Y:S05]  /*2400*/  BRA `(.L_x_810) ;  /* 0xffffea3000007947 */ /* 0x001fea000383ffff */
        .weak           $__internal_65_$__cuda_sm70_shflsync_bfly_p
        .type           $__internal_65_$__cuda_sm70_shflsync_bfly_p,@function
        .size           $__internal_65_$__cuda_sm70_shflsync_bfly_p,(.L_x_1600 - $__internal_65_$__cuda_sm70_shflsync_bfly_p)
$__internal_65_$__cuda_sm70_shflsync_bfly_p:
[----:B------:R-:W-:Y:S01]  /*2410*/  HFMA2.MMA R3, -RZ, RZ, 0, 0 ;  /* 0x00000000ff037435 */ /* 0x000fe200000001ff */
[----:B------:R-:W-:Y:S04]  /*2420*/  WARPSYNC R103 ;  /* 0x0000006700007348 */ /* 0x000fe80003800000 */
[----:B------:R0:W1:Y:S01]  /*2430*/  SHFL.BFLY PT, R40, R40, R99, R96 ;  /* 0x0c00006328287389 */ /* 0x00006200000e0060 */
[----:B------:R-:W-:Y:S05]  /*2440*/  RET.REL.NODEC R2 `(_ZN10layer_norm31ln_parallel_residual_bwd_kernelINS_13Kernel_traitsIf6__halfS2_S2_fjLj256ELj1ELj4ELj1ELj16ENS_18Kernel_traits_baseILj256EfS2_S2_S2_fjLj128EEEEELb1ELb0ELb1EEEvNS_9BwdParamsE) ;  /* 0xffffdbb002007950 */ /* 0x000fea0003c3ffff */
.L_x_811:
        /* <DEDUP_REMOVED lines=11> */
.L_x_1600:


//--------------------- .text._ZN10layer_norm22ln_bwd_finalize_kernelINS_22Kernel_traits_finalizeILj256Ef6__halfS2_S2_fjLb0ELj1024ELj4ENS_18Kernel_traits_baseILj256EfS2_S2_S2_fjLj1024EEEEELb0ELb0EEEvNS_9BwdParamsE --------------------------
	.section	.text._ZN10layer_norm22ln_bwd_finalize_kernelINS_22Kernel_traits_finalizeILj256Ef6__halfS2_S2_fjLb0ELj1024ELj4ENS_18Kernel_traits_baseILj256EfS2_S2_S2_fjLj1024EEEEELb0ELb0EEEvNS_9BwdParamsE,"ax",@progbits
	.sectioninfo	@"SHI_REGISTERS=30"
	.align	128
        .global         _ZN10layer_norm22ln_bwd_finalize_kernelINS_22Kernel_traits_finalizeILj256Ef6__halfS2_S2_fjLb0ELj1024ELj4ENS_18Kernel_traits_baseILj256EfS2_S2_S2_fjLj1024EEEEELb0ELb0EEEvNS_9BwdParamsE
        .type           _ZN10layer_norm22ln_bwd_finalize_kernelINS_22Kernel_traits_finalizeILj256Ef6__halfS2_S2_fjLb0ELj1024ELj4ENS_18Kernel_traits_baseILj256EfS2_S2_S2_fjLj1024EEEEELb0ELb0EEEvNS_9BwdParamsE,@function
        .size           _ZN10layer_norm22ln_bwd_finalize_kernelINS_22Kernel_traits_finalizeILj256Ef6__halfS2_S2_fjLb0ELj1024ELj4ENS_18Kernel_traits_baseILj256EfS2_S2_S2_fjLj1024EEEEELb0ELb0EEEvNS_9BwdParamsE,(.L_x_1601 - _ZN10layer_norm22ln_bwd_finalize_kernelINS_22Kernel_traits_finalizeILj256Ef6__halfS2_S2_fjLb0ELj1024ELj4ENS_18Kernel_traits_baseILj256EfS2_S2_S2_fjLj1024EEEEELb0ELb0EEEvNS_9BwdParamsE)
        .other          _ZN10layer_norm22ln_bwd_finalize_kernelINS_22Kernel_traits_finalizeILj256Ef6__halfS2_S2_fjLb0ELj1024ELj4ENS_18Kernel_traits_baseILj256EfS2_S2_S2_fjLj1024EEEEELb0ELb0EEEvNS_9BwdParamsE,@"STO_CUDA_ENTRY STV_DEFAULT"
_ZN10layer_norm22ln_bwd_finalize_kernelINS_22Kernel_traits_finalizeILj256Ef6__halfS2_S2_fjLb0ELj1024ELj4ENS_18Kernel_traits_baseILj256EfS2_S2_S2_fjLj1024EEEEELb0ELb0EEEvNS_9BwdParamsE:
.text._ZN10layer_norm22ln_bwd_finalize_kernelINS_22Kernel_traits_finalizeILj256Ef6__halfS2_S2_fjLb0ELj1024ELj4ENS_18Kernel_traits_baseILj256EfS2_S2_S2_fjLj1024EEEEELb0ELb0EEEvNS_9BwdParamsE:
        /* <DEDUP_REMOVED lines=19> */
.L_x_825:
        /* <DEDUP_REMOVED lines=28> */
.L_x_816:
        /* <DEDUP_REMOVED lines=35> */
.L_x_815:
[----:B------:R-:W-:Y:S05]  /*0520*/  BSYNC B1 ;  /* 0x0000000000017941 */ /* 0x000fea0003800000 */
.L_x_814:
        /* <DEDUP_REMOVED lines=23> */
.L_x_818:
[----:B------:R-:W-:Y:S05]  /*06a0*/  BSYNC B1 ;  /* 0x0000000000017941 */ /* 0x000fea0003800000 */
.L_x_817:
        /* <DEDUP_REMOVED lines=11> */
.L_x_819:
[----:B------:R-:W-:Y:S05]  /*0760*/  BSYNC B1 ;  /* 0x0000000000017941 */ /* 0x000fea0003800000 */
.L_x_813:
[----:B------:R-:W-:Y:S05]  /*0770*/  BSYNC B0 ;  /* 0x0000000000007941 */ /* 0x000fea0003800000 */
.L_x_812:
        /* <DEDUP_REMOVED lines=11> */
.L_x_826:
        /* <DEDUP_REMOVED lines=18> */
.L_x_827:
[----:B---3--:R-:W-:Y:S02]  /*0950*/  FADD.FTZ R4, R4, R9 ;  /* 0x0000000904047221 */ /* 0x008fe40000010000 */
[----:B-12---:R-:W-:-:S03]  /*0960*/  FADD.FTZ R6, R5, R6 ;  /* 0x0000000605067221 */ /* 0x006fc60000010000 */
[----:B------:R1:W-:Y:S04]  /*0970*/  @!P1 STS [R17.X4+0x2000], R4 ;  /* 0x0020000411009388 */ /* 0x0003e80000004800 */
[----:B------:R1:W-:Y:S02]  /*0980*/  @!P1 STS [R17.X4+0x2080], R6 ;  /* 0x0020800611009388 */ /* 0x0003e40000004800 */
.L_x_820:
        /* <DEDUP_REMOVED lines=15> */
.L_x_824:
[----:B------:R-:W-:Y:S05]  /*0a80*/  BSYNC B0 ;  /* 0x0000000000007941 */ /* 0x000fea0003800000 */
.L_x_823:
[C---:B------:R-:W-:Y:S02]  /*0a90*/  ISETP.GT.U32.AND P1, PT, R18.reuse, -0x101, PT ;  /* 0xfffffeff1200780c */ /* 0x040fe40003f24070 */
[----:B------:R-:W-:Y:S02]  /*0aa0*/  IADD3 R18, R18, 0x100, RZ ;  /* 0x0000010012127810 */ /* 0x000fe40007ffe0ff */
[----:B------:R-:W-:-:S09]  /*0ab0*/  IADD3 R19, R19, 0x80, RZ ;  /* 0x0000008013137810 */ /* 0x000fd20007ffe0ff */
[----:B01----:R-:W-:Y:S05]  /*0ac0*/  @P1 BRA `(.L_x_825) ;  /* 0xfffff66000001947 */ /* 0x003fea000383ffff */
[----:B------:R-:W-:Y:S05]  /*0ad0*/  EXIT ;  /* 0x000000000000794d */ /* 0x000fea0003800000 */
.L_x_821:
[----:B--2---:R-:W-:Y:S01]  /*0ae0*/  IMAD.MOV.U32 R9, RZ, RZ, R5 ;  /* 0x000000ffff097224 */ /* 0x004fe200078e0005 */
[----:B------:R-:W-:Y:S01]  /*0af0*/  MOV R8, 0x1 ;  /* 0x0000000100087802 */ /* 0x000fe20000000f00 */
[----:B------:R-:W-:Y:S01]  /*0b00*/  IMAD.MOV.U32 R7, RZ, RZ, 0x1f ;  /* 0x0000001fff077424 */ /* 0x000fe200078e00ff */
[----:B------:R-:W-:Y:S02]  /*0b10*/  MOV R10, 0xffffffff ;  /* 0xffffffff000a7802 */ /* 0x000fe40000000f00 */
[----:B------:R-:W-:Y:S02]  /*0b20*/  MOV R2, 0xb40 ;  /* 0x00000b4000027802 */ /* 0x000fe40000000f00 */
[----:B01----:R-:W-:Y:S05]  /*0b30*/  CALL.REL.NOINC `($__internal_66_$__cuda_sm70_shflsync_bfly_p) ;  /* 0x000003b000007944 */ /* 0x003fea0003c00000 */
[----:B-1----:R-:W-:Y:S01]  /*0b40*/  IMAD.MOV.U32 R2, RZ, RZ, R7 ;  /* 0x000000ffff027224 */ /* 0x002fe200078e0007 */
[----:B0-----:R-:W-:Y:S05]  /*0b50*/  BRA `(.L_x_826) ;  /* 0xfffffcd000007947 */ /* 0x001fea000383ffff */
.L_x_822:
[----:B------:R-:W-:Y:S01]  /*0b60*/  HFMA2.MMA R8, -RZ, RZ, 0, 1.1920928955078125e-07 ;  /* 0x00000002ff087435 */ /* 0x000fe200000001ff */
[----:B------:R-:W-:Y:S01]  /*0b70*/  MOV R7, 0x1f ;  /* 0x0000001f00077802 */ /* 0x000fe20000000f00 */
[----:B------:R-:W-:Y:S01]  /*0b80*/  IMAD.MOV.U32 R10, RZ, RZ, -0x1 ;  /* 0xffffffffff0a7424 */ /* 0x000fe200078e00ff */
[----:B------:R-:W-:-:S03]  /*0b90*/  MOV R2, 0xbb0 ;  /* 0x00000bb000027802 */ /* 0x000fc60000000f00 */
[----:B012---:R-:W-:Y:S05]  /*0ba0*/  CALL.REL.NOINC `($__internal_66_$__cuda_sm70_shflsync_bfly_p) ;  /* 0x0000034000007944 */ /* 0x007fea0003c00000 */
[----:B0-----:R-:W-:Y:S01]  /*0bb0*/  HFMA2.MMA R8, -RZ, RZ, 0, 2.384185791015625e-07 ;  /* 0x00000004ff087435 */ /* 0x001fe200000001ff */
[----:B-1----:R-:W-:Y:S01]  /*0bc0*/  FADD.FTZ R9, R9, R7 ;  /* 0x0000000709097221 */ /* 0x002fe20000010000 */
[----:B------:R-:W-:Y:S01]  /*0bd0*/  MOV R7, 0x1f ;  /* 0x0000001f00077802 */ /* 0x000fe20000000f00 */
[----:B------:R-:W-:Y:S01]  /*0be0*/  IMAD.MOV.U32 R10, RZ, RZ, -0x1 ;  /* 0xffffffffff0a7424 */ /* 0x000fe200078e00ff */
[----:B------:R-:W-:-:S02]  /*0bf0*/  MOV R2, 0xc10 ;  /* 0x00000c1000027802 */ /* 0x000fc40000000f00 */
[----:B------:R-:W-:Y:S05]  /*0c00*/  CALL.REL.NOINC `($__internal_66_$__cuda_sm70_shflsync_bfly_p) ;  /* 0x000002e000007944 */ /* 0x000fea0003c00000 */
[----:B0-----:R-:W-:Y:S01]  /*0c10*/  HFMA2.MMA R8, -RZ, RZ, 0, 4.76837158203125e-07 ;  /* 0x00000008ff087435 */ /* 0x001fe200000001ff */
[----:B-1----:R-:W-:Y:S01]  /*0c20*/  FADD.FTZ R9, R9, R7 ;  /* 0x0000000709097221 */ /* 0x002fe20000010000 */
[----:B------:R-:W-:Y:S01]  /*0c30*/  MOV R7, 0x1f ;  /* 0x0000001f00077802 */ /* 0x000fe20000000f00 */
[----:B------:R-:W-:Y:S01]  /*0c40*/  IMAD.MOV.U32 R10, RZ, RZ, -0x1 ;  /* 0xffffffffff0a7424 */ /* 0x000fe200078e00ff */
[----:B------:R-:W-:-:S02]  /*0c50*/  MOV R2, 0xc70 ;  /* 0x00000c7000027802 */ /* 0x000fc40000000f00 */
[----:B------:R-:W-:Y:S05]  /*0c60*/  CALL.REL.NOINC `($__internal_66_$__cuda_sm70_shflsync_bfly_p) ;  /* 0x0000028000007944 */ /* 0x000fea0003c00000 */
[----:B-1----:R-:W-:Y:S01]  /*0c70*/  FADD.FTZ R6, R9, R7 ;  /* 0x0000000709067221 */ /* 0x002fe20000010000 */
[----:B0-----:R-:W-:Y:S01]  /*0c80*/  HFMA2.MMA R8, -RZ, RZ, 0, 9.5367431640625e-07 ;  /* 0x00000010ff087435 */ /* 0x001fe200000001ff */
[----:B------:R-:W-:Y:S01]  /*0c90*/  MOV R7, 0x1f ;  /* 0x0000001f00077802 */ /* 0x000fe20000000f00 */
[----:B------:R-:W-:Y:S01]  /*0ca0*/  IMAD.MOV.U32 R10, RZ, RZ, -0x1 ;  /* 0xffffffffff0a7424 */ /* 0x000fe200078e00ff */
[----:B------:R-:W-:-:S02]  /*0cb0*/  MOV R2, 0xce0 ;  /* 0x00000ce000027802 */ /* 0x000fc40000000f00 */
[----:B------:R-:W-:Y:S02]  /*0cc0*/  MOV R9, R6 ;  /* 0x0000000600097202 */ /* 0x000fe40000000f00 */
[----:B------:R-:W-:Y:S05]  /*0cd0*/  CALL.REL.NOINC `($__internal_66_$__cuda_sm70_shflsync_bfly_p) ;  /* 0x0000021000007944 */ /* 0x000fea0003c00000 */
[----:B0-----:R-:W-:Y:S01]  /*0ce0*/  HFMA2.MMA R8, -RZ, RZ, 0, 5.9604644775390625e-08 ;  /* 0x00000001ff087435 */ /* 0x001fe200000001ff */
[----:B-1----:R-:W-:Y:S01]  /*0cf0*/  MOV R5, R7 ;  /* 0x0000000700057202 */ /* 0x002fe20000000f00 */
[----:B------:R-:W-:Y:S01]  /*0d00*/  IMAD.MOV.U32 R9, RZ, RZ, R4 ;  /* 0x000000ffff097224 */ /* 0x000fe200078e0004 */
[----:B------:R-:W-:Y:S01]  /*0d10*/  MOV R7, 0x1f ;  /* 0x0000001f00077802 */ /* 0x000fe20000000f00 */
[----:B------:R-:W-:Y:S01]  /*0d20*/  IMAD.MOV.U32 R10, RZ, RZ, -0x1 ;  /* 0xffffffffff0a7424 */ /* 0x000fe200078e00ff */
[----:B------:R-:W-:Y:S02]  /*0d30*/  MOV R2, 0xd50 ;  /* 0x00000d5000027802 */ /* 0x000fe40000000f00 */
[----:B------:R-:W-:Y:S05]  /*0d40*/  CALL.REL.NOINC `($__internal_66_$__cuda_sm70_shflsync_bfly_p) ;  /* 0x000001a000007944 */ /* 0x000fea0003c00000 */
[----:B0-----:R-:W-:Y:S01]  /*0d50*/  HFMA2.MMA R8, -RZ, RZ, 0, 1.1920928955078125e-07 ;  /* 0x00000002ff087435 */ /* 0x001fe200000001ff */
[----:B-1----:R-:W-:Y:S01]  /*0d60*/  FADD.FTZ R9, R4, R7 ;  /* 0x0000000704097221 */ /* 0x002fe20000010000 */
[----:B------:R-:W-:Y:S01]  /*0d70*/  MOV R7, 0x1f ;  /* 0x0000001f00077802 */ /* 0x000fe20000000f00 */
[----:B------:R-:W-:Y:S01]  /*0d80*/  IMAD.MOV.U32 R10, RZ, RZ, -0x1 ;  /* 0xffffffffff0a7424 */ /* 0x000fe200078e00ff */
[----:B------:R-:W-:Y:S02]  /*0d90*/  MOV R2, 0xdb0 ;  /* 0x00000db000027802 */ /* 0x000fe40000000f00 */
[----:B------:R-:W-:Y:S05]  /*0da0*/  CALL.REL.NOINC `($__internal_66_$__cuda_sm70_shflsync_bfly_p) ;  /* 0x0000014000007944 */ /* 0x000fea0003c00000 */
        /* <DEDUP_REMOVED lines=12> */
[----:B0-----:R-:W-:Y:S01]  /*0e70*/  HFMA2.MMA R8, -RZ, RZ, 0, 9.5367431640625e-07 ;  /* 0x00000010ff087435 */ /* 0x001fe200000001ff */
[----:B-1----:R-:W-:Y:S01]  /*0e80*/  FADD.FTZ R9, R9, R7 ;  /* 0x0000000709097221 */ /* 0x002fe20000010000 */
[----:B------:R-:W-:Y:S01]  /*0e90*/  MOV R7, 0x1f ;  /* 0x0000001f00077802 */ /* 0x000fe20000000f00 */
[----:B------:R-:W-:Y:S01]  /*0ea0*/  IMAD.MOV.U32 R10, RZ, RZ, -0x1 ;  /* 0xffffffffff0a7424 */ /* 0x000fe200078e00ff */
[----:B------:R-:W-:-:S02]  /*0eb0*/  MOV R2, 0xed0 ;  /* 0x00000ed000027802 */ /* 0x000fc40000000f00 */
[----:B------:R-:W-:Y:S05]  /*0ec0*/  CALL.REL.NOINC `($__internal_66_$__cuda_sm70_shflsync_bfly_p) ;  /* 0x0000002000007944 */ /* 0x000fea0003c00000 */
[----:B-1----:R-:W-:Y:S01]  /*0ed0*/  MOV R4, R7 ;  /* 0x0000000700047202 */ /* 0x002fe20000000f00 */
[----:B0-----:R-:W-:Y:S05]  /*0ee0*/  BRA `(.L_x_827) ;  /* 0xfffffa6000007947 */ /* 0x001fea000383ffff */
        .weak           $__internal_66_$__cuda_sm70_shflsync_bfly_p
        .type           $__internal_66_$__cuda_sm70_shflsync_bfly_p,@function
        .size           $__internal_66_$__cuda_sm70_shflsync_bfly_p,(.L_x_1601 - $__internal_66_$__cuda_sm70_shflsync_bfly_p)
$__internal_66_$__cuda_sm70_shflsync_bfly_p:
[----:B------:R-:W-:Y:S01]  /*0ef0*/  HFMA2.MMA R3, -RZ, RZ, 0, 0 ;  /* 0x00000000ff037435 */ /* 0x000fe200000001ff */
[----:B------:R-:W-:Y:S04]  /*0f00*/  WARPSYNC R10 ;  /* 0x0000000a00007348 */ /* 0x000fe80003800000 */
[----:B------:R0:W1:Y:S01]  /*0f10*/  SHFL.BFLY PT, R7, R9, R8, R7 ;  /* 0x0c00000809077389 */ /* 0x00006200000e0007 */
[----:B------:R-:W-:Y:S05]  /*0f20*/  RET.REL.NODEC R2 `(_ZN10layer_norm22ln_bwd_finalize_kernelINS_22Kernel_traits_finalizeILj256Ef6__halfS2_S2_fjLb0ELj1024ELj4ENS_18Kernel_traits_baseILj256EfS2_S2_S2_fjLj1024EEEEELb0ELb0EEEvNS_9BwdParamsE) ;  /* 0xfffff0d002007950 */ /* 0x000fea0003c3ffff */
.L_x_828:
        /* <DEDUP_REMOVED lines=13> */
.L_x_1601:


//--------------------- .text._ZN10layer_norm40ln_parallel_residual_bwd_finalize_kernelINS_22Kernel_traits_finalizeILj256Ef6__halfS2_S2_fjLb0ELj1024ELj4ENS_18Kernel_traits_baseILj256EfS2_S2_S2_fjLj1024EEEEELb0EEEvNS_9BwdParamsE --------------------------
	.section	.text._ZN10layer_norm40ln_parallel_residual_bwd_finalize_kernelINS_22Kernel_traits_finalizeILj256Ef6__halfS2_S2_fjLb0ELj1024ELj4ENS_18Kernel_traits_baseILj256EfS2_S2_S2_fjLj1024EEEEELb0EEEvNS_9BwdParamsE,"ax",@progbits
	.sectioninfo	@"SHI_REGISTERS=32"
	.align	128
        .global         _ZN10layer_norm40ln_parallel_residual_bwd_finalize_kernelINS_22Kernel_traits_finalizeILj256Ef6__halfS2_S2_fjLb0ELj1024ELj4ENS_18Kernel_traits_baseILj256EfS2_S2_S2_fjLj1024EEEEELb0EEEvNS_9BwdParamsE
        .type           _ZN10layer_norm40ln_parallel_residual_bwd_finalize_kernelINS_22Kernel_traits_finalizeILj256Ef6__halfS2_S2_fjLb0ELj1024ELj4ENS_18Kernel_traits_baseILj256EfS2_S2_S2_fjLj1024EEEEELb0EEEvNS_9BwdParamsE,@function
        .size           _ZN10layer_norm40ln_parallel_residual_bwd_finalize_kernelINS_22Kernel_traits_finalizeILj256Ef6__halfS2_S2_fjLb0ELj1024ELj4ENS_18Kernel_traits_baseILj256EfS2_S2_S2_fjLj1024EEEEELb0EEEvNS_9BwdParamsE,(.L_x_1602 - _ZN10layer_norm40ln_parallel_residual_bwd_finalize_kernelINS_22Kernel_traits_finalizeILj256Ef6__halfS2_S2_fjLb0ELj1024ELj4ENS_18Kernel_traits_baseILj256EfS2_S2_S2_fjLj1024EEEEELb0EEEvNS_9BwdParamsE)
        .other          _ZN10layer_norm40ln_parallel_residual_bwd_finalize_kernelINS_22Kernel_traits_finalizeILj256Ef6__halfS2_S2_fjLb0ELj1024ELj4ENS_18Kernel_traits_baseILj256EfS2_S2_S2_fjLj1024EEEEELb0EEEvNS_9BwdParamsE,@"STO_CUDA_ENTRY STV_DEFAULT"
_ZN10layer_norm40ln_parallel_residual_bwd_finalize_kernelINS_22Kernel_traits_finalizeILj256Ef6__halfS2_S2_fjLb0ELj1024ELj4ENS_18Kernel_traits_baseILj256EfS2_S2_S2_fjLj1024EEEEELb0EEEvNS_9BwdParamsE:
.text._ZN10layer_norm40ln_parallel_residual_bwd_finalize_kernelINS_22Kernel_traits_finalizeILj256Ef6__halfS2_S2_fjLb0ELj1024ELj4ENS_18Kernel_traits_baseILj256EfS2_S2_S2_fjLj1024EEEEELb0EEEvNS_9BwdParamsE:
        /* <DEDUP_REMOVED lines=19> */
.L_x_843:
        /* <DEDUP_REMOVED lines=36> */
.L_x_833:
        /* <DEDUP_REMOVED lines=59> */
.L_x_832:
[----:B------:R-:W-:Y:S05]  /*0720*/  BSYNC B1 ;  /* 0x0000000000017941 */ /* 0x000fea0003800000 */
.L_x_831:
        /* <DEDUP_REMOVED lines=35> */
.L_x_835:
[----:B------:R-:W-:Y:S05]  /*0960*/  BSYNC B1 ;  /* 0x0000000000017941 */ /* 0x000fea0003800000 */
.L_x_834:
        /* <DEDUP_REMOVED lines=17> */
.L_x_836:
[----:B------:R-:W-:Y:S05]  /*0a80*/  BSYNC B1 ;  /* 0x0000000000017941 */ /* 0x000fea0003800000 */
.L_x_830:
[----:B------:R-:W-:Y:S05]  /*0a90*/  BSYNC B0 ;  /* 0x0000000000007941 */ /* 0x000fea0003800000 */
.L_x_829:
        /* <DEDUP_REMOVED lines=14> */
.L_x_844:
        /* <DEDUP_REMOVED lines=36> */
.L_x_845:
        /* <DEDUP_REMOVED lines=11> */
.L_x_837:
        /* <DEDUP_REMOVED lines=21> */
.L_x_841:
[----:B------:R-:W-:Y:S05]  /*0fc0*/  BSYNC B0 ;  /* 0x0000000000007941 */ /* 0x000fea0003800000 */
.L_x_840:
[C---:B------:R-:W-:Y:S02]  /*0fd0*/  ISETP.GT.U32.AND P1, PT, R4.reuse, -0x101, PT ;  /* 0xfffffeff0400780c */ /* 0x040fe40003f24070 */
[----:B------:R-:W-:-:S02]  /*0fe0*/  IADD3 R4, R4, 0x100, RZ ;  /* 0x0000010004047810 */ /* 0x000fc40007ffe0ff */
[----:B------:R-:W-:-:S09]  /*0ff0*/  IADD3 R5, R5, 0x80, RZ ;  /* 0x0000008005057810 */ /* 0x000fd20007ffe0ff */
[----:B0-----:R-:W-:Y:S01]  /*1000*/  @!P1 CALL.REL.NOINC `(.L_x_842) ;  /* 0x0000001000009944 */ /* 0x001fe20003c00000 */
[----:B------:R-:W-:Y:S05]  /*1010*/  BRA `(.L_x_843) ;  /* 0xfffff11000007947 */ /* 0x000fea000383ffff */
.L_x_842:
[----:B------:R-:W-:Y:S05]  /*1020*/  EXIT ;  /* 0x000000000000794d */ /* 0x000fea0003800000 */
.L_x_838:
[----:B------:R-:W-:Y:S01]  /*1030*/  HFMA2.MMA R17, -RZ, RZ, 0, 1.847743988037109375e-06 ;  /* 0x0000001fff117435 */ /* 0x000fe200000001ff */
[----:B----4-:R-:W-:Y:S01]  /*1040*/  IMAD.MOV.U32 R19, RZ, RZ, R12 ;  /* 0x000000ffff137224 */ /* 0x010fe200078e000c */
[----:B------:R-:W-:Y:S02]  /*1050*/  MOV R16, 0x1 ;  /* 0x0000000100107802 */ /* 0x000fe40000000f00 */
[----:B------:R-:W-:Y:S02]  /*1060*/  MOV R14, 0xffffffff ;  /* 0xffffffff000e7802 */ /* 0x000fe40000000f00 */
[----:B------:R-:W-:Y:S02]  /*1070*/  MOV R8, 0x1090 ;  /* 0x0000109000087802 */ /* 0x000fe40000000f00 */
[----:B0123--:R-:W-:Y:S05]  /*1080*/  CALL.REL.NOINC `($__internal_67_$__cuda_sm70_shflsync_bfly_p) ;  /* 0x000007b000007944 */ /* 0x00ffea0003c00000 */
[----:B01----:R-:W-:Y:S05]  /*1090*/  BRA `(.L_x_844) ;  /* 0xfffffae000007947 */ /* 0x003fea000383ffff */
.L_x_839:
[----:B------:R-:W-:Y:S01]  /*10a0*/  HFMA2.MMA R16, -RZ, RZ, 0, 1.1920928955078125e-07 ;  /* 0x00000002ff107435 */ /* 0x000fe200000001ff */
[----:B------:R-:W-:Y:S01]  /*10b0*/  IMAD.MOV.U32 R19, RZ, RZ, R12 ;  /* 0x000000ffff137224 */ /* 0x000fe200078e000c */
[----:B------:R-:W-:Y:S02]  /*10c0*/  MOV R17, 0x1f ;  /* 0x0000001f00117802 */ /* 0x000fe40000000f00 */
[----:B------:R-:W-:-:S02]  /*10d0*/  MOV R14, 0xffffffff ;  /* 0xffffffff000e7802 */ /* 0x000fc40000000f00 */
[----:B------:R-:W-:Y:S02]  /*10e0*/  MOV R8, 0x1100 ;  /* 0x0000110000087802 */ /* 0x000fe40000000f00 */
[----:B-123--:R-:W-:Y:S05]  /*10f0*/  CALL.REL.NOINC `($__internal_67_$__cuda_sm70_shflsync_bfly_p) ;  /* 0x0000074000007944 */ /* 0x00efea0003c00000 */
[----:B0-----:R-:W-:Y:S01]  /*1100*/  HFMA2.MMA R17, -RZ, RZ, 0, 1.847743988037109375e-06 ;  /* 0x0000001fff117435 */ /* 0x001fe200000001ff */
[----:B-1----:R-:W-:Y:S01]  /*1110*/  FADD.FTZ R19, R12, R14 ;  /* 0x0000000e0c137221 */ /* 0x002fe20000010000 */
[----:B------:R-:W-:Y:S01]  /*1120*/  MOV R14, 0xffffffff ;  /* 0xffffffff000e7802 */ /* 0x000fe20000000f00 */
[----:B------:R-:W-:Y:S01]  /*1130*/  IMAD.MOV.U32 R16, RZ, RZ, 0x4 ;  /* 0x00000004ff107424 */ /* 0x000fe200078e00ff */
[----:B------:R-:W-:Y:S02]  /*1140*/  MOV R8, 0x1160 ;  /* 0x0000116000087802 */ /* 0x000fe40000000f00 */
[----:B------:R-:W-:Y:S05]  /*1150*/  CALL.REL.NOINC `($__internal_67_$__cuda_sm70_shflsync_bfly_p) ;  /* 0x000006e000007944 */ /* 0x000fea0003c00000 */
[----:B0-----:R-:W-:Y:S01]  /*1160*/  HFMA2.MMA R16, -RZ, RZ, 0, 4.76837158203125e-07 ;  /* 0x00000008ff107435 */ /* 0x001fe200000001ff */
[----:B-1----:R-:W-:Y:S01]  /*1170*/  FADD.FTZ R19, R19, R14 ;  /* 0x0000000e13137221 */ /* 0x002fe20000010000 */
[----:B------:R-:W-:Y:S01]  /*1180*/  MOV R14, 0xffffffff ;  /* 0xffffffff000e7802 */ /* 0x000fe20000000f00 */
[----:B------:R-:W-:Y:S01]  /*1190*/  IMAD.MOV.U32 R17, RZ, RZ, 0x1f ;  /* 0x0000001fff117424 */ /* 0x000fe200078e00ff */
[----:B------:R-:W-:Y:S02]  /*11a0*/  MOV R8, 0x11c0 ;  /* 0x000011c000087802 */ /* 0x000fe40000000f00 */
[----:B------:R-:W-:Y:S05]  /*11b0*/  CALL.REL.NOINC `($__internal_67_$__cuda_sm70_shflsync_bfly_p) ;  /* 0x0000068000007944 */ /* 0x000fea0003c00000 */
[----:B-1----:R-:W-:Y:S01]  /*11c0*/  FADD.FTZ R12, R19, R14 ;  /* 0x0000000e130c7221 */ /* 0x002fe20000010000 */
[----:B0-----:R-:W-:Y:S01]  /*11d0*/  HFMA2.MMA R16, -RZ, RZ, 0, 9.5367431640625e-07 ;  /* 0x00000010ff107435 */ /* 0x001fe200000001ff */
[----:B------:R-:W-:Y:S01]  /*11e0*/  MOV R17, 0x1f ;  /* 0x0000001f00117802 */ /* 0x000fe20000000f00 */
[----:B------:R-:W-:Y:S01]  /*11f0*/  IMAD.MOV.U32 R14, RZ, RZ, -0x1 ;  /* 0xffffffffff0e7424 */ /* 0x000fe200078e00ff */
[----:B------:R-:W-:-:S02]  /*1200*/  MOV R8, 0x1230 ;  /* 0x0000123000087802 */ /* 0x000fc40000000f00 */
[----:B------:R-:W-:Y:S02]  /*1210*/  MOV R19, R12 ;  /* 0x0000000c00137202 */ /* 0x000fe40000000f00 */
[----:B------:R-:W-:Y:S05]  /*1220*/  CALL.REL.NOINC `($__internal_67_$__cuda_sm70_shflsync_bfly_p) ;  /* 0x0000061000007944 */ /* 0x000fea0003c00000 */
[----:B0-----:R-:W-:Y:S01]  /*1230*/  HFMA2.MMA R17, -RZ, RZ, 0, 1.847743988037109375e-06 ;  /* 0x0000001fff117435 */ /* 0x001fe200000001ff */
[----:B-1----:R-:W-:Y:S01]  /*1240*/  MOV R15, R14 ;  /* 0x0000000e000f7202 */ /* 0x002fe20000000f00 */
[----:B------:R-:W-:Y:S01]  /*1250*/  IMAD.MOV.U32 R16, RZ, RZ, 0x1 ;  /* 0x00000001ff107424 */ /* 0x000fe200078e00ff */
[----:B------:R-:W-:Y:S02]  /*1260*/  MOV R19, R13 ;  /* 0x0000000d00137202 */ /* 0x000fe40000000f00 */
[----:B------:R-:W-:Y:S02]  /*1270*/  MOV R14, 0xffffffff ;  /* 0xffffffff000e7802 */ /* 0x000fe40000000f00 */
[----:B------:R-:W-:Y:S02]  /*1280*/  MOV R8, 0x12a0 ;  /* 0x000012a000087802 */ /* 0x000fe40000000f00 */
[----:B------:R-:W-:Y:S05]  /*1290*/  CALL.REL.NOINC `($__internal_67_$__cuda_sm70_shflsync_bfly_p) ;  /* 0x000005a000007944 */ /* 0x000fea0003c00000 */
[----:B0-----:R-:W-:Y:S01]  /*12a0*/  HFMA2.MMA R16, -RZ, RZ, 0, 1.1920928955078125e-07 ;  /* 0x00000002ff107435 */ /* 0x001fe200000001ff */
[----:B-1----:R-:W-:Y:S01]  /*12b0*/  FADD.FTZ R19, R13, R14 ;  /* 0x0000000e0d137221 */ /* 0x002fe20000010000 */
[----:B------:R-:W-:Y:S01]  /*12c0*/  MOV R14, 0xffffffff ;  /* 0xffffffff000e7802 */ /* 0x000fe20000000f00 */
[----:B------:R-:W-:Y:S01]  /*12d0*/  IMAD.MOV.U32 R17, RZ, RZ, 0x1f ;  /* 0x0000001fff117424 */ /* 0x000fe200078e00ff */
[----:B------:R-:W-:-:S02]  /*12e0*/  MOV R8, 0x1300 ;  /* 0x0000130000087802 */ /* 0x000fc40000000f00 */
[----:B------:R-:W-:Y:S05]  /*12f0*/  CALL.REL.NOINC `($__internal_67_$__cuda_sm70_shflsync_bfly_p) ;  /* 0x0000054000007944 */ /* 0x000fea0003c00000 */
[----:B0-----:R-:W-:Y:S01]  /*1300*/  HFMA2.MMA R16, -RZ, RZ, 0, 2.384185791015625e-07 ;  /* 0x00000004ff107435 */ /* 0x001fe200000001ff */
[----:B-1----:R-:W-:Y:S01]  /*1310*/  FADD.FTZ R19, R19, R14 ;  /* 0x0000000e13137221 */ /* 0x002fe20000010000 */
[----:B------:R-:W-:Y:S01]  /*1320*/  MOV R17, 0x1f ;  /* 0x0000001f00117802 */ /* 0x000fe20000000f00 */
[----:B------:R-:W-:Y:S01]  /*1330*/  IMAD.MOV.U32 R14, RZ, RZ, -0x1 ;  /* 0xffffffffff0e7424 */ /* 0x000fe200078e00ff */
[----:B------:R-:W-:-:S02]  /*1340*/  MOV R8, 0x1360 ;  /* 0x0000136000087802 */ /* 0x000fc40000000f00 */
[----:B------:R-:W-:Y:S05]  /*1350*/  CALL.REL.NOINC `($__internal_67_$__cuda_sm70_shflsync_bfly_p) ;  /* 0x000004e000007944 */ /* 0x000fea0003c00000 */
[----:B0-----:R-:W-:Y:S01]  /*1360*/  HFMA2.MMA R16, -RZ, RZ, 0, 4.76837158203125e-07 ;  /* 0x00000008ff107435 */ /* 0x001fe200000001ff */
[----:B-1----:R-:W-:Y:S01]  /*1370*/  FADD.FTZ R19, R19, R14 ;  /* 0x0000000e13137221 */ /* 0x002fe20000010000 */
[----:B------:R-:W-:-:S02]  /*1380*/  MOV R17, 0x1f ;  /* 0x0000001f00117802 */ /* 0x000fc40000000f00 */
[----:B------:R-:W-:Y:S02]  /*1390*/  MOV R14, 0xffffffff ;  /* 0xffffffff000e7802 */ /* 0x000fe40000000f00 */
[----:B------:R-:W-:Y:S02]  /*13a0*/  MOV R8, 0x13c0 ;  /* 0x000013c000087802 */ /* 0x000fe40000000f00 */
[----:B------:R-:W-:Y:S05]  /*13b0*/  CALL.REL.NOINC `($__internal_67_$__cuda_sm70_shflsync_bfly_p) ;  /* 0x0000048000007944 */ /* 0x000fea0003c00000 */
[----:B-1----:R-:W-:Y:S01]  /*13c0*/  FADD.FTZ R13, R19, R14 ;  /* 0x0000000e130d7221 */ /* 0x002fe20000010000 */
[----:B0-----:R-:W-:Y:S01]  /*13d0*/  HFMA2.MMA R16, -RZ, RZ, 0, 9.5367431640625e-07 ;  /* 0x00000010ff107435 */ /* 0x001fe200000001ff */
[----:B------:R-:W-:Y:S01]  /*13e0*/  IMAD.MOV.U32 R17, RZ, RZ, 0x1f ;  /* 0x0000001fff117424 */ /* 0x000fe200078e00ff */
[----:B------:R-:W-:Y:S02]  /*13f0*/  MOV R14, 0xffffffff ;  /* 0xffffffff000e7802 */ /* 0x000fe40000000f00 */
[----:B------:R-:W-:Y:S02]  /*1400*/  MOV R19, R13 ;  /* 0x0000000d00137202 */ /* 0x000fe40000000f00 */
[----:B------:R-:W-:Y:S02]  /*1410*/  MOV R8, 0x1430 ;  /* 0x0000143000087802 */ /* 0x000fe40000000f00 */
[----:B------:R-:W-:Y:S05]  /*1420*/  CALL.REL.NOINC `($__internal_67_$__cuda_sm70_shflsync_bfly_p) ;  /* 0x0000041000007944 */ /* 0x000fea0003c00000 */
[----:B0-----:R-:W-:Y:S01]  /*1430*/  HFMA2.MMA R17, -RZ, RZ, 0, 1.847743988037109375e-06 ;  /* 0x0000001fff117435 */ /* 0x001fe200000001ff */
[----:B-1----:R-:W-:Y:S01]  /*1440*/  MOV R18, R14 ;  /* 0x0000000e00127202 */ /* 0x002fe20000000f00 */
[----:B------:R-:W-:Y:S01]  /*1450*/  IMAD.MOV.U32 R16, RZ, RZ, 0x1 ;  /* 0x00000001ff107424 */ /* 0x000fe200078e00ff */
[----:B------:R-:W-:-:S02]  /*1460*/  MOV R19, R11 ;  /* 0x0000000b00137202 */ /* 0x000fc40000000f00 */
[----:B------:R-:W-:Y:S02]  /*1470*/  MOV R14, 0xffffffff ;  /* 0xffffffff000e7802 */ /* 0x000fe40000000f00 */
[----:B------:R-:W-:Y:S02]  /*1480*/  MOV R8, 0x14a0 ;  /* 0x000014a000087802 */ /* 0x000fe40000000f00 */
[----:B------:R-:W-:Y:S05]  /*1490*/  CALL.REL.NOINC `($__internal_67_$__cuda_sm70_shflsync_bfly_p) ;  /* 0x000003a000007944 */ /* 0x000fea0003c00000 */
[----:B0-----:R-:W-:Y:S01]  /*14a0*/  HFMA2.MMA R16, -RZ, RZ, 0, 1.1920928955078125e-07 ;  /* 0x00000002ff107435 */ /* 0x001fe200000001ff */
[----:B-1----:R-:W-:Y:S01]  /*14b0*/  FADD.FTZ R19, R11, R14 ;  /* 0x0000000e0b137221 */ /* 0x002fe20000010000 */
[----:B------:R-:W-:Y:S01]  /*14c0*/  MOV R17, 0x1f ;  /* 0x0000001f00117802 */ /* 0x000fe20000000f00 */
[----:B------:R-:W-:Y:S01]  /*14d0*/  IMAD.MOV.U32 R14, RZ, RZ, -0x1 ;  /* 0xffffffffff0e7424 */ /* 0x000fe200078e00ff */
[----:B------:R-:W-:Y:S02]  /*14e0*/  MOV R8, 0x1500 ;  /* 0x0000150000087802 */ /* 0x000fe40000000f00 */
[----:B------:R-:W-:Y:S05]  /*14f0*/  CALL.REL.NOINC `($__internal_67_$__cuda_sm70_shflsync_bfly_p) ;  /* 0x0000034000007944 */ /* 0x000fea0003c00000 */
[----:B0-----:R-:W-:Y:S01]  /*1500*/  HFMA2.MMA R16, -RZ, RZ, 0, 2.384185791015625e-07 ;  /* 0x00000004ff107435 */ /* 0x001fe200000001ff */
[----:B-1----:R-:W-:Y:S01]  /*1510*/  FADD.FTZ R19, R19, R14 ;  /* 0x0000000e13137221 */ /* 0x002fe20000010000 */
[----:B------:R-:W-:Y:S02]  /*1520*/  MOV R17, 0x1f ;  /* 0x0000001f00117802 */ /* 0x000fe40000000f00 */
[----:B------:R-:W-:-:S02]  /*1530*/  MOV R14, 0xffffffff ;  /* 0xffffffff000e7802 */ /* 0x000fc40000000f00 */
        /* <DEDUP_REMOVED lines=10> */
[----:B------:R-:W-:Y:S02]  /*15e0*/  MOV R17, 0x1f ;  /* 0x0000001f00117802 */ /* 0x000fe40000000f00 */
[----:B------:R-:W-:Y:S01]  /*15f0*/  MOV R14, 0xffffffff ;  /* 0xffffffff000e7802 */ /* 0x000fe20000000f00 */
[----:B------:R-:W-:Y:S01]  /*1600*/  IMAD.MOV.U32 R19, RZ, RZ, R11 ;  /* 0x000000ffff137224 */ /* 0x000fe200078e000b */
[----:B------:R-:W-:-:S02]  /*1610*/  MOV R8, 0x1630 ;  /* 0x0000163000087802 */ /* 0x000fc40000000f00 */
[----:B------:R-:W-:Y:S05]  /*1620*/  CALL.REL.NOINC `($__internal_67_$__cuda_sm70_shflsync_bfly_p) ;  /* 0x0000021000007944 */ /* 0x000fea0003c00000 */
[----:B0-----:R-:W-:Y:S01]  /*1630*/  HFMA2.MMA R16, -RZ, RZ, 0, 5.9604644775390625e-08 ;  /* 0x00000001ff107435 */ /* 0x001fe200000001ff */
[----:B-1----:R-:W-:Y:S01]  /*1640*/  MOV R20, R14 ;  /* 0x0000000e00147202 */ /* 0x002fe20000000f00 */
[----:B------:R-:W-:Y:S01]  /*1650*/  IMAD.MOV.U32 R14, RZ, RZ, -0x1 ;  /* 0xffffffffff0e7424 */ /* 0x000fe200078e00ff */
[----:B------:R-:W-:-:S02]  /*1660*/  MOV R19, R10 ;  /* 0x0000000a00137202 */ /* 0x000fc40000000f00 */
[----:B------:R-:W-:Y:S02]  /*1670*/  MOV R17, 0x1f ;  /* 0x0000001f00117802 */ /* 0x000fe40000000f00 */
[----:B------:R-:W-:Y:S02]  /*1680*/  MOV R8, 0x16a0 ;  /* 0x000016a000087802 */ /* 0x000fe40000000f00 */
[----:B------:R-:W-:Y:S05]  /*1690*/  CALL.REL.NOINC `($__internal_67_$__cuda_sm70_shflsync_bfly_p) ;  /* 0x000001a000007944 */ /* 0x000fea0003c00000 */
[----:B0-----:R-:W-:Y:S01]  /*16a0*/  HFMA2.MMA R16, -RZ, RZ, 0, 1.1920928955078125e-07 ;  /* 0x00000002ff107435 */ /* 0x001fe200000001ff */
[----:B-1----:R-:W-:Y:S01]  /*16b0*/  FADD.FTZ R19, R10, R14 ;  /* 0x0000000e0a137221 */ /* 0x002fe20000010000 */
[----:B------:R-:W-:Y:S02]  /*16c0*/  MOV R17, 0x1f ;  /* 0x0000001f00117802 */ /* 0x000fe40000000f00 */
[----:B------:R-:W-:Y:S02]  /*16d0*/  MOV R14, 0xffffffff ;  /* 0xffffffff000e7802 */ /* 0x000fe40000000f00 */
[----:B------:R-:W-:Y:S02]  /*16e0*/  MOV R8, 0x1700 ;  /* 0x0000170000087802 */ /* 0x000fe40000000f00 */
[----:B------:R-:W-:Y:S05]  /*16f0*/  CALL.REL.NOINC `($__internal_67_$__cuda_sm70_shflsync_bfly_p) ;  /* 0x0000014000007944 */ /* 0x000fea0003c00000 */
[----:B0-----:R-:W-:Y:S01]  /*1700*/  HFMA2.MMA R16, -RZ, RZ, 0, 2.384185791015625e-07 ;  /* 0x00000004ff107435 */ /* 0x001fe200000001ff */
[----:B-1----:R-:W-:Y:S01]  /*1710*/  FADD.FTZ R19, R19, R14 ;  /* 0x0000000e13137221 */ /* 0x002fe20000010000 */
[----:B------:R-:W-:Y:S01]  /*1720*/  MOV R14, 0xffffffff ;  /* 0xffffffff000e7802 */ /* 0x000fe20000000f00 */
[----:B------:R-:W-:Y:S01]  /*1730*/  IMAD.MOV.U32 R17, RZ, RZ, 0x1f ;  /* 0x0000001fff117424 */ /* 0x000fe200078e00ff */
        /* <DEDUP_REMOVED lines=8> */
[----:B0-----:R-:W-:Y:S01]  /*17c0*/  HFMA2.MMA R17, -RZ, RZ, 0, 1.847743988037109375e-06 ;  /* 0x0000001fff117435 */ /* 0x001fe200000001ff */
[----:B-1----:R-:W-:Y:S01]  /*17d0*/  FADD.FTZ R19, R19, R14 ;  /* 0x0000000e13137221 */ /* 0x002fe20000010000 */
[----:B------:R-:W-:Y:S01]  /*17e0*/  MOV R14, 0xffffffff ;  /* 0xffffffff000e7802 */ /* 0x000fe20000000f00 */
[----:B------:R-:W-:Y:S01]  /*17f0*/  IMAD.MOV.U32 R16, RZ, RZ, 0x10 ;  /* 0x00000010ff107424 */ /* 0x000fe200078e00ff */
[----:B------:R-:W-:Y:S02]  /*1800*/  MOV R8, 0x1820 ;  /* 0x0000182000087802 */ /* 0x000fe40000000f00 */
[----:B------:R-:W-:Y:S05]  /*1810*/  CALL.REL.NOINC `($__internal_67_$__cuda_sm70_shflsync_bfly_p) ;  /* 0x0000002000007944 */ /* 0x000fea0003c00000 */
[----:B-1----:R-:W-:Y:S01]  /*1820*/  MOV R8, R14 ;  /* 0x0000000e00087202 */ /* 0x002fe20000000f00 */
[----:B0-----:R-:W-:Y:S05]  /*1830*/  BRA `(.L_x_845) ;  /* 0xfffff58000007947 */ /* 0x001fea000383ffff */
        .weak           $__internal_67_$__cuda_sm70_shflsync_bfly_p
        .type           $__internal_67_$__cuda_sm70_shflsync_bfly_p,@function
        .size           $__internal_67_$__cuda_sm70_shflsync_bfly_p,(.L_x_1602 - $__internal_67_$__cuda_sm70_shflsync_bfly_p)
$__internal_67_$__cuda_sm70_shflsync_bfly_p:
[----:B------:R-:W-:Y:S01]  /*1840*/  HFMA2.MMA R9, -RZ, RZ, 0, 0 ;  /* 0x00000000ff097435 */ /* 0x000fe200000001ff */
[----:B------:R-:W-:Y:S04]  /*1850*/  WARPSYNC R14 ;  /* 0x0000000e00007348 */ /* 0x000fe80003800000 */
[----:B------:R0:W1:Y:S01]  /*1860*/  SHFL.BFLY PT, R14, R19, R16, R17 ;  /* 0x0c000010130e7389 */ /* 0x00006200000e0011 */
[----:B------:R-:W-:Y:S05]  /*1870*/  RET.REL.NODEC R8 `(_ZN10layer_norm40ln_parallel_residual_bwd_finalize_kernelINS_22Kernel_traits_finalizeILj256Ef6__halfS2_S2_fjLb0ELj1024ELj4ENS_18Kernel_traits_baseILj256EfS2_S2_S2_fjLj1024EEEEELb0EEEvNS_9BwdParamsE) ;  /* 0xffffe78008007950 */ /* 0x000fea0003c3ffff */
.L_x_846:
        /* <DEDUP_REMOVED lines=16> */
.L_x_1602:


//--------------------- .text._ZN10layer_norm31ln_parallel_residual_bwd_kernelINS_13Kernel_traitsIf6__halfS2_S2_fjLj256ELj1ELj4ELj1ELj16ENS_18Kernel_traits_baseILj256EfS2_S2_S2_fjLj128EEEEELb1ELb1ELb0EEEvNS_9BwdParamsE --------------------------
	.section	.text._ZN10layer_norm31ln_parallel_residual_bwd_kernelINS_13Kernel_traitsIf6__halfS2_S2_fjLj256ELj1ELj4ELj1ELj16ENS_18Kernel_traits_baseILj256EfS2_S2_S2_fjLj128EEEEELb1ELb1ELb0EEEvNS_9BwdParamsE,"ax",@progbits
	.sectioninfo	@"SHI_REGISTERS=93"
	.align	128
        .global         _ZN10layer_norm31ln_parallel_residual_bwd_kernelINS_13Kernel_traitsIf6__halfS2_S2_fjLj256ELj1ELj4ELj1ELj16ENS_18Kernel_traits_baseILj256EfS2_S2_S2_fjLj128EEEEELb1ELb1ELb0EEEvNS_9BwdParamsE
        .type           _ZN10layer_norm31ln_parallel_residual_bwd_kernelINS_13Kernel_traitsIf6__halfS2_S2_fjLj256ELj1ELj4ELj1ELj16ENS_18Kernel_traits_baseILj256EfS2_S2_S2_fjLj128EEEEELb1ELb1ELb0EEEvNS_9BwdParamsE,@function
        .size           _ZN10layer_norm31ln_parallel_residual_bwd_kernelINS_13Kernel_traitsIf6__halfS2_S2_fjLj256ELj1ELj4ELj1ELj16ENS_18Kernel_traits_baseILj256EfS2_S2_S2_fjLj128EEEEELb1ELb1ELb0EEEvNS_9BwdParamsE,(.L_x_1603 - _ZN10layer_norm31ln_parallel_residual_bwd_kernelINS_13Kernel_traitsIf6__halfS2_S2_fjLj256ELj1ELj4ELj1ELj16ENS_18Kernel_traits_baseILj256EfS2_S2_S2_fjLj128EEEEELb1ELb1ELb0EEEvNS_9BwdParamsE)
        .other          _ZN10layer_norm31ln_parallel_residual_bwd_kernelINS_13Kernel_traitsIf6__halfS2_S2_fjLj256ELj1ELj4ELj1ELj16ENS_18Kernel_traits_baseILj256EfS2_S2_S2_fjLj128EEEEELb1ELb1ELb0EEEvNS_9BwdParamsE,@"STO_CUDA_ENTRY STV_DEFAULT"
_ZN10layer_norm31ln_parallel_residual_bwd_kernelINS_13Kernel_traitsIf6__halfS2_S2_fjLj256ELj1ELj4ELj1ELj16ENS_18Kernel_traits_baseILj256EfS2_S2_S2_fjLj128EEEEELb1ELb1ELb0EEEvNS_9BwdParamsE:
.text._ZN10layer_norm31ln_parallel_residual_bwd_kernelINS_13Kernel_traitsIf6__halfS2_S2_fjLj256ELj1ELj4ELj1ELj16ENS_18Kernel_traits_baseILj256EfS2_S2_S2_fjLj128EEEEELb1ELb1ELb0EEEvNS_9BwdParamsE:
        /* <DEDUP_REMOVED lines=28> */
[----:B------:R-:W-:-:S07]  /*01c0*/  IMAD.MOV.U32 R13, RZ, RZ, RZ ;  /* 0x000000ffff0d7224 */ /* 0x000fce00078e00ff */
.L_x_854:
[----:B------:R-:W-:-:S10]  /*01d0*/  HFMA2.MMA R81, -RZ, RZ, 0, 2.384185791015625e-07 ;  /* 0x00000004ff517435 */ /* 0x000fd400000001ff */
        /* <DEDUP_REMOVED lines=133> */
.L_x_849:
[----:B-1----:R-:W-:Y:S05]  /*0a30*/  BSYNC B0 ;  /* 0x0000000000007941 */ /* 0x002fea0003800000 */
.L_x_848:
[----:B------:R-:W-:Y:S05]  /*0a40*/  BRA.DIV ~URZ, `(.L_x_850) ;  /* 0x00000ef27f007947 */ /* 0x000fea000b800000 */
[----:B------:R1:W2:Y:S02]  /*0a50*/  SHFL.BFLY PT, R41, R42, 0x1, 0x1f ;  /* 0x0c201f002a297f89 */ /* 0x0002a400000e0000 */
.L_x_855:
        /* <DEDUP_REMOVED lines=18> */
.L_x_856:
        /* <DEDUP_REMOVED lines=140> */
.L_x_853:
[----:B------:R-:W-:Y:S05]  /*1440*/  BSYNC B0 ;  /* 0x0000000000007941 */ /* 0x000fea0003800000 */
.L_x_852:
[----:B0-----:R-:W-:-:S05]  /*1450*/  MOV R3, c[0x0][0x160] ;  /* 0x0000580000037a02 */ /* 0x001fca0000000f00 */
[----:B------:R-:W-:-:S05]  /*1460*/  IMAD R48, R3, 0x4, R48 ;  /* 0x0000000403307824 */ /* 0x000fca00078e0230 */
[----:B------:R-:W-:-:S13]  /*1470*/  ISETP.GE.AND P0, PT, R48, c[0x0][0x164], PT ;  /* 0x0000590030007a0c */ /* 0x000fda0003f06270 */
[----:B-123-5:R-:W-:Y:S01]  /*1480*/  @P0 CALL.REL.NOINC `(.L_x_847) ;  /* 0x0000001000000944 */ /* 0x02efe20003c00000 */
[----:B------:R-:W-:Y:S05]  /*1490*/  BRA `(.L_x_854) ;  /* 0xffffed3000007947 */ /* 0x000fea000383ffff */
.L_x_847:
        /* <DEDUP_REMOVED lines=40> */
[----:B------:R-:W-:-:S03]  /*1720*/  IADD3 R0, P3, R0, c[0x0][0x220], RZ ;  /* 0x0000880000007a10 */ /* 0x000fc60007f7e0ff */
[----:B------:R-:W3:Y:S01]  /*1730*/  LDS R10, [R28.X4+0x200] ;  /* 0x000200001c0a7984 */ /* 0x000ee20000004800 */
[----:B------:R-:W-:Y:S01]  /*1740*/  IADD3.X R7, R4, c[0x0][0x224], RZ, P3, !PT ;  /* 0x0000890004077a10 */ /* 0x000fe20001ffe4ff */
[----:B------:R-:W-:Y:S02]  /*1750*/  @P1 IMAD.MOV.U32 R2, RZ, RZ, R12 ;  /* 0x000000ffff021224 */ /* 0x000fe400078e000c */
[----:B------:R-:W4:Y:S02]  /*1760*/  LDS R29, [R28.X4+0xc00] ;  /* 0x000c00001c1d7984 */ /* 0x000f240000004800 */
[----:B------:R-:W-:Y:S02]  /*1770*/  @P1 IMAD.MOV.U32 R5, RZ, RZ, R7 ;  /* 0x000000ffff051224 */ /* 0x000fe400078e0007 */
        /* <DEDUP_REMOVED lines=9> */
[-C--:B------:R-:W-:Y:S02]  /*1810*/  @P1 MOV R3, R13.reuse ;  /* 0x0000000d00031202 */ /* 0x080fe40000000f00 */
[----:B------:R-:W-:Y:S01]  /*1820*/  @P1 IADD3 R12, P2, R12, 0x200, RZ ;  /* 0x000002000c0c1810 */ /* 0x000fe20007f5e0ff */
[----:B---3--:R-:W-:Y:S02]  /*1830*/  FADD.FTZ R10, RZ, R10 ;  /* 0x0000000aff0a7221 */ /* 0x008fe40000010000 */
[----:B------:R-:W-:Y:S01]  /*1840*/  @P1 IMAD.X R7, RZ, RZ, R7, P3 ;  /* 0x000000ffff071224 */ /* 0x000fe200018e0607 */
[----:B------:R-:W-:Y:S01]  /*1850*/  @P1 IADD3.X R13, RZ, R13, RZ, P2, !PT ;  /* 0x0000000dff0d1210 */ /* 0x000fe200017fe4ff */
[----:B----4-:R-:W-:-:S02]  /*1860*/  FADD.FTZ R29, R8, R29 ;  /* 0x0000001d081d7221 */ /* 0x010fc40000010000 */
        /* <DEDUP_REMOVED lines=13> */
.L_x_850:
[----:B------:R-:W-:Y:S01]  /*1940*/  MOV R40, R42 ;  /* 0x0000002a00287202 */ /* 0x000fe20000000f00 */
[----:B------:R-:W-:Y:S01]  /*1950*/  IMAD.MOV.U32 R83, RZ, RZ, 0x1 ;  /* 0x00000001ff537424 */ /* 0x000fe200078e00ff */
[----:B------:R-:W-:Y:S01]  /*1960*/  MOV R85, 0xffffffff ;  /* 0xffffffff00557802 */ /* 0x000fe20000000f00 */
[----:B------:R-:W-:Y:S01]  /*1970*/  IMAD.MOV.U32 R82, RZ, RZ, 0x1f ;  /* 0x0000001fff527424 */ /* 0x000fe200078e00ff */
[----:B------:R-:W-:-:S02]  /*1980*/  MOV R2, 0x19a0 ;  /* 0x000019a000027802 */ /* 0x000fc40000000f00 */
[----:B0----5:R-:W-:Y:S05]  /*1990*/  CALL.REL.NOINC `($__internal_68_$__cuda_sm70_shflsync_bfly_p) ;  /* 0x0000046000007944 */ /* 0x021fea0003c00000 */
[----:B-1----:R-:W-:Y:S01]  /*19a0*/  IMAD.MOV.U32 R41, RZ, RZ, R40 ;  /* 0x000000ffff297224 */ /* 0x002fe200078e0028 */
[----:B0-----:R-:W-:Y:S05]  /*19b0*/  BRA `(.L_x_855) ;  /* 0xfffff0a000007947 */ /* 0x001fea000383ffff */
.L_x_851:
[----:B------:R-:W-:Y:S01]  /*19c0*/  HFMA2.MMA R83, -RZ, RZ, 0, 5.9604644775390625e-08 ;  /* 0x00000001ff537435 */ /* 0x000fe200000001ff */
[----:B------:R-:W-:Y:S01]  /*19d0*/  IMAD.MOV.U32 R40, RZ, RZ, R43 ;  /* 0x000000ffff287224 */ /* 0x000fe200078e002b */
[----:B------:R-:W-:Y:S01]  /*19e0*/  MOV R85, 0xffffffff ;  /* 0xffffffff00557802 */ /* 0x000fe20000000f00 */
[----:B------:R-:W-:Y:S01]  /*19f0*/  IMAD.MOV.U32 R82, RZ, RZ, 0x1f ;  /* 0x0000001fff527424 */ /* 0x000fe200078e00ff */
[----:B------:R-:W-:-:S02]  /*1a00*/  MOV R2, 0x1a20 ;  /* 0x00001a2000027802 */ /* 0x000fc40000000f00 */
[----:B012--5:R-:W-:Y:S05]  /*1a10*/  CALL.REL.NOINC `($__internal_68_$__cuda_sm70_shflsync_bfly_p) ;  /* 0x000003e000007944 */ /* 0x027fea0003c00000 */
[----:B------:R-:W-:Y:S01]  /*1a20*/  FADD.FTZ R42, R41, R42 ;  /* 0x0000002a292a7221 */ /* 0x000fe20000010000 */
[----:B0-----:R-:W-:Y:S01]  /*1a30*/  HFMA2.MMA R82, -RZ, RZ, 0, 1.847743988037109375e-06 ;  /* 0x0000001fff527435 */ /* 0x001fe200000001ff */
[----:B-1----:R-:W-:Y:S01]  /*1a40*/  FADD.FTZ R43, R43, R40 ;  /* 0x000000282b2b7221 */ /* 0x002fe20000010000 */
[----:B------:R-:W-:Y:S01]  /*1a50*/  MOV R2, 0x1aa0 ;  /* 0x00001aa000027802 */ /* 0x000fe20000000f00 */
[----:B------:R-:W-:Y:S01]  /*1a60*/  IMAD.MOV.U32 R83, RZ, RZ, 0x2 ;  /* 0x00000002ff537424 */ /* 0x000fe200078e00ff */
[----:B------:R-:W-:Y:S01]  /*1a70*/  MOV R40, R42 ;  /* 0x0000002a00287202 */ /* 0x000fe20000000f00 */
[----:B------:R-:W-:-:S02]  /*1a80*/  IMAD.MOV.U32 R85, RZ, RZ, -0x1 ;  /* 0xffffffffff557424 */ /* 0x000fc400078e00ff */
[----:B------:R-:W-:Y:S05]  /*1a90*/  CALL.REL.NOINC `($__internal_68_$__cuda_sm70_shflsync_bfly_p) ;  /* 0x0000036000007944 */ /* 0x000fea0003c00000 */
[----:B0-----:R-:W-:Y:S01]  /*1aa0*/  HFMA2.MMA R82, -RZ, RZ, 0, 1.847743988037109375e-06 ;  /* 0x0000001fff527435 */ /* 0x001fe200000001ff */
[----:B-1----:R-:W-:Y:S01]  /*1ab0*/  IMAD.MOV.U32 R41, RZ, RZ, R40 ;  /* 0x000000ffff297224 */ /* 0x002fe200078e0028 */
[----:B------:R-:W-:Y:S01]  /*1ac0*/  MOV R40, R43 ;  /* 0x0000002b00287202 */ /* 0x000fe20000000f00 */
[----:B------:R-:W-:Y:S01]  /*1ad0*/  IMAD.MOV.U32 R83, RZ, RZ, 0x2 ;  /* 0x00000002ff537424 */ /* 0x000fe200078e00ff */
[----:B------:R-:W-:Y:S01]  /*1ae0*/  MOV R2, 0x1b10 ;  /* 0x00001b1000027802 */ /* 0x000fe20000000f00 */
[----:B------:R-:W-:-:S02]  /*1af0*/  IMAD.MOV.U32 R85, RZ, RZ, -0x1 ;  /* 0xffffffffff557424 */ /* 0x000fc400078e00ff */
[----:B------:R-:W-:Y:S05]  /*1b00*/  CALL.REL.NOINC `($__internal_68_$__cuda_sm70_shflsync_bfly_p) ;  /* 0x000002f000007944 */ /* 0x000fea0003c00000 */
[----:B------:R-:W-:Y:S01]  /*1b10*/  FADD.FTZ R42, R41, R42 ;  /* 0x0000002a292a7221 */ /* 0x000fe20000010000 */
[----:B0-----:R-:W-:Y:S01]  /*1b20*/  MOV R83, 0x4 ;  /* 0x0000000400537802 */ /* 0x001fe20000000f00 */
[----:B-1----:R-:W-:Y:S01]  /*1b30*/  FADD.FTZ R43, R43, R40 ;  /* 0x000000282b2b7221 */ /* 0x002fe20000010000 */
[----:B------:R-:W-:Y:S01]  /*1b40*/  MOV R85, 0xffffffff ;  /* 0xffffffff00557802 */ /* 0x000fe20000000f00 */
[----:B------:R-:W-:Y:S01]  /*1b50*/  IMAD.MOV.U32 R82, RZ, RZ, 0x1f ;  /* 0x0000001fff527424 */ /* 0x000fe200078e00ff */
[----:B------:R-:W-:Y:S01]  /*1b60*/  MOV R2, 0x1b90 ;  /* 0x00001b9000027802 */ /* 0x000fe20000000f00 */
[----:B------:R-:W-:-:S02]  /*1b70*/  IMAD.MOV.U32 R40, RZ, RZ, R42 ;  /* 0x000000ffff287224 */ /* 0x000fc400078e002a */
[----:B------:R-:W-:Y:S05]  /*1b80*/  CALL.REL.NOINC `($__internal_68_$__cuda_sm70_shflsync_bfly_p) ;  /* 0x0000027000007944 */ /* 0x000fea0003c00000 */
[----:B0-----:R-:W-:Y:S01]  /*1b90*/  HFMA2.MMA R83, -RZ, RZ, 0, 2.384185791015625e-07 ;  /* 0x00000004ff537435 */ /* 0x001fe200000001ff */
[----:B-1----:R-:W-:Y:S01]  /*1ba0*/  MOV R41, R40 ;  /* 0x0000002800297202 */ /* 0x002fe20000000f00 */
[----:B------:R-:W-:Y:S01]  /*1bb0*/  IMAD.MOV.U32 R40, RZ, RZ, R43 ;  /* 0x000000ffff287224 */ /* 0x000fe200078e002b */
[----:B------:R-:W-:Y:S01]  /*1bc0*/  MOV R85, 0xffffffff ;  /* 0xffffffff00557802 */ /* 0x000fe20000000f00 */
[----:B------:R-:W-:Y:S01]  /*1bd0*/  IMAD.MOV.U32 R82, RZ, RZ, 0x1f ;  /* 0x0000001fff527424 */ /* 0x000fe200078e00ff */
[----:B------:R-:W-:-:S02]  /*1be0*/  MOV R2, 0x1c00 ;  /* 0x00001c0000027802 */ /* 0x000fc40000000f00 */
[----:B------:R-:W-:Y:S05]  /*1bf0*/  CALL.REL.NOINC `($__internal_68_$__cuda_sm70_shflsync_bfly_p) ;  /* 0x0000020000007944 */ /* 0x000fea0003c00000 */
        /* <DEDUP_REMOVED lines=23> */
[----:B0-----:R-:W-:Y:S01]  /*1d70*/  HFMA2.MMA R83, -RZ, RZ, 0, 9.5367431640625e-07 ;  /* 0x00000010ff537435 */ /* 0x001fe200000001ff */
[----:B-1----:R-:W-:Y:S01]  /*1d80*/  MOV R80, R40 ;  /* 0x0000002800507202 */ /* 0x002fe20000000f00 */
[----:B------:R-:W-:Y:S01]  /*1d90*/  IMAD.MOV.U32 R40, RZ, RZ, R81 ;  /* 0x000000ffff287224 */ /* 0x000fe200078e0051 */
[----:B------:R-:W-:Y:S01]  /*1da0*/  MOV R85, 0xffffffff ;  /* 0xffffffff00557802 */ /* 0x000fe20000000f00 */
[----:B------:R-:W-:Y:S01]  /*1db0*/  IMAD.MOV.U32 R82, RZ, RZ, 0x1f ;  /* 0x0000001fff527424 */ /* 0x000fe200078e00ff */
[----:B------:R-:W-:-:S02]  /*1dc0*/  MOV R2, 0x1de0 ;  /* 0x00001de000027802 */ /* 0x000fc40000000f00 */
[----:B------:R-:W-:Y:S05]  /*1dd0*/  CALL.REL.NOINC `($__internal_68_$__cuda_sm70_shflsync_bfly_p) ;  /* 0x0000002000007944 */ /* 0x000fea0003c00000 */
[----:B-1----:R-:W-:Y:S01]  /*1de0*/  IMAD.MOV.U32 R2, RZ, RZ, R40 ;  /* 0x000000ffff027224 */ /* 0x002fe200078e0028 */
[----:B0-----:R-:W-:Y:S05]  /*1df0*/  BRA `(.L_x_856) ;  /* 0xffffed8000007947 */ /* 0x001fea000383ffff */
        .weak           $__internal_68_$__cuda_sm70_shflsync_bfly_p
        .type           $__internal_68_$__cuda_sm70_shflsync_bfly_p,@function
        .size           $__internal_68_$__cuda_sm70_shflsync_bfly_p,(.L_x_1603 - $__internal_68_$__cuda_sm70_shflsync_bfly_p)
$__internal_68_$__cuda_sm70_shflsync_bfly_p:
[----:B------:R-:W-:Y:S01]  /*1e00*/  HFMA2.MMA R3, -RZ, RZ, 0, 0 ;  /* 0x00000000ff037435 */ /* 0x000fe200000001ff */
[----:B------:R-:W-:Y:S04]  /*1e10*/  WARPSYNC R85 ;  /* 0x0000005500007348 */ /* 0x000fe80003800000 */
[----:B------:R0:W1:Y:S01]  /*1e20*/  SHFL.BFLY PT, R40, R40, R83, R82 ;  /* 0x0c00005328287389 */ /* 0x00006200000e0052 */
[----:B------:R-:W-:Y:S05]  /*1e30*/  RET.REL.NODEC R2 `(_ZN10layer_norm31ln_parallel_residual_bwd_kernelINS_13Kernel_traitsIf6__halfS2_S2_fjLj256ELj1ELj4ELj1ELj16ENS_18Kernel_traits_baseILj256EfS2_S2_S2_fjLj128EEEEELb1ELb1ELb0EEEvNS_9BwdParamsE) ;  /* 0xffffe1c002007950 */ /* 0x000fea0003c3ffff */
.L_x_857:
        /* <DEDUP_REMOVED lines=12> */
.L_x_1603:


//--------------------- .text._ZN10layer_norm22ln_bwd_finalize_kernelINS_22Kernel_traits_finalizeILj256Ef6__halfS2_S2_fjLb0ELj1024ELj4ENS_18Kernel_traits_baseILj256EfS2_S2_S2_fjLj1024EEEEELb0ELb1EEEvNS_9BwdParamsE --------------------------
	.section	.text._ZN10layer_norm22ln_bwd_finalize_kernelINS_22Kernel_traits_finalizeILj256Ef6__halfS2_S2_fjLb0ELj1024ELj4ENS_18Kernel_traits_baseILj256EfS2_S2_S2_fjLj1024EEEEELb0ELb1EEEvNS_9BwdParamsE,"ax",@progbits
	.sectioninfo	@"SHI_REGISTERS=32"
	.align	128
        .global         _ZN10layer_norm22ln_bwd_finalize_kernelINS_22Kernel_traits_finalizeILj256Ef6__halfS2_S2_fjLb0ELj1024ELj4ENS_18Kernel_traits_baseILj256EfS2_S2_S2_fjLj1024EEEEELb0ELb1EEEvNS_9BwdParamsE
        .type           _ZN10layer_norm22ln_bwd_finalize_kernelINS_22Kernel_traits_finalizeILj256Ef6__halfS2_S2_fjLb0ELj1024ELj4ENS_18Kernel_traits_baseILj256EfS2_S2_S2_fjLj1024EEEEELb0ELb1EEEvNS_9BwdParamsE,@function
        .size           _ZN10layer_norm22ln_bwd_finalize_kernelINS_22Kernel_traits_finalizeILj256Ef6__halfS2_S2_fjLb0ELj1024ELj4ENS_18Kernel_traits_baseILj256EfS2_S2_S2_fjLj1024EEEEELb0ELb1EEEvNS_9BwdParamsE,(.L_x_1604 - _ZN10layer_norm22ln_bwd_finalize_kernelINS_22Kernel_traits_finalizeILj256Ef6__halfS2_S2_fjLb0ELj1024ELj4ENS_18Kernel_traits_baseILj256EfS2_S2_S2_fjLj1024EEEEELb0ELb1EEEvNS_9BwdParamsE)
        .other          _ZN10layer_norm22ln_bwd_finalize_kernelINS_22Kernel_traits_finalizeILj256Ef6__halfS2_S2_fjLb0ELj1024ELj4ENS_18Kernel_traits_baseILj256EfS2_S2_S2_fjLj1024EEEEELb0ELb1EEEvNS_9BwdParamsE,@"STO_CUDA_ENTRY STV_DEFAULT"
_ZN10layer_norm22ln_bwd_finalize_kernelINS_22Kernel_traits_finalizeILj256Ef6__halfS2_S2_fjLb0ELj1024ELj4ENS_18Kernel_traits_baseILj256EfS2_S2_S2_fjLj1024EEEEELb0ELb1EEEvNS_9BwdParamsE:
.text._ZN10layer_norm22ln_bwd_finalize_kernelINS_22Kernel_traits_finalizeILj256Ef6__halfS2_S2_fjLb0ELj1024ELj4ENS_18Kernel_traits_baseILj256EfS2_S2_S2_fjLj1024EEEEELb0ELb1EEEvNS_9BwdParamsE:
        /* <DEDUP_REMOVED lines=19> */
.L_x_868:
        /* <DEDUP_REMOVED lines=27> */
.L_x_862:
        /* <DEDUP_REMOVED lines=35> */
.L_x_861:
[----:B------:R-:W-:Y:S05]  /*0510*/  BSYNC B1 ;  /* 0x0000000000017941 */ /* 0x000fea0003800000 */
.L_x_860:
        /* <DEDUP_REMOVED lines=23> */
.L_x_864:
[----:B------:R-:W-:Y:S05]  /*0690*/  BSYNC B1 ;  /* 0x0000000000017941 */ /* 0x000fea0003800000 */
.L_x_863:
        /* <DEDUP_REMOVED lines=10> */
.L_x_859:
[----:B------:R-:W-:Y:S05]  /*0740*/  BSYNC B0 ;  /* 0x0000000000007941 */ /* 0x000fea0003800000 */
.L_x_858:
        /* <DEDUP_REMOVED lines=11> */
.L_x_869:
        /* <DEDUP_REMOVED lines=18> */
.L_x_870:
[----:B------:R-:W-:Y:S01]  /*0920*/  @!P1 SHF.R.U32.HI R2, RZ, 0x3, R0 ;  /* 0x00000003ff029819 */ /* 0x000fe20000011600 */
[----:B---3--:R-:W-:Y:S02]  /*0930*/  FADD.FTZ R5, R5, R10 ;  /* 0x0000000a05057221 */ /* 0x008fe40000010000 */
[----:B--2---:R-:W-:Y:S01]  /*0940*/  FADD.FTZ R7, R7, R4 ;  /* 0x0000000407077221 */ /* 0x004fe20000010000 */
[----:B------:R-:W-:-:S05]  /*0950*/  @!P1 LOP3.LUT R2, R2, 0x1ffffffc, RZ, 0xc0, !PT ;  /* 0x1ffffffc02029812 */ /* 0x000fca00078ec0ff */
[----:B------:R2:W-:Y:S04]  /*0960*/  @!P1 STS [R2+0x2000], R5 ;  /* 0x0020000502009388 */ /* 0x0005e80000000800 */
[----:B------:R2:W-:Y:S02]  /*0970*/  @!P1 STS [R2+0x2080], R7 ;  /* 0x0020800702009388 */ /* 0x0005e40000000800 */
.L_x_865:
        /* <DEDUP_REMOVED lines=14> */
.L_x_866:
[----:B------:R-:W-:Y:S01]  /*0a60*/  HFMA2.MMA R9, -RZ, RZ, 0, 5.9604644775390625e-08 ;  /* 0x00000001ff097435 */ /* 0x000fe200000001ff */
[----:B--2---:R-:W-:Y:S01]  /*0a70*/  IMAD.MOV.U32 R10, RZ, RZ, R4 ;  /* 0x000000ffff0a7224 */ /* 0x004fe200078e0004 */
[----:B------:R-:W-:Y:S01]  /*0a80*/  MOV R11, 0xffffffff ;  /* 0xffffffff000b7802 */ /* 0x000fe20000000f00 */
[----:B------:R-:W-:Y:S01]  /*0a90*/  IMAD.MOV.U32 R6, RZ, RZ, 0x1f ;  /* 0x0000001fff067424 */ /* 0x000fe200078e00ff */
[----:B------:R-:W-:-:S02]  /*0aa0*/  MOV R2, 0xac0 ;  /* 0x00000ac000027802 */ /* 0x000fc40000000f00 */
[----:B01----:R-:W-:Y:S05]  /*0ab0*/  CALL.REL.NOINC `($__internal_69_$__cuda_sm70_shflsync_bfly_p) ;  /* 0x000003c000007944 */ /* 0x003fea0003c00000 */
[----:B-1----:R-:W-:Y:S01]  /*0ac0*/  MOV R3, R6 ;  /* 0x0000000600037202 */ /* 0x002fe20000000f00 */
[----:B0-----:R-:W-:Y:S05]  /*0ad0*/  BRA `(.L_x_869) ;  /* 0xfffffd2000007947 */ /* 0x001fea000383ffff */
.L_x_867:
[----:B------:R-:W-:Y:S01]  /*0ae0*/  HFMA2.MMA R9, -RZ, RZ, 0, 1.1920928955078125e-07 ;  /* 0x00000002ff097435 */ /* 0x000fe200000001ff */
[----:B------:R-:W-:Y:S01]  /*0af0*/  IMAD.MOV.U32 R10, RZ, RZ, R13 ;  /* 0x000000ffff0a7224 */ /* 0x000fe200078e000d */
[----:B------:R-:W-:Y:S01]  /*0b00*/  MOV R6, 0x1f ;  /* 0x0000001f00067802 */ /* 0x000fe20000000f00 */
[----:B------:R-:W-:Y:S01]  /*0b10*/  IMAD.MOV.U32 R11, RZ, RZ, -0x1 ;  /* 0xffffffffff0b7424 */ /* 0x000fe200078e00ff */
[----:B------:R-:W-:-:S02]  /*0b20*/  MOV R2, 0xb40 ;  /* 0x00000b4000027802 */ /* 0x000fc40000000f00 */
[----:B012---:R-:W-:Y:S05]  /*0b30*/  CALL.REL.NOINC `($__internal_69_$__cuda_sm70_shflsync_bfly_p) ;  /* 0x0000034000007944 */ /* 0x007fea0003c00000 */
[----:B0-----:R-:W-:Y:S01]  /*0b40*/  HFMA2.MMA R9, -RZ, RZ, 0, 2.384185791015625e-07 ;  /* 0x00000004ff097435 */ /* 0x001fe200000001ff */
[----:B-1----:R-:W-:Y:S01]  /*0b50*/  FADD.FTZ R10, R13, R6 ;  /* 0x000000060d0a7221 */ /* 0x002fe20000010000 */
[----:B------:R-:W-:Y:S01]  /*0b60*/  MOV R6, 0x1f ;  /* 0x0000001f00067802 */ /* 0x000fe20000000f00 */
[----:B------:R-:W-:Y:S01]  /*0b70*/  IMAD.MOV.U32 R11, RZ, RZ, -0x1 ;  /* 0xffffffffff0b7424 */ /* 0x000fe200078e00ff */
[----:B------:R-:W-:-:S02]  /*0b80*/  MOV R2, 0xba0 ;  /* 0x00000ba000027802 */ /* 0x000fc40000000f00 */
[----:B------:R-:W-:Y:S05]  /*0b90*/  CALL.REL.NOINC `($__internal_69_$__cuda_sm70_shflsync_bfly_p) ;  /* 0x000002e000007944 */ /* 0x000fea0003c00000 */
[----:B0-----:R-:W-:Y:S01]  /*0ba0*/  HFMA2.MMA R9, -RZ, RZ, 0, 4.76837158203125e-07 ;  /* 0x00000008ff097435 */ /* 0x001fe200000001ff */
[----:B-1----:R-:W-:Y:S01]  /*0bb0*/  FADD.FTZ R10, R10, R6 ;  /* 0x000000060a0a7221 */ /* 0x002fe20000010000 */
[----:B------:R-:W-:Y:S01]  /*0bc0*/  MOV R6, 0x1f ;  /* 0x0000001f00067802 */ /* 0x000fe20000000f00 */
[----:B------:R-:W-:Y:S01]  /*0bd0*/  IMAD.MOV.U32 R11, RZ, RZ, -0x1 ;  /* 0xffffffffff0b7424 */ /* 0x000fe200078e00ff */
[----:B------:R-:W-:-:S02]  /*0be0*/  MOV R2, 0xc00 ;  /* 0x00000c0000027802 */ /* 0x000fc40000000f00 */
[----:B------:R-:W-:Y:S05]  /*0bf0*/  CALL.REL.NOINC `($__internal_69_$__cuda_sm70_shflsync_bfly_p) ;  /* 0x0000028000007944 */ /* 0x000fea0003c00000 */
[----:B-1----:R-:W-:Y:S01]  /*0c00*/  FADD.FTZ R4, R10, R6 ;  /* 0x000000060a047221 */ /* 0x002fe20000010000 */
[----:B0-----:R-:W-:Y:S01]  /*0c10*/  HFMA2.MMA R9, -RZ, RZ, 0, 9.5367431640625e-07 ;  /* 0x00000010ff097435 */ /* 0x001fe200000001ff */
[----:B------:R-:W-:Y:S01]  /*0c20*/  MOV R6, 0x1f ;  /* 0x0000001f00067802 */ /* 0x000fe20000000f00 */
[----:B------:R-:W-:Y:S01]  /*0c30*/  IMAD.MOV.U32 R11, RZ, RZ, -0x1 ;  /* 0xffffffffff0b7424 */ /* 0x000fe200078e00ff */
[----:B------:R-:W-:-:S02]  /*0c40*/  MOV R2, 0xc70 ;  /* 0x00000c7000027802 */ /* 0x000fc40000000f00 */
[----:B------:R-:W-:Y:S02]  /*0c50*/  MOV R10, R4 ;  /* 0x00000004000a7202 */ /* 0x000fe40000000f00 */
[----:B------:R-:W-:Y:S05]  /*0c60*/  CALL.REL.NOINC `($__internal_69_$__cuda_sm70_shflsync_bfly_p) ;  /* 0x0000021000007944 */ /* 0x000fea0003c00000 */
[----:B0-----:R-:W-:Y:S01]  /*0c70*/  HFMA2.MMA R9, -RZ, RZ, 0, 5.9604644775390625e-08 ;  /* 0x00000001ff097435 */ /* 0x001fe200000001ff */
[----:B-1----:R-:W-:Y:S01]  /*0c80*/  MOV R7, R6 ;  /* 0x0000000600077202 */ /* 0x002fe20000000f00 */
[----:B------:R-:W-:Y:S01]  /*0c90*/  IMAD.MOV.U32 R10, RZ, RZ, R5 ;  /* 0x000000ffff0a7224 */ /* 0x000fe200078e0005 */
[----:B------:R-:W-:Y:S01]  /*0ca0*/  MOV R6, 0x1f ;  /* 0x0000001f00067802 */ /* 0x000fe20000000f00 */
[----:B------:R-:W-:Y:S01]  /*0cb0*/  IMAD.MOV.U32 R11, RZ, RZ, -0x1 ;  /* 0xffffffffff0b7424 */ /* 0x000fe200078e00ff */
[----:B------:R-:W-:Y:S02]  /*0cc0*/  MOV R2, 0xce0 ;  /* 0x00000ce000027802 */ /* 0x000fe40000000f00 */
[----:B------:R-:W-:Y:S05]  /*0cd0*/  CALL.REL.NOINC `($__internal_69_$__cuda_sm70_shflsync_bfly_p) ;  /* 0x000001a000007944 */ /* 0x000fea0003c00000 */
[----:B0-----:R-:W-:Y:S01]  /*0ce0*/  HFMA2.MMA R9, -RZ, RZ, 0, 1.1920928955078125e-07 ;  /* 0x00000002ff097435 */ /* 0x001fe200000001ff */
[----:B-1----:R-:W-:Y:S01]  /*0cf0*/  FADD.FTZ R10, R5, R6 ;  /* 0x00000006050a7221 */ /* 0x002fe20000010000 */
[----:B------:R-:W-:Y:S01]  /*0d00*/  MOV R6, 0x1f ;  /* 0x0000001f00067802 */ /* 0x000fe20000000f00 */
[----:B------:R-:W-:Y:S01]  /*0d10*/  IMAD.MOV.U32 R11, RZ, RZ, -0x1 ;  /* 0xffffffffff0b7424 */ /* 0x000fe200078e00ff */
[----:B------:R-:W-:Y:S02]  /*0d20*/  MOV R2, 0xd40 ;  /* 0x00000d4000027802 */ /* 0x000fe40000000f00 */
[----:B------:R-:W-:Y:S05]  /*0d30*/  CALL.REL.NOINC `($__internal_69_$__cuda_sm70_shflsync_bfly_p) ;  /* 0x0000014000007944 */ /* 0x000fea0003c00000 */
        /* <DEDUP_REMOVED lines=12> */
[----:B0-----:R-:W-:Y:S01]  /*0e00*/  HFMA2.MMA R9, -RZ, RZ, 0, 9.5367431640625e-07 ;  /* 0x00000010ff097435 */ /* 0x001fe200000001ff */
[----:B-1----:R-:W-:Y:S01]  /*0e10*/  FADD.FTZ R10, R10, R6 ;  /* 0x000000060a0a7221 */ /* 0x002fe20000010000 */
[----:B------:R-:W-:Y:S01]  /*0e20*/  MOV R6, 0x1f ;  /* 0x0000001f00067802 */ /* 0x000fe20000000f00 */
[----:B------:R-:W-:Y:S01]  /*0e30*/  IMAD.MOV.U32 R11, RZ, RZ, -0x1 ;  /* 0xffffffffff0b7424 */ /* 0x000fe200078e00ff */
[----:B------:R-:W-:-:S02]  /*0e40*/  MOV R2, 0xe60 ;  /* 0x00000e6000027802 */ /* 0x000fc40000000f00 */
[----:B------:R-:W-:Y:S05]  /*0e50*/  CALL.REL.NOINC `($__internal_69_$__cuda_sm70_shflsync_bfly_p) ;  /* 0x0000002000007944 */ /* 0x000fea0003c00000 */
[----:B-1----:R-:W-:Y:S01]  /*0e60*/  MOV R5, R6 ;  /* 0x0000000600057202 */ /* 0x002fe20000000f00 */
[----:B0-----:R-:W-:Y:S05]  /*0e70*/  BRA `(.L_x_870) ;  /* 0xfffffaa000007947 */ /* 0x001fea000383ffff */
        .weak           $__internal_69_$__cuda_sm70_shflsync_bfly_p
        .type           $__internal_69_$__cuda_sm70_shflsync_bfly_p,@function
        .size           $__internal_69_$__cuda_sm70_shflsync_bfly_p,(.L_x_1604 - $__internal_69_$__cuda_sm70_shflsync_bfly_p)
$__internal_69_$__cuda_sm70_shflsync_bfly_p:
[----:B------:R-:W-:Y:S01]  /*0e80*/  HFMA2.MMA R3, -RZ, RZ, 0, 0 ;  /* 0x00000000ff037435 */ /* 0x000fe200000001ff */
[----:B------:R-:W-:Y:S04]  /*0e90*/  WARPSYNC R11 ;  /* 0x0000000b00007348 */ /* 0x000fe80003800000 */
[----:B------:R0:W1:Y:S01]  /*0ea0*/  SHFL.BFLY PT, R6, R10, R9, R6 ;  /* 0x0c0000090a067389 */ /* 0x00006200000e0006 */
[----:B------:R-:W-:Y:S05]  /*0eb0*/  RET.REL.NODEC R2 `(_ZN10layer_norm22ln_bwd_finalize_kernelINS_22Kernel_traits_finalizeILj256Ef6__halfS2_S2_fjLb0ELj1024ELj4ENS_18Kernel_traits_baseILj256EfS2_S2_S2_fjLj1024EEEEELb0ELb1EEEvNS_9BwdParamsE) ;  /* 0xfffff14002007950 */ /* 0x000fea0003c3ffff */
.L_x_871:
        /* <DEDUP_REMOVED lines=12> */
.L_x_1604:


//--------------------- .text._ZN10layer_norm40ln_parallel_residual_bwd_finalize_kernelINS_22Kernel_traits_finalizeILj256Ef6__halfS2_S2_fjLb0ELj1024ELj4ENS_18Kernel_traits_baseILj256EfS2_S2_S2_fjLj1024EEEEELb1EEEvNS_9BwdParamsE --------------------------
	.section	.text._ZN10layer_norm40ln_parallel_residual_bwd_finalize_kernelINS_22Kernel_traits_finalizeILj256Ef6__halfS2_S2_fjLb0ELj1024ELj4ENS_18Kernel_traits_baseILj256EfS2_S2_S2_fjLj1024EEEEELb1EEEvNS_9BwdParamsE,"ax",@progbits
	.sectioninfo	@"SHI_REGISTERS=32"
	.align	128
        .global         _ZN10layer_norm40ln_parallel_residual_bwd_finalize_kernelINS_22Kernel_traits_finalizeILj256Ef6__halfS2_S2_fjLb0ELj1024ELj4ENS_18Kernel_traits_baseILj256EfS2_S2_S2_fjLj1024EEEEELb1EEEvNS_9BwdParamsE
        .type           _ZN10layer_norm40ln_parallel_residual_bwd_finalize_kernelINS_22Kernel_traits_finalizeILj256Ef6__halfS2_S2_fjLb0ELj1024ELj4ENS_18Kernel_traits_baseILj256EfS2_S2_S2_fjLj1024EEEEELb1EEEvNS_9BwdParamsE,@function
        .size           _ZN10layer_norm40ln_parallel_residual_bwd_finalize_kernelINS_22Kernel_traits_finalizeILj256Ef6__halfS2_S2_fjLb0ELj1024ELj4ENS_18Kernel_traits_baseILj256EfS2_S2_S2_fjLj1024EEEEELb1EEEvNS_9BwdParamsE,(.L_x_1605 - _ZN10layer_norm40ln_parallel_residual_bwd_finalize_kernelINS_22Kernel_traits_finalizeILj256Ef6__halfS2_S2_fjLb0ELj1024ELj4ENS_18Kernel_traits_baseILj256EfS2_S2_S2_fjLj1024EEEEELb1EEEvNS_9BwdParamsE)
        .other          _ZN10layer_norm40ln_parallel_residual_bwd_finalize_kernelINS_22Kernel_traits_finalizeILj256Ef6__halfS2_S2_fjLb0ELj1024ELj4ENS_18Kernel_traits_baseILj256EfS2_S2_S2_fjLj1024EEEEELb1EEEvNS_9BwdParamsE,@"STO_CUDA_ENTRY STV_DEFAULT"
_ZN10layer_norm40ln_parallel_residual_bwd_finalize_kernelINS_22Kernel_traits_finalizeILj256Ef6__halfS2_S2_fjLb0ELj1024ELj4ENS_18Kernel_traits_baseILj256EfS2_S2_S2_fjLj1024EEEEELb1EEEvNS_9BwdParamsE:
.text._ZN10layer_norm40ln_parallel_residual_bwd_finalize_kernelINS_22Kernel_traits_finalizeILj256Ef6__halfS2_S2_fjLb0ELj1024ELj4ENS_18Kernel_traits_baseILj256EfS2_S2_S2_fjLj1024EEEEELb1EEEvNS_9BwdParamsE:
        /* <DEDUP_REMOVED lines=19> */
.L_x_885:
        /* <DEDUP_REMOVED lines=37> */
.L_x_876:
        /* <DEDUP_REMOVED lines=59> */
.L_x_875:
[----:B------:R-:W-:Y:S05]  /*0730*/  BSYNC B1 ;  /* 0x0000000000017941 */ /* 0x000fea0003800000 */
.L_x_874:
        /* <DEDUP_REMOVED lines=35> */
.L_x_878:
[----:B------:R-:W-:Y:S05]  /*0970*/  BSYNC B1 ;  /* 0x0000000000017941 */ /* 0x000fea0003800000 */
.L_x_877:
        /* <DEDUP_REMOVED lines=16> */
.L_x_873:
[----:B------:R-:W-:Y:S05]  /*0a80*/  BSYNC B0 ;  /* 0x0000000000007941 */ /* 0x000fea0003800000 */
.L_x_872:
        /* <DEDUP_REMOVED lines=14> */
.L_x_886:
        /* <DEDUP_REMOVED lines=36> */
.L_x_887:
        /* <DEDUP_REMOVED lines=11> */
.L_x_879:
        /* <DEDUP_REMOVED lines=19> */
.L_x_883:
[----:B------:R-:W-:Y:S05]  /*0f90*/  BSYNC B0 ;  /* 0x0000000000007941 */ /* 0x000fea0003800000 */
.L_x_882:
[C---:B------:R-:W-:Y:S02]  /*0fa0*/  ISETP.GT.U32.AND P1, PT, R4.reuse, -0x101, PT ;  /* 0xfffffeff0400780c */ /* 0x040fe40003f24070 */
[----:B------:R-:W-:-:S02]  /*0fb0*/  IADD3 R4, R4, 0x100, RZ ;  /* 0x0000010004047810 */ /* 0x000fc40007ffe0ff */
[----:B------:R-:W-:-:S09]  /*0fc0*/  IADD3 R5, R5, 0x80, RZ ;  /* 0x0000008005057810 */ /* 0x000fd20007ffe0ff */
[----:B0-----:R-:W-:Y:S01]  /*0fd0*/  @!P1 CALL.REL.NOINC `(.L_x_884) ;  /* 0x0000001000009944 */ /* 0x001fe20003c00000 */
[----:B------:R-:W-:Y:S05]  /*0fe0*/  BRA `(.L_x_885) ;  /* 0xfffff14000007947 */ /* 0x000fea000383ffff */
.L_x_884:
[----:B------:R-:W-:Y:S05]  /*0ff0*/  EXIT ;  /* 0x000000000000794d */ /* 0x000fea0003800000 */
.L_x_880:
[----:B------:R-:W-:Y:S01]  /*1000*/  HFMA2.MMA R17, -RZ, RZ, 0, 1.847743988037109375e-06 ;  /* 0x0000001fff117435 */ /* 0x000fe200000001ff */
[----:B----4-:R-:W-:Y:S01]  /*1010*/  MOV R19, R12 ;  /* 0x0000000c00137202 */ /* 0x010fe20000000f00 */
[----:B------:R-:W-:Y:S01]  /*1020*/  IMAD.MOV.U32 R16, RZ, RZ, 0x1 ;  /* 0x00000001ff107424 */ /* 0x000fe200078e00ff */
[----:B------:R-:W-:Y:S02]  /*1030*/  MOV R14, 0xffffffff ;  /* 0xffffffff000e7802 */ /* 0x000fe40000000f00 */
[----:B------:R-:W-:Y:S02]  /*1040*/  MOV R8, 0x1060 ;  /* 0x0000106000087802 */ /* 0x000fe40000000f00 */
[----:B0123--:R-:W-:Y:S05]  /*1050*/  CALL.REL.NOINC `($__internal_70_$__cuda_sm70_shflsync_bfly_p) ;  /* 0x000007b000007944 */ /* 0x00ffea0003c00000 */
[----:B01----:R-:W-:Y:S05]  /*1060*/  BRA `(.L_x_886) ;  /* 0xfffffb0000007947 */ /* 0x003fea000383ffff */
.L_x_881:
[----:B------:R-:W-:Y:S01]  /*1070*/  HFMA2.MMA R17, -RZ, RZ, 0, 1.847743988037109375e-06 ;  /* 0x0000001fff117435 */ /* 0x000fe200000001ff */
[----:B------:R-:W-:Y:S01]  /*1080*/  MOV R19, R12 ;  /* 0x0000000c00137202 */ /* 0x000fe20000000f00 */
[----:B------:R-:W-:Y:S01]  /*1090*/  IMAD.MOV.U32 R16, RZ, RZ, 0x2 ;  /* 0x00000002ff107424 */ /* 0x000fe200078e00ff */
[----:B------:R-:W-:Y:S02]  /*10a0*/  MOV R14, 0xffffffff ;  /* 0xffffffff000e7802 */ /* 0x000fe40000000f00 */
[----:B------:R-:W-:-:S02]  /*10b0*/  MOV R8, 0x10d0 ;  /* 0x000010d000087802 */ /* 0x000fc40000000f00 */
[----:B-123--:R-:W-:Y:S05]  /*10c0*/  CALL.REL.NOINC `($__internal_70_$__cuda_sm70_shflsync_bfly_p) ;  /* 0x0000074000007944 */ /* 0x00efea0003c00000 */
[----:B0-----:R-:W-:Y:S01]  /*10d0*/  HFMA2.MMA R16, -RZ, RZ, 0, 2.384185791015625e-07 ;  /* 0x00000004ff107435 */ /* 0x001fe200000001ff */
[----:B-1----:R-:W-:Y:S01]  /*10e0*/  FADD.FTZ R19, R12, R14 ;  /* 0x0000000e0c137221 */ /* 0x002fe20000010000 */
[----:B------:R-:W-:Y:S01]  /*10f0*/  MOV R14, 0xffffffff ;  /* 0xffffffff000e7802 */ /* 0x000fe20000000f00 */
[----:B------:R-:W-:Y:S01]  /*1100*/  IMAD.MOV.U32 R17, RZ, RZ, 0x1f ;  /* 0x0000001fff117424 */ /* 0x000fe200078e00ff */
[----:B------:R-:W-:-:S02]  /*1110*/  MOV R8, 0x1130 ;  /* 0x0000113000087802 */ /* 0x000fc40000000f00 */
[----:B------:R-:W-:Y:S05]  /*1120*/  CALL.REL.NOINC `($__internal_70_$__cuda_sm70_shflsync_bfly_p) ;  /* 0x000006e000007944 */ /* 0x000fea0003c00000 */
[----:B0-----:R-:W-:Y:S01]  /*1130*/  HFMA2.MMA R16, -RZ, RZ, 0, 4.76837158203125e-07 ;  /* 0x00000008ff107435 */ /* 0x001fe200000001ff */
[----:B-1----:R-:W-:Y:S01]  /*1140*/  FADD.FTZ R19, R19, R14 ;  /* 0x0000000e13137221 */ /* 0x002fe20000010000 */
[----:B------:R-:W-:Y:S01]  /*1150*/  MOV R17, 0x1f ;  /* 0x0000001f00117802 */ /* 0x000fe20000000f00 */
[----:B------:R-:W-:Y:S01]  /*1160*/  IMAD.MOV.U32 R14, RZ, RZ, -0x1 ;  /* 0xffffffffff0e7424 */ /* 0x000fe200078e00ff */
[----:B------:R-:W-:-:S02]  /*1170*/  MOV R8, 0x1190 ;  /* 0x0000119000087802 */ /* 0x000fc40000000f00 */
[----:B------:R-:W-:Y:S05]  /*1180*/  CALL.REL.NOINC `($__internal_70_$__cuda_sm70_shflsync_bfly_p) ;  /* 0x0000068000007944 */ /* 0x000fea0003c00000 */
[----:B-1----:R-:W-:Y:S01]  /*1190*/  FADD.FTZ R12, R19, R14 ;  /* 0x0000000e130c7221 */ /* 0x002fe20000010000 */
[----:B0-----:R-:W-:Y:S01]  /*11a0*/  HFMA2.MMA R16, -RZ, RZ, 0, 9.5367431640625e-07 ;  /* 0x00000010ff107435 */ /* 0x001fe200000001ff */
[----:B------:R-:W-:-:S02]  /*11b0*/  MOV R17, 0x1f ;  /* 0x0000001f00117802 */ /* 0x000fc40000000f00 */
[----:B------:R-:W-:Y:S01]  /*11c0*/  MOV R14, 0xffffffff ;  /* 0xffffffff000e7802 */ /* 0x000fe20000000f00 */
[----:B------:R-:W-:Y:S01]  /*11d0*/  IMAD.MOV.U32 R19, RZ, RZ, R12 ;  /* 0x000000ffff137224 */ /* 0x000fe200078e000c */
[----:B------:R-:W-:Y:S02]  /*11e0*/  MOV R8, 0x1200 ;  /* 0x0000120000087802 */ /* 0x000fe40000000f00 */
[----:B------:R-:W-:Y:S05]  /*11f0*/  CALL.REL.NOINC `($__internal_70_$__cuda_sm70_shflsync_bfly_p) ;  /* 0x0000061000007944 */ /* 0x000fea0003c00000 */
[----:B0-----:R-:W-:Y:S01]  /*1200*/  HFMA2.MMA R16, -RZ, RZ, 0, 5.9604644775390625e-08 ;  /* 0x00000001ff107435 */ /* 0x001fe200000001ff */
[----:B-1----:R-:W-:Y:S01]  /*1210*/  MOV R15, R14 ;  /* 0x0000000e000f7202 */ /* 0x002fe20000000f00 */
[----:B------:R-:W-:Y:S01]  /*1220*/  IMAD.MOV.U32 R17, RZ, RZ, 0x1f ;  /* 0x0000001fff117424 */ /* 0x000fe200078e00ff */
[----:B------:R-:W-:Y:S02]  /*1230*/  MOV R19, R13 ;  /* 0x0000000d00137202 */ /* 0x000fe40000000f00 */
[----:B------:R-:W-:Y:S02]  /*1240*/  MOV R14, 0xffffffff ;  /* 0xffffffff000e7802 */ /* 0x000fe40000000f00 */
[----:B------:R-:W-:Y:S02]  /*1250*/  MOV R8, 0x1270 ;  /* 0x0000127000087802 */ /* 0x000fe40000000f00 */
[----:B------:R-:W-:Y:S05]  /*1260*/  CALL.REL.NOINC `($__internal_70_$__cuda_sm70_shflsync_bfly_p) ;  /* 0x000005a000007944 */ /* 0x000fea0003c00000 */
[----:B0-----:R-:W-:Y:S01]  /*1270*/  HFMA2.MMA R16, -RZ, RZ, 0, 1.1920928955078125e-07 ;  /* 0x00000002ff107435 */ /* 0x001fe200000001ff */
[----:B-1----:R-:W-:Y:S01]  /*1280*/  FADD.FTZ R19, R13, R14 ;  /* 0x0000000e0d137221 */ /* 0x002fe20000010000 */
[----:B------:R-:W-:Y:S01]  /*1290*/  MOV R17, 0x1f ;  /* 0x0000001f00117802 */ /* 0x000fe20000000f00 */
[----:B------:R-:W-:Y:S01]  /*12a0*/  IMAD.MOV.U32 R14, RZ, RZ, -0x1 ;  /* 0xffffffffff0e7424 */ /* 0x000fe200078e00ff */
[----:B------:R-:W-:-:S02]  /*12b0*/  MOV R8, 0x12d0 ;  /* 0x000012d000087802 */ /* 0x000fc40000000f00 */
[----:B------:R-:W-:Y:S05]  /*12c0*/  CALL.REL.NOINC `($__internal_70_$__cuda_sm70_shflsync_bfly_p) ;  /* 0x0000054000007944 */ /* 0x000fea0003c00000 */
[----:B0-----:R-:W-:Y:S01]  /*12d0*/  HFMA2.MMA R16, -RZ, RZ, 0, 2.384185791015625e-07 ;  /* 0x00000004ff107435 */ /* 0x001fe200000001ff */
[----:B-1----:R-:W-:Y:S01]  /*12e0*/  FADD.FTZ R19, R19, R14 ;  /* 0x0000000e13137221 */ /* 0x002fe20000010000 */
[----:B------:R-:W-:-:S02]  /*12f0*/  MOV R17, 0x1f ;  /* 0x0000001f00117802 */ /* 0x000fc40000000f00 */
[----:B------:R-:W-:Y:S02]  /*1300*/  MOV R14, 0xffffffff ;  /* 0xffffffff000e7802 */ /* 0x000fe40000000f00 */
[----:B------:R-:W-:Y:S02]  /*1310*/  MOV R8, 0x1330 ;  /* 0x0000133000087802 */ /* 0x000fe40000000f00 */
[----:B------:R-:W-:Y:S05]  /*1320*/  CALL.REL.NOINC `($__internal_70_$__cuda_sm70_shflsync_bfly_p) ;  /* 0x000004e000007944 */ /* 0x000fea0003c00000 */
[----:B0-----:R-:W-:Y:S01]  /*1330*/  HFMA2.MMA R17, -RZ, RZ, 0, 1.847743988037109375e-06 ;  /* 0x0000001fff117435 */ /* 0x001fe200000001ff */
[----:B-1----:R-:W-:Y:S01]  /*1340*/  FADD.FTZ R19, R19, R14 ;  /* 0x0000000e13137221 */ /* 0x002fe20000010000 */
[----:B------:R-:W-:Y:S01]  /*1350*/  MOV R14, 0xffffffff ;  /* 0xffffffff000e7802 */ /* 0x000fe20000000f00 */
[----:B------:R-:W-:Y:S01]  /*1360*/  IMAD.MOV.U32 R16, RZ, RZ, 0x8 ;  /* 0x00000008ff107424 */ /* 0x000fe200078e00ff */
[----:B------:R-:W-:Y:S02]  /*1370*/  MOV R8, 0x1390 ;  /* 0x0000139000087802 */ /* 0x000fe40000000f00 */
[----:B------:R-:W-:Y:S05]  /*1380*/  CALL.REL.NOINC `($__internal_70_$__cuda_sm70_shflsync_bfly_p) ;  /* 0x0000048000007944 */ /* 0x000fea0003c00000 */
[----:B-1----:R-:W-:Y:S01]  /*1390*/  FADD.FTZ R13, R19, R14 ;  /* 0x0000000e130d7221 */ /* 0x002fe20000010000 */
[----:B0-----:R-:W-:Y:S01]  /*13a0*/  HFMA2.MMA R16, -RZ, RZ, 0, 9.5367431640625e-07 ;  /* 0x00000010ff107435 */ /* 0x001fe200000001ff */
[----:B------:R-:W-:Y:S01]  /*13b0*/  IMAD.MOV.U32 R17, RZ, RZ, 0x1f ;  /* 0x0000001fff117424 */ /* 0x000fe200078e00ff */
[----:B------:R-:W-:Y:S02]  /*13c0*/  MOV R14, 0xffffffff ;  /* 0xffffffff000e7802 */ /* 0x000fe40000000f00 */
[----:B------:R-:W-:-:S02]  /*13d0*/  MOV R19, R13 ;  /* 0x0000000d00137202 */ /* 0x000fc40000000f00 */
[----:B------:R-:W-:Y:S02]  /*13e0*/  MOV R8, 0x1400 ;  /* 0x0000140000087802 */ /* 0x000fe40000000f00 */
[----:B------:R-:W-:Y:S05]  /*13f0*/  CALL.REL.NOINC `($__internal_70_$__cuda_sm70_shflsync_bfly_p) ;  /* 0x0000041000007944 */ /* 0x000fea0003c00000 */
[----:B0-----:R-:W-:Y:S01]  /*1400*/  HFMA2.MMA R17, -RZ, RZ, 0, 1.847743988037109375e-06 ;  /* 0x0000001fff117435 */ /* 0x001fe200000001ff */
        /* <DEDUP_REMOVED lines=18> */
[----:B0-----:R-:W-:Y:S01]  /*1530*/  HFMA2.MMA R16, -RZ, RZ, 0, 4.76837158203125e-07 ;  /* 0x00000008ff107435 */ /* 0x001fe200000001ff */
[----:B-1----:R-:W-:Y:S01]  /*1540*/  FADD.FTZ R19, R19, R14 ;  /* 0x0000000e13137221 */ /* 0x002fe20000010000 */
[----:B------:R-:W-:Y:S01]  /*1550*/  MOV R14, 0xffffffff ;  /* 0xffffffff000e7802 */ /* 0x000fe20000000f00 */
[----:B------:R-:W-:Y:S01]  /*1560*/  IMAD.MOV.U32 R17, RZ, RZ, 0x1f ;  /* 0x0000001fff117424 */ /* 0x000fe200078e00ff */
[----:B------:R-:W-:Y:S02]  /*1570*/  MOV R8, 0x1590 ;  /* 0x0000159000087802 */ /* 0x000fe40000000f00 */
[----:B------:R-:W-:Y:S05]  /*1580*/  CALL.REL.NOINC `($__internal_70_$__cuda_sm70_shflsync_bfly_p) ;  /* 0x0000028000007944 */ /* 0x000fea0003c00000 */
[----:B-1----:R-:W-:Y:S01]  /*1590*/  FADD.FTZ R11, R19, R14 ;  /* 0x0000000e130b7221 */ /* 0x002fe20000010000 */
[----:B0-----:R-:W-:Y:S01]  /*15a0*/  HFMA2.MMA R16, -RZ, RZ, 0, 9.5367431640625e-07 ;  /* 0x00000010ff107435 */ /* 0x001fe200000001ff */
[----:B------:R-:W-:Y:S02]  /*15b0*/  MOV R17, 0x1f ;  /* 0x0000001f00117802 */ /* 0x000fe40000000f00 */
[----:B------:R-:W-:Y:S01]  /*15c0*/  MOV R14, 0xffffffff ;  /* 0xffffffff000e7802 */ /* 0x000fe20000000f00 */
[----:B------:R-:W-:Y:S01]  /*15d0*/  IMAD.MOV.U32 R19, RZ, RZ, R11 ;  /* 0x000000ffff137224 */ /* 0x000fe200078e000b */
[----:B------:R-:W-:-:S02]  /*15e0*/  MOV R8, 0x1600 ;  /* 0x0000160000087802 */ /* 0x000fc40000000f00 */
[----:B------:R-:W-:Y:S05]  /*15f0*/  CALL.REL.NOINC `($__internal_70_$__cuda_sm70_shflsync_bfly_p) ;  /* 0x0000021000007944 */ /* 0x000fea0003c00000 */
[----:B0-----:R-:W-:Y:S01]  /*1600*/  HFMA2.MMA R16, -RZ, RZ, 0, 5.9604644775390625e-08 ;  /* 0x00000001ff107435 */ /* 0x001fe200000001ff */
[----:B-1----:R-:W-:Y:S01]  /*1610*/  MOV R20, R14 ;  /* 0x0000000e00147202 */ /* 0x002fe20000000f00 */
[----:B------:R-:W-:Y:S01]  /*1620*/  IMAD.MOV.U32 R14, RZ, RZ, -0x1 ;  /* 0xffffffffff0e7424 */ /* 0x000fe200078e00ff */
[----:B------:R-:W-:-:S02]  /*1630*/  MOV R19, R10 ;  /* 0x0000000a00137202 */ /* 0x000fc40000000f00 */
[----:B------:R-:W-:Y:S02]  /*1640*/  MOV R17, 0x1f ;  /* 0x0000001f00117802 */ /* 0x000fe40000000f00 */
[----:B------:R-:W-:Y:S02]  /*1650*/  MOV R8, 0x1670 ;  /* 0x0000167000087802 */ /* 0x000fe40000000f00 */
[----:B------:R-:W-:Y:S05]  /*1660*/  CALL.REL.NOINC `($__internal_70_$__cuda_sm70_shflsync_bfly_p) ;  /* 0x000001a000007944 */ /* 0x000fea0003c00000 */
[----:B0-----:R-:W-:Y:S01]  /*1670*/  HFMA2.MMA R16, -RZ, RZ, 0, 1.1920928955078125e-07 ;  /* 0x00000002ff107435 */ /* 0x001fe200000001ff */
[----:B-1----:R-:W-:Y:S01]  /*1680*/  FADD.FTZ R19, R10, R14 ;  /* 0x0000000e0a137221 */ /* 0x002fe20000010000 */
[----:B------:R-:W-:Y:S02]  /*1690*/  MOV R17, 0x1f ;  /* 0x0000001f00117802 */ /* 0x000fe40000000f00 */
[----:B------:R-:W-:Y:S02]  /*16a0*/  MOV R14, 0xffffffff ;  /* 0xffffffff000e7802 */ /* 0x000fe40000000f00 */
[----:B------:R-:W-:Y:S02]  /*16b0*/  MOV R8, 0x16d0 ;  /* 0x000016d000087802 */ /* 0x000fe40000000f00 */
[----:B------:R-:W-:Y:S05]  /*16c0*/  CALL.REL.NOINC `($__internal_70_$__cuda_sm70_shflsync_bfly_p) ;  /* 0x0000014000007944 */ /* 0x000fea0003c00000 */
        /* <DEDUP_REMOVED lines=18> */
[----:B-1----:R-:W-:Y:S01]  /*17f0*/  MOV R8, R14 ;  /* 0x0000000e00087202 */ /* 0x002fe20000000f00 */
[----:B0-----:R-:W-:Y:S05]  /*1800*/  BRA `(.L_x_887) ;  /* 0xfffff5a000007947 */ /* 0x001fea000383ffff */
        .weak           $__internal_70_$__cuda_sm70_shflsync_bfly_p
        .type           $__internal_70_$__cuda_sm70_shflsync_bfly_p,@function
        .size           $__internal_70_$__cuda_sm70_shflsync_bfly_p,(.L_x_1605 - $__internal_70_$__cuda_sm70_shflsync_bfly_p)
$__internal_70_$__cuda_sm70_shflsync_bfly_p:
[----:B------:R-:W-:Y:S01]  /*1810*/  HFMA2.MMA R9, -RZ, RZ, 0, 0 ;  /* 0x00000000ff097435 */ /* 0x000fe200000001ff */
[----:B------:R-:W-:Y:S04]  /*1820*/  WARPSYNC R14 ;  /* 0x0000000e00007348 */ /* 0x000fe80003800000 */
[----:B------:R0:W1:Y:S01]  /*1830*/  SHFL.BFLY PT, R14, R19, R16, R17 ;  /* 0x0c000010130e7389 */ /* 0x00006200000e0011 */
[----:B------:R-:W-:Y:S05]  /*1840*/  RET.REL.NODEC R8 `(_ZN10layer_norm40ln_parallel_residual_bwd_finalize_kernelINS_22Kernel_traits_finalizeILj256Ef6__halfS2_S2_fjLb0ELj1024ELj4ENS_18Kernel_traits_baseILj256EfS2_S2_S2_fjLj1024EEEEELb1EEEvNS_9BwdParamsE) ;  /* 0xffffe7b008007950 */ /* 0x000fea0003c3ffff */
.L_x_888:
        /* <DEDUP_REMOVED lines=11> */
.L_x_1605:


//--------------------- .text._ZN10layer_norm31ln_parallel_residual_bwd_kernelINS_13Kernel_traitsIf6__halfS2_S2_fjLj256ELj1ELj4ELj1ELj16ENS_18Kernel_traits_baseILj256EfS2_S2_S2_fjLj128EEEEELb1ELb1ELb1EEEvNS_9BwdParamsE --------------------------
	.section	.text._ZN10layer_norm31ln_parallel_residual_bwd_kernelINS_13Kernel_traitsIf6__halfS2_S2_fjLj256ELj1ELj4ELj1ELj16ENS_18Kernel_traits_baseILj256EfS2_S2_S2_fjLj128EEEEELb1ELb1ELb1EEEvNS_9BwdParamsE,"ax",@progbits
	.sectioninfo	@"SHI_REGISTERS=80"
	.align	128
        .global         _ZN10layer_norm31ln_parallel_residual_bwd_kernelINS_13Kernel_traitsIf6__halfS2_S2_fjLj256ELj1ELj4ELj1ELj16ENS_18Kernel_traits_baseILj256EfS2_S2_S2_fjLj128EEEEELb1ELb1ELb1EEEvNS_9BwdParamsE
        .type           _ZN10layer_norm31ln_parallel_residual_bwd_kernelINS_13Kernel_traitsIf6__halfS2_S2_fjLj256ELj1ELj4ELj1ELj16ENS_18Kernel_traits_baseILj256EfS2_S2_S2_fjLj128EEEEELb1ELb1ELb1EEEvNS_9BwdParamsE,@function
        .size           _ZN10layer_norm31ln_parallel_residual_bwd_kernelINS_13Kernel_traitsIf6__halfS2_S2_fjLj256ELj1ELj4ELj1ELj16ENS_18Kernel_traits_baseILj256EfS2_S2_S2_fjLj128EEEEELb1ELb1ELb1EEEvNS_9BwdParamsE,(.L_x_1606 - _ZN10layer_norm31ln_parallel_residual_bwd_kernelINS_13Kernel_traitsIf6__halfS2_S2_fjLj256ELj1ELj4ELj1ELj16ENS_18Kernel_traits_baseILj256EfS2_S2_S2_fjLj128EEEEELb1ELb1ELb1EEEvNS_9BwdParamsE)
        .other          _ZN10layer_norm31ln_parallel_residual_bwd_kernelINS_13Kernel_traitsIf6__halfS2_S2_fjLj256ELj1ELj4ELj1ELj16ENS_18Kernel_traits_baseILj256EfS2_S2_S2_fjLj128EEEEELb1ELb1ELb1EEEvNS_9BwdParamsE,@"STO_CUDA_ENTRY STV_DEFAULT"
_ZN10layer_norm31ln_parallel_residual_bwd_kernelINS_13Kernel_traitsIf6__halfS2_S2_fjLj256ELj1ELj4ELj1ELj16ENS_18Kernel_traits_baseILj256EfS2_S2_S2_fjLj128EEEEELb1ELb1ELb1EEEvNS_9BwdParamsE:
.text._ZN10layer_norm31ln_parallel_residual_bwd_kernelINS_13Kernel_traitsIf6__halfS2_S2_fjLj256ELj1ELj4ELj1ELj16ENS_18Kernel_traits_baseILj256EfS2_S2_S2_fjLj128EEEEELb1ELb1ELb1EEEvNS_9BwdParamsE:
        /* <DEDUP_REMOVED lines=17> */
.L_x_889:
        /* <DEDUP_REMOVED lines=15> */
[----:B0-----:R-:W-:-:S02]  /*0200*/  IMAD.MOV.U32 R11, RZ, RZ, RZ ;  /* 0x000000ffff0b7224 */ /* 0x001fc400078e00ff */
.L_x_894:
[----:B------:R-:W-:Y:S01]  /*0210*/  IMAD R9, R60, c[0x0][0x168], RZ ;  /* 0x00005a003c097a24 */ /* 0x000fe200078e02ff */
[----:B------:R-:W-:-:S02]  /*0220*/  ISETP.NE.U32.AND P0, PT, RZ, c[0x0][0x250], PT ;  /* 0x00009400ff007a0c */ /* 0x000fc40003f05070 */
[----:B------:R-:W-:Y:S02]  /*0230*/  LOP3.LUT R53, R61, 0x1f, RZ, 0xc0, !PT ;  /* 0x0000001f3d357812 */ /* 0x000fe400078ec0ff */
        /* <DEDUP_REMOVED lines=120> */
.L_x_895:
        /* <DEDUP_REMOVED lines=18> */
.L_x_896:
        /* <DEDUP_REMOVED lines=137> */
.L_x_893:
        /* <DEDUP_REMOVED lines=16> */
.L_x_890:
        /* <DEDUP_REMOVED lines=56> */
.L_x_891:
[----:B------:R-:W-:Y:S01]  /*17f0*/  HFMA2.MMA R34, -RZ, RZ, 0, 5.9604644775390625e-08 ;  /* 0x00000001ff227435 */ /* 0x000fe200000001ff */
[----:B------:R-:W-:Y:S01]  /*1800*/  IMAD.MOV.U32 R37, RZ, RZ, R73 ;  /* 0x000000ffff257224 */ /* 0x000fe200078e0049 */
[----:B------:R-:W-:Y:S01]  /*1810*/  MOV R32, 0xffffffff ;  /* 0xffffffff00207802 */ /* 0x000fe20000000f00 */
[----:B------:R-:W-:Y:S01]  /*1820*/  IMAD.MOV.U32 R35, RZ, RZ, 0x1f ;  /* 0x0000001fff237424 */ /* 0x000fe200078e00ff */
[----:B------:R-:W-:-:S02]  /*1830*/  MOV R76, 0x1850 ;  /* 0x00001850004c7802 */ /* 0x000fc40000000f00 */
[----:B-----5:R-:W-:Y:S05]  /*1840*/  CALL.REL.NOINC `($__internal_71_$__cuda_sm70_shflsync_bfly_p) ;  /* 0x0000046000007944 */ /* 0x020fea0003c00000 */
[----:B-1----:R-:W-:Y:S01]  /*1850*/  IMAD.MOV.U32 R75, RZ, RZ, R34 ;  /* 0x000000ffff4b7224 */ /* 0x002fe200078e0022 */
[----:B0-----:R-:W-:Y:S05]  /*1860*/  BRA `(.L_x_895) ;  /* 0xfffff15000007947 */ /* 0x001fea000383ffff */
.L_x_892:
[----:B------:R-:W-:Y:S01]  /*1870*/  HFMA2.MMA R35, -RZ, RZ, 0, 1.847743988037109375e-06 ;  /* 0x0000001fff237435 */ /* 0x000fe200000001ff */
[----:B------:R-:W-:Y:S01]  /*1880*/  MOV R37, R71 ;  /* 0x0000004700257202 */ /* 0x000fe20000000f00 */
[----:B------:R-:W-:Y:S01]  /*1890*/  IMAD.MOV.U32 R34, RZ, RZ, 0x1 ;  /* 0x00000001ff227424 */ /* 0x000fe200078e00ff */
[----:B------:R-:W-:Y:S01]  /*18a0*/  MOV R76, 0x18d0 ;  /* 0x000018d0004c7802 */ /* 0x000fe20000000f00 */
[----:B------:R-:W-:-:S02]  /*18b0*/  IMAD.MOV.U32 R32, RZ, RZ, -0x1 ;  /* 0xffffffffff207424 */ /* 0x000fc400078e00ff */
[----:B01---5:R-:W-:Y:S05]  /*18c0*/  CALL.REL.NOINC `($__internal_71_$__cuda_sm70_shflsync_bfly_p) ;  /* 0x000003e000007944 */ /* 0x023fea0003c00000 */
[----:B------:R-:W-:Y:S01]  /*18d0*/  FADD.FTZ R73, R73, R75 ;  /* 0x0000004b49497221 */ /* 0x000fe20000010000 */
[----:B0-----:R-:W-:Y:S01]  /*18e0*/  MOV R32, 0xffffffff ;  /* 0xffffffff00207802 */ /* 0x001fe20000000f00 */
[----:B-1----:R-:W-:Y:S01]  /*18f0*/  FADD.FTZ R71, R71, R34 ;  /* 0x0000002247477221 */ /* 0x002fe20000010000 */
[----:B------:R-:W-:Y:S01]  /*1900*/  MOV R34, 0x2 ;  /* 0x0000000200227802 */ /* 0x000fe20000000f00 */
[----:B------:R-:W-:Y:S01]  /*1910*/  IMAD.MOV.U32 R35, RZ, RZ, 0x1f ;  /* 0x0000001fff237424 */ /* 0x000fe200078e00ff */
[----:B------:R-:W-:Y:S01]  /*1920*/  MOV R76, 0x1950 ;  /* 0x00001950004c7802 */ /* 0x000fe20000000f00 */
[----:B------:R-:W-:-:S02]  /*1930*/  IMAD.MOV.U32 R37, RZ, RZ, R73 ;  /* 0x000000ffff257224 */ /* 0x000fc400078e0049 */
[----:B------:R-:W-:Y:S05]  /*1940*/  CALL.REL.NOINC `($__internal_71_$__cuda_sm70_shflsync_bfly_p) ;  /* 0x0000036000007944 */ /* 0x000fea0003c00000 */
[----:B-1----:R-:W-:Y:S01]  /*1950*/  MOV R75, R34 ;  /* 0x00000022004b7202 */ /* 0x002fe20000000f00 */
[----:B------:R-:W-:Y:S01]  /*1960*/  HFMA2.MMA R34, -RZ, RZ, 0, 1.1920928955078125e-07 ;  /* 0x00000002ff227435 */ /* 0x000fe200000001ff */
[----:B0-----:R-:W-:Y:S01]  /*1970*/  IMAD.MOV.U32 R37, RZ, RZ, R71 ;  /* 0x000000ffff257224 */ /* 0x001fe200078e0047 */
[----:B------:R-:W-:Y:S01]  /*1980*/  MOV R32, 0xffffffff ;  /* 0xffffffff00207802 */ /* 0x000fe20000000f00 */
[----:B------:R-:W-:Y:S01]  /*1990*/  IMAD.MOV.U32 R35, RZ, RZ, 0x1f ;  /* 0x0000001fff237424 */ /* 0x000fe200078e00ff */
[----:B------:R-:W-:-:S02]  /*19a0*/  MOV R76, 0x19c0 ;  /* 0x000019c0004c7802 */ /* 0x000fc40000000f00 */
[----:B------:R-:W-:Y:S05]  /*19b0*/  CALL.REL.NOINC `($__internal_71_$__cuda_sm70_shflsync_bfly_p) ;  /* 0x000002f000007944 */ /* 0x000fea0003c00000 */
[----:B------:R-:W-:Y:S01]  /*19c0*/  FADD.FTZ R73, R75, R73 ;  /* 0x000000494b497221 */ /* 0x000fe20000010000 */
[----:B0-----:R-:W-:Y:S01]  /*19d0*/  HFMA2.MMA R35, -RZ, RZ, 0, 1.847743988037109375e-06 ;  /* 0x0000001fff237435 */ /* 0x001fe200000001ff */
[----:B-1----:R-:W-:Y:S01]  /*19e0*/  FADD.FTZ R71, R71, R34 ;  /* 0x0000002247477221 */ /* 0x002fe20000010000 */
[----:B------:R-:W-:Y:S01]  /*19f0*/  MOV R76, 0x1a40 ;  /* 0x00001a40004c7802 */ /* 0x000fe20000000f00 */
[----:B------:R-:W-:Y:S01]  /*1a00*/  IMAD.MOV.U32 R34, RZ, RZ, 0x4 ;  /* 0x00000004ff227424 */ /* 0x000fe200078e00ff */
[----:B------:R-:W-:Y:S01]  /*1a10*/  MOV R37, R73 ;  /* 0x0000004900257202 */ /* 0x000fe20000000f00 */
[----:B------:R-:W-:-:S02]  /*1a20*/  IMAD.MOV.U32 R32, RZ, RZ, -0x1 ;  /* 0xffffffffff207424 */ /* 0x000fc400078e00ff */
[----:B------:R-:W-:Y:S05]  /*1a30*/  CALL.REL.NOINC `($__internal_71_$__cuda_sm70_shflsync_bfly_p) ;  /* 0x0000027000007944 */ /* 0x000fea0003c00000 */
[----:B0-----:R-:W-:Y:S01]  /*1a40*/  HFMA2.MMA R35, -RZ, RZ, 0, 1.847743988037109375e-06 ;  /* 0x0000001fff237435 */ /* 0x001fe200000001ff */
[----:B-1----:R-:W-:Y:S01]  /*1a50*/  IMAD.MOV.U32 R75, RZ, RZ, R34 ;  /* 0x000000ffff4b7224 */ /* 0x002fe200078e0022 */
[----:B------:R-:W-:Y:S01]  /*1a60*/  MOV R37, R71 ;  /* 0x0000004700257202 */ /* 0x000fe20000000f00 */
[----:B------:R-:W-:Y:S01]  /*1a70*/  IMAD.MOV.U32 R34, RZ, RZ, 0x4 ;  /* 0x00000004ff227424 */ /* 0x000fe200078e00ff */
[----:B------:R-:W-:Y:S01]  /*1a80*/  MOV R76, 0x1ab0 ;  /* 0x00001ab0004c7802 */ /* 0x000fe20000000f00 */
[----:B------:R-:W-:-:S02]  /*1a90*/  IMAD.MOV.U32 R32, RZ, RZ, -0x1 ;  /* 0xffffffffff207424 */ /* 0x000fc400078e00ff */
[----:B------:R-:W-:Y:S05]  /*1aa0*/  CALL.REL.NOINC `($__internal_71_$__cuda_sm70_shflsync_bfly_p) ;  /* 0x0000020000007944 */ /* 0x000fea0003c00000 */
        /* <DEDUP_REMOVED lines=9> */
[----:B------:R-:W-:Y:S01]  /*1b40*/  HFMA2.MMA R34, -RZ, RZ, 0, 4.76837158203125e-07 ;  /* 0x00000008ff227435 */ /* 0x000fe200000001ff */
[----:B0-----:R-:W-:Y:S01]  /*1b50*/  IMAD.MOV.U32 R37, RZ, RZ, R71 ;  /* 0x000000ffff257224 */ /* 0x001fe200078e0047 */
[----:B------:R-:W-:Y:S01]  /*1b60*/  MOV R35, 0x1f ;  /* 0x0000001f00237802 */ /* 0x000fe20000000f00 */
[----:B------:R-:W-:Y:S01]  /*1b70*/  IMAD.MOV.U32 R32, RZ, RZ, -0x1 ;  /* 0xffffffffff207424 */ /* 0x000fe200078e00ff */
[----:B------:R-:W-:-:S02]  /*1b80*/  MOV R76, 0x1ba0 ;  /* 0x00001ba0004c7802 */ /* 0x000fc40000000f00 */
[----:B------:R-:W-:Y:S05]  /*1b90*/  CALL.REL.NOINC `($__internal_71_$__cuda_sm70_shflsync_bfly_p) ;  /* 0x0000011000007944 */ /* 0x000fea0003c00000 */
[----:B------:R-:W-:Y:S01]  /*1ba0*/  FADD.FTZ R73, R75, R73 ;  /* 0x000000494b497221 */ /* 0x000fe20000010000 */
[----:B0-----:R-:W-:Y:S01]  /*1bb0*/  MOV R35, 0x1f ;  /* 0x0000001f00237802 */ /* 0x001fe20000000f00 */
[----:B-1----:R-:W-:Y:S01]  /*1bc0*/  FADD.FTZ R71, R71, R34 ;  /* 0x0000002247477221 */ /* 0x002fe20000010000 */
[----:B------:R-:W-:Y:S01]  /*1bd0*/  HFMA2.MMA R34, -RZ, RZ, 0, 9.5367431640625e-07 ;  /* 0x00000010ff227435 */ /* 0x000fe200000001ff */
[----:B------:R-:W-:Y:S01]  /*1be0*/  IMAD.MOV.U32 R32, RZ, RZ, -0x1 ;  /* 0xffffffffff207424 */ /* 0x000fe200078e00ff */
[----:B------:R-:W-:-:S02]  /*1bf0*/  MOV R37, R73 ;  /* 0x0000004900257202 */ /* 0x000fc40000000f00 */
[----:B------:R-:W-:Y:S02]  /*1c00*/  MOV R76, 0x1c20 ;  /* 0x00001c20004c7802 */ /* 0x000fe40000000f00 */
[----:B------:R-:W-:Y:S05]  /*1c10*/  CALL.REL.NOINC `($__internal_71_$__cuda_sm70_shflsync_bfly_p) ;  /* 0x0000009000007944 */ /* 0x000fea0003c00000 */
[----:B-1----:R-:W-:Y:S01]  /*1c20*/  MOV R75, R34 ;  /* 0x00000022004b7202 */ /* 0x002fe20000000f00 */
[----:B------:R-:W-:Y:S01]  /*1c30*/  HFMA2.MMA R34, -RZ, RZ, 0, 9.5367431640625e-07 ;  /* 0x00000010ff227435 */ /* 0x000fe200000001ff */
[----:B0-----:R-:W-:Y:S01]  /*1c40*/  IMAD.MOV.U32 R37, RZ, RZ, R71 ;  /* 0x000000ffff257224 */ /* 0x001fe200078e0047 */
[----:B------:R-:W-:Y:S01]  /*1c50*/  MOV R35, 0x1f ;  /* 0x0000001f00237802 */ /* 0x000fe20000000f00 */
[----:B------:R-:W-:Y:S01]  /*1c60*/  IMAD.MOV.U32 R32, RZ, RZ, -0x1 ;  /* 0xffffffffff207424 */ /* 0x000fe200078e00ff */
[----:B------:R-:W-:Y:S02]  /*1c70*/  MOV R76, 0x1c90 ;  /* 0x00001c90004c7802 */ /* 0x000fe40000000f00 */
[----:B------:R-:W-:Y:S05]  /*1c80*/  CALL.REL.NOINC `($__internal_71_$__cuda_sm70_shflsync_bfly_p) ;  /* 0x0000002000007944 */ /* 0x000fea0003c00000 */
[----:B01----:R-:W-:Y:S01]  /*1c90*/  MOV R32, R34 ;  /* 0x0000002200207202 */ /* 0x003fe20000000f00 */
[----:B------:R-:W-:Y:S05]  /*1ca0*/  BRA `(.L_x_896) ;  /* 0xffffee3000007947 */ /* 0x000fea000383ffff */
        .weak           $__internal_71_$__cuda_sm70_shflsync_bfly_p
        .type           $__internal_71_$__cuda_sm70_shflsync_bfly_p,@function
        .size           $__internal_71_$__cuda_sm70_shflsync_bfly_p,(.L_x_1606 - $__internal_71_$__cuda_sm70_shflsync_bfly_p)
$__internal_71_$__cuda_sm70_shflsync_bfly_p:
[----:B------:R-:W-:Y:S01]  /*1cb0*/  HFMA2.MMA R77, -RZ, RZ, 0, 0 ;  /* 0x00000000ff4d7435 */ /* 0x000fe200000001ff */
[----:B------:R-:W-:Y:S04]  /*1cc0*/  WARPSYNC R32 ;  /* 0x0000002000007348 */ /* 0x000fe80003800000 */
[----:B------:R0:W1:Y:S01]  /*1cd0*/  SHFL.BFLY PT, R34, R37, R34, R35 ;  /* 0x0c00002225227389 */ /* 0x00006200000e0023 */
[----:B------:R-:W-:Y:S05]  /*1ce0*/  RET.REL.NODEC R76 `(_ZN10layer_norm31ln_parallel_residual_bwd_kernelINS_13Kernel_traitsIf6__halfS2_S2_fjLj256ELj1ELj4ELj1ELj16ENS_18Kernel_traits_baseILj256EfS2_S2_S2_fjLj128EEEEELb1ELb1ELb1EEEvNS_9BwdParamsE) ;  /* 0xffffe3104c007950 */ /* 0x000fea0003c3ffff */
.L_x_897:
        /* <DEDUP_REMOVED lines=9> */
.L_x_1606:


//--------------------- .text._ZN10layer_norm31ln_parallel_residual_bwd_kernelINS_13Kernel_traitsI6__halfS2_fS2_fjLj256ELj1ELj4ELj1ELj16ENS_18Kernel_traits_baseILj256ES2_S2_fS2_fjLj128EEEEELb0ELb0ELb0EEEvNS_9BwdParamsE --------------------------
	.section	.text._ZN10layer_norm31ln_parallel_residual_bwd_kernelINS_13Kernel_traitsI6__halfS2_fS2_fjLj256ELj1ELj4ELj1ELj16ENS_18Kernel_traits_baseILj256ES2_S2_fS2_fjLj128EEEEELb0ELb0ELb0EEEvNS_9BwdParamsE,"ax",@progbits
	.sectioninfo	@"SHI_REGISTERS=112"
	.align	128
        .global         _ZN10layer_norm31ln_parallel_residual_bwd_kernelINS_13Kernel_traitsI6__halfS2_fS2_fjLj256ELj1ELj4ELj1ELj16ENS_18Kernel_traits_baseILj256ES2_S2_fS2_fjLj128EEEEELb0ELb0ELb0EEEvNS_9BwdParamsE
        .type           _ZN10layer_norm31ln_parallel_residual_bwd_kernelINS_13Kernel_traitsI6__halfS2_fS2_fjLj256ELj1ELj4ELj1ELj16ENS_18Kernel_traits_baseILj256ES2_S2_fS2_fjLj128EEEEELb0ELb0ELb0EEEvNS_9BwdParamsE,@function
        .size           _ZN10layer_norm31ln_parallel_residual_bwd_kernelINS_13Kernel_traitsI6__halfS2_fS2_fjLj256ELj1ELj4ELj1ELj16ENS_18Kernel_traits_baseILj256ES2_S2_fS2_fjLj128EEEEELb0ELb0ELb0EEEvNS_9BwdParamsE,(.L_x_1607 - _ZN10layer_norm31ln_parallel_residual_bwd_kernelINS_13Kernel_traitsI6__halfS2_fS2_fjLj256ELj1ELj4ELj1ELj16ENS_18Kernel_traits_baseILj256ES2_S2_fS2_fjLj128EEEEELb0ELb0ELb0EEEvNS_9BwdParamsE)
        .other          _ZN10layer_norm31ln_parallel_residual_bwd_kernelINS_13Kernel_traitsI6__halfS2_fS2_fjLj256ELj1ELj4ELj1ELj16ENS_18Kernel_traits_baseILj256ES2_S2_fS2_fjLj128EEEEELb0ELb0ELb0EEEvNS_9BwdParamsE,@"STO_CUDA_ENTRY STV_DEFAULT"
_ZN10layer_norm31ln_parallel_residual_bwd_kernelINS_13Kernel_traitsI6__halfS2_fS2_fjLj256ELj1ELj4ELj1ELj16ENS_18Kernel_traits_baseILj256ES2_S2_fS2_fjLj128EEEEELb0ELb0ELb0EEEvNS_9BwdParamsE:
.text._ZN10layer_norm31ln_parallel_residual_bwd_kernelINS_13Kernel_traitsI6__halfS2_fS2_fjLj256ELj1ELj4ELj1ELj16ENS_18Kernel_traits_baseILj256ES2_S2_fS2_fjLj128EEEEELb0ELb0ELb0EEEvNS_9BwdParamsE:
        /* <DEDUP_REMOVED lines=54> */
.L_x_905:
[----:B------:R-:W-:-:S05]  /*0360*/  MOV R59, 0x4 ;  /* 0x00000004003b7802 */ /* 0x000fca0000000f00 */
        /* <DEDUP_REMOVED lines=30> */
[--C-:B----4-:R-:W-:Y:S02]  /*0550*/  HADD2.F32 R58, -RZ, R60.reuse.H0_H0 ;  /* 0x2000003cff3a7230 */ /* 0x110fe40000004100 */
[----:B------:R-:W-:Y:S02]  /*0560*/  HADD2.F32 R92, -RZ, R60.H1_H1 ;  /* 0x3000003cff5c7230 */ /* 0x000fe40000004100 */
[--C-:B------:R-:W-:Y:S01]  /*0570*/  HADD2.F32 R60, -RZ, R64.reuse.H0_H0 ;  /* 0x20000040ff3c7230 */ /* 0x100fe20000004100 */
[----:B------:R-:W-:Y:S01]  /*0580*/  FADD.FTZ R97, R56, -R91 ;  /* 0x8000005b38617221 */ /* 0x000fe20000010000 */
[----:B------:R-:W-:-:S03]  /*0590*/  HADD2.F32 R94, -RZ, R64.H1_H1 ;  /* 0x30000040ff5e7230 */ /* 0x000fc60000004100 */
[----:B------:R-:W-:Y:S01]  /*05a0*/  FMUL.FTZ R64, R81, R60 ;  /* 0x0000003c51407220 */ /* 0x000fe20000410000 */
[--C-:B------:R-:W-:Y:S02]  /*05b0*/  HADD2.F32 R96, -RZ, R61.reuse.H0_H0 ;  /* 0x2000003dff607230 */ /* 0x100fe40000004100 */
[----:B------:R-:W-:Y:S02]  /*05c0*/  HADD2.F32 R98, -RZ, R61.H1_H1 ;  /* 0x3000003dff627230 */ /* 0x000fe40000004100 */
[--C-:B0-----:R-:W-:Y:S02]  /*05d0*/  HADD2.F32 R3, -RZ, R63.reuse.H0_H0 ;  /* 0x2000003fff037230 */ /* 0x101fe40000004100 */
[----:B------:R-:W-:Y:S01]  /*05e0*/  HADD2.F32 R2, -RZ, R63.H1_H1 ;  /* 0x3000003fff027230 */ /* 0x000fe20000004100 */
[----:B-----5:R-:W-:Y:S01]  /*05f0*/  FMUL.FTZ R63, R90, R97 ;  /* 0x000000615a3f7220 */ /* 0x020fe20000410000 */
[--C-:B------:R-:W-:Y:S01]  /*0600*/  HADD2.F32 R61, -RZ, R65.reuse.H0_H0 ;  /* 0x20000041ff3d7230 */ /* 0x100fe20000004100 */
[----:B------:R-:W-:Y:S01]  /*0610*/  FADD.FTZ R99, R57, -R91 ;  /* 0x8000005b39637221 */ /* 0x000fe20000010000 */
[----:B------:R-:W-:Y:S01]  /*0620*/  HADD2.F32 R100, -RZ, R65.H1_H1 ;  /* 0x30000041ff647230 */ /* 0x000fe20000004100 */
[----:B------:R-:W-:-:S02]  /*0630*/  FMUL.FTZ R65, R83, R94 ;  /* 0x0000005e53417220 */ /* 0x000fc40000410000 */
[-C--:B------:R-:W-:Y:S01]  /*0640*/  FFMA.FTZ R64, R73, R58.reuse, R64 ;  /* 0x0000003a49407223 */ /* 0x080fe20000010040 */
[--C-:B------:R-:W-:Y:S01]  /*0650*/  HADD2.F32 R57, -RZ, R67.reuse.H0_H0 ;  /* 0x20000043ff397230 */ /* 0x100fe20000004100 */
[----:B------:R-:W-:Y:S01]  /*0660*/  FADD.FTZ R103, -R91, R68 ;  /* 0x000000445b677221 */ /* 0x000fe20000010100 */
[----:B------:R-:W-:Y:S01]  /*0670*/  HADD2.F32 R56, -RZ, R67.H1_H1 ;  /* 0x30000043ff387230 */ /* 0x000fe20000004100 */
[----:B------:R-:W-:Y:S01]  /*0680*/  FADD.FTZ R12, R12, R58 ;  /* 0x0000003a0c0c7221 */ /* 0x000fe20000010000 */
[--C-:B------:R-:W-:Y:S01]  /*0690*/  HADD2.F32 R102, -RZ, R62.reuse.H0_H0 ;  /* 0x2000003eff667230 */ /* 0x100fe20000004100 */
[----:B------:R-:W-:Y:S01]  /*06a0*/  FFMA.FTZ R4, R63, R58, R4 ;  /* 0x0000003a3f047223 */ /* 0x000fe20000010004 */
[----:B------:R-:W-:Y:S01]  /*06b0*/  HADD2.F32 R104, -RZ, R62.H1_H1 ;  /* 0x3000003eff687230 */ /* 0x000fe20000004100 */
        /* <DEDUP_REMOVED lines=8> */
[----:B------:R-:W-:Y:S01]  /*0740*/  HADD2.F32 R105, -RZ, R66.H0_H0 ;  /* 0x20000042ff697230 */ /* 0x000fe20000004100 */
        /* <DEDUP_REMOVED lines=9> */
[----:B------:R-:W-:Y:S01]  /*07e0*/  HADD2.F32 R106, -RZ, R66.H1_H1 ;  /* 0x30000042ff6a7230 */ /* 0x000fe20000004100 */
        /* <DEDUP_REMOVED lines=53> */
.L_x_900:
[----:B0-----:R-:W-:Y:S05]  /*0b40*/  BSYNC B0 ;  /* 0x0000000000007941 */ /* 0x001fea0003800000 */
.L_x_899:
[----:B------:R-:W-:Y:S05]  /*0b50*/  BRA.DIV ~URZ, `(.L_x_901) ;  /* 0x00000f627f007947 */ /* 0x000fea000b800000 */
[----:B------:R0:W1:Y:S02]  /*0b60*/  SHFL.BFLY PT, R57, R56, 0x1, 0x1f ;  /* 0x0c201f0038397f89 */ /* 0x00006400000e0000 */
.L_x_908:
        /* <DEDUP_REMOVED lines=18> */
.L_x_909:
        /* <DEDUP_REMOVED lines=58> */
[----:B------:R-:W-:Y:S01]  /*1030*/  F2FP.PACK_AB R58, R102, R103 ;  /* 0x00000067663a723e */ /* 0x000fe200000000ff */
[----:B------:R-:W-:Y:S01]  /*1040*/  @P1 STG.E.128 [R60.64], R44 ;  /* 0x0000002c3c001986 */ /* 0x000fe2000c101d04 */
[----:B------:R-:W-:Y:S02]  /*1050*/  F2FP.PACK_AB R57, R100, R101 ;  /* 0x000000656439723e */ /* 0x000fe400000000ff */
[----:B------:R-:W-:Y:S01]  /*1060*/  F2FP.PACK_AB R56, R98, R99 ;  /* 0x000000636238723e */ /* 0x000fe200000000ff */
[----:B------:R0:W-:Y:S01]  /*1070*/  @P1 STG.E.128 [R60.64+0x10], R48 ;  /* 0x000010303c001986 */ /* 0x0001e2000c101d04 */
[----:B------:R-:W-:Y:S02]  /*1080*/  F2FP.PACK_AB R59, R90, R107 ;  /* 0x0000006b5a3b723e */ /* 0x000fe400000000ff */
[----:B------:R-:W-:-:S02]  /*1090*/  @P2 F2FP.PACK_AB R103, RZ, R103 ;  /* 0x00000067ff67223e */ /* 0x000fc400000000ff */
[----:B------:R-:W-:Y:S01]  /*10a0*/  @P2 F2FP.PACK_AB R101, RZ, R101 ;  /* 0x00000065ff65223e */ /* 0x000fe200000000ff */
[----:B------:R1:W-:Y:S01]  /*10b0*/  STG.E.128 [R2.64], R56 ;  /* 0x0000003802007986 */ /* 0x0003e2000c101d04 */
[----:B------:R-:W-:Y:S02]  /*10c0*/  @P2 F2FP.PACK_AB R99, RZ, R99 ;  /* 0x00000063ff63223e */ /* 0x000fe400000000ff */
[----:B------:R-:W-:Y:S02]  /*10d0*/  @P2 F2FP.PACK_AB R107, RZ, R107 ;  /* 0x0000006bff6b223e */ /* 0x000fe400000000ff */
[----:B------:R-:W-:Y:S02]  /*10e0*/  @P2 F2FP.PACK_AB R102, RZ, R102 ;  /* 0x00000066ff66223e */ /* 0x000fe400000000ff */
[----:B------:R-:W-:Y:S02]  /*10f0*/  @P2 F2FP.PACK_AB R100, RZ, R100 ;  /* 0x00000064ff64223e */ /* 0x000fe400000000ff */
[----:B------:R-:W-:-:S02]  /*1100*/  @P2 F2FP.PACK_AB R98, RZ, R98 ;  /* 0x00000062ff62223e */ /* 0x000fc400000000ff */
[----:B------:R-:W-:Y:S02]  /*1110*/  @P2 F2FP.PACK_AB R90, RZ, R90 ;  /* 0x0000005aff5a223e */ /* 0x000fe400000000ff */
        /* <DEDUP_REMOVED lines=11> */
.L_x_904:
[----:B------:R-:W-:Y:S05]  /*11d0*/  BSYNC B0 ;  /* 0x0000000000007941 */ /* 0x000fea0003800000 */
.L_x_903:
[----:B01----:R-:W-:-:S04]  /*11e0*/  MOV R3, c[0x0][0x160] ;  /* 0x0000580000037a02 */ /* 0x003fc80000000f00 */
[----:B------:R-:W-:-:S04]  /*11f0*/  LEA R72, R3, R72, 0x2 ;  /* 0x0000004803487211 */ /* 0x000fc800078e10ff */
[----:B------:R-:W-:-:S13]  /*1200*/  ISETP.GE.AND P0, PT, R72, c[0x0][0x164], PT ;  /* 0x0000590048007a0c */ /* 0x000fda0003f06270 */
[----:B--2--5:R-:W-:Y:S01]  /*1210*/  @P0 CALL.REL.NOINC `(.L_x_898) ;  /* 0x0000001000000944 */ /* 0x024fe20003c00000 */
[----:B------:R-:W-:Y:S05]  /*1220*/  BRA `(.L_x_905) ;  /* 0xfffff13000007947 */ /* 0x000fea000383ffff */
.L_x_898:
        /* <DEDUP_REMOVED lines=101> */
[----:B------:R-:W-:Y:S02]  /*1880*/  MOV R2, R14 ;  /* 0x0000000e00027202 */ /* 0x000fe40000000f00 */
[----:B------:R-:W-:Y:S02]  /*1890*/  MOV R3, R25 ;  /* 0x0000001900037202 */ /* 0x000fe40000000f00 */
[----:B------:R-:W-:Y:S02]  /*18a0*/  MOV R4, R12 ;  /* 0x0000000c00047202 */ /* 0x000fe40000000f00 */
[----:B------:R-:W-:Y:S01]  /*18b0*/  MOV R5, R23 ;  /* 0x0000001700057202 */ /* 0x000fe20000000f00 */
[----:B------:R0:W-:Y:S01]  /*18c0*/  STG.E [R2.64], R13 ;  /* 0x0000000d02007986 */ /* 0x0001e2000c101904 */
[----:B------:R-:W-:Y:S02]  /*18d0*/  MOV R6, R10 ;  /* 0x0000000a00067202 */ /* 0x000fe40000000f00 */
[----:B------:R-:W-:Y:S01]  /*18e0*/  MOV R7, R17 ;  /* 0x0000001100077202 */ /* 0x000fe20000000f00 */
[----:B------:R1:W-:Y:S01]  /*18f0*/  STG.E [R4.64], R41 ;  /* 0x0000002904007986 */ /* 0x0003e2000c101904 */
[----:B------:R-:W-:-:S02]  /*1900*/  IADD3 R14, P1, R14, 0x200, RZ ;  /* 0x000002000e0e7810 */ /* 0x000fc40007f3e0ff */
[----:B------:R-:W-:Y:S01]  /*1910*/  IADD3 R12, P2, R12, 0x200, RZ ;  /* 0x000002000c0c7810 */ /* 0x000fe20007f5e0ff */
[----:B------:R1:W-:Y:S01]  /*1920*/  STG.E [R6.64], R27 ;  /* 0x0000001b06007986 */ /* 0x0003e2000c101904 */
[----:B------:R-:W-:Y:S02]  /*1930*/  IADD3 R10, P3, R10, 0x200, RZ ;  /* 0x000002000a0a7810 */ /* 0x000fe40007f7e0ff */
[----:B------:R-:W-:Y:S02]  /*1940*/  IADD3.X R25, RZ, R25, RZ, P1, !PT ;  /* 0x00000019ff197210 */ /* 0x000fe40000ffe4ff */
[----:B0-----:R-:W-:Y:S02]  /*1950*/  MOV R2, R8 ;  /* 0x0000000800027202 */ /* 0x001fe40000000f00 */
[----:B------:R-:W-:Y:S02]  /*1960*/  MOV R3, R15 ;  /* 0x0000000f00037202 */ /* 0x000fe40000000f00 */
[----:B------:R-:W-:-:S02]  /*1970*/  IADD3 R8, P4, R8, 0x200, RZ ;  /* 0x0000020008087810 */ /* 0x000fc40007f9e0ff */
[----:B------:R-:W-:Y:S01]  /*1980*/  IADD3.X R23, RZ, R23, RZ, P2, !PT ;  /* 0x00000017ff177210 */ /* 0x000fe200017fe4ff */
[----:B------:R1:W-:Y:S01]  /*1990*/  STG.E [R2.64], R43 ;  /* 0x0000002b02007986 */ /* 0x0003e2000c101904 */
[----:B------:R-:W-:Y:S02]  /*19a0*/  IADD3.X R17, RZ, R17, RZ, P3, !PT ;  /* 0x00000011ff117210 */ /* 0x000fe40001ffe4ff */
[----:B------:R-:W-:Y:S02]  /*19b0*/  IADD3.X R15, RZ, R15, RZ, P4, !PT ;  /* 0x0000000fff0f7210 */ /* 0x000fe400027fe4ff */
.L_x_907:
[----:B------:R-:W-:Y:S05]  /*19c0*/  BSYNC B0 ;  /* 0x0000000000007941 */ /* 0x000fea0003800000 */
.L_x_906:
[----:B-1----:R-:W-:Y:S02]  /*19d0*/  MOV R2, R14 ;  /* 0x0000000e00027202 */ /* 0x002fe40000000f00 */
[----:B------:R-:W-:Y:S01]  /*19e0*/  MOV R3, R25 ;  /* 0x0000001900037202 */ /* 0x000fe20000000f00 */
[----:B------:R-:W-:Y:S06]  /*19f0*/  @!P0 EXIT ;  /* 0x000000000000894d */ /* 0x000fec0003800000 */
[----:B------:R0:W-:Y:S01]  /*1a00*/  STG.E [R2.64], R19 ;  /* 0x0000001302007986 */ /* 0x0001e2000c101904 */
[----:B------:R-:W-:Y:S01]  /*1a10*/  FADD.FTZ R21, R21, R0 ;  /* 0x0000000015157221 */ /* 0x000fe20000010000 */
[----:B------:R-:W-:Y:S02]  /*1a20*/  MOV R4, R8 ;  /* 0x0000000800047202 */ /* 0x000fe40000000f00 */
[----:B------:R-:W-:-:S02]  /*1a30*/  MOV R5, R15 ;  /* 0x0000000f00057202 */ /* 0x000fc40000000f00 */
        /* <DEDUP_REMOVED lines=8> */
.L_x_901:
[----:B------:R-:W-:Y:S01]  /*1ac0*/  HFMA2.MMA R98, -RZ, RZ, 0, 5.9604644775390625e-08 ;  /* 0x00000001ff627435 */ /* 0x000fe200000001ff */
[----:B------:R-:W-:Y:S02]  /*1ad0*/  MOV R59, R56 ;  /* 0x00000038003b7202 */ /* 0x000fe40000000f00 */
[----:B------:R-:W-:Y:S02]  /*1ae0*/  MOV R99, 0x1f ;  /* 0x0000001f00637802 */ /* 0x000fe40000000f00 */
[----:B------:R-:W-:-:S02]  /*1af0*/  MOV R100, 0xffffffff ;  /* 0xffffffff00647802 */ /* 0x000fc40000000f00 */
[----:B------:R-:W-:Y:S02]  /*1b00*/  MOV R2, 0x1b20 ;  /* 0x00001b2000027802 */ /* 0x000fe40000000f00 */
[----:B-----5:R-:W-:Y:S05]  /*1b10*/  CALL.REL.NOINC `($__internal_72_$__cuda_sm70_shflsync_bfly_p) ;  /* 0x0000046000007944 */ /* 0x020fea0003c00000 */
[----:B-1----:R-:W-:Y:S01]  /*1b20*/  MOV R57, R59 ;  /* 0x0000003b00397202 */ /* 0x002fe20000000f00 */
[----:B0-----:R-:W-:Y:S05]  /*1b30*/  BRA `(.L_x_908) ;  /* 0xfffff03000007947 */ /* 0x001fea000383ffff */
.L_x_902:
[----:B------:R-:W-:Y:S01]  /*1b40*/  HFMA2.MMA R98, -RZ, RZ, 0, 5.9604644775390625e-08 ;  /* 0x00000001ff627435 */ /* 0x000fe200000001ff */
[----:B------:R-:W-:Y:S02]  /*1b50*/  MOV R59, R58 ;  /* 0x0000003a003b7202 */ /* 0x000fe40000000f00 */
[----:B------:R-:W-:Y:S02]  /*1b60*/  MOV R99, 0x1f ;  /* 0x0000001f00637802 */ /* 0x000fe40000000f00 */
[----:B------:R-:W-:Y:S02]  /*1b70*/  MOV R100, 0xffffffff ;  /* 0xffffffff00647802 */ /* 0x000fe40000000f00 */
[----:B------:R-:W-:Y:S02]  /*1b80*/  MOV R2, 0x1ba0 ;  /* 0x00001ba000027802 */ /* 0x000fe40000000f00 */
[----:B01---5:R-:W-:Y:S05]  /*1b90*/  CALL.REL.NOINC `($__internal_72_$__cuda_sm70_shflsync_bfly_p) ;  /* 0x000003e000007944 */ /* 0x023fea0003c00000 */
[----:B------:R-:W-:Y:S01]  /*1ba0*/  FADD.FTZ R57, R57, R56 ;  /* 0x0000003839397221 */ /* 0x000fe20000010000 */
[----:B0-----:R-:W-:Y:S01]  /*1bb0*/  HFMA2.MMA R98, -RZ, RZ, 0, 1.1920928955078125e-07 ;  /* 0x00000002ff627435 */ /* 0x001fe200000001ff */
[----:B-1----:R-:W-:Y:S01]  /*1bc0*/  FADD.FTZ R58, R58, R59 ;  /* 0x0000003b3a3a7221 */ /* 0x002fe20000010000 */
[----:B------:R-:W-:-:S02]  /*1bd0*/  MOV R99, 0x1f ;  /* 0x0000001f00637802 */ /* 0x000fc40000000f00 */
[----:B------:R-:W-:Y:S02]  /*1be0*/  MOV R100, 0xffffffff ;  /* 0xffffffff00647802 */ /* 0x000fe40000000f00 */
[----:B------:R-:W-:Y:S02]  /*1bf0*/  MOV R59, R57 ;  /* 0x00000039003b7202 */ /* 0x000fe40000000f00 */
[----:B------:R-:W-:Y:S02]  /*1c00*/  MOV R2, 0x1c20 ;  /* 0x00001c2000027802 */ /* 0x000fe40000000f00 */
[----:B------:R-:W-:Y:S05]  /*1c10*/  CALL.REL.NOINC `($__internal_72_$__cuda_sm70_shflsync_bfly_p) ;  /* 0x0000036000007944 */ /* 0x000fea0003c00000 */
[----:B0-----:R-:W-:Y:S01]  /*1c20*/  HFMA2.MMA R98, -RZ, RZ, 0, 1.1920928955078125e-07 ;  /* 0x00000002ff627435 */ /* 0x001fe200000001ff */
[----:B-1----:R-:W-:Y:S02]  /*1c30*/  MOV R56, R59 ;  /* 0x0000003b00387202 */ /* 0x002fe40000000f00 */
[----:B------:R-:W-:Y:S02]  /*1c40*/  MOV R59, R58 ;  /* 0x0000003a003b7202 */ /* 0x000fe40000000f00 */
[----:B------:R-:W-:Y:S02]  /*1c50*/  MOV R99, 0x1f ;  /* 0x0000001f00637802 */ /* 0x000fe40000000f00 */
[----:B------:R-:W-:-:S02]  /*1c60*/  MOV R100, 0xffffffff ;  /* 0xffffffff00647802 */ /* 0x000fc40000000f00 */
[----:B------:R-:W-:Y:S02]  /*1c70*/  MOV R2, 0x1c90 ;  /* 0x00001c9000027802 */ /* 0x000fe40000000f00 */
[----:B------:R-:W-:Y:S05]  /*1c80*/  CALL.REL.NOINC `($__internal_72_$__cuda_sm70_shflsync_bfly_p) ;  /* 0x000002f000007944 */ /* 0x000fea0003c00000 */
[----:B------:R-:W-:Y:S01]  /*1c90*/  FADD.FTZ R57, R56, R57 ;  /* 0x0000003938397221 */ /* 0x000fe20000010000 */
[----:B0-----:R-:W-:Y:S01]  /*1ca0*/  HFMA2.MMA R98, -RZ, RZ, 0, 2.384185791015625e-07 ;  /* 0x00000004ff627435 */ /* 0x001fe200000001ff */
[----:B-1----:R-:W-:Y:S01]  /*1cb0*/  FADD.FTZ R58, R58, R59 ;  /* 0x0000003b3a3a7221 */ /* 0x002fe20000010000 */
[----:B------:R-:W-:Y:S02]  /*1cc0*/  MOV R99, 0x1f ;  /* 0x0000001f00637802 */ /* 0x000fe40000000f00 */
[----:B------:R-:W-:Y:S02]  /*1cd0*/  MOV R100, 0xffffffff ;  /* 0xffffffff00647802 */ /* 0x000fe40000000f00 */
[----:B------:R-:W-:Y:S02]  /*1ce0*/  MOV R59, R57 ;  /* 0x00000039003b7202 */ /* 0x000fe40000000f00 */
[----:B------:R-:W-:Y:S02]  /*1cf0*/  MOV R2, 0x1d10 ;  /* 0x00001d1000027802 */ /* 0x000fe40000000f00 */
[----:B------:R-:W-:Y:S05]  /*1d00*/  CALL.REL.NOINC `($__internal_72_$__cuda_sm70_shflsync_bfly_p) ;  /* 0x0000027000007944 */ /* 0x000fea0003c00000 */
[----:B0-----:R-:W-:Y:S01]  /*1d10*/  HFMA2.MMA R98, -RZ, RZ, 0, 2.384185791015625e-07 ;  /* 0x00000004ff627435 */ /* 0x001fe200000001ff */
[----:B-1----:R-:W-:-:S02]  /*1d20*/  MOV R56, R59 ;  /* 0x0000003b00387202 */ /* 0x002fc40000000f00 */
[----:B------:R-:W-:Y:S02]  /*1d30*/  MOV R59, R58 ;  /* 0x0000003a003b7202 */ /* 0x000fe40000000f00 */
[----:B------:R-:W-:Y:S02]  /*1d40*/  MOV R99, 0x1f ;  /* 0x0000001f00637802 */ /* 0x000fe40000000f00 */
[----:B------:R-:W-:Y:S02]  /*1d50*/  MOV R100, 0xffffffff ;  /* 0xffffffff00647802 */ /* 0x000fe40000000f00 */
[----:B------:R-:W-:Y:S02]  /*1d60*/  MOV R2, 0x1d80 ;  /* 0x00001d8000027802 */ /* 0x000fe40000000f00 */
[----:B------:R-:W-:Y:S05]  /*1d70*/  CALL.REL.NOINC `($__internal_72_$__cuda_sm70_shflsync_bfly_p) ;  /* 0x0000020000007944 */ /* 0x000fea0003c00000 */
[----:B------:R-:W-:Y:S01]  /*1d80*/  FADD.FTZ R57, R56, R57 ;  /* 0x0000003938397221 */ /* 0x000fe20000010000 */
[----:B0-----:R-:W-:Y:S01]  /*1d90*/  HFMA2.MMA R98, -RZ, RZ, 0, 4.76837158203125e-07 ;  /* 0x00000008ff627435 */ /* 0x001fe200000001ff */
[----:B-1----:R-:W-:Y:S01]  /*1da0*/  FADD.FTZ R60, R58, R59 ;  /* 0x0000003b3a3c7221 */ /* 0x002fe20000010000 */
[----:B------:R-:W-:Y:S02]  /*1db0*/  MOV R99, 0x1f ;  /* 0x0000001f00637802 */ /* 0x000fe40000000f00 */
[----:B------:R-:W-:-:S02]  /*1dc0*/  MOV R100, 0xffffffff ;  /* 0xffffffff00647802 */ /* 0x000fc40000000f00 */
[----:B------:R-:W-:Y:S02]  /*1dd0*/  MOV R59, R57 ;  /* 0x00000039003b7202 */ /* 0x000fe40000000f00 */
[----:B------:R-:W-:Y:S02]  /*1de0*/  MOV R2, 0x1e00 ;  /* 0x00001e0000027802 */ /* 0x000fe40000000f00 */
[----:B------:R-:W-:Y:S05]  /*1df0*/  CALL.REL.NOINC `($__internal_72_$__cuda_sm70_shflsync_bfly_p) ;  /* 0x0000018000007944 */ /* 0x000fea0003c00000 */
[----:B0-----:R-:W-:Y:S01]  /*1e00*/  HFMA2.MMA R98, -RZ, RZ, 0, 4.76837158203125e-07 ;  /* 0x00000008ff627435 */ /* 0x001fe200000001ff */
[----:B-1----:R-:W-:Y:S02]  /*1e10*/  MOV R56, R59 ;  /* 0x0000003b00387202 */ /* 0x002fe40000000f00 */
[----:B------:R-:W-:Y:S02]  /*1e20*/  MOV R59, R60 ;  /* 0x0000003c003b7202 */ /* 0x000fe40000000f00 */
[----:B------:R-:W-:Y:S02]  /*1e30*/  MOV R99, 0x1f ;  /* 0x0000001f00637802 */ /* 0x000fe40000000f00 */
[----:B------:R-:W-:Y:S02]  /*1e40*/  MOV R100, 0xffffffff ;  /* 0xffffffff00647802 */ /* 0x000fe40000000f00 */
[----:B------:R-:W-:-:S02]  /*1e50*/  MOV R2, 0x1e70 ;  /* 0x00001e7000027802 */ /* 0x000fc40000000f00 */
[----:B------:R-:W-:Y:S05]  /*1e60*/  CALL.REL.NOINC `($__internal_72_$__cuda_sm70_shflsync_bfly_p) ;  /* 0x0000011000007944 */ /* 0x000fea0003c00000 */
[----:B------:R-:W-:Y:S01]  /*1e70*/  FADD.FTZ R58, R56, R57 ;  /* 0x00000039383a7221 */ /* 0x000fe20000010000 */
[----:B0-----:R-:W-:Y:S01]  /*1e80*/  HFMA2.MMA R98, -RZ, RZ, 0, 9.5367431640625e-07 ;  /* 0x00000010ff627435 */ /* 0x001fe200000001ff */
[----:B-1----:R-:W-:Y:S01]  /*1e90*/  FADD.FTZ R60, R60, R59 ;  /* 0x0000003b3c3c7221 */ /* 0x002fe20000010000 */
[----:B------:R-:W-:-:S02]  /*1ea0*/  MOV R99, 0x1f ;  /* 0x0000001f00637802 */ /* 0x000fc40000000f00 */
[----:B------:R-:W-:Y:S02]  /*1eb0*/  MOV R100, 0xffffffff ;  /* 0xffffffff00647802 */ /* 0x000fe40000000f00 */
[----:B------:R-:W-:Y:S02]  /*1ec0*/  MOV R59, R58 ;  /* 0x0000003a003b7202 */ /* 0x000fe40000000f00 */
[----:B------:R-:W-:Y:S02]  /*1ed0*/  MOV R2, 0x1ef0 ;  /* 0x00001ef000027802 */ /* 0x000fe40000000f00 */
[----:B------:R-:W-:Y:S05]  /*1ee0*/  CALL.REL.NOINC `($__internal_72_$__cuda_sm70_shflsync_bfly_p) ;  /* 0x0000009000007944 */ /* 0x000fea0003c00000 */
[----:B0-----:R-:W-:Y:S01]  /*1ef0*/  HFMA2.MMA R98, -RZ, RZ, 0, 9.5367431640625e-07 ;  /* 0x00000010ff627435 */ /* 0x001fe200000001ff */
[----:B-1----:R-:W-:Y:S02]  /*1f00*/  MOV R61, R59 ;  /* 0x0000003b003d7202 */ /* 0x002fe40000000f00 */
[----:B------:R-:W-:Y:S02]  /*1f10*/  MOV R59, R60 ;  /* 0x0000003c003b7202 */ /* 0x000fe40000000f00 */
[----:B------:R-:W-:Y:S02]  /*1f20*/  MOV R99, 0x1f ;  /* 0x0000001f00637802 */ /* 0x000fe40000000f00 */
[----:B------:R-:W-:-:S02]  /*1f30*/  MOV R100, 0xffffffff ;  /* 0xffffffff00647802 */ /* 0x000fc40000000f00 */
[----:B------:R-:W-:Y:S02]  /*1f40*/  MOV R2, 0x1f60 ;  /* 0x00001f6000027802 */ /* 0x000fe40000000f00 */
[----:B------:R-:W-:Y:S05]  /*1f50*/  CALL.REL.NOINC `($__internal_72_$__cuda_sm70_shflsync_bfly_p) ;  /* 0x0000002000007944 */ /* 0x000fea0003c00000 */
[----:B-1----:R-:W-:Y:S01]  /*1f60*/  MOV R3, R59 ;  /* 0x0000003b00037202 */ /* 0x002fe20000000f00 */
[----:B0-----:R-:W-:Y:S05]  /*1f70*/  BRA `(.L_x_909) ;  /* 0xffffed1000007947 */ /* 0x001fea000383ffff */
        .weak           $__internal_72_$__cuda_sm70_shflsync_bfly_p
        .type           $__internal_72_$__cuda_sm70_shflsync_bfly_p,@function
        .size           $__internal_72_$__cuda_sm70_shflsync_bfly_p,(.L_x_1607 - $__internal_72_$__cuda_sm70_shflsync_bfly_p)
$__internal_72_$__cuda_sm70_shflsync_bfly_p:
[----:B------:R-:W-:Y:S01]  /*1f80*/  HFMA2.MMA R3, -RZ, RZ, 0, 0 ;  /* 0x00000000ff037435 */ /* 0x000fe200000001ff */
[----:B------:R-:W-:Y:S04]  /*1f90*/  WARPSYNC R100 ;  /* 0x0000006400007348 */ /* 0x000fe80003800000 */
[----:B------:R0:W1:Y:S01]  /*1fa0*/  SHFL.BFLY PT, R59, R59, R98, R99 ;  /* 0x0c0000623b3b7389 */ /* 0x00006200000e0063 */
[----:B------:R-:W-:Y:S05]  /*1fb0*/  RET.REL.NODEC R2 `(_ZN10layer_norm31ln_parallel_residual_bwd_kernelINS_13Kernel_traitsI6__halfS2_fS2_fjLj256ELj1ELj4ELj1ELj16ENS_18Kernel_traits_baseILj256ES2_S2_fS2_fjLj128EEEEELb0ELb0ELb0EEEvNS_9BwdParamsE) ;  /* 0xffffe04002007950 */ /* 0x000fea0003c3ffff */
.L_x_910:
        /* <DEDUP_REMOVED lines=12> */
.L_x_1607:


//--------------------- .text._ZN10layer_norm31ln_parallel_residual_bwd_kernelINS_13Kernel_traitsI6__halfS2_fS2_fjLj256ELj1ELj4ELj1ELj16ENS_18Kernel_traits_baseILj256ES2_S2_fS2_fjLj128EEEEELb0ELb0ELb1EEEvNS_9BwdParamsE --------------------------
	.section	.text._ZN10layer_norm31ln_parallel_residual_bwd_kernelINS_13Kernel_traitsI6__halfS2_fS2_fjLj256ELj1ELj4ELj1ELj16ENS_18Kernel_traits_baseILj256ES2_S2_fS2_fjLj128EEEEELb0ELb0ELb1EEEvNS_9BwdParamsE,"ax",@progbits
	.sectioninfo	@"SHI_REGISTERS=110"
	.align	128
        .global         _ZN10layer_norm31ln_parallel_residual_bwd_kernelINS_13Kernel_traitsI6__halfS2_fS2_fjLj256ELj1ELj4ELj1ELj16ENS_18Kernel_traits_baseILj256ES2_S2_fS2_fjLj128EEEEELb0ELb0ELb1EEEvNS_9BwdParamsE
        .type           _ZN10layer_norm31ln_parallel_residual_bwd_kernelINS_13Kernel_traitsI6__halfS2_fS2_fjLj256ELj1ELj4ELj1ELj16ENS_18Kernel_traits_baseILj256ES2_S2_fS2_fjLj128EEEEELb0ELb0ELb1EEEvNS_9BwdParamsE,@function
        .size           _ZN10layer_norm31ln_parallel_residual_bwd_kernelINS_13Kernel_traitsI6__halfS2_fS2_fjLj256ELj1ELj4ELj1ELj16ENS_18Kernel_traits_baseILj256ES2_S2_fS2_fjLj128EEEEELb0ELb0ELb1EEEvNS_9BwdParamsE,(.L_x_1608 - _ZN10layer_norm31ln_parallel_residual_bwd_kernelINS_13Kernel_traitsI6__halfS2_fS2_fjLj256ELj1ELj4ELj1ELj16ENS_18Kernel_traits_baseILj256ES2_S2_fS2_fjLj128EEEEELb0ELb0ELb1EEEvNS_9BwdParamsE)
        .other          _ZN10layer_norm31ln_parallel_residual_bwd_kernelINS_13Kernel_traitsI6__halfS2_fS2_fjLj256ELj1ELj4ELj1ELj16ENS_18Kernel_traits_baseILj256ES2_S2_fS2_fjLj128EEEEELb0ELb0ELb1EEEvNS_9BwdParamsE,@"STO_CUDA_ENTRY STV_DEFAULT"
_ZN10layer_norm31ln_parallel_residual_bwd_kernelINS_13Kernel_traitsI6__halfS2_fS2_fjLj256ELj1ELj4ELj1ELj16ENS_18Kernel_traits_baseILj256ES2_S2_fS2_fjLj128EEEEELb0ELb0ELb1EEEvNS_9BwdParamsE:
.text._ZN10layer_norm31ln_parallel_residual_bwd_kernelINS_13Kernel_traitsI6__halfS2_fS2_fjLj256ELj1ELj4ELj1ELj16ENS_18Kernel_traits_baseILj256ES2_S2_fS2_fjLj128EEEEELb0ELb0ELb1EEEvNS_9BwdParamsE:
        /* <DEDUP_REMOVED lines=25> */
.L_x_911:
[----:B------:R-:W-:-:S04]  /*0190*/  SHF.L.U32 R2, R0, 0x4, RZ ;  /* 0x0000000400027819 */ /* 0x000fc800000006ff */
        /* <DEDUP_REMOVED lines=40> */
.L_x_915:
[----:B------:R-:W-:Y:S01]  /*0420*/  IMAD R2, R92, c[0x0][0x168], RZ ;  /* 0x00005a005c027a24 */ /* 0x000fe200078e02ff */
[----:B------:R-:W-:Y:S01]  /*0430*/  HFMA2.MMA R43, -RZ, RZ, 0, 2.384185791015625e-07 ;  /* 0x00000004ff2b7435 */ /* 0x000fe200000001ff */
[----:B------:R-:W-:Y:S02]  /*0440*/  LOP3.LUT R24, R0, 0x1f, RZ, 0xc0, !PT ;  /* 0x0000001f00187812 */ /* 0x000fe400078ec0ff */
[----:B------:R-:W-:Y:S02]  /*0450*/  MOV R32, 0x10 ;  /* 0x0000001000207802 */ /* 0x000fe40000000f00 */
[----:B------:R-:W-:-:S04]  /*0460*/  SHF.R.S32.HI R3, RZ, 0x1f, R2 ;  /* 0x0000001fff037819 */ /* 0x000fc80000011402 */
[----:B------:R-:W-:Y:S01]  /*0470*/  LEA.HI R3, R3, R2, RZ, 0x3 ;  /* 0x0000000203037211 */ /* 0x000fe200078f18ff */
[----:B------:R-:W-:-:S03]  /*0480*/  IMAD.WIDE R40, R92, R43, c[0x0][0x1a0] ;  /* 0x000068005c287625 */ /* 0x000fc600078e022b */
[----:B------:R-:W-:Y:S02]  /*0490*/  LEA.HI.SX32 R93, R3, R24, 0x1d ;  /* 0x00000018035d7211 */ /* 0x000fe400078feaff */
[----:B------:R0:W2:Y:S02]  /*04a0*/  LDG.E R95, [R40.64] ;  /* 0x00000004285f7981 */ /* 0x0000a4000c1e1900 */
[C---:B------:R-:W-:Y:S01]  /*04b0*/  LEA R2, P0, R93.reuse, c[0x0][0x188], 0x5 ;  /* 0x000062005d027a11 */ /* 0x040fe200078028ff */
[----:B------:R-:W-:-:S03]  /*04c0*/  IMAD.WIDE.U32 R28, R93, R32, c[0x0][0x208] ;  /* 0x000082005d1c7625 */ /* 0x000fc600078e0020 */
[C---:B------:R-:W-:Y:S01]  /*04d0*/  LEA.HI.X R3, R93.reuse, c[0x0][0x18c], RZ, 0x5, P0 ;  /* 0x000063005d037a11 */ /* 0x040fe200000f2cff */
[----:B------:R-:W-:Y:S02]  /*04e0*/  IMAD.WIDE.U32 R32, R93, R32, c[0x0][0x210] ;  /* 0x000084005d207625 */ /* 0x000fe400078e0020 */
[----:B------:R-:W3:Y:S02]  /*04f0*/  LDG.E.128 R28, [R28.64] ;  /* 0x000000041c1c7981 */ /* 0x000ee4000c1e1d00 */
[----:B------:R-:W-:Y:S02]  /*0500*/  IMAD.WIDE R42, R92, R43, c[0x0][0x1a8] ;  /* 0x00006a005c2a7625 */ /* 0x000fe400078e022b */
[----:B------:R-:W4:Y:S04]  /*0510*/  LDG.E.128 R24, [R2.64] ;  /* 0x0000000402187981 */ /* 0x000f28000c1e1d00 */
[----:B------:R-:W3:Y:S04]  /*0520*/  LDG.E.128 R32, [R32.64] ;  /* 0x0000000420207981 */ /* 0x000ee8000c1e1d00 */
[----:B------:R1:W3:Y:S04]  /*0530*/  LDG.E R42, [R42.64] ;  /* 0x000000042a2a7981 */ /* 0x0002e8000c1e1900 */
[----:B------:R3:W3:Y:S01]  /*0540*/  LDG.E.128 R36, [R2.64+0x10] ;  /* 0x0000100402247981 */ /* 0x0006e2000c1e1d00 */
[----:B------:R-:W-:-:S04]  /*0550*/  ISETP.NE.U32.AND P0, PT, RZ, c[0x0][0x218], PT ;  /* 0x00008600ff007a0c */ /* 0x000fc80003f05070 */
[----:B------:R-:W-:-:S13]  /*0560*/  ISETP.NE.AND.EX P0, PT, RZ, c[0x0][0x21c], PT, P0 ;  /* 0x00008700ff007a0c */ /* 0x000fda0003f05300 */
[----:B0-----:R-:W-:-:S04]  /*0570*/  @P0 LEA R40, P1, R93, c[0x0][0x218], 0x5 ;  /* 0x000086005d280a11 */ /* 0x001fc800078228ff */
[----:B------:R-:W-:-:S05]  /*0580*/  @P0 LEA.HI.X R41, R93, c[0x0][0x21c], RZ, 0x5, P1 ;  /* 0x000087005d290a11 */ /* 0x000fca00008f2cff */
[----:B------:R0:W5:Y:S04]  /*0590*/  @P0 LDG.E.128 R4, [R40.64] ;  /* 0x0000000428040981 */ /* 0x000168000c1e1d00 */
[----:B------:R0:W5:Y:S01]  /*05a0*/  @P0 LDG.E.128 R8, [R40.64+0x10] ;  /* 0x0000100428080981 */ /* 0x000162000c1e1d00 */
[----:B------:R-:W-:-:S04]  /*05b0*/  ISETP.NE.AND P0, PT, R94, RZ, PT ;  /* 0x000000ff5e00720c */ /* 0x000fc80003f05270 */
[----:B--2---:R-:W-:-:S05]  /*05c0*/  FSEL R95, R95, RZ, !P0 ;  /* 0x000000ff5f5f7208 */ /* 0x004fca0004000000 */
[--C-:B----4-:R-:W-:Y:S02]  /*05d0*/  FADD.FTZ R97, R24, -R95.reuse ;  /* 0x8000005f18617221 */ /* 0x110fe40000010000 */
[--C-:B-1----:R-:W-:Y:S01]  /*05e0*/  FADD.FTZ R43, R25, -R95.reuse ;  /* 0x8000005f192b7221 */ /* 0x102fe20000010000 */
[----:B---3--:R-:W-:Y:S02]  /*05f0*/  HADD2.F32 R3, -RZ, R32.H0_H0 ;  /* 0x20000020ff037230 */ /* 0x008fe40000004100 */
[----:B------:R-:W-:Y:S02]  /*0600*/  HADD2.F32 R25, -RZ, R28.H0_H0 ;  /* 0x2000001cff197230 */ /* 0x000fe40000004100 */
[----:B0-----:R-:W-:Y:S01]  /*0610*/  HADD2.F32 R41, -RZ, R32.H1_H1 ;  /* 0x30000020ff297230 */ /* 0x001fe20000004100 */
[----:B------:R-:W-:Y:S01]  /*0620*/  FMUL.FTZ R24, R42, R97 ;  /* 0x000000612a187220 */ /* 0x000fe20000410000 */
[--C-:B------:R-:W-:Y:S01]  /*0630*/  HADD2.F32 R98, -RZ, R30.reuse.H0_H0 ;  /* 0x2000001eff627230 */ /* 0x100fe20000004100 */
[--C-:B------:R-:W-:Y:S01]  /*0640*/  FADD.FTZ R101, R27, -R95.reuse ;  /* 0x8000005f1b657221 */ /* 0x100fe20000010000 */
[----:B------:R-:W-:Y:S01]  /*0650*/  HADD2.F32 R107, -RZ, R30.H1_H1 ;  /* 0x3000001eff6b7230 */ /* 0x000fe20000004100 */
[----:B------:R-:W-:Y:S01]  /*0660*/  FMUL.FTZ R30, R83, R3 ;  /* 0x00000003531e7220 */ /* 0x000fe20000410000 */
[----:B------:R-:W-:Y:S01]  /*0670*/  HADD2.F32 R27, -RZ, R28.H1_H1 ;  /* 0x3000001cff1b7230 */ /* 0x000fe20000004100 */
[----:B------:R-:W-:Y:S01]  /*0680*/  FADD.FTZ R99, R26, -R95 ;  /* 0x8000005f1a637221 */ /* 0x000fe20000010000 */
[--C-:B------:R-:W-:Y:S01]  /*0690*/  HADD2.F32 R96, -RZ, R29.reuse.H0_H0 ;  /* 0x2000001dff607230 */ /* 0x100fe20000004100 */
[----:B------:R-:W-:Y:S01]  /*06a0*/  FMUL.FTZ R26, R42, R43 ;  /* 0x0000002b2a1a7220 */ /* 0x000fe20000410000 */
[----:B------:R-:W-:Y:S01]  /*06b0*/  HADD2.F32 R103, -RZ, R29.H1_H1 ;  /* 0x3000001dff677230 */ /* 0x000fe20000004100 */
[----:B------:R-:W-:Y:S01]  /*06c0*/  FADD.FTZ R72, R3, R72 ;  /* 0x0000004803487221 */ /* 0x000fe20000010000 */
[----:B------:R-:W-:Y:S01]  /*06d0*/  HADD2.F32 R40, -RZ, R33.H0_H0 ;  /* 0x20000021ff287230 */ /* 0x000fe20000004100 */
[----:B------:R-:W-:-:S02]  /*06e0*/  FFMA.FTZ R73, R24, R3, R73 ;  /* 0x0000000318497223 */ /* 0x000fc40000010049 */
[----:B------:R-:W-:Y:S02]  /*06f0*/  FADD.FTZ R74, R25, R74 ;  /* 0x0000004a194a7221 */ /* 0x000fe40000010000 */
[----:B------:R-:W-:Y:S02]  /*0700*/  FMUL.FTZ R29, R82, R41 ;  /* 0x00000029521d7220 */ /* 0x000fe40000410000 */
[-C--:B------:R-:W-:Y:S02]  /*0710*/  FFMA.FTZ R75, R24, R25.reuse, R75 ;  /* 0x00000019184b7223 */ /* 0x080fe4000001004b */
[----:B------:R-:W-:Y:S02]  /*0720*/  FADD.FTZ R3, -R95, R36 ;  /* 0x000000245f037221 */ /* 0x000fe40000010100 */
[----:B------:R-:W-:Y:S01]  /*0730*/  FFMA.FTZ R25, R91, R25, R30 ;  /* 0x000000195b197223 */ /* 0x000fe2000001001e */
[--C-:B------:R-:W-:Y:S01]  /*0740*/  HADD2.F32 R100, -RZ, R34.reuse.H0_H0 ;  /* 0x20000022ff647230 */ /* 0x100fe20000004100 */
[----:B------:R-:W-:Y:S01]  /*0750*/  FADD.FTZ R70, R27, R70 ;  /* 0x000000461b467221 */ /* 0x000fe20000010000 */
[----:B------:R-:W-:Y:S01]  /*0760*/  HADD2.F32 R102, -RZ, R34.H1_H1 ;  /* 0x30000022ff667230 */ /* 0x000fe20000004100 */
[-C--:B------:R-:W-:Y:S01]  /*0770*/  FFMA.FTZ R71, R26, R27.reuse, R71 ;  /* 0x0000001b1a477223 */ /* 0x080fe20000010047 */
[----:B------:R-:W-:Y:S01]  /*0780*/  HADD2.F32 R105, -RZ, R33.H1_H1 ;  /* 0x30000021ff697230 */ /* 0x000fe20000004100 */
[----:B------:R-:W-:-:S02]  /*0790*/  FFMA.FTZ R27, R90, R27, R29 ;  /* 0x0000001b5a1b7223 */ /* 0x000fc4000001001d */
[C---:B------:R-:W-:Y:S02]  /*07a0*/  FMUL.FTZ R30, R42.reuse, R99 ;  /* 0x000000632a1e7220 */ /* 0x040fe40000410000 */
[----:B------:R-:W-:Y:S02]  /*07b0*/  FADD.FTZ R43, -R95, R38 ;  /* 0x000000265f2b7221 */ /* 0x000fe40000010100 */
[----:B------:R-:W-:Y:S02]  /*07c0*/  FMUL.FTZ R34, R42, R3 ;  /* 0x000000032a227220 */ /* 0x000fe40000410000 */
[----:B------:R-:W-:Y:S02]  /*07d0*/  FMUL.FTZ R29, R81, R40 ;  /* 0x00000028511d7220 */ /* 0x000fe40000410000 */
[----:B------:R-:W-:Y:S02]  /*07e0*/  FADD.FTZ R38, RZ, R25 ;  /* 0x00000019ff267221 */ /* 0x000fe40000010000 */
[----:B------:R-:W-:Y:S01]  /*07f0*/  FFMA.FTZ R3, R24, R25, RZ ;  /* 0x0000001918037223 */ /* 0x000fe200000100ff */
[----:B------:R-:W-:Y:S01]  /*0800*/  HADD2.F32 R28, -RZ, R35.H0_H0 ;  /* 0x20000023ff1c7230 */ /* 0x000fe20000004100 */
[----:B------:R-:W-:-:S02]  /*0810*/  FADD.FTZ R68, R41, R68 ;  /* 0x0000004429447221 */ /* 0x000fc40000010000 */
[----:B------:R-:W-:Y:S02]  /*0820*/  FFMA.FTZ R69, R26, R41, R69 ;  /* 0x000000291a457223 */ /* 0x000fe40000010045 */
[----:B------:R-:W-:Y:S02]  /*0830*/  FADD.FTZ R41, -R95, R37 ;  /* 0x000000255f297221 */ /* 0x000fe40000010100 */
[----:B------:R-:W-:Y:S02]  /*0840*/  FADD.FTZ R64, R40, R64 ;  /* 0x0000004028407221 */ /* 0x000fe40000010000 */
[----:B------:R-:W-:Y:S02]  /*0850*/  FFMA.FTZ R65, R30, R40, R65 ;  /* 0x000000281e417223 */ /* 0x000fe40000010041 */
[----:B------:R-:W-:Y:S02]  /*0860*/  FMUL.FTZ R33, R80, R105 ;  /* 0x0000006950217220 */ /* 0x000fe40000410000 */
[----:B------:R-:W-:-:S02]  /*0870*/  FFMA.FTZ R29, R89, R96, R29 ;  /* 0x00000060591d7223 */ /* 0x000fc4000001001d */
[----:B------:R-:W-:Y:S02]  /*0880*/  FADD.FTZ R40, R38, R27 ;  /* 0x0000001b26287221 */ /* 0x000fe40000010000 */
[----:B------:R-:W-:Y:S01]  /*0890*/  FFMA.FTZ R3, R26, R27, R3 ;  /* 0x0000001b1a037223 */ /* 0x000fe20000010003 */
[----:B------:R-:W-:Y:S01]  /*08a0*/  HADD2.F32 R2, -RZ, R31.H0_H0 ;  /* 0x2000001fff027230 */ /* 0x000fe20000004100 */
[----:B------:R-:W-:Y:S02]  /*08b0*/  FADD.FTZ R95, -R95, R39 ;  /* 0x000000275f5f7221 */ /* 0x000fe40000010100 */
[C---:B------:R-:W-:Y:S02]  /*08c0*/  FMUL.FTZ R39, R42.reuse, R41 ;  /* 0x000000292a277220 */ /* 0x040fe40000410000 */
[----:B------:R-:W-:Y:S02]  /*08d0*/  FMUL.FTZ R41, R77, R28 ;  /* 0x0000001c4d297220 */ /* 0x000fe40000410000 */
[----:B------:R-:W-:-:S02]  /*08e0*/  FMUL.FTZ R38, R42, R43 ;  /* 0x0000002b2a267220 */ /* 0x000fc40000410000 */
[----:B------:R-:W-:Y:S02]  /*08f0*/  FMUL.FTZ R32, R42, R101 ;  /* 0x000000652a207220 */ /* 0x000fe40000410000 */
[----:B------:R-:W-:Y:S02]  /*0900*/  FFMA.FTZ R33, R88, R103, R33 ;  /* 0x0000006758217223 */ /* 0x000fe40000010021 */
[----:B------:R-:W-:Y:S02]  /*0910*/  FMUL.FTZ R37, R79, R100 ;  /* 0x000000644f257220 */ /* 0x000fe40000410000 */
[----:B------:R-:W-:Y:S02]  /*0920*/  FADD.FTZ R40, R40, R29 ;  /* 0x0000001d28287221 */ /* 0x000fe40000010000 */
[----:B------:R-:W-:Y:S02]  /*0930*/  FFMA.FTZ R3, R30, R29, R3 ;  /* 0x0000001d1e037223 */ /* 0x000fe40000010003 */
[----:B------:R-:W-:-:S02]  /*0940*/  FADD.FTZ R53, R2, R53 ;  /* 0x0000003502357221 */ /* 0x000fc40000010000 */
[-C--:B------:R-:W-:Y:S02]  /*0950*/  FFMA.FTZ R41, R85, R2.reuse, R41 ;  /* 0x0000000255297223 */ /* 0x080fe40000010029 */
[----:B------:R-:W-:Y:S02]  /*0960*/  FFMA.FTZ R57, R38, R2, R57 ;  /* 0x0000000226397223 */ /* 0x000fe40000010039 */
[----:B------:R-:W-:Y:S02]  /*0970*/  FMUL.FTZ R36, R78, R102 ;  /* 0x000000664e247220 */ /* 0x000fe40000410000 */
[----:B------:R-:W-:Y:S02]  /*0980*/  FFMA.FTZ R37, R87, R98, R37 ;  /* 0x0000006257257223 */ /* 0x000fe40000010025 */
[----:B------:R-:W-:Y:S02]  /*0990*/  FADD.FTZ R2, R40, R33 ;  /* 0x0000002128027221 */ /* 0x000fe40000010000 */
[----:B------:R-:W-:Y:S01]  /*09a0*/  FFMA.FTZ R3, R32, R33, R3 ;  /* 0x0000002120037223 */ /* 0x000fe20000010003 */
[----:B------:R-:W-:Y:S01]  /*09b0*/  HADD2.F32 R35, -RZ, R35.H1_H1 ;  /* 0x30000023ff237230 */ /* 0x000fe20000004100 */
[----:B------:R-:W-:-:S02]  /*09c0*/  FMUL.FTZ R40, R42, R95 ;  /* 0x0000005f2a287220 */ /* 0x000fc40000410000 */
[----:B------:R-:W-:Y:S02]  /*09d0*/  FFMA.FTZ R36, R86, R107, R36 ;  /* 0x0000006b56247223 */ /* 0x000fe40000010024 */
[----:B------:R-:W-:Y:S02]  /*09e0*/  FADD.FTZ R95, R2, R37 ;  /* 0x00000025025f7221 */ /* 0x000fe40000010000 */
[----:B------:R-:W-:Y:S01]  /*09f0*/  FFMA.FTZ R3, R34, R37, R3 ;  /* 0x0000002522037223 */ /* 0x000fe20000010003 */
[----:B------:R-:W-:Y:S01]  /*0a00*/  HADD2.F32 R31, -RZ, R31.H1_H1 ;  /* 0x3000001fff1f7230 */ /* 0x000fe20000004100 */
[----:B------:R-:W-:Y:S02]  /*0a10*/  FMUL.FTZ R43, R76, R35 ;  /* 0x000000234c2b7220 */ /* 0x000fe40000410000 */
        /* <DEDUP_REMOVED lines=29> */
.L_x_916:
        /* <DEDUP_REMOVED lines=18> */
.L_x_917:
        /* <DEDUP_REMOVED lines=21> */
[----:B------:R-:W-:Y:S01]  /*0e60*/  @P0 LEA R2, P5, R93, c[0x0][0x258], 0x5 ;  /* 0x000096005d020a11 */ /* 0x000fe200078a28ff */
[----:B------:R-:W-:Y:S02]  /*0e70*/  FADD.FTZ R25, R25, -R24 ;  /* 0x8000001819197221 */ /* 0x000fe40000010000 */
[----:B------:R-:W-:Y:S01]  /*0e80*/  FADD.FTZ R27, R27, -R26 ;  /* 0x8000001a1b1b7221 */ /* 0x000fe20000010000 */
[----:B------:R-:W-:Y:S01]  /*0e90*/  @P0 LEA.HI.X R3, R93, c[0x0][0x25c], RZ, 0x5, P5 ;  /* 0x000097005d030a11 */ /* 0x000fe200028f2cff */
[----:B------:R-:W-:Y:S02]  /*0ea0*/  FADD.FTZ R29, R29, -R30 ;  /* 0x8000001e1d1d7221 */ /* 0x000fe40000010000 */
[----:B0-----:R-:W-:-:S02]  /*0eb0*/  FADD.FTZ R35, R33, -R32 ;  /* 0x8000002021237221 */ /* 0x001fc40000010000 */
[----:B------:R-:W-:Y:S02]  /*0ec0*/  FADD.FTZ R37, R37, -R34 ;  /* 0x8000002225257221 */ /* 0x000fe40000010000 */
[----:B------:R-:W-:Y:S01]  /*0ed0*/  FADD.FTZ R39, R36, -R39 ;  /* 0x8000002724277221 */ /* 0x000fe20000010000 */
[----:B------:R-:W-:Y:S01]  /*0ee0*/  SHF.L.U32 R36, R93, 0x4, RZ ;  /* 0x000000045d247819 */ /* 0x000fe200000006ff */
[----:B------:R-:W-:Y:S01]  /*0ef0*/  FADD.FTZ R41, R41, -R38 ;  /* 0x8000002629297221 */ /* 0x000fe20000010000 */
[----:B------:R-:W-:Y:S01]  /*0f00*/  SHF.R.U32.HI R38, RZ, 0x1c, R93 ;  /* 0x0000001cff267819 */ /* 0x000fe2000001165d */
[----:B------:R-:W-:Y:S01]  /*0f10*/  FADD.FTZ R43, R43, -R40 ;  /* 0x800000282b2b7221 */ /* 0x000fe20000010000 */
[----:B------:R-:W-:Y:S01]  /*0f20*/  IADD3 R28, P4, R36, c[0x0][0x248], RZ ;  /* 0x00009200241c7a10 */ /* 0x000fe20007f9e0ff */
[C---:B------:R-:W-:Y:S02]  /*0f30*/  FMUL.FTZ R31, R42.reuse, R25 ;  /* 0x000000192a1f7220 */ /* 0x040fe40000410000 */
[----:B------:R-:W-:-:S02]  /*0f40*/  FMUL.FTZ R30, R42, R27 ;  /* 0x0000001b2a1e7220 */ /* 0x000fc40000410000 */
[----:B------:R-:W-:Y:S01]  /*0f50*/  FMUL.FTZ R33, R42, R29 ;  /* 0x0000001d2a217220 */ /* 0x000fe20000410000 */
[----:B------:R-:W-:Y:S01]  /*0f60*/  IADD3.X R29, R38, c[0x0][0x24c], RZ, P4, !PT ;  /* 0x00009300261d7a10 */ /* 0x000fe200027fe4ff */
        /* <DEDUP_REMOVED lines=22> */
[----:B------:R-:W-:Y:S02]  /*10d0*/  F2FP.PACK_AB R27, R42, R41 ;  /* 0x000000292a1b723e */ /* 0x000fe400000000ff */
[----:B------:R-:W-:Y:S01]  /*10e0*/  F2FP.PACK_AB R26, R34, R37 ;  /* 0x00000025221a723e */ /* 0x000fe200000000ff */
[----:B------:R0:W-:Y:S01]  /*10f0*/  @P0 STG.E.128 [R2.64+0x10], R16 ;  /* 0x0000101002000986 */ /* 0x0001e2000c101d04 */
[----:B------:R-:W-:Y:S02]  /*1100*/  F2FP.PACK_AB R25, R32, R33 ;  /* 0x000000212019723e */ /* 0x000fe400000000ff */
        /* <DEDUP_REMOVED lines=21> */
[----:B------:R0:W-:Y:S01]  /*1260*/  @P2 STG.E.128 [R2.64], R20 ;  /* 0x0000001402002986 */ /* 0x0001e2000c101d04 */
[----:B------:R-:W-:-:S04]  /*1270*/  LEA R92, R25, R92, 0x2 ;  /* 0x0000005c195c7211 */ /* 0x000fc800078e10ff */
[----:B------:R-:W-:-:S13]  /*1280*/  ISETP.GE.AND P0, PT, R92, c[0x0][0x164], PT ;  /* 0x000059005c007a0c */ /* 0x000fda0003f06270 */
[----:B0-----:R-:W-:Y:S05]  /*1290*/  @!P0 BRA `(.L_x_915) ;  /* 0xfffff18000008947 */ /* 0x001fea000383ffff */
        /* <DEDUP_REMOVED lines=32> */
.L_x_912:
        /* <DEDUP_REMOVED lines=60> */
[----:B------:R1:W-:Y:S01]  /*1860*/  STS.128 [R2+0x10], R24 ;  /* 0x0000101802007388 */ /* 0x0003e20000000c00 */
[----:B-----5:R-:W-:-:S03]  /*1870*/  FADD.FTZ R5, R5, R20 ;  /* 0x0000001405057221 */ /* 0x020fc60000010000 */
[----:B------:R-:W-:Y:S01]  /*1880*/  BAR.SYNC.DEFER_BLOCKING 0x0 ;  /* 0x0000000000007b1d */ /* 0x000fe20000010000 */
[----:B------:R-:W-:Y:S02]  /*1890*/  FADD.FTZ R23, R4, R23 ;  /* 0x0000001704177221 */ /* 0x000fe40000010000 */
[----:B0-----:R-:W-:Y:S02]  /*18a0*/  IMAD R13, R44, c[0x0][0x168], RZ ;  /* 0x00005a002c0d7a24 */ /* 0x001fe400078e02ff */
[----:B------:R-:W-:-:S03]  /*18b0*/  FADD.FTZ R15, R5, R22 ;  /* 0x00000016050f7221 */ /* 0x000fc60000010000 */
[----:B-1----:R-:W-:Y:S01]  /*18c0*/  IADD3 R2, P0, R13, R0, RZ ;  /* 0x000000000d027210 */ /* 0x002fe20007f1e0ff */
[----:B------:R-:W-:-:S03]  /*18d0*/  FADD.FTZ R13, R36, R9 ;  /* 0x00000009240d7221 */ /* 0x000fc60000010000 */
[----:B------:R-:W-:Y:S02]  /*18e0*/  IADD3.X R3, RZ, RZ, RZ, P0, !PT ;  /* 0x000000ffff037210 */ /* 0x000fe400007fe4ff */
[C---:B------:R-:W-:Y:S02]  /*18f0*/  SHF.L.U32 R9, R2.reuse, 0x2, RZ ;  /* 0x0000000202097819 */ /* 0x040fe400000006ff */
[----:B------:R-:W-:Y:S02]  /*1900*/  SHF.L.U64.HI R14, R2, 0x2, R3 ;  /* 0x00000002020e7819 */ /* 0x000fe40000010203 */
[C---:B------:R-:W-:Y:S01]  /*1910*/  IADD3 R2, P0, R9.reuse, c[0x0][0x228], RZ ;  /* 0x00008a0009027a10 */ /* 0x040fe20007f1e0ff */
[----:B------:R-:W0:Y:S01]  /*1920*/  LDS R16, [R0.X4] ;  /* 0x0000000000107984 */ /* 0x000e220000004800 */
[C---:B------:R-:W-:Y:S02]  /*1930*/  IADD3 R6, P1, R9.reuse, c[0x0][0x238], RZ ;  /* 0x00008e0009067a10 */ /* 0x040fe40007f3e0ff */
[----:B------:R-:W-:Y:S01]  /*1940*/  IADD3.X R3, R14, c[0x0][0x22c], RZ, P0, !PT ;  /* 0x00008b000e037a10 */ /* 0x000fe200007fe4ff */
[----:B------:R-:W1:Y:S01]  /*1950*/  LDS R17, [R0.X4+0x200] ;  /* 0x0002000000117984 */ /* 0x000e620000004800 */
[----:B------:R-:W-:-:S02]  /*1960*/  IADD3 R4, P0, R9, c[0x0][0x220], RZ ;  /* 0x0000880009047a10 */ /* 0x000fc40007f1e0ff */
[----:B------:R-:W-:Y:S01]  /*1970*/  IADD3 R8, P2, R9, c[0x0][0x230], RZ ;  /* 0x00008c0009087a10 */ /* 0x000fe20007f5e0ff */
[----:B------:R-:W2:Y:S01]  /*1980*/  LDS R19, [R0.X4+0x400] ;  /* 0x0004000000137984 */ /* 0x000ea20000004800 */
[C---:B------:R-:W-:Y:S02]  /*1990*/  IADD3.X R5, R14.reuse, c[0x0][0x224], RZ, P0, !PT ;  /* 0x000089000e057a10 */ /* 0x040fe400007fe4ff */
        /* <DEDUP_REMOVED lines=24> */
.L_x_913:
[----:B------:R-:W-:Y:S01]  /*1b20*/  IMAD.MOV.U32 R31, RZ, RZ, R35 ;  /* 0x000000ffff1f7224 */ /* 0x000fe200078e0023 */
[----:B------:R-:W-:-:S02]  /*1b30*/  MOV R96, 0x1 ;  /* 0x0000000100607802 */ /* 0x000fc40000000f00 */
[----:B------:R-:W-:Y:S02]  /*1b40*/  MOV R97, 0x1f ;  /* 0x0000001f00617802 */ /* 0x000fe40000000f00 */
[----:B------:R-:W-:Y:S02]  /*1b50*/  MOV R100, 0xffffffff ;  /* 0xffffffff00647802 */ /* 0x000fe40000000f00 */
[----:B------:R-:W-:Y:S02]  /*1b60*/  MOV R2, 0x1b80 ;  /* 0x00001b8000027802 */ /* 0x000fe40000000f00 */
[----:B-----5:R-:W-:Y:S05]  /*1b70*/  CALL.REL.NOINC `($__internal_73_$__cuda_sm70_shflsync_bfly_p) ;  /* 0x0000046000007944 */ /* 0x020fea0003c00000 */
[----:B-1----:R-:W-:Y:S01]  /*1b80*/  MOV R28, R31 ;  /* 0x0000001f001c7202 */ /* 0x002fe20000000f00 */
[----:B0-----:R-:W-:Y:S05]  /*1b90*/  BRA `(.L_x_916) ;  /* 0xfffff05000007947 */ /* 0x001fea000383ffff */
.L_x_914:
[----:B------:R-:W-:Y:S01]  /*1ba0*/  HFMA2.MMA R96, -RZ, RZ, 0, 5.9604644775390625e-08 ;  /* 0x00000001ff607435 */ /* 0x000fe200000001ff */
[----:B------:R-:W-:Y:S02]  /*1bb0*/  MOV R31, R95 ;  /* 0x0000005f001f7202 */ /* 0x000fe40000000f00 */
[----:B------:R-:W-:Y:S02]  /*1bc0*/  MOV R97, 0x1f ;  /* 0x0000001f00617802 */ /* 0x000fe40000000f00 */
[----:B------:R-:W-:-:S02]  /*1bd0*/  MOV R100, 0xffffffff ;  /* 0xffffffff00647802 */ /* 0x000fc40000000f00 */
[----:B------:R-:W-:Y:S02]  /*1be0*/  MOV R2, 0x1c00 ;  /* 0x00001c0000027802 */ /* 0x000fe40000000f00 */
[----:B01---5:R-:W-:Y:S05]  /*1bf0*/  CALL.REL.NOINC `($__internal_73_$__cuda_sm70_shflsync_bfly_p) ;  /* 0x000003e000007944 */ /* 0x023fea0003c00000 */
[----:B------:R-:W-:Y:S01]  /*1c00*/  FADD.FTZ R35, R35, R28 ;  /* 0x0000001c23237221 */ /* 0x000fe20000010000 */
[----:B0-----:R-:W-:Y:S01]  /*1c10*/  HFMA2.MMA R96, -RZ, RZ, 0, 1.1920928955078125e-07 ;  /* 0x00000002ff607435 */ /* 0x001fe200000001ff */
[----:B-1----:R-:W-:Y:S01]  /*1c20*/  FADD.FTZ R98, R95, R31 ;  /* 0x0000001f5f627221 */ /* 0x002fe20000010000 */
[----:B------:R-:W-:Y:S02]  /*1c30*/  MOV R97, 0x1f ;  /* 0x0000001f00617802 */ /* 0x000fe40000000f00 */
[----:B------:R-:W-:Y:S02]  /*1c40*/  MOV R100, 0xffffffff ;  /* 0xffffffff00647802 */ /* 0x000fe40000000f00 */
[----:B------:R-:W-:Y:S02]  /*1c50*/  MOV R31, R35 ;  /* 0x00000023001f7202 */ /* 0x000fe40000000f00 */
[----:B------:R-:W-:Y:S02]  /*1c60*/  MOV R2, 0x1c80 ;  /* 0x00001c8000027802 */ /* 0x000fe40000000f00 */
[----:B------:R-:W-:Y:S05]  /*1c70*/  CALL.REL.NOINC `($__internal_73_$__cuda_sm70_shflsync_bfly_p) ;  /* 0x0000036000007944 */ /* 0x000fea0003c00000 */
[----:B0-----:R-:W-:Y:S01]  /*1c80*/  HFMA2.MMA R96, -RZ, RZ, 0, 1.1920928955078125e-07 ;  /* 0x00000002ff607435 */ /* 0x001fe200000001ff */
[----:B-1----:R-:W-:-:S02]  /*1c90*/  MOV R28, R31 ;  /* 0x0000001f001c7202 */ /* 0x002fc40000000f00 */
[----:B------:R-:W-:Y:S02]  /*1ca0*/  MOV R31, R98 ;  /* 0x00000062001f7202 */ /* 0x000fe40000000f00 */
[----:B------:R-:W-:Y:S02]  /*1cb0*/  MOV R97, 0x1f ;  /* 0x0000001f00617802 */ /* 0x000fe40000000f00 */
[----:B------:R-:W-:Y:S02]  /*1cc0*/  MOV R100, 0xffffffff ;  /* 0xffffffff00647802 */ /* 0x000fe40000000f00 */
[----:B------:R-:W-:Y:S02]  /*1cd0*/  MOV R2, 0x1cf0 ;  /* 0x00001cf000027802 */ /* 0x000fe40000000f00 */
[----:B------:R-:W-:Y:S05]  /*1ce0*/  CALL.REL.NOINC `($__internal_73_$__cuda_sm70_shflsync_bfly_p) ;  /* 0x000002f000007944 */ /* 0x000fea0003c00000 */
[----:B------:R-:W-:Y:S01]  /*1cf0*/  FADD.FTZ R35, R28, R35 ;  /* 0x000000231c237221 */ /* 0x000fe20000010000 */
[----:B0-----:R-:W-:Y:S01]  /*1d00*/  HFMA2.MMA R96, -RZ, RZ, 0, 2.384185791015625e-07 ;  /* 0x00000004ff607435 */ /* 0x001fe200000001ff */
[----:B-1----:R-:W-:Y:S01]  /*1d10*/  FADD.FTZ R98, R98, R31 ;  /* 0x0000001f62627221 */ /* 0x002fe20000010000 */
[----:B------:R-:W-:Y:S02]  /*1d20*/  MOV R97, 0x1f ;  /* 0x0000001f00617802 */ /* 0x000fe40000000f00 */
[----:B------:R-:W-:-:S02]  /*1d30*/  MOV R100, 0xffffffff ;  /* 0xffffffff00647802 */ /* 0x000fc40000000f00 */
[----:B------:R-:W-:Y:S02]  /*1d40*/  MOV R31, R35 ;  /* 0x00000023001f7202 */ /* 0x000fe40000000f00 */
[----:B------:R-:W-:Y:S02]  /*1d50*/  MOV R2, 0x1d70 ;  /* 0x00001d7000027802 */ /* 0x000fe40000000f00 */
[----:B------:R-:W-:Y:S05]  /*1d60*/  CALL.REL.NOINC `($__internal_73_$__cuda_sm70_shflsync_bfly_p) ;  /* 0x0000027000007944 */ /* 0x000fea0003c00000 */
[----:B0-----:R-:W-:Y:S01]  /*1d70*/  HFMA2.MMA R96, -RZ, RZ, 0, 2.384185791015625e-07 ;  /* 0x00000004ff607435 */ /* 0x001fe200000001ff */
[----:B-1----:R-:W-:Y:S01]  /*1d80*/  MOV R28, R31 ;  /* 0x0000001f001c7202 */ /* 0x002fe20000000f00 */
[----:B------:R-:W-:Y:S01]  /*1d90*/  IMAD.MOV.U32 R31, RZ, RZ, R98 ;  /* 0x000000ffff1f7224 */ /* 0x000fe200078e0062 */
[----:B------:R-:W-:Y:S02]  /*1da0*/  MOV R97, 0x1f ;  /* 0x0000001f00617802 */ /* 0x000fe40000000f00 */
[----:B------:R-:W-:Y:S02]  /*1db0*/  MOV R100, 0xffffffff ;  /* 0xffffffff00647802 */ /* 0x000fe40000000f00 */
[----:B------:R-:W-:Y:S02]  /*1dc0*/  MOV R2, 0x1de0 ;  /* 0x00001de000027802 */ /* 0x000fe40000000f00 */
[----:B------:R-:W-:Y:S05]  /*1dd0*/  CALL.REL.NOINC `($__internal_73_$__cuda_sm70_shflsync_bfly_p) ;  /* 0x0000020000007944 */ /* 0x000fea0003c00000 */
[----:B------:R-:W-:Y:S01]  /*1de0*/  FADD.FTZ R35, R28, R35 ;  /* 0x000000231c237221 */ /* 0x000fe20000010000 */
[----:B0-----:R-:W-:Y:S01]  /*1df0*/  HFMA2.MMA R96, -RZ, RZ, 0, 4.76837158203125e-07 ;  /* 0x00000008ff607435 */ /* 0x001fe200000001ff */
[----:B-1----:R-:W-:Y:S01]  /*1e00*/  FADD.FTZ R98, R98, R31 ;  /* 0x0000001f62627221 */ /* 0x002fe20000010000 */
[----:B------:R-:W-:-:S02]  /*1e10*/  MOV R97, 0x1f ;  /* 0x0000001f00617802 */ /* 0x000fc40000000f00 */
[----:B------:R-:W-:Y:S02]  /*1e20*/  MOV R100, 0xffffffff ;  /* 0xffffffff00647802 */ /* 0x000fe40000000f00 */
[----:B------:R-:W-:Y:S02]  /*1e30*/  MOV R31, R35 ;  /* 0x00000023001f7202 */ /* 0x000fe40000000f00 */
[----:B------:R-:W-:Y:S02]  /*1e40*/  MOV R2, 0x1e60 ;  /* 0x00001e6000027802 */ /* 0x000fe40000000f00 */
[----:B------:R-:W-:Y:S05]  /*1e50*/  CALL.REL.NOINC `($__internal_73_$__cuda_sm70_shflsync_bfly_p) ;  /* 0x0000018000007944 */ /* 0x000fea0003c00000 */
[----:B0-----:R-:W-:Y:S01]  /*1e60*/  HFMA2.MMA R96, -RZ, RZ, 0, 4.76837158203125e-07 ;  /* 0x00000008ff607435 */ /* 0x001fe200000001ff */
[----:B-1----:R-:W-:Y:S02]  /*1e70*/  MOV R28, R31 ;  /* 0x0000001f001c7202 */ /* 0x002fe40000000f00 */
[----:B------:R-:W-:Y:S02]  /*1e80*/  MOV R31, R98 ;  /* 0x00000062001f7202 */ /* 0x000fe40000000f00 */
[----:B------:R-:W-:Y:S02]  /*1e90*/  MOV R97, 0x1f ;  /* 0x0000001f00617802 */ /* 0x000fe40000000f00 */
[----:B------:R-:W-:-:S02]  /*1ea0*/  MOV R100, 0xffffffff ;  /* 0xffffffff00647802 */ /* 0x000fc40000000f00 */
[----:B------:R-:W-:Y:S02]  /*1eb0*/  MOV R2, 0x1ed0 ;  /* 0x00001ed000027802 */ /* 0x000fe40000000f00 */
[----:B------:R-:W-:Y:S05]  /*1ec0*/  CALL.REL.NOINC `($__internal_73_$__cuda_sm70_shflsync_bfly_p) ;  /* 0x0000011000007944 */ /* 0x000fea0003c00000 */
[----:B------:R-:W-:Y:S01]  /*1ed0*/  FADD.FTZ R35, R28, R35 ;  /* 0x000000231c237221 */ /* 0x000fe20000010000 */
[----:B0-----:R-:W-:Y:S01]  /*1ee0*/  HFMA2.MMA R96, -RZ, RZ, 0, 9.5367431640625e-07 ;  /* 0x00000010ff607435 */ /* 0x001fe200000001ff */
[----:B-1----:R-:W-:Y:S01]  /*1ef0*/  FADD.FTZ R95, R98, R31 ;  /* 0x0000001f625f7221 */ /* 0x002fe20000010000 */
[----:B------:R-:W-:Y:S02]  /*1f00*/  MOV R97, 0x1f ;  /* 0x0000001f00617802 */ /* 0x000fe40000000f00 */
[----:B------:R-:W-:Y:S02]  /*1f10*/  MOV R100, 0xffffffff ;  /* 0xffffffff00647802 */ /* 0x000fe40000000f00 */
[----:B------:R-:W-:Y:S02]  /*1f20*/  MOV R31, R35 ;  /* 0x00000023001f7202 */ /* 0x000fe40000000f00 */
[----:B------:R-:W-:Y:S02]  /*1f30*/  MOV R2, 0x1f50 ;  /* 0x00001f5000027802 */ /* 0x000fe40000000f00 */
[----:B------:R-:W-:Y:S05]  /*1f40*/  CALL.REL.NOINC `($__internal_73_$__cuda_sm70_shflsync_bfly_p) ;  /* 0x0000009000007944 */ /* 0x000fea0003c00000 */
[----:B0-----:R-:W-:Y:S01]  /*1f50*/  HFMA2.MMA R96, -RZ, RZ, 0, 9.5367431640625e-07 ;  /* 0x00000010ff607435 */ /* 0x001fe200000001ff */
[----:B-1----:R-:W-:-:S02]  /*1f60*/  MOV R98, R31 ;  /* 0x0000001f00627202 */ /* 0x002fc40000000f00 */
[----:B------:R-:W-:Y:S02]  /*1f70*/  MOV R31, R95 ;  /* 0x0000005f001f7202 */ /* 0x000fe40000000f00 */
[----:B------:R-:W-:Y:S02]  /*1f80*/  MOV R97, 0x1f ;  /* 0x0000001f00617802 */ /* 0x000fe40000000f00 */
[----:B------:R-:W-:Y:S02]  /*1f90*/  MOV R100, 0xffffffff ;  /* 0xffffffff00647802 */ /* 0x000fe40000000f00 */
[----:B------:R-:W-:Y:S02]  /*1fa0*/  MOV R2, 0x1fc0 ;  /* 0x00001fc000027802 */ /* 0x000fe40000000f00 */
[----:B------:R-:W-:Y:S05]  /*1fb0*/  CALL.REL.NOINC `($__internal_73_$__cuda_sm70_shflsync_bfly_p) ;  /* 0x0000002000007944 */ /* 0x000fea0003c00000 */
[----:B-1----:R-:W-:Y:S01]  /*1fc0*/  MOV R2, R31 ;  /* 0x0000001f00027202 */ /* 0x002fe20000000f00 */
[----:B0-----:R-:W-:Y:S05]  /*1fd0*/  BRA `(.L_x_917) ;  /* 0xffffed3000007947 */ /* 0x001fea000383ffff */
        .weak           $__internal_73_$__cuda_sm70_shflsync_bfly_p
        .type           $__internal_73_$__cuda_sm70_shflsync_bfly_p,@function
        .size           $__internal_73_$__cuda_sm70_shflsync_bfly_p,(.L_x_1608 - $__internal_73_$__cuda_sm70_shflsync_bfly_p)
$__internal_73_$__cuda_sm70_shflsync_bfly_p:
[----:B------:R-:W-:Y:S01]  /*1fe0*/  HFMA2.MMA R3, -RZ, RZ, 0, 0 ;  /* 0x00000000ff037435 */ /* 0x000fe200000001ff */
[----:B------:R-:W-:Y:S04]  /*1ff0*/  WARPSYNC R100 ;  /* 0x0000006400007348 */ /* 0x000fe80003800000 */
[----:B------:R0:W1:Y:S01]  /*2000*/  SHFL.BFLY PT, R31, R31, R96, R97 ;  /* 0x0c0000601f1f7389 */ /* 0x00006200000e0061 */
[----:B------:R-:W-:Y:S05]  /*2010*/  RET.REL.NODEC R2 `(_ZN10layer_norm31ln_parallel_residual_bwd_kernelINS_13Kernel_traitsI6__halfS2_fS2_fjLj256ELj1ELj4ELj1ELj16ENS_18Kernel_traits_baseILj256ES2_S2_fS2_fjLj128EEEEELb0ELb0ELb1EEEvNS_9BwdParamsE) ;  /* 0xffffdfe002007950 */ /* 0x000fea0003c3ffff */
.L_x_918:
        /* <DEDUP_REMOVED lines=14> */
.L_x_1608:


//--------------------- .text._ZN10layer_norm31ln_parallel_residual_bwd_kernelINS_13Kernel_traitsI6__halfS2_fS2_fjLj256ELj1ELj4ELj1ELj16ENS_18Kernel_traits_baseILj256ES2_S2_fS2_fjLj128EEEEELb0ELb1ELb0EEEvNS_9BwdParamsE --------------------------
	.section	.text._ZN10layer_norm31ln_parallel_residual_bwd_kernelINS_13Kernel_traitsI6__halfS2_fS2_fjLj256ELj1ELj4ELj1ELj16ENS_18Kernel_traits_baseILj256ES2_S2_fS2_fjLj128EEEEELb0ELb1ELb0EEEvNS_9BwdParamsE,"ax",@progbits
	.sectioninfo	@"SHI_REGISTERS=79"
	.align	128
        .global         _ZN10layer_norm31ln_parallel_residual_bwd_kernelINS_13Kernel_traitsI6__halfS2_fS2_fjLj256ELj1ELj4ELj1ELj16ENS_18Kernel_traits_baseILj256ES2_S2_fS2_fjLj128EEEEELb0ELb1ELb0EEEvNS_9BwdParamsE
        .type           _ZN10layer_norm31ln_parallel_residual_bwd_kernelINS_13Kernel_traitsI6__halfS2_fS2_fjLj256ELj1ELj4ELj1ELj16ENS_18Kernel_traits_baseILj256ES2_S2_fS2_fjLj128EEEEELb0ELb1ELb0EEEvNS_9BwdParamsE,@function
        .size           _ZN10layer_norm31ln_parallel_residual_bwd_kernelINS_13Kernel_traitsI6__halfS2_fS2_fjLj256ELj1ELj4ELj1ELj16ENS_18Kernel_traits_baseILj256ES2_S2_fS2_fjLj128EEEEELb0ELb1ELb0EEEvNS_9BwdParamsE,(.L_x_1609 - _ZN10layer_norm31ln_parallel_residual_bwd_kernelINS_13Kernel_traitsI6__halfS2_fS2_fjLj256ELj1ELj4ELj1ELj16ENS_18Kernel_traits_baseILj256ES2_S2_fS2_fjLj128EEEEELb0ELb1ELb0EEEvNS_9BwdParamsE)
        .other          _ZN10layer_norm31ln_parallel_residual_bwd_kernelINS_13Kernel_traitsI6__halfS2_fS2_fjLj256ELj1ELj4ELj1ELj16ENS_18Kernel_traits_baseILj256ES2_S2_fS2_fjLj128EEEEELb0ELb1ELb0EEEvNS_9BwdParamsE,@"STO_CUDA_ENTRY STV_DEFAULT"
_ZN10layer_norm31ln_parallel_residual_bwd_kernelINS_13Kernel_traitsI6__halfS2_fS2_fjLj256ELj1ELj4ELj1ELj16ENS_18Kernel_traits_baseILj256ES2_S2_fS2_fjLj128EEEEELb0ELb1ELb0EEEvNS_9BwdParamsE:
.text._ZN10layer_norm31ln_parallel_residual_bwd_kernelINS_13Kernel_traitsI6__halfS2_fS2_fjLj256ELj1ELj4ELj1ELj16ENS_18Kernel_traits_baseILj256ES2_S2_fS2_fjLj128EEEEELb0ELb1ELb0EEEvNS_9BwdParamsE:
        /* <DEDUP_REMOVED lines=36> */
.L_x_926:
        /* <DEDUP_REMOVED lines=11> */
[----:B------:R-:W-:-:S03]  /*02f0*/  LEA R62, P0, R0, c[0x0][0x188], 0x5 ;  /* 0x00006200003e7a11 */ /* 0x000fc600078028ff */
[----:B------:R-:W-:Y:S01]  /*0300*/  IMAD.MOV.U32 R49, RZ, RZ, 0x10 ;  /* 0x00000010ff317424 */ /* 0x000fe200078e00ff */
[C---:B------:R-:W-:Y:S01]  /*0310*/  LEA.HI.X R63, R0.reuse, c[0x0][0x18c], RZ, 0x5, P0 ;  /* 0x00006300003f7a11 */ /* 0x040fe200000f2cff */
[----:B------:R-:W2:Y:S02]  /*0320*/  LDG.E R65, [R64.64] ;  /* 0x0000000440417981 */ /* 0x000ea4000c1e1900 */
[----:B------:R-:W-:Y:S02]  /*0330*/  IMAD.WIDE.U32 R48, R0, R49, c[0x0][0x208] ;  /* 0x0000820000307625 */ /* 0x000fe400078e0031 */
        /* <DEDUP_REMOVED lines=12> */
[C---:B-1----:R-:W-:Y:S01]  /*0400*/  FADD.FTZ R62, -R65.reuse, R46 ;  /* 0x0000002e413e7221 */ /* 0x042fe20000010100 */
[--C-:B----4-:R-:W-:Y:S01]  /*0410*/  HADD2.F32 R67, -RZ, R48.reuse.H0_H0 ;  /* 0x20000030ff437230 */ /* 0x110fe20000004100 */
[C---:B------:R-:W-:Y:S01]  /*0420*/  FADD.FTZ R72, -R65.reuse, R45 ;  /* 0x0000002d41487221 */ /* 0x040fe20000010100 */
[--C-:B------:R-:W-:Y:S01]  /*0430*/  HADD2.F32 R64, -RZ, R49.reuse.H0_H0 ;  /* 0x20000031ff407230 */ /* 0x100fe20000004100 */
[----:B------:R-:W-:Y:S01]  /*0440*/  FADD.FTZ R66, -R65, R47 ;  /* 0x0000002f41427221 */ /* 0x000fe20000010100 */
[----:B------:R-:W-:Y:S01]  /*0450*/  HADD2.F32 R63, -RZ, R49.H1_H1 ;  /* 0x30000031ff3f7230 */ /* 0x000fe20000004100 */
[----:B-----5:R-:W-:Y:S01]  /*0460*/  FMUL.FTZ R49, R61, R70 ;  /* 0x000000463d317220 */ /* 0x020fe20000410000 */
[----:B------:R-:W-:Y:S01]  /*0470*/  HADD2.F32 R71, -RZ, R48.H1_H1 ;  /* 0x30000030ff477230 */ /* 0x000fe20000004100 */
[----:B------:R-:W-:Y:S01]  /*0480*/  FADD.FTZ R74, -R65, R52 ;  /* 0x00000034414a7221 */ /* 0x000fe20000010100 */
[--C-:B------:R-:W-:Y:S01]  /*0490*/  HADD2.F32 R47, -RZ, R50.reuse.H0_H0 ;  /* 0x20000032ff2f7230 */ /* 0x100fe20000004100 */
[-C--:B------:R-:W-:Y:S01]  /*04a0*/  FMUL.FTZ R68, R57, R67.reuse ;  /* 0x0000004339447220 */ /* 0x080fe20000410000 */
[----:B------:R-:W-:Y:S01]  /*04b0*/  HADD2.F32 R45, -RZ, R50.H1_H1 ;  /* 0x30000032ff2d7230 */ /* 0x000fe20000004100 */
[----:B------:R-:W-:Y:S01]  /*04c0*/  FADD.FTZ R16, R16, R67 ;  /* 0x0000004310107221 */ /* 0x000fe20000010000 */
[--C-:B------:R-:W-:Y:S01]  /*04d0*/  HADD2.F32 R50, -RZ, R51.reuse.H0_H0 ;  /* 0x20000033ff327230 */ /* 0x100fe20000004100 */
[----:B------:R-:W-:Y:S01]  /*04e0*/  FFMA.FTZ R8, R49, R67, R8 ;  /* 0x0000004331087223 */ /* 0x000fe20000010008 */
[----:B------:R-:W-:Y:S01]  /*04f0*/  HADD2.F32 R44, -RZ, R51.H1_H1 ;  /* 0x30000033ff2c7230 */ /* 0x000fe20000004100 */
        /* <DEDUP_REMOVED lines=47> */
.L_x_921:
[----:B-1----:R-:W-:Y:S05]  /*07f0*/  BSYNC B0 ;  /* 0x0000000000007941 */ /* 0x002fea0003800000 */
.L_x_920:
[----:B------:R-:W-:Y:S05]  /*0800*/  BRA.DIV ~URZ, `(.L_x_922) ;  /* 0x00000b627f007947 */ /* 0x000fea000b800000 */
[----:B------:R1:W2:Y:S02]  /*0810*/  SHFL.BFLY PT, R69, R46, 0x1, 0x1f ;  /* 0x0c201f002e457f89 */ /* 0x0002a400000e0000 */
.L_x_927:
        /* <DEDUP_REMOVED lines=18> */
.L_x_928:
        /* <DEDUP_REMOVED lines=58> */
[----:B------:R-:W-:Y:S02]  /*0ce0*/  @P0 F2FP.PACK_AB R46, RZ, R71 ;  /* 0x00000047ff2e023e */ /* 0x000fe400000000ff */
[----:B------:R-:W-:Y:S02]  /*0cf0*/  @P0 F2FP.PACK_AB R76, RZ, R75 ;  /* 0x0000004bff4c023e */ /* 0x000fe400000000ff */
[----:B------:R-:W-:Y:S02]  /*0d00*/  @P0 PRMT R42, R46, 0x7610, R42 ;  /* 0x000076102e2a0816 */ /* 0x000fe4000000002a */
[----:B------:R-:W-:-:S02]  /*0d10*/  F2FP.PACK_AB R46, R74, R71 ;  /* 0x000000474a2e723e */ /* 0x000fc400000000ff */
[----:B------:R-:W-:Y:S02]  /*0d20*/  @P0 F2FP.PACK_AB R71, RZ, R44 ;  /* 0x0000002cff47023e */ /* 0x000fe400000000ff */
[----:B------:R-:W-:Y:S02]  /*0d30*/  @P0 F2FP.PACK_AB R74, RZ, R74 ;  /* 0x0000004aff4a023e */ /* 0x000fe400000000ff */
[----:B------:R-:W-:Y:S02]  /*0d40*/  @P0 PRMT R40, R76, 0x7610, R40 ;  /* 0x000076104c280816 */ /* 0x000fe40000000028 */
[-C--:B0-----:R-:W-:Y:S02]  /*0d50*/  @P0 F2FP.PACK_AB R73, RZ, R45.reuse ;  /* 0x0000002dff49023e */ /* 0x081fe400000000ff */
[----:B------:R-:W-:Y:S02]  /*0d60*/  F2FP.PACK_AB R45, R44, R45 ;  /* 0x0000002d2c2d723e */ /* 0x000fe400000000ff */
[----:B------:R-:W-:Y:S01]  /*0d70*/  @P0 PRMT R41, R73, 0x7610, R41 ;  /* 0x0000761049290816 */ /* 0x000fe20000000029 */
[----:B------:R-:W-:Y:S01]  /*0d80*/  HFMA2.MMA R73, -RZ, RZ, 0, 9.5367431640625e-07 ;  /* 0x00000010ff497435 */ /* 0x000fe200000001ff */
[----:B------:R-:W-:-:S02]  /*0d90*/  F2FP.PACK_AB R44, R69, R75 ;  /* 0x0000004b452c723e */ /* 0x000fc400000000ff */
[-C--:B------:R-:W-:Y:S02]  /*0da0*/  @P0 F2FP.PACK_AB R75, RZ, R47.reuse ;  /* 0x0000002fff4b023e */ /* 0x080fe400000000ff */
[----:B------:R-:W-:Y:S02]  /*0db0*/  F2FP.PACK_AB R47, R61, R47 ;  /* 0x0000002f3d2f723e */ /* 0x000fe400000000ff */
[----:B------:R-:W-:Y:S02]  /*0dc0*/  @P0 F2FP.PACK_AB R69, RZ, R69 ;  /* 0x00000045ff45023e */ /* 0x000fe400000000ff */
[----:B------:R-:W-:Y:S01]  /*0dd0*/  @P0 F2FP.PACK_AB R61, RZ, R61 ;  /* 0x0000003dff3d023e */ /* 0x000fe200000000ff */
        /* <DEDUP_REMOVED lines=10> */
.L_x_925:
[----:B------:R-:W-:Y:S05]  /*0e80*/  BSYNC B0 ;  /* 0x0000000000007941 */ /* 0x000fea0003800000 */
.L_x_924:
[----:B------:R-:W-:-:S04]  /*0e90*/  MOV R0, c[0x0][0x160] ;  /* 0x0000580000007a02 */ /* 0x000fc80000000f00 */
[----:B------:R-:W-:-:S04]  /*0ea0*/  LEA R59, R0, R59, 0x2 ;  /* 0x0000003b003b7211 */ /* 0x000fc800078e10ff */
[----:B------:R-:W-:-:S13]  /*0eb0*/  ISETP.GE.AND P0, PT, R59, c[0x0][0x164], PT ;  /* 0x000059003b007a0c */ /* 0x000fda0003f06270 */
[----:B0123-5:R-:W-:Y:S05]  /*0ec0*/  @!P0 BRA `(.L_x_926) ;  /* 0xfffff37000008947 */ /* 0x02ffea000383ffff */
.L_x_919:
        /* <DEDUP_REMOVED lines=45> */
[----:B------:R-:W-:-:S02]  /*11a0*/  @P1 MOV R3, R10 ;  /* 0x0000000a00031202 */ /* 0x000fc40000000f00 */
[----:B------:R-:W-:Y:S01]  /*11b0*/  @P1 MOV R4, R7 ;  /* 0x0000000700041202 */ /* 0x000fe20000000f00 */
[----:B------:R-:W4:Y:S01]  /*11c0*/  LDS R23, [R24.X4+0xc00] ;  /* 0x000c000018177984 */ /* 0x000f220000004800 */
[----:B------:R-:W-:Y:S02]  /*11d0*/  @P1 MOV R5, R8 ;  /* 0x0000000800051202 */ /* 0x000fe40000000f00 */
[----:B------:R-:W-:Y:S01]  /*11e0*/  @P1 IADD3 R9, P2, R9, 0x200, RZ ;  /* 0x0000020009091810 */ /* 0x000fe20007f5e0ff */
[----:B------:R-:W4:Y:S01]  /*11f0*/  LDS R18, [R24.X4+0x600] ;  /* 0x0006000018127984 */ /* 0x000f220000004800 */
[----:B------:R-:W-:Y:S02]  /*1200*/  @P1 IADD3 R7, P3, R7, 0x200, RZ ;  /* 0x0000020007071810 */ /* 0x000fe40007f7e0ff */
[----:B------:R-:W-:Y:S01]  /*1210*/  @P1 IADD3.X R10, RZ, R10, RZ, P2, !PT ;  /* 0x0000000aff0a1210 */ /* 0x000fe200017fe4ff */
[----:B------:R-:W4:Y:S01]  /*1220*/  LDS R20, [R24.X4+0xa00] ;  /* 0x000a000018147984 */ /* 0x000f220000004800 */
[----:B------:R-:W-:-:S03]  /*1230*/  @P1 IADD3.X R8, RZ, R8, RZ, P3, !PT ;  /* 0x00000008ff081210 */ /* 0x000fc60001ffe4ff */
        /* <DEDUP_REMOVED lines=13> */
[----:B-1----:R-:W-:Y:S02]  /*1310*/  MOV R4, R7 ;  /* 0x0000000700047202 */ /* 0x002fe40000000f00 */
[----:B------:R-:W-:Y:S01]  /*1320*/  MOV R5, R8 ;  /* 0x0000000800057202 */ /* 0x000fe20000000f00 */
[----:B------:R-:W-:Y:S06]  /*1330*/  @!P0 EXIT ;  /* 0x000000000000894d */ /* 0x000fec0003800000 */
[----:B------:R-:W-:Y:S04]  /*1340*/  STG.E [R2.64], R17 ;  /* 0x0000001102007986 */ /* 0x000fe8000c101904 */
[----:B------:R-:W-:Y:S01]  /*1350*/  STG.E [R4.64], R27 ;  /* 0x0000001b04007986 */ /* 0x000fe2000c101904 */
[----:B------:R-:W-:Y:S05]  /*1360*/  EXIT ;  /* 0x000000000000794d */ /* 0x000fea0003800000 */
.L_x_922:
[----:B------:R-:W-:Y:S01]  /*1370*/  HFMA2.MMA R73, -RZ, RZ, 0, 5.9604644775390625e-08 ;  /* 0x00000001ff497435 */ /* 0x000fe200000001ff */
[----:B------:R-:W-:Y:S01]  /*1380*/  MOV R74, R46 ;  /* 0x0000002e004a7202 */ /* 0x000fe20000000f00 */
[----:B------:R-:W-:Y:S01]  /*1390*/  IMAD.MOV.U32 R71, RZ, RZ, -0x1 ;  /* 0xffffffffff477424 */ /* 0x000fe200078e00ff */
[----:B------:R-:W-:-:S02]  /*13a0*/  MOV R72, 0x1f ;  /* 0x0000001f00487802 */ /* 0x000fc40000000f00 */
[----:B------:R-:W-:Y:S02]  /*13b0*/  MOV R44, 0x13d0 ;  /* 0x000013d0002c7802 */ /* 0x000fe40000000f00 */
[----:B0----5:R-:W-:Y:S05]  /*13c0*/  CALL.REL.NOINC `($__internal_74_$__cuda_sm70_shflsync_bfly_p) ;  /* 0x0000046000007944 */ /* 0x021fea0003c00000 */
[----:B-1----:R-:W-:Y:S01]  /*13d0*/  MOV R69, R72 ;  /* 0x0000004800457202 */ /* 0x002fe20000000f00 */
[----:B0-----:R-:W-:Y:S05]  /*13e0*/  BRA `(.L_x_927) ;  /* 0xfffff43000007947 */ /* 0x001fea000383ffff */
.L_x_923:
[----:B------:R-:W-:Y:S01]  /*13f0*/  HFMA2.MMA R73, -RZ, RZ, 0, 5.9604644775390625e-08 ;  /* 0x00000001ff497435 */ /* 0x000fe200000001ff */
[----:B------:R-:W-:Y:S02]  /*1400*/  MOV R74, R47 ;  /* 0x0000002f004a7202 */ /* 0x000fe40000000f00 */
[----:B------:R-:W-:Y:S02]  /*1410*/  MOV R72, 0x1f ;  /* 0x0000001f00487802 */ /* 0x000fe40000000f00 */
[----:B------:R-:W-:Y:S02]  /*1420*/  MOV R71, 0xffffffff ;  /* 0xffffffff00477802 */ /* 0x000fe40000000f00 */
[----:B------:R-:W-:Y:S02]  /*1430*/  MOV R44, 0x1450 ;  /* 0x00001450002c7802 */ /* 0x000fe40000000f00 */
[----:B012--5:R-:W-:Y:S05]  /*1440*/  CALL.REL.NOINC `($__internal_74_$__cuda_sm70_shflsync_bfly_p) ;  /* 0x000003e000007944 */ /* 0x027fea0003c00000 */
[----:B------:R-:W-:Y:S01]  /*1450*/  FADD.FTZ R46, R69, R46 ;  /* 0x0000002e452e7221 */ /* 0x000fe20000010000 */
[----:B0-----:R-:W-:Y:S01]  /*1460*/  HFMA2.MMA R73, -RZ, RZ, 0, 1.1920928955078125e-07 ;  /* 0x00000002ff497435 */ /* 0x001fe200000001ff */
[----:B-1----:R-:W-:Y:S01]  /*1470*/  FADD.FTZ R47, R47, R72 ;  /* 0x000000482f2f7221 */ /* 0x002fe20000010000 */
[----:B------:R-:W-:Y:S01]  /*1480*/  MOV R71, 0xffffffff ;  /* 0xffffffff00477802 */ /* 0x000fe20000000f00 */
[----:B------:R-:W-:Y:S01]  /*1490*/  IMAD.MOV.U32 R72, RZ, RZ, 0x1f ;  /* 0x0000001fff487424 */ /* 0x000fe200078e00ff */
[----:B------:R-:W-:-:S02]  /*14a0*/  MOV R74, R46 ;  /* 0x0000002e004a7202 */ /* 0x000fc40000000f00 */
[----:B------:R-:W-:Y:S02]  /*14b0*/  MOV R44, 0x14d0 ;  /* 0x000014d0002c7802 */ /* 0x000fe40000000f00 */
[----:B------:R-:W-:Y:S05]  /*14c0*/  CALL.REL.NOINC `($__internal_74_$__cuda_sm70_shflsync_bfly_p) ;  /* 0x0000036000007944 */ /* 0x000fea0003c00000 */
[----:B0-----:R-:W-:Y:S01]  /*14d0*/  HFMA2.MMA R73, -RZ, RZ, 0, 1.1920928955078125e-07 ;  /* 0x00000002ff497435 */ /* 0x001fe200000001ff */
[----:B-1----:R-:W-:Y:S01]  /*14e0*/  MOV R69, R72 ;  /* 0x0000004800457202 */ /* 0x002fe20000000f00 */
[----:B------:R-:W-:Y:S01]  /*14f0*/  IMAD.MOV.U32 R71, RZ, RZ, -0x1 ;  /* 0xffffffffff477424 */ /* 0x000fe200078e00ff */
[----:B------:R-:W-:Y:S02]  /*1500*/  MOV R74, R47 ;  /* 0x0000002f004a7202 */ /* 0x000fe40000000f00 */
[----:B------:R-:W-:Y:S02]  /*1510*/  MOV R72, 0x1f ;  /* 0x0000001f00487802 */ /* 0x000fe40000000f00 */
[----:B------:R-:W-:Y:S02]  /*1520*/  MOV R44, 0x1540 ;  /* 0x00001540002c7802 */ /* 0x000fe40000000f00 */
[----:B------:R-:W-:Y:S05]  /*1530*/  CALL.REL.NOINC `($__internal_74_$__cuda_sm70_shflsync_bfly_p) ;  /* 0x000002f000007944 */ /* 0x000fea0003c00000 */
[----:B------:R-:W-:Y:S01]  /*1540*/  FADD.FTZ R46, R69, R46 ;  /* 0x0000002e452e7221 */ /* 0x000fe20000010000 */
[----:B0-----:R-:W-:Y:S01]  /*1550*/  HFMA2.MMA R73, -RZ, RZ, 0, 2.384185791015625e-07 ;  /* 0x00000004ff497435 */ /* 0x001fe200000001ff */
[----:B-1----:R-:W-:Y:S01]  /*1560*/  FADD.FTZ R47, R47, R72 ;  /* 0x000000482f2f7221 */ /* 0x002fe20000010000 */
[----:B------:R-:W-:-:S02]  /*1570*/  MOV R72, 0x1f ;  /* 0x0000001f00487802 */ /* 0x000fc40000000f00 */
[----:B------:R-:W-:Y:S02]  /*1580*/  MOV R71, 0xffffffff ;  /* 0xffffffff00477802 */ /* 0x000fe40000000f00 */
[----:B------:R-:W-:Y:S02]  /*1590*/  MOV R74, R46 ;  /* 0x0000002e004a7202 */ /* 0x000fe40000000f00 */
[----:B------:R-:W-:Y:S02]  /*15a0*/  MOV R44, 0x15c0 ;  /* 0x000015c0002c7802 */ /* 0x000fe40000000f00 */
[----:B------:R-:W-:Y:S05]  /*15b0*/  CALL.REL.NOINC `($__internal_74_$__cuda_sm70_shflsync_bfly_p) ;  /* 0x0000027000007944 */ /* 0x000fea0003c00000 */
[----:B-1----:R-:W-:Y:S01]  /*15c0*/  MOV R69, R72 ;  /* 0x0000004800457202 */ /* 0x002fe20000000f00 */
[----:B------:R-:W-:Y:S01]  /*15d0*/  HFMA2.MMA R72, -RZ, RZ, 0, 1.847743988037109375e-06 ;  /* 0x0000001fff487435 */ /* 0x000fe200000001ff */
[----:B0-----:R-:W-:Y:S01]  /*15e0*/  MOV R74, R47 ;  /* 0x0000002f004a7202 */ /* 0x001fe20000000f00 */
[----:B------:R-:W-:Y:S01]  /*15f0*/  IMAD.MOV.U32 R73, RZ, RZ, 0x4 ;  /* 0x00000004ff497424 */ /* 0x000fe200078e00ff */
[----:B------:R-:W-:Y:S02]  /*1600*/  MOV R71, 0xffffffff ;  /* 0xffffffff00477802 */ /* 0x000fe40000000f00 */
[----:B------:R-:W-:-:S02]  /*1610*/  MOV R44, 0x1630 ;  /* 0x00001630002c7802 */ /* 0x000fc40000000f00 */
[----:B------:R-:W-:Y:S05]  /*1620*/  CALL.REL.NOINC `($__internal_74_$__cuda_sm70_shflsync_bfly_p) ;  /* 0x0000020000007944 */ /* 0x000fea0003c00000 */
[----:B------:R-:W-:Y:S01]  /*1630*/  FADD.FTZ R46, R69, R46 ;  /* 0x0000002e452e7221 */ /* 0x000fe20000010000 */
[----:B0-----:R-:W-:Y:S01]  /*1640*/  HFMA2.MMA R73, -RZ, RZ, 0, 4.76837158203125e-07 ;  /* 0x00000008ff497435 */ /* 0x001fe200000001ff */
[----:B-1----:R-:W-:Y:S01]  /*1650*/  FADD.FTZ R47, R47, R72 ;  /* 0x000000482f2f7221 */ /* 0x002fe20000010000 */
[----:B------:R-:W-:-:S02]  /*1660*/  MOV R72, 0x1f ;  /* 0x0000001f00487802 */ /* 0x000fc40000000f00 */
[----:B------:R-:W-:Y:S02]  /*1670*/  MOV R71, 0xffffffff ;  /* 0xffffffff00477802 */ /* 0x000fe40000000f00 */
[----:B------:R-:W-:Y:S02]  /*1680*/  MOV R74, R46 ;  /* 0x0000002e004a7202 */ /* 0x000fe40000000f00 */
[----:B------:R-:W-:Y:S02]  /*1690*/  MOV R44, 0x16b0 ;  /* 0x000016b0002c7802 */ /* 0x000fe40000000f00 */
[----:B------:R-:W-:Y:S05]  /*16a0*/  CALL.REL.NOINC `($__internal_74_$__cuda_sm70_shflsync_bfly_p) ;  /* 0x0000018000007944 */ /* 0x000fea0003c00000 */
[----:B0-----:R-:W-:Y:S01]  /*16b0*/  HFMA2.MMA R73, -RZ, RZ, 0, 4.76837158203125e-07 ;  /* 0x00000008ff497435 */ /* 0x001fe200000001ff */
[----:B-1----:R-:W-:Y:S01]  /*16c0*/  IMAD.MOV.U32 R69, RZ, RZ, R72 ;  /* 0x000000ffff457224 */ /* 0x002fe200078e0048 */
[----:B------:R-:W-:Y:S02]  /*16d0*/  MOV R74, R47 ;  /* 0x0000002f004a7202 */ /* 0x000fe40000000f00 */
[----:B------:R-:W-:Y:S02]  /*16e0*/  MOV R72, 0x1f ;  /* 0x0000001f00487802 */ /* 0x000fe40000000f00 */
[----:B------:R-:W-:-:S02]  /*16f0*/  MOV R71, 0xffffffff ;  /* 0xffffffff00477802 */ /* 0x000fc40000000f00 */
[----:B------:R-:W-:Y:S02]  /*1700*/  MOV R44, 0x1720 ;  /* 0x00001720002c7802 */ /* 0x000fe40000000f00 */
[----:B------:R-:W-:Y:S05]  /*1710*/  CALL.REL.NOINC `($__internal_74_$__cuda_sm70_shflsync_bfly_p) ;  /* 0x0000011000007944 */ /* 0x000fea0003c00000 */
[----:B------:R-:W-:Y:S01]  /*1720*/  FADD.FTZ R46, R69, R46 ;  /* 0x0000002e452e7221 */ /* 0x000fe20000010000 */
[----:B0-----:R-:W-:Y:S01]  /*1730*/  HFMA2.MMA R73, -RZ, RZ, 0, 9.5367431640625e-07 ;  /* 0x00000010ff497435 */ /* 0x001fe200000001ff */
[----:B-1----:R-:W-:Y:S01]  /*1740*/  FADD.FTZ R47, R47, R72 ;  /* 0x000000482f2f7221 */ /* 0x002fe20000010000 */
[----:B------:R-:W-:Y:S01]  /*1750*/  MOV R72, 0x1f ;  /* 0x0000001f00487802 */ /* 0x000fe20000000f00 */
[----:B------:R-:W-:Y:S01]  /*1760*/  IMAD.MOV.U32 R74, RZ, RZ, R46 ;  /* 0x000000ffff4a7224 */ /* 0x000fe200078e002e */
[----:B------:R-:W-:Y:S02]  /*1770*/  MOV R71, 0xffffffff ;  /* 0xffffffff00477802 */ /* 0x000fe40000000f00 */
[----:B------:R-:W-:Y:S02]  /*1780*/  MOV R44, 0x17a0 ;  /* 0x000017a0002c7802 */ /* 0x000fe40000000f00 */
[----:B------:R-:W-:Y:S05]  /*1790*/  CALL.REL.NOINC `($__internal_74_$__cuda_sm70_shflsync_bfly_p) ;  /* 0x0000009000007944 */ /* 0x000fea0003c00000 */
[----:B0-----:R-:W-:Y:S01]  /*17a0*/  HFMA2.MMA R73, -RZ, RZ, 0, 9.5367431640625e-07 ;  /* 0x00000010ff497435 */ /* 0x001fe200000001ff */
[----:B-1----:R-:W-:Y:S02]  /*17b0*/  MOV R69, R72 ;  /* 0x0000004800457202 */ /* 0x002fe40000000f00 */
[----:B------:R-:W-:-:S02]  /*17c0*/  MOV R74, R47 ;  /* 0x0000002f004a7202 */ /* 0x000fc40000000f00 */
[----:B------:R-:W-:Y:S02]  /*17d0*/  MOV R72, 0x1f ;  /* 0x0000001f00487802 */ /* 0x000fe40000000f00 */
[----:B------:R-:W-:Y:S02]  /*17e0*/  MOV R71, 0xffffffff ;  /* 0xffffffff00477802 */ /* 0x000fe40000000f00 */
[----:B------:R-:W-:Y:S02]  /*17f0*/  MOV R44, 0x1810 ;  /* 0x00001810002c7802 */ /* 0x000fe40000000f00 */
[----:B------:R-:W-:Y:S05]  /*1800*/  CALL.REL.NOINC `($__internal_74_$__cuda_sm70_shflsync_bfly_p) ;  /* 0x0000002000007944 */ /* 0x000fea0003c00000 */
[----:B-1----:R-:W-:Y:S01]  /*1810*/  MOV R44, R72 ;  /* 0x00000048002c7202 */ /* 0x002fe20000000f00 */
[----:B0-----:R-:W-:Y:S05]  /*1820*/  BRA `(.L_x_928) ;  /* 0xfffff11000007947 */ /* 0x001fea000383ffff */
        .weak           $__internal_74_$__cuda_sm70_shflsync_bfly_p
        .type           $__internal_74_$__cuda_sm70_shflsync_bfly_p,@function
        .size           $__internal_74_$__cuda_sm70_shflsync_bfly_p,(.L_x_1609 - $__internal_74_$__cuda_sm70_shflsync_bfly_p)
$__internal_74_$__cuda_sm70_shflsync_bfly_p:
[----:B------:R-:W-:Y:S01]  /*1830*/  HFMA2.MMA R45, -RZ, RZ, 0, 0 ;  /* 0x00000000ff2d7435 */ /* 0x000fe200000001ff */
[----:B------:R-:W-:Y:S04]  /*1840*/  WARPSYNC R71 ;  /* 0x0000004700007348 */ /* 0x000fe80003800000 */
[----:B------:R0:W1:Y:S01]  /*1850*/  SHFL.BFLY PT, R72, R74, R73, R72 ;  /* 0x0c0000494a487389 */ /* 0x00006200000e0048 */
[----:B------:R-:W-:Y:S05]  /*1860*/  RET.REL.NODEC R44 `(_ZN10layer_norm31ln_parallel_residual_bwd_kernelINS_13Kernel_traitsI6__halfS2_fS2_fjLj256ELj1ELj4ELj1ELj16ENS_18Kernel_traits_baseILj256ES2_S2_fS2_fjLj128EEEEELb0ELb1ELb0EEEvNS_9BwdParamsE) ;  /* 0xffffe7902c007950 */ /* 0x000fea0003c3ffff */
.L_x_929:
        /* <DEDUP_REMOVED lines=9> */
.L_x_1609:


//--------------------- .text._ZN10layer_norm31ln_parallel_residual_bwd_kernelINS_13Kernel_traitsI6__halfS2_fS2_fjLj256ELj1ELj4ELj1ELj16ENS_18Kernel_traits_baseILj256ES2_S2_fS2_fjLj128EEEEELb0ELb1ELb1EEEvNS_9BwdParamsE --------------------------
	.section	.text._ZN10layer_norm31ln_parallel_residual_bwd_kernelINS_13Kernel_traitsI6__halfS2_fS2_fjLj256ELj1ELj4ELj1ELj16ENS_18Kernel_traits_baseILj256ES2_S2_fS2_fjLj128EEEEELb0ELb1ELb1EEEvNS_9BwdParamsE,"ax",@progbits
	.sectioninfo	@"SHI_REGISTERS=80"
	.align	128
        .global         _ZN10layer_norm31ln_parallel_residual_bwd_kernelINS_13Kernel_traitsI6__halfS2_fS2_fjLj256ELj1ELj4ELj1ELj16ENS_18Kernel_traits_baseILj256ES2_S2_fS2_fjLj128EEEEELb0ELb1ELb1EEEvNS_9BwdParamsE
        .type           _ZN10layer_norm31ln_parallel_residual_bwd_kernelINS_13Kernel_traitsI6__halfS2_fS2_fjLj256ELj1ELj4ELj1ELj16ENS_18Kernel_traits_baseILj256ES2_S2_fS2_fjLj128EEEEELb0ELb1ELb1EEEvNS_9BwdParamsE,@function
        .size           _ZN10layer_norm31ln_parallel_residual_bwd_kernelINS_13Kernel_traitsI6__halfS2_fS2_fjLj256ELj1ELj4ELj1ELj16ENS_18Kernel_traits_baseILj256ES2_S2_fS2_fjLj128EEEEELb0ELb1ELb1EEEvNS_9BwdParamsE,(.L_x_1610 - _ZN10layer_norm31ln_parallel_residual_bwd_kernelINS_13Kernel_traitsI6__halfS2_fS2_fjLj256ELj1ELj4ELj1ELj16ENS_18Kernel_traits_baseILj256ES2_S2_fS2_fjLj128EEEEELb0ELb1ELb1EEEvNS_9BwdParamsE)
        .other          _ZN10layer_norm31ln_parallel_residual_bwd_kernelINS_13Kernel_traitsI6__halfS2_fS2_fjLj256ELj1ELj4ELj1ELj16ENS_18Kernel_traits_baseILj256ES2_S2_fS2_fjLj128EEEEELb0ELb1ELb1EEEvNS_9BwdParamsE,@"STO_CUDA_ENTRY STV_DEFAULT"
_ZN10layer_norm31ln_parallel_residual_bwd_kernelINS_13Kernel_traitsI6__halfS2_fS2_fjLj256ELj1ELj4ELj1ELj16ENS_18Kernel_traits_baseILj256ES2_S2_fS2_fjLj128EEEEELb0ELb1ELb1EEEvNS_9BwdParamsE:
.text._ZN10layer_norm31ln_parallel_residual_bwd_kernelINS_13Kernel_traitsI6__halfS2_fS2_fjLj256ELj1ELj4ELj1ELj16ENS_18Kernel_traits_baseILj256ES2_S2_fS2_fjLj128EEEEELb0ELb1ELb1EEEvNS_9BwdParamsE:
        /* <DEDUP_REMOVED lines=17> */
.L_x_930:
[----:B------:R-:W-:-:S04]  /*0110*/  SHF.L.U32 R0, R59, 0x4, RZ ;  /* 0x000000043b007819 */ /* 0x000fc800000006ff */
[----:B------:R-:W-:-:S04]  /*0120*/  LOP3.LUT R0, R0, 0x1f0, RZ, 0xc0, !PT ;  /* 0x000001f000007812 */ /* 0x000fc800078ec0ff */
[----:B------:R-:W-:-:S04]  /*0130*/  IADD3 R2, P0, R0, c[0x0][0x1b0], RZ ;  /* 0x00006c0000027a10 */ /* 0x000fc80007f1e0ff */
[----:B------:R-:W-:-:S05]  /*0140*/  IADD3.X R3, RZ, c[0x0][0x1b4], RZ, P0, !PT ;  /* 0x00006d00ff037a10 */ /* 0x000fca00007fe4ff */
[----:B------:R0:W2:Y:S01]  /*0150*/  LDG.E.128 R4, [R2.64] ;  /* 0x0000000402047981 */ /* 0x0000a2000c1e1d00 */
[----:B------:R-:W1:Y:S01]  /*0160*/  LDC.U8 R57, c[0x0][0x1f0] ;  /* 0x00007c00ff397b82 */ /* 0x000e620000000000 */
[----:B------:R-:W-:Y:S01]  /*0170*/  HFMA2.MMA R48, -RZ, RZ, 0, 0 ;  /* 0x00000000ff307435 */ /* 0x000fe200000001ff */
[----:B------:R-:W-:Y:S01]  /*0180*/  CS2R R46, SRZ ;  /* 0x00000000002e7805 */ /* 0x000fe2000001ff00 */
[----:B------:R-:W-:Y:S01]  /*0190*/  CS2R R44, SRZ ;  /* 0x00000000002c7805 */ /* 0x000fe2000001ff00 */
[----:B------:R-:W-:Y:S01]  /*01a0*/  CS2R R10, SRZ ;  /* 0x00000000000a7805 */ /* 0x000fe2000001ff00 */
[----:B------:R-:W-:Y:S01]  /*01b0*/  CS2R R8, SRZ ;  /* 0x0000000000087805 */ /* 0x000fe2000001ff00 */
[----:B------:R-:W-:Y:S01]  /*01c0*/  MOV R0, RZ ;  /* 0x000000ff00007202 */ /* 0x000fe20000000f00 */
[----:B0-----:R-:W-:Y:S01]  /*01d0*/  CS2R R2, SRZ ;  /* 0x0000000000027805 */ /* 0x001fe2000001ff00 */
[--C-:B--2---:R-:W-:Y:S02]  /*01e0*/  HADD2.F32 R56, -RZ, R4.reuse.H0_H0 ;  /* 0x20000004ff387230 */ /* 0x104fe40000004100 */
[----:B------:R-:W-:-:S02]  /*01f0*/  HADD2.F32 R55, -RZ, R4.H1_H1 ;  /* 0x30000004ff377230 */ /* 0x000fc40000004100 */
[--C-:B------:R-:W-:Y:S02]  /*0200*/  HADD2.F32 R54, -RZ, R5.reuse.H0_H0 ;  /* 0x20000005ff367230 */ /* 0x100fe40000004100 */
[----:B------:R-:W-:Y:S01]  /*0210*/  HADD2.F32 R53, -RZ, R5.H1_H1 ;  /* 0x30000005ff357230 */ /* 0x000fe20000004100 */
[----:B------:R-:W-:Y:S01]  /*0220*/  CS2R R4, SRZ ;  /* 0x0000000000047805 */ /* 0x000fe2000001ff00 */
[--C-:B------:R-:W-:Y:S02]  /*0230*/  HADD2.F32 R52, -RZ, R6.reuse.H0_H0 ;  /* 0x20000006ff347230 */ /* 0x100fe40000004100 */
[----:B------:R-:W-:Y:S02]  /*0240*/  HADD2.F32 R51, -RZ, R6.H1_H1 ;  /* 0x30000006ff337230 */ /* 0x000fe40000004100 */
[--C-:B------:R-:W-:Y:S02]  /*0250*/  HADD2.F32 R50, -RZ, R7.reuse.H0_H0 ;  /* 0x20000007ff327230 */ /* 0x100fe40000004100 */
[----:B------:R-:W-:Y:S01]  /*0260*/  HADD2.F32 R49, -RZ, R7.H1_H1 ;  /* 0x30000007ff317230 */ /* 0x000fe20000004100 */
[----:B-1----:R-:W-:-:S02]  /*0270*/  CS2R R6, SRZ ;  /* 0x0000000000067805 */ /* 0x002fc4000001ff00 */
.L_x_934:
[----:B------:R-:W-:Y:S01]  /*0280*/  IMAD R32, R58, c[0x0][0x168], RZ ;  /* 0x00005a003a207a24 */ /* 0x000fe200078e02ff */
[----:B------:R-:W-:Y:S01]  /*0290*/  LOP3.LUT R34, R59, 0x1f, RZ, 0xc0, !PT ;  /* 0x0000001f3b227812 */ /* 0x000fe200078ec0ff */
[----:B------:R-:W-:Y:S01]  /*02a0*/  IMAD.MOV.U32 R65, RZ, RZ, 0x4 ;  /* 0x00000004ff417424 */ /* 0x000fe200078e00ff */
[----:B------:R-:W-:-:S02]  /*02b0*/  MOV R36, 0x10 ;  /* 0x0000001000247802 */ /* 0x000fc40000000f00 */
[----:B------:R-:W-:Y:S01]  /*02c0*/  SHF.R.S32.HI R33, RZ, 0x1f, R32 ;  /* 0x0000001fff217819 */ /* 0x000fe20000011420 */
[----:B------:R-:W-:-:S03]  /*02d0*/  IMAD.WIDE R68, R58, R65, c[0x0][0x1a0] ;  /* 0x000068003a447625 */ /* 0x000fc600078e0241 */
[----:B------:R-:W-:-:S03]  /*02e0*/  LEA.HI R33, R33, R32, RZ, 0x3 ;  /* 0x0000002021217211 */ /* 0x000fc600078f18ff */
[----:B------:R-:W2:Y:S01]  /*02f0*/  LDG.E R69, [R68.64] ;  /* 0x0000000444457981 */ /* 0x000ea2000c1e1900 */
[----:B------:R-:W-:-:S04]  /*0300*/  LEA.HI.SX32 R61, R33, R34, 0x1d ;  /* 0x00000022213d7211 */ /* 0x000fc800078feaff */
[C---:B------:R-:W-:Y:S01]  /*0310*/  LEA R66, P0, R61.reuse, c[0x0][0x188], 0x5 ;  /* 0x000062003d427a11 */ /* 0x040fe200078028ff */
[----:B------:R-:W-:-:S03]  /*0320*/  IMAD.WIDE.U32 R36, R61, R36, c[0x0][0x208] ;  /* 0x000082003d247625 */ /* 0x000fc600078e0024 */
[----:B------:R-:W-:Y:S01]  /*0330*/  LEA.HI.X R67, R61, c[0x0][0x18c], RZ, 0x5, P0 ;  /* 0x000063003d437a11 */ /* 0x000fe200000f2cff */
[----:B------:R-:W-:Y:S02]  /*0340*/  IMAD.WIDE R64, R58, R65, c[0x0][0x1a8] ;  /* 0x00006a003a407625 */ /* 0x000fe400078e0241 */
[----:B------:R-:W3:Y:S04]  /*0350*/  LDG.E.128 R36, [R36.64] ;  /* 0x0000000424247981 */ /* 0x000ee8000c1e1d00 */
[----:B------:R3:W4:Y:S04]  /*0360*/  LDG.E.128 R32, [R66.64] ;  /* 0x0000000442207981 */ /* 0x000728000c1e1d00 */
[----:B------:R-:W4:Y:S04]  /*0370*/  LDG.E R60, [R64.64] ;  /* 0x00000004403c7981 */ /* 0x000f28000c1e1900 */
        /* <DEDUP_REMOVED lines=8> */
[----:B--2---:R-:W-:Y:S01]  /*0400*/  FSEL R69, R69, RZ, !P0 ;  /* 0x000000ff45457208 */ /* 0x004fe20004000000 */
[----:B---3--:R-:W-:-:S04]  /*0410*/  HADD2.F32 R66, -RZ, R36.H0_H0 ;  /* 0x20000024ff427230 */ /* 0x008fc80000004100 */
[C---:B----4-:R-:W-:Y:S02]  /*0420*/  FADD.FTZ R77, -R69.reuse, R32 ;  /* 0x00000020454d7221 */ /* 0x050fe40000010100 */
[C---:B------:R-:W-:Y:S02]  /*0430*/  FADD.FTZ R73, -R69.reuse, R35 ;  /* 0x0000002345497221 */ /* 0x040fe40000010100 */
[C---:B------:R-:W-:Y:S02]  /*0440*/  FADD.FTZ R67, -R69.reuse, R33 ;  /* 0x0000002145437221 */ /* 0x040fe40000010100 */
[----:B------:R-:W-:Y:S01]  /*0450*/  FMUL.FTZ R35, R60, R77 ;  /* 0x0000004d3c237220 */ /* 0x000fe20000410000 */
[----:B------:R-:W-:Y:S01]  /*0460*/  HADD2.F32 R36, -RZ, R36.H1_H1 ;  /* 0x30000024ff247230 */ /* 0x000fe20000004100 */
[C---:B------:R-:W-:Y:S01]  /*0470*/  FADD.FTZ R65, -R69.reuse, R34 ;  /* 0x0000002245417221 */ /* 0x040fe20000010100 */
[----:B------:R-:W-:Y:S01]  /*0480*/  HADD2.F32 R34, -RZ, R37.H1_H1 ;  /* 0x30000025ff227230 */ /* 0x000fe20000004100 */
[----:B------:R-:W-:Y:S01]  /*0490*/  FADD.FTZ R40, -R69, R40 ;  /* 0x0000002845287221 */ /* 0x000fe20000010100 */
[--C-:B------:R-:W-:Y:S01]  /*04a0*/  HADD2.F32 R33, -RZ, R39.reuse.H0_H0 ;  /* 0x20000027ff217230 */ /* 0x100fe20000004100 */
[----:B------:R-:W-:Y:S01]  /*04b0*/  FADD.FTZ R10, R66, R10 ;  /* 0x0000000a420a7221 */ /* 0x000fe20000010000 */
[----:B------:R-:W-:Y:S01]  /*04c0*/  HADD2.F32 R32, -RZ, R39.H1_H1 ;  /* 0x30000027ff207230 */ /* 0x000fe20000004100 */
[----:B------:R-:W-:-:S02]  /*04d0*/  FMUL.FTZ R67, R60, R67 ;  /* 0x000000433c437220 */ /* 0x000fc40000410000 */
[-C--:B------:R-:W-:Y:S02]  /*04e0*/  FFMA.FTZ R2, R35, R66.reuse, R2 ;  /* 0x0000004223027223 */ /* 0x080fe40000010002 */
[----:B------:R-:W-:Y:S01]  /*04f0*/  FMUL.FTZ R64, R60, R73 ;  /* 0x000000493c407220 */ /* 0x000fe20000410000 */
[----:B------:R-:W-:Y:S01]  /*0500*/  HADD2.F32 R75, -RZ, R37.H0_H0 ;  /* 0x20000025ff4b7230 */ /* 0x000fe20000004100 */
[----:B------:R-:W-:Y:S01]  /*0510*/  FMUL.FTZ R66, R56, R66 ;  /* 0x0000004238427220 */ /* 0x000fe20000410000 */
[----:B------:R-:W-:Y:S01]  /*0520*/  HADD2.F32 R37, -RZ, R38.H0_H0 ;  /* 0x20000026ff257230 */ /* 0x000fe20000004100 */
[C---:B------:R-:W-:Y:S02]  /*0530*/  FADD.FTZ R71, -R69.reuse, R41 ;  /* 0x0000002945477221 */ /* 0x040fe40000010100 */
[C---:B------:R-:W-:Y:S02]  /*0540*/  FADD.FTZ R39, -R69.reuse, R42 ;  /* 0x0000002a45277221 */ /* 0x040fe40000010100 */
[----:B------:R-:W-:-:S02]  /*0550*/  FADD.FTZ R69, -R69, R43 ;  /* 0x0000002b45457221 */ /* 0x000fc40000010100 */
[----:B------:R-:W-:Y:S02]  /*0560*/  FADD.FTZ R9, R36, R9 ;  /* 0x0000000924097221 */ /* 0x000fe40000010000 */
[-C--:B------:R-:W-:Y:S02]  /*0570*/  FFMA.FTZ R0, R67, R36.reuse, R0 ;  /* 0x0000002443007223 */ /* 0x080fe40000010000 */
[----:B0-----:R-:W-:Y:S02]  /*0580*/  FMUL.FTZ R63, R55, R36 ;  /* 0x00000024373f7220 */ /* 0x001fe40000410000 */
[----:B------:R-:W-:Y:S02]  /*0590*/  FADD.FTZ R11, R34, R11 ;  /* 0x0000000b220b7221 */ /* 0x000fe40000010000 */
[-C--:B------:R-:W-:Y:S02]  /*05a0*/  FFMA.FTZ R3, R64, R34.reuse, R3 ;  /* 0x0000002240037223 */ /* 0x080fe40000010003 */
[----:B------:R-:W-:-:S02]  /*05b0*/  FMUL.FTZ R43, R53, R34 ;  /* 0x00000022352b7220 */ /* 0x000fc40000410000 */
[----:B------:R-:W-:Y:S02]  /*05c0*/  FMUL.FTZ R42, R60, R40 ;  /* 0x000000283c2a7220 */ /* 0x000fe40000410000 */
[----:B------:R-:W-:Y:S02]  /*05d0*/  FADD.FTZ R34, RZ, R66 ;  /* 0x00000042ff227221 */ /* 0x000fe40000010000 */
[----:B------:R-:W-:Y:S02]  /*05e0*/  FFMA.FTZ R36, R35, R66, RZ ;  /* 0x0000004223247223 */ /* 0x000fe400000100ff */
        /* <DEDUP_REMOVED lines=36> */
.L_x_935:
        /* <DEDUP_REMOVED lines=18> */
.L_x_936:
        /* <DEDUP_REMOVED lines=8> */
[----:B0-----:R-:W-:Y:S02]  /*09d0*/  FSEL R68, R71, RZ, !P0 ;  /* 0x000000ff47447208 */ /* 0x001fe40004000000 */
        /* <DEDUP_REMOVED lines=9> */
[-CC-:B------:R-:W-:Y:S01]  /*0a70*/  FFMA.FTZ R67, R40, R33.reuse, R68.reuse ;  /* 0x0000002128437223 */ /* 0x180fe20000010044 */
[----:B------:R-:W-:Y:S01]  /*0a80*/  SHF.L.U32 R40, R61, 0x4, RZ ;  /* 0x000000043d287819 */ /* 0x000fe200000006ff */
[----:B------:R-:W-:-:S02]  /*0a90*/  FFMA.FTZ R39, R39, R33, R68 ;  /* 0x0000002127277223 */ /* 0x000fc40000010044 */
[----:B------:R-:W-:Y:S02]  /*0aa0*/  FFMA.FTZ R34, R34, R33, R68 ;  /* 0x0000002122227223 */ /* 0x000fe40000010044 */
[----:B------:R-:W-:Y:S01]  /*0ab0*/  FADD.FTZ R43, R43, -R64 ;  /* 0x800000402b2b7221 */ /* 0x000fe20000010000 */
[----:B------:R-:W-:Y:S01]  /*0ac0*/  SHF.R.U32.HI R64, RZ, 0x1c, R61 ;  /* 0x0000001cff407819 */ /* 0x000fe2000001163d */
[----:B------:R-:W-:Y:S02]  /*0ad0*/  FADD.FTZ R35, R66, -R35 ;  /* 0x8000002342237221 */ /* 0x000fe40000010000 */
[----:B------:R-:W-:Y:S02]  /*0ae0*/  FADD.FTZ R63, R63, -R32 ;  /* 0x800000203f3f7221 */ /* 0x000fe40000010000 */
[----:B------:R-:W-:Y:S02]  /*0af0*/  FADD.FTZ R65, R62, -R65 ;  /* 0x800000413e417221 */ /* 0x000fe40000010000 */
[----:B------:R-:W-:-:S02]  /*0b00*/  FADD.FTZ R33, R41, -R42 ;  /* 0x8000002a29217221 */ /* 0x000fc40000010000 */
[----:B------:R-:W-:Y:S01]  /*0b10*/  FADD.FTZ R67, R38, -R67 ;  /* 0x8000004326437221 */ /* 0x000fe20000010000 */
[----:B------:R-:W-:Y:S01]  /*0b20*/  @P0 LEA R38, P5, R61, c[0x0][0x258], 0x5 ;  /* 0x000096003d260a11 */ /* 0x000fe200078a28ff */
[----:B------:R-:W-:Y:S01]  /*0b30*/  FADD.FTZ R69, R36, -R39 ;  /* 0x8000002724457221 */ /* 0x000fe20000010000 */
[----:B------:R-:W-:Y:S01]  /*0b40*/  IADD3 R36, P4, R40, c[0x0][0x248], RZ ;  /* 0x0000920028247a10 */ /* 0x000fe20007f9e0ff */
[----:B------:R-:W-:Y:S01]  /*0b50*/  FADD.FTZ R37, R37, -R34 ;  /* 0x8000002225257221 */ /* 0x000fe20000010000 */
[----:B------:R-:W-:Y:S01]  /*0b60*/  @P0 LEA.HI.X R39, R61, c[0x0][0x25c], RZ, 0x5, P5 ;  /* 0x000097003d270a11 */ /* 0x000fe200028f2cff */
[C---:B------:R-:W-:Y:S02]  /*0b70*/  FMUL.FTZ R62, R60.reuse, R43 ;  /* 0x0000002b3c3e7220 */ /* 0x040fe40000410000 */
[C---:B------:R-:W-:Y:S02]  /*0b80*/  FMUL.FTZ R41, R60.reuse, R35 ;  /* 0x000000233c297220 */ /* 0x040fe40000410000 */
[----:B------:R-:W-:-:S02]  /*0b90*/  FMUL.FTZ R42, R60, R63 ;  /* 0x0000003f3c2a7220 */ /* 0x000fc40000410000 */
[C---:B------:R-:W-:Y:S02]  /*0ba0*/  FMUL.FTZ R65, R60.reuse, R65 ;  /* 0x000000413c417220 */ /* 0x040fe40000410000 */
[C---:B------:R-:W-:Y:S02]  /*0bb0*/  FMUL.FTZ R43, R60.reuse, R33 ;  /* 0x000000213c2b7220 */ /* 0x040fe40000410000 */
[C---:B------:R-:W-:Y:S02]  /*0bc0*/  FMUL.FTZ R66, R60.reuse, R67 ;  /* 0x000000433c427220 */ /* 0x040fe40000410000 */
[C---:B------:R-:W-:Y:S02]  /*0bd0*/  FMUL.FTZ R69, R60.reuse, R69 ;  /* 0x000000453c457220 */ /* 0x040fe40000410000 */
[----:B------:R-:W-:Y:S01]  /*0be0*/  FMUL.FTZ R60, R60, R37 ;  /* 0x000000253c3c7220 */ /* 0x000fe20000410000 */
[----:B------:R-:W-:Y:S01]  /*0bf0*/  IADD3.X R37, R64, c[0x0][0x24c], RZ, P4, !PT ;  /* 0x0000930040257a10 */ /* 0x000fe200027fe4ff */
        /* <DEDUP_REMOVED lines=58> */
.L_x_931:
        /* <DEDUP_REMOVED lines=56> */
.L_x_932:
[----:B------:R-:W-:Y:S01]  /*1320*/  HFMA2.MMA R72, -RZ, RZ, 0, 5.9604644775390625e-08 ;  /* 0x00000001ff487435 */ /* 0x000fe200000001ff */
[----:B------:R-:W-:-:S02]  /*1330*/  MOV R75, R68 ;  /* 0x00000044004b7202 */ /* 0x000fc40000000f00 */
[----:B------:R-:W-:Y:S02]  /*1340*/  MOV R73, 0x1f ;  /* 0x0000001f00497802 */ /* 0x000fe40000000f00 */
[----:B------:R-:W-:Y:S02]  /*1350*/  MOV R70, 0xffffffff ;  /* 0xffffffff00467802 */ /* 0x000fe40000000f00 */
[----:B------:R-:W-:Y:S02]  /*1360*/  MOV R32, 0x1380 ;  /* 0x0000138000207802 */ /* 0x000fe40000000f00 */
[----:B-----5:R-:W-:Y:S05]  /*1370*/  CALL.REL.NOINC `($__internal_75_$__cuda_sm70_shflsync_bfly_p) ;  /* 0x0000046000007944 */ /* 0x020fea0003c00000 */
[----:B-1----:R-:W-:Y:S01]  /*1380*/  MOV R71, R72 ;  /* 0x0000004800477202 */ /* 0x002fe20000000f00 */
[----:B0-----:R-:W-:Y:S05]  /*1390*/  BRA `(.L_x_935) ;  /* 0xfffff49000007947 */ /* 0x001fea000383ffff */
.L_x_933:
[----:B------:R-:W-:Y:S01]  /*13a0*/  HFMA2.MMA R72, -RZ, RZ, 0, 5.9604644775390625e-08 ;  /* 0x00000001ff487435 */ /* 0x000fe200000001ff */
[----:B------:R-:W-:Y:S01]  /*13b0*/  IMAD.MOV.U32 R75, RZ, RZ, R69 ;  /* 0x000000ffff4b7224 */ /* 0x000fe200078e0045 */
[----:B------:R-:W-:Y:S02]  /*13c0*/  MOV R73, 0x1f ;  /* 0x0000001f00497802 */ /* 0x000fe40000000f00 */
[----:B------:R-:W-:Y:S02]  /*13d0*/  MOV R70, 0xffffffff ;  /* 0xffffffff00467802 */ /* 0x000fe40000000f00 */
[----:B------:R-:W-:-:S02]  /*13e0*/  MOV R32, 0x1400 ;  /* 0x0000140000207802 */ /* 0x000fc40000000f00 */
[----:B01---5:R-:W-:Y:S05]  /*13f0*/  CALL.REL.NOINC `($__internal_75_$__cuda_sm70_shflsync_bfly_p) ;  /* 0x000003e000007944 */ /* 0x023fea0003c00000 */
[----:B------:R-:W-:Y:S01]  /*1400*/  FADD.FTZ R68, R68, R71 ;  /* 0x0000004744447221 */ /* 0x000fe20000010000 */
[----:B0-----:R-:W-:Y:S01]  /*1410*/  MOV R73, 0x1f ;  /* 0x0000001f00497802 */ /* 0x001fe20000000f00 */
[----:B-1----:R-:W-:Y:S01]  /*1420*/  FADD.FTZ R69, R69, R72 ;  /* 0x0000004845457221 */ /* 0x002fe20000010000 */
[----:B------:R-:W-:Y:S01]  /*1430*/  HFMA2.MMA R72, -RZ, RZ, 0, 1.1920928955078125e-07 ;  /* 0x00000002ff487435 */ /* 0x000fe200000001ff */
[----:B------:R-:W-:Y:S01]  /*1440*/  MOV R70, 0xffffffff ;  /* 0xffffffff00467802 */ /* 0x000fe20000000f00 */
[----:B------:R-:W-:Y:S01]  /*1450*/  IMAD.MOV.U32 R75, RZ, RZ, R68 ;  /* 0x000000ffff4b7224 */ /* 0x000fe200078e0044 */
[----:B------:R-:W-:-:S03]  /*1460*/  MOV R32, 0x1480 ;  /* 0x0000148000207802 */ /* 0x000fc60000000f00 */
[----:B------:R-:W-:Y:S05]  /*1470*/  CALL.REL.NOINC `($__internal_75_$__cuda_sm70_shflsync_bfly_p) ;  /* 0x0000036000007944 */ /* 0x000fea0003c00000 */
[----:B-1----:R-:W-:Y:S01]  /*1480*/  MOV R71, R72 ;  /* 0x0000004800477202 */ /* 0x002fe20000000f00 */
[----:B------:R-:W-:Y:S01]  /*1490*/  HFMA2.MMA R72, -RZ, RZ, 0, 1.1920928955078125e-07 ;  /* 0x00000002ff487435 */ /* 0x000fe200000001ff */
[----:B0-----:R-:W-:-:S02]  /*14a0*/  MOV R75, R69 ;  /* 0x00000045004b7202 */ /* 0x001fc40000000f00 */
[----:B------:R-:W-:Y:S02]  /*14b0*/  MOV R73, 0x1f ;  /* 0x0000001f00497802 */ /* 0x000fe40000000f00 */
[----:B------:R-:W-:Y:S02]  /*14c0*/  MOV R70, 0xffffffff ;  /* 0xffffffff00467802 */ /* 0x000fe40000000f00 */
[----:B------:R-:W-:Y:S02]  /*14d0*/  MOV R32, 0x14f0 ;  /* 0x000014f000207802 */ /* 0x000fe40000000f00 */
[----:B------:R-:W-:Y:S05]  /*14e0*/  CALL.REL.NOINC `($__internal_75_$__cuda_sm70_shflsync_bfly_p) ;  /* 0x000002f000007944 */ /* 0x000fea0003c00000 */
[----:B------:R-:W-:Y:S01]  /*14f0*/  FADD.FTZ R68, R71, R68 ;  /* 0x0000004447447221 */ /* 0x000fe20000010000 */
[----:B0-----:R-:W-:Y:S01]  /*1500*/  MOV R70, 0xffffffff ;  /* 0xffffffff00467802 */ /* 0x001fe20000000f00 */
[----:B-1----:R-:W-:Y:S01]  /*1510*/  FADD.FTZ R69, R69, R72 ;  /* 0x0000004845457221 */ /* 0x002fe20000010000 */
[----:B------:R-:W-:Y:S01]  /*1520*/  HFMA2.MMA R72, -RZ, RZ, 0, 2.384185791015625e-07 ;  /* 0x00000004ff487435 */ /* 0x000fe200000001ff */
[----:B------:R-:W-:Y:S01]  /*1530*/  IMAD.MOV.U32 R73, RZ, RZ, 0x1f ;  /* 0x0000001fff497424 */ /* 0x000fe200078e00ff */
[----:B------:R-:W-:Y:S02]  /*1540*/  MOV R75, R68 ;  /* 0x00000044004b7202 */ /* 0x000fe40000000f00 */
[----:B------:R-:W-:-:S02]  /*1550*/  MOV R32, 0x1570 ;  /* 0x0000157000207802 */ /* 0x000fc40000000f00 */
[----:B------:R-:W-:Y:S05]  /*1560*/  CALL.REL.NOINC `($__internal_75_$__cuda_sm70_shflsync_bfly_p) ;  /* 0x0000027000007944 */ /* 0x000fea0003c00000 */
[----:B-1----:R-:W-:Y:S01]  /*1570*/  MOV R71, R72 ;  /* 0x0000004800477202 */ /* 0x002fe20000000f00 */
[----:B------:R-:W-:Y:S01]  /*1580*/  HFMA2.MMA R72, -RZ, RZ, 0, 2.384185791015625e-07 ;  /* 0x00000004ff487435 */ /* 0x000fe200000001ff */
[----:B0-----:R-:W-:Y:S01]  /*1590*/  MOV R75, R69 ;  /* 0x00000045004b7202 */ /* 0x001fe20000000f00 */
[----:B------:R-:W-:Y:S01]  /*15a0*/  IMAD.MOV.U32 R70, RZ, RZ, -0x1 ;  /* 0xffffffffff467424 */ /* 0x000fe200078e00ff */
[----:B------:R-:W-:-:S02]  /*15b0*/  MOV R73, 0x1f ;  /* 0x0000001f00497802 */ /* 0x000fc40000000f00 */
[----:B------:R-:W-:Y:S02]  /*15c0*/  MOV R32, 0x15e0 ;  /* 0x000015e000207802 */ /* 0x000fe40000000f00 */
[----:B------:R-:W-:Y:S05]  /*15d0*/  CALL.REL.NOINC `($__internal_75_$__cuda_sm70_shflsync_bfly_p) ;  /* 0x0000020000007944 */ /* 0x000fea0003c00000 */
[----:B------:R-:W-:Y:S01]  /*15e0*/  FADD.FTZ R68, R71, R68 ;  /* 0x0000004447447221 */ /* 0x000fe20000010000 */
[----:B0-----:R-:W-:Y:S01]  /*15f0*/  MOV R73, 0x1f ;  /* 0x0000001f00497802 */ /* 0x001fe20000000f00 */
[----:B-1----:R-:W-:Y:S01]  /*1600*/  FADD.FTZ R69, R69, R72 ;  /* 0x0000004845457221 */ /* 0x002fe20000010000 */
[----:B------:R-:W-:Y:S01]  /*1610*/  HFMA2.MMA R72, -RZ, RZ, 0, 4.76837158203125e-07 ;  /* 0x00000008ff487435 */ /* 0x000fe200000001ff */
[----:B------:R-:W-:Y:S02]  /*1620*/  MOV R70, 0xffffffff ;  /* 0xffffffff00467802 */ /* 0x000fe40000000f00 */
[----:B------:R-:W-:Y:S02]  /*1630*/  MOV R75, R68 ;  /* 0x00000044004b7202 */ /* 0x000fe40000000f00 */
[----:B------:R-:W-:Y:S02]  /*1640*/  MOV R32, 0x1660 ;  /* 0x0000166000207802 */ /* 0x000fe40000000f00 */
[----:B------:R-:W-:Y:S05]  /*1650*/  CALL.REL.NOINC `($__internal_75_$__cuda_sm70_shflsync_bfly_p) ;  /* 0x0000018000007944 */ /* 0x000fea0003c00000 */
[----:B0-----:R-:W-:Y:S01]  /*1660*/  HFMA2.MMA R73, -RZ, RZ, 0, 1.847743988037109375e-06 ;  /* 0x0000001fff497435 */ /* 0x001fe200000001ff */
[----:B-1----:R-:W-:Y:S01]  /*1670*/  MOV R71, R72 ;  /* 0x0000004800477202 */ /* 0x002fe20000000f00 */
[----:B------:R-:W-:Y:S01]  /*1680*/  IMAD.MOV.U32 R72, RZ, RZ, 0x8 ;  /* 0x00000008ff487424 */ /* 0x000fe200078e00ff */
[----:B------:R-:W-:-:S02]  /*1690*/  MOV R75, R69 ;  /* 0x00000045004b7202 */ /* 0x000fc40000000f00 */
[----:B------:R-:W-:Y:S02]  /*16a0*/  MOV R70, 0xffffffff ;  /* 0xffffffff00467802 */ /* 0x000fe40000000f00 */
[----:B------:R-:W-:Y:S02]  /*16b0*/  MOV R32, 0x16d0 ;  /* 0x000016d000207802 */ /* 0x000fe40000000f00 */
[----:B------:R-:W-:Y:S05]  /*16c0*/  CALL.REL.NOINC `($__internal_75_$__cuda_sm70_shflsync_bfly_p) ;  /* 0x0000011000007944 */ /* 0x000fea0003c00000 */
[----:B------:R-:W-:Y:S01]  /*16d0*/  FADD.FTZ R68, R71, R68 ;  /* 0x0000004447447221 */ /* 0x000fe20000010000 */
[----:B0-----:R-:W-:Y:S01]  /*16e0*/  MOV R73, 0x1f ;  /* 0x0000001f00497802 */ /* 0x001fe20000000f00 */
[----:B-1----:R-:W-:Y:S01]  /*16f0*/  FADD.FTZ R69, R69, R72 ;  /* 0x0000004845457221 */ /* 0x002fe20000010000 */
[----:B------:R-:W-:Y:S01]  /*1700*/  HFMA2.MMA R72, -RZ, RZ, 0, 9.5367431640625e-07 ;  /* 0x00000010ff487435 */ /* 0x000fe200000001ff */
[----:B------:R-:W-:Y:S02]  /*1710*/  MOV R70, 0xffffffff ;  /* 0xffffffff00467802 */ /* 0x000fe40000000f00 */
[----:B------:R-:W-:Y:S02]  /*1720*/  MOV R75, R68 ;  /* 0x00000044004b7202 */ /* 0x000fe40000000f00 */
[----:B------:R-:W-:-:S02]  /*1730*/  MOV R32, 0x1750 ;  /* 0x0000175000207802 */ /* 0x000fc40000000f00 */
[----:B------:R-:W-:Y:S05]  /*1740*/  CALL.REL.NOINC `($__internal_75_$__cuda_sm70_shflsync_bfly_p) ;  /* 0x0000009000007944 */ /* 0x000fea0003c00000 */
[----:B-1----:R-:W-:Y:S01]  /*1750*/  IMAD.MOV.U32 R71, RZ, RZ, R72 ;  /* 0x000000ffff477224 */ /* 0x002fe200078e0048 */
[----:B------:R-:W-:Y:S01]  /*1760*/  HFMA2.MMA R72, -RZ, RZ, 0, 9.5367431640625e-07 ;  /* 0x00000010ff487435 */ /* 0x000fe200000001ff */
[----:B0-----:R-:W-:-:S02]  /*1770*/  MOV R75, R69 ;  /* 0x00000045004b7202 */ /* 0x001fc40000000f00 */
[----:B------:R-:W-:Y:S02]  /*1780*/  MOV R73, 0x1f ;  /* 0x0000001f00497802 */ /* 0x000fe40000000f00 */
[----:B------:R-:W-:Y:S02]  /*1790*/  MOV R70, 0xffffffff ;  /* 0xffffffff00467802 */ /* 0x000fe40000000f00 */
[----:B------:R-:W-:Y:S02]  /*17a0*/  MOV R32, 0x17c0 ;  /* 0x000017c000207802 */ /* 0x000fe40000000f00 */
[----:B------:R-:W-:Y:S05]  /*17b0*/  CALL.REL.NOINC `($__internal_75_$__cuda_sm70_shflsync_bfly_p) ;  /* 0x0000002000007944 */ /* 0x000fea0003c00000 */
[----:B-1----:R-:W-:Y:S01]  /*17c0*/  MOV R32, R72 ;  /* 0x0000004800207202 */ /* 0x002fe20000000f00 */
[----:B0-----:R-:W-:Y:S05]  /*17d0*/  BRA `(.L_x_936) ;  /* 0xfffff17000007947 */ /* 0x001fea000383ffff */
        .weak           $__internal_75_$__cuda_sm70_shflsync_bfly_p
        .type           $__internal_75_$__cuda_sm70_shflsync_bfly_p,@function
        .size           $__internal_75_$__cuda_sm70_shflsync_bfly_p,(.L_x_1610 - $__internal_75_$__cuda_sm70_shflsync_bfly_p)
$__internal_75_$__cuda_sm70_shflsync_bfly_p:
[----:B------:R-:W-:Y:S01]  /*17e0*/  HFMA2.MMA R33, -RZ, RZ, 0, 0 ;  /* 0x00000000ff217435 */ /* 0x000fe200000001ff */
[----:B------:R-:W-:Y:S04]  /*17f0*/  WARPSYNC R70 ;  /* 0x0000004600007348 */ /* 0x000fe80003800000 */
[----:B------:R0:W1:Y:S01]  /*1800*/  SHFL.BFLY PT, R72, R75, R72, R73 ;  /* 0x0c0000484b487389 */ /* 0x00006200000e0049 */
[----:B------:R-:W-:Y:S05]  /*1810*/  RET.REL.NODEC R32 `(_ZN10layer_norm31ln_parallel_residual_bwd_kernelINS_13Kernel_traitsI6__halfS2_fS2_fjLj256ELj1ELj4ELj1ELj16ENS_18Kernel_traits_baseILj256ES2_S2_fS2_fjLj128EEEEELb0ELb1ELb1EEEvNS_9BwdParamsE) ;  /* 0xffffe7e020007950 */ /* 0x000fea0003c3ffff */
.L_x_937:
        /* <DEDUP_REMOVED lines=14> */
.L_x_1610:


//--------------------- .text._ZN10layer_norm31ln_parallel_residual_bwd_kernelINS_13Kernel_traitsI6__halfS2_fS2_fjLj256ELj1ELj4ELj1ELj16ENS_18Kernel_traits_baseILj256ES2_S2_fS2_fjLj128EEEEELb1ELb0ELb0EEEvNS_9BwdParamsE --------------------------
	.section	.text._ZN10layer_norm31ln_parallel_residual_bwd_kernelINS_13Kernel_traitsI6__halfS2_fS2_fjLj256ELj1ELj4ELj1ELj16ENS_18Kernel_traits_baseILj256ES2_S2_fS2_fjLj128EEEEELb1ELb0ELb0EEEvNS_9BwdParamsE,"ax",@progbits
	.sectioninfo	@"SHI_REGISTERS=126"
	.align	128
        .global         _ZN10layer_norm31ln_parallel_residual_bwd_kernelINS_13Kernel_traitsI6__halfS2_fS2_fjLj256ELj1ELj4ELj1ELj16ENS_18Kernel_traits_baseILj256ES2_S2_fS2_fjLj128EEEEELb1ELb0ELb0EEEvNS_9BwdParamsE
        .type           _ZN10layer_norm31ln_parallel_residual_bwd_kernelINS_13Kernel_traitsI6__halfS2_fS2_fjLj256ELj1ELj4ELj1ELj16ENS_18Kernel_traits_baseILj256ES2_S2_fS2_fjLj128EEEEELb1ELb0ELb0EEEvNS_9BwdParamsE,@function
        .size           _ZN10layer_norm31ln_parallel_residual_bwd_kernelINS_13Kernel_traitsI6__halfS2_fS2_fjLj256ELj1ELj4ELj1ELj16ENS_18Kernel_traits_baseILj256ES2_S2_fS2_fjLj128EEEEELb1ELb0ELb0EEEvNS_9BwdParamsE,(.L_x_1611 - _ZN10layer_norm31ln_parallel_residual_bwd_kernelINS_13Kernel_traitsI6__halfS2_fS2_fjLj256ELj1ELj4ELj1ELj16ENS_18Kernel_traits_baseILj256ES2_S2_fS2_fjLj128EEEEELb1ELb0ELb0EEEvNS_9BwdParamsE)
        .other          _ZN10layer_norm31ln_parallel_residual_bwd_kernelINS_13Kernel_traitsI6__halfS2_fS2_fjLj256ELj1ELj4ELj1ELj16ENS_18Kernel_traits_baseILj256ES2_S2_fS2_fjLj128EEEEELb1ELb0ELb0EEEvNS_9BwdParamsE,@"STO_CUDA_ENTRY STV_DEFAULT"
_ZN10layer_norm31ln_parallel_residual_bwd_kernelINS_13Kernel_traitsI6__halfS2_fS2_fjLj256ELj1ELj4ELj1ELj16ENS_18Kernel_traits_baseILj256ES2_S2_fS2_fjLj128EEEEELb1ELb0ELb0EEEvNS_9BwdParamsE:
.text._ZN10layer_norm31ln_parallel_residual_bwd_kernelINS_13Kernel_traitsI6__halfS2_fS2_fjLj256ELj1ELj4ELj1ELj16ENS_18Kernel_traits_baseILj256ES2_S2_fS2_fjLj128EEEEELb1ELb0ELb0EEEvNS_9BwdParamsE:
        /* <DEDUP_REMOVED lines=54> */
.L_x_945:
        /* <DEDUP_REMOVED lines=11> */
[----:B------:R-:W-:Y:S01]  /*0410*/  IMAD.WIDE R64, R76, R113, c[0x0][0x1a0] ;  /* 0x000068004c407625 */ /* 0x000fe200078e0271 */
[C---:B------:R-:W-:Y:S02]  /*0420*/  LEA R74, P1, R93.reuse, c[0x0][0x188], 0x5 ;  /* 0x000062005d4a7a11 */ /* 0x040fe400078228ff */
[----:B------:R-:W-:Y:S02]  /*0430*/  ISETP.NE.AND.EX P0, PT, RZ, c[0x0][0x254], PT, P0 ;  /* 0x00009500ff007a0c */ /* 0x000fe40003f05300 */
[C---:B------:R-:W-:Y:S01]  /*0440*/  SHF.L.U32 R72, R93.reuse, 0x3, RZ ;  /* 0x000000035d487819 */ /* 0x040fe200000006ff */
[----:B------:R0:W2:Y:S01]  /*0450*/  LDG.E R107, [R64.64] ;  /* 0x00000004406b7981 */ /* 0x0000a2000c1e1900 */
[----:B------:R-:W-:Y:S02]  /*0460*/  LEA.HI.X R75, R93, c[0x0][0x18c], RZ, 0x5, P1 ;  /* 0x000063005d4b7a11 */ /* 0x000fe400008f2cff */
[----:B------:R-:W-:-:S02]  /*0470*/  SHF.R.U32.HI R66, RZ, 0x1d, R93 ;  /* 0x0000001dff427819 */ /* 0x000fc4000001165d */
[----:B------:R-:W-:Y:S01]  /*0480*/  IADD3 R2, P1, R72, c[0x0][0x190], RZ ;  /* 0x0000640048027a10 */ /* 0x000fe20007f3e0ff */
[----:B------:R1:W3:Y:S03]  /*0490*/  LDG.E.128 R60, [R74.64+0x10] ;  /* 0x000010044a3c7981 */ /* 0x0002e6000c1e1d00 */
[----:B------:R-:W-:Y:S01]  /*04a0*/  IADD3.X R3, R66, c[0x0][0x194], RZ, P1, !PT ;  /* 0x0000650042037a10 */ /* 0x000fe20000ffe4ff */
[----:B------:R1:W4:Y:S01]  /*04b0*/  LDG.E.128 R56, [R74.64] ;  /* 0x000000044a387981 */ /* 0x000322000c1e1d00 */
[----:B------:R-:W-:Y:S02]  /*04c0*/  @P0 IADD3 R72, P1, R72, c[0x0][0x198], RZ ;  /* 0x0000660048480a10 */ /* 0x000fe40007f3e0ff */
[----:B------:R-:W-:Y:S02]  /*04d0*/  MOV R68, 0x10 ;  /* 0x0000001000447802 */ /* 0x000fe40000000f00 */
[----:B------:R-:W-:Y:S01]  /*04e0*/  @P0 IADD3.X R73, R66, c[0x0][0x19c], RZ, P1, !PT ;  /* 0x0000670042490a10 */ /* 0x000fe20000ffe4ff */
[----:B------:R-:W4:Y:S02]  /*04f0*/  LDG.E.64 R2, [R2.64] ;  /* 0x0000000402027981 */ /* 0x000f24000c1e1b00 */
[----:B0-----:R-:W-:-:S03]  /*0500*/  IMAD.WIDE.U32 R64, R93, R68, c[0x0][0x208] ;  /* 0x000082005d407625 */ /* 0x001fc600078e0044 */
[----:B------:R-:W4:Y:S01]  /*0510*/  @P0 LDG.E.64 R72, [R72.64] ;  /* 0x0000000448480981 */ /* 0x000f22000c1e1b00 */
[----:B------:R-:W-:-:S03]  /*0520*/  IMAD.WIDE.U32 R68, R93, R68, c[0x0][0x210] ;  /* 0x000084005d447625 */ /* 0x000fc600078e0044 */
[----:B------:R-:W4:Y:S04]  /*0530*/  LDG.E.128 R64, [R64.64] ;  /* 0x0000000440407981 */ /* 0x000f28000c1e1d00 */
[----:B------:R-:W4:Y:S01]  /*0540*/  LDG.E.128 R68, [R68.64] ;  /* 0x0000000444447981 */ /* 0x000f22000c1e1d00 */
        /* <DEDUP_REMOVED lines=9> */
[--C-:B------:R-:W-:Y:S02]  /*05e0*/  FADD.FTZ R111, R61, -R107.reuse ;  /* 0x8000006b3d6f7221 */ /* 0x100fe40000010000 */
[--C-:B----4-:R-:W-:Y:S02]  /*05f0*/  FADD.FTZ R121, R56, -R107.reuse ;  /* 0x8000006b38797221 */ /* 0x110fe40000010000 */
[--C-:B------:R-:W-:Y:S02]  /*0600*/  FADD.FTZ R119, R57, -R107.reuse ;  /* 0x8000006b39777221 */ /* 0x100fe40000010000 */
[--C-:B------:R-:W-:Y:S02]  /*0610*/  FADD.FTZ R117, R58, -R107.reuse ;  /* 0x8000006b3a757221 */ /* 0x100fe40000010000 */
[----:B------:R-:W-:-:S02]  /*0620*/  FADD.FTZ R115, R59, -R107 ;  /* 0x8000006b3b737221 */ /* 0x000fc40000010000 */
[----:B------:R-:W-:Y:S01]  /*0630*/  FADD.FTZ R109, R62, -R107 ;  /* 0x8000006b3e6d7221 */ /* 0x000fe20000010000 */
[C-C-:B------:R-:W-:Y:S02]  /*0640*/  @P0 SHF.R.U64 R60, R72.reuse, 0x8, R73.reuse ;  /* 0x00000008483c0819 */ /* 0x140fe40000001249 */
[----:B------:R-:W-:Y:S01]  /*0650*/  @P0 SHF.R.U64 R61, R72, 0x10, R73 ;  /* 0x00000010483d0819 */ /* 0x000fe20000001249 */
[----:B------:R-:W-:Y:S01]  /*0660*/  FADD.FTZ R107, R63, -R107 ;  /* 0x8000006b3f6b7221 */ /* 0x000fe20000010000 */
[----:B------:R-:W-:Y:S02]  /*0670*/  @P0 PRMT R97, R60, 0x7610, R97 ;  /* 0x000076103c610816 */ /* 0x000fe40000000061 */
[----:B------:R-:W-:Y:S02]  /*0680*/  @P0 PRMT R98, R61, 0x7610, R98 ;  /* 0x000076103d620816 */ /* 0x000fe40000000062 */
[----:B------:R-:W-:Y:S02]  /*0690*/  @P0 SHF.R.U64 R62, R72, 0x18, R73 ;  /* 0x00000018483e0819 */ /* 0x000fe40000001249 */
[----:B------:R-:W-:-:S02]  /*06a0*/  @P0 PRMT R100, R73, 0x7610, R100 ;  /* 0x0000761049640816 */ /* 0x000fc40000000064 */
[--C-:B------:R-:W-:Y:S02]  /*06b0*/  @P0 SHF.R.U32.HI R61, RZ, 0x8, R73.reuse ;  /* 0x00000008ff3d0819 */ /* 0x100fe40000011649 */
[--C-:B------:R-:W-:Y:S02]  /*06c0*/  @P0 SHF.R.U32.HI R63, RZ, 0x10, R73.reuse ;  /* 0x00000010ff3f0819 */ /* 0x100fe40000011649 */
[----:B------:R-:W-:Y:S01]  /*06d0*/  @P0 SHF.R.U32.HI R60, RZ, 0x18, R73 ;  /* 0x00000018ff3c0819 */ /* 0x000fe20000011649 */
[----:B------:R-:W-:Y:S01]  /*06e0*/  HADD2.F32 R73, -RZ, R68.H0_H0 ;  /* 0x20000044ff497230 */ /* 0x000fe20000004100 */
[----:B------:R-:W-:Y:S01]  /*06f0*/  @P0 PRMT R99, R62, 0x7610, R99 ;  /* 0x000076103e630816 */ /* 0x000fe20000000063 */
[----:B------:R-:W-:Y:S01]  /*0700*/  HADD2.F32 R62, -RZ, R64.H0_H0 ;  /* 0x20000040ff3e7230 */ /* 0x000fe20000004100 */
[----:B------:R-:W-:Y:S01]  /*0710*/  @P0 PRMT R101, R61, 0x7610, R101 ;  /* 0x000076103d650816 */ /* 0x000fe20000000065 */
[----:B-----5:R-:W-:Y:S01]  /*0720*/  FMUL.FTZ R61, R94, R121 ;  /* 0x000000795e3d7220 */ /* 0x020fe20000410000 */
[----:B------:R-:W-:Y:S01]  /*0730*/  @P0 PRMT R103, R60, 0x7610, R103 ;  /* 0x000076103c670816 */ /* 0x000fe20000000067 */
[----:B------:R-:W-:Y:S01]  /*0740*/  FMUL.FTZ R60, R85, R73 ;  /* 0x00000049553c7220 */ /* 0x000fe20000410000 */
[----:B------:R-:W-:Y:S01]  /*0750*/  HADD2.F32 R68, -RZ, R68.H1_H1 ;  /* 0x30000044ff447230 */ /* 0x000fe20000004100 */
[----:B------:R-:W-:Y:S01]  /*0760*/  @P0 PRMT R102, R63, 0x7610, R102 ;  /* 0x000076103f660816 */ /* 0x000fe20000000066 */
[----:B------:R-:W-:Y:S01]  /*0770*/  HADD2.F32 R64, -RZ, R64.H1_H1 ;  /* 0x30000040ff407230 */ /* 0x000fe20000004100 */
[----:B------:R-:W-:-:S02]  /*0780*/  FADD.FTZ R12, R12, R62 ;  /* 0x0000003e0c0c7221 */ /* 0x000fc40000010000 */
[-C--:B------:R-:W-:Y:S02]  /*0790*/  FFMA.FTZ R60, R77, R62.reuse, R60 ;  /* 0x0000003e4d3c7223 */ /* 0x080fe4000001003c */
[----:B------:R-:W-:Y:S01]  /*07a0*/  FFMA.FTZ R4, R61, R62, R4 ;  /* 0x0000003e3d047223 */ /* 0x000fe20000010004 */
[----:B------:R-:W-:Y:S01]  /*07b0*/  HADD2.F32 R116, -RZ, R69.H0_H0 ;  /* 0x20000045ff747230 */ /* 0x000fe20000004100 */
[----:B------:R-:W-:Y:S02]  /*07c0*/  FMUL.FTZ R63, R86, R68 ;  /* 0x00000044563f7220 */ /* 0x000fe40000410000 */
[----:B------:R-:W-:Y:S01]  /*07d0*/  FMUL.FTZ R62, R94, R119 ;  /* 0x000000775e3e7220 */ /* 0x000fe20000410000 */
[----:B------:R-:W-:Y:S01]  /*07e0*/  @P0 PRMT R96, R72, 0x7610, R96 ;  /* 0x0000761048600816 */ /* 0x000fe20000000060 */
[----:B------:R-:W-:Y:S01]  /*07f0*/  FADD.FTZ R13, R13, R64 ;  /* 0x000000400d0d7221 */ /* 0x000fe20000010000 */
[--C-:B0-----:R-:W-:Y:S01]  /*0800*/  HADD2.F32 R75, -RZ, R65.reuse.H0_H0 ;  /* 0x20000041ff4b7230 */ /* 0x101fe20000004100 */
[-C--:B------:R-:W-:Y:S01]  /*0810*/  FFMA.FTZ R63, R78, R64.reuse, R63 ;  /* 0x000000404e3f7223 */ /* 0x080fe2000001003f */
[----:B------:R-:W-:Y:S01]  /*0820*/  HADD2.F32 R74, -RZ, R65.H1_H1 ;  /* 0x30000041ff4a7230 */ /* 0x000fe20000004100 */
[----:B------:R-:W-:Y:S01]  /*0830*/  FFMA.FTZ R5, R62, R64, R5 ;  /* 0x000000403e057223 */ /* 0x000fe20000010005 */
[--C-:B------:R-:W-:Y:S01]  /*0840*/  HADD2.F32 R72, -RZ, R66.reuse.H0_H0 ;  /* 0x20000042ff487230 */ /* 0x100fe20000004100 */
[C---:B------:R-:W-:Y:S01]  /*0850*/  FMUL.FTZ R64, R94.reuse, R115 ;  /* 0x000000735e407220 */ /* 0x040fe20000410000 */
[----:B------:R-:W-:Y:S01]  /*0860*/  HADD2.F32 R110, -RZ, R66.H1_H1 ;  /* 0x30000042ff6e7230 */ /* 0x000fe20000004100 */
[----:B------:R-:W-:Y:S01]  /*0870*/  FMUL.FTZ R66, R87, R116 ;  /* 0x0000007457427220 */ /* 0x000fe20000410000 */
[----:B------:R-:W-:Y:S01]  /*0880*/  HADD2.F32 R69, -RZ, R69.H1_H1 ;  /* 0x30000045ff457230 */ /* 0x000fe20000004100 */
[----:B------:R-:W-:Y:S01]  /*0890*/  FMUL.FTZ R65, R94, R117 ;  /* 0x000000755e417220 */ /* 0x000fe20000410000 */
[----:B------:R-:W-:-:S02]  /*08a0*/  HADD2.F32 R115, -RZ, R70.H0_H0 ;  /* 0x20000046ff737230 */ /* 0x000fc40000004100 */
[----:B------:R-:W-:Y:S01]  /*08b0*/  HADD2.F32 R70, -RZ, R70.H1_H1 ;  /* 0x30000046ff467230 */ /* 0x000fe20000004100 */
[----:B------:R-:W-:Y:S01]  /*08c0*/  FADD.FTZ R14, R14, R75 ;  /* 0x0000004b0e0e7221 */ /* 0x000fe20000010000 */
[--C-:B------:R-:W-:Y:S01]  /*08d0*/  HADD2.F32 R108, -RZ, R67.reuse.H0_H0 ;  /* 0x20000043ff6c7230 */ /* 0x100fe20000004100 */
[-C--:B------:R-:W-:Y:S01]  /*08e0*/  FFMA.FTZ R66, R79, R75.reuse, R66 ;  /* 0x0000004b4f427223 */ /* 0x080fe20000010042 */
[----:B------:R-:W-:Y:S01]  /*08f0*/  HADD2.F32 R106, -RZ, R67.H1_H1 ;  /* 0x30000043ff6a7230 */ /* 0x000fe20000004100 */
[----:B------:R-:W-:Y:S02]  /*0900*/  FFMA.FTZ R6, R65, R75, R6 ;  /* 0x0000004b41067223 */ /* 0x000fe40000010006 */
[----:B------:R-:W-:Y:S02]  /*0910*/  FADD.FTZ R24, R24, R73 ;  /* 0x0000004918187221 */ /* 0x000fe40000010000 */
[----:B------:R-:W-:Y:S01]  /*0920*/  FFMA.FTZ R32, R61, R73, R32 ;  /* 0x000000493d207223 */ /* 0x000fe20000010020 */
[----:B------:R-:W-:Y:S01]  /*0930*/  HADD2.F32 R114, -RZ, R71.H0_H0 ;  /* 0x20000047ff727230 */ /* 0x000fe20000004100 */
[----:B------:R-:W-:-:S02]  /*0940*/  FMUL.FTZ R67, R88, R69 ;  /* 0x0000004558437220 */ /* 0x000fc40000410000 */
[----:B------:R-:W-:Y:S02]  /*0950*/  FADD.FTZ R27, R27, R69 ;  /* 0x000000451b1b7221 */ /* 0x000fe40000010000 */
[----:B------:R-:W-:Y:S02]  /*0960*/  FFMA.FTZ R35, R64, R69, R35 ;  /* 0x0000004540237223 */ /* 0x000fe40000010023 */
[----:B------:R-:W-:Y:S02]  /*0970*/  FMUL.FTZ R73, R89, R115 ;  /* 0x0000007359497220 */ /* 0x000fe40000410000 */
[----:B------:R-:W-:Y:S02]  /*0980*/  FMUL.FTZ R75, R94, R113 ;  /* 0x000000715e4b7220 */ /* 0x000fe40000410000 */
[----:B------:R-:W-:Y:S01]  /*0990*/  FMUL.FTZ R69, R90, R70 ;  /* 0x000000465a457220 */ /* 0x000fe20000410000 */
[----:B------:R-:W-:Y:S01]  /*09a0*/  HADD2.F32 R112, -RZ, R71.H1_H1 ;  /* 0x30000047ff707230 */ /* 0x000fe20000004100 */
[----:B------:R-:W-:-:S02]  /*09b0*/  FADD.FTZ R15, R15, R74 ;  /* 0x0000004a0f0f7221 */ /* 0x000fc40000010000 */
[-C--:B------:R-:W-:Y:S02]  /*09c0*/  FFMA.FTZ R67, R80, R74.reuse, R67 ;  /* 0x0000004a50437223 */ /* 0x080fe40000010043 */
[----:B------:R-:W-:Y:S02]  /*09d0*/  FFMA.FTZ R7, R64, R74, R7 ;  /* 0x0000004a40077223 */ /* 0x000fe40000010007 */
[----:B------:R-:W-:Y:S02]  /*09e0*/  FADD.FTZ R16, R16, R72 ;  /* 0x0000004810107221 */ /* 0x000fe40000010000 */
[-C--:B------:R-:W-:Y:S02]  /*09f0*/  FFMA.FTZ R73, R81, R72.reuse, R73 ;  /* 0x0000004851497223 */ /* 0x080fe40000010049 */
[----:B------:R-:W-:Y:S02]  /*0a00*/  FFMA.FTZ R8, R75, R72, R8 ;  /* 0x000000484b087223 */ /* 0x000fe40000010008 */
[----:B------:R-:W-:-:S02]  /*0a10*/  FMUL.FTZ R74, R94, R111 ;  /* 0x0000006f5e4a7220 */ /* 0x000fc40000410000 */
[----:B------:R-:W-:Y:S02]  /*0a20*/  FFMA.FTZ R72, R82, R110, R69 ;  /* 0x0000006e52487223 */ /* 0x000fe40000010045 */
[----:B------:R-:W-:Y:S02]  /*0a30*/  FMUL.FTZ R69, R91, R114 ;  /* 0x000000725b457220 */ /* 0x000fe40000410000 */
[----:B------:R-:W-:Y:S02]  /*0a40*/  FMUL.FTZ R71, R94, R109 ;  /* 0x0000006d5e477220 */ /* 0x000fe40000410000 */
[----:B------:R-:W-:Y:S02]  /*0a50*/  FADD.FTZ R21, R21, R70 ;  /* 0x0000004615157221 */ /* 0x000fe40000010000 */
[----:B------:R-:W-:Y:S02]  /*0a60*/  FFMA.FTZ R29, R74, R70, R29 ;  /* 0x000000464a1d7223 */ /* 0x000fe4000001001d */
[----:B------:R-:W-:-:S02]  /*0a70*/  FADD.FTZ R18, R18, R108 ;  /* 0x0000006c12127221 */ /* 0x000fc40000010000 */
[-C--:B------:R-:W-:Y:S02]  /*0a80*/  FFMA.FTZ R69, R83, R108.reuse, R69 ;  /* 0x0000006c53457223 */ /* 0x080fe40000010045 */
[----:B------:R-:W-:Y:S02]  /*0a90*/  FFMA.FTZ R10, R71, R108, R10 ;  /* 0x0000006c470a7223 */ /* 0x000fe4000001000a */
[----:B------:R-:W-:Y:S02]  /*0aa0*/  FMUL.FTZ R109, R92, R112 ;  /* 0x000000705c6d7220 */ /* 0x000fe40000410000 */
[----:B------:R-:W-:Y:S02]  /*0ab0*/  FMUL.FTZ R70, R94, R107 ;  /* 0x0000006b5e467220 */ /* 0x000fe40000410000 */
[----:B------:R-:W-:Y:S02]  /*0ac0*/  FADD.FTZ R108, RZ, R60 ;  /* 0x0000003cff6c7221 */ /* 0x000fe40000010000 */
[----:B------:R-:W-:-:S02]  /*0ad0*/  FFMA.FTZ R107, R61, R60, RZ ;  /* 0x0000003c3d6b7223 */ /* 0x000fc400000100ff */
[----:B------:R-:W-:Y:S02]  /*0ae0*/  FADD.FTZ R25, R25, R68 ;  /* 0x0000004419197221 */ /* 0x000fe40000010000 */
[----:B------:R-:W-:Y:S02]  /*0af0*/  FFMA.FTZ R33, R62, R68, R33 ;  /* 0x000000443e217223 */ /* 0x000fe40000010021 */
        /* <DEDUP_REMOVED lines=9> */
[----:B------:R-:W-:-:S02]  /*0b90*/  IMAD.MOV.U32 R58, RZ, RZ, R3 ;  /* 0x000000ffff3a7224 */ /* 0x000fc400078e0003 */
[----:B------:R-:W-:Y:S02]  /*0ba0*/  FADD.FTZ R109, R106, R73 ;  /* 0x000000496a6d7221 */ /* 0x000fe40000010000 */
[----:B------:R-:W-:Y:S01]  /*0bb0*/  FFMA.FTZ R111, R75, R73, R108 ;  /* 0x000000494b6f7223 */ /* 0x000fe2000001006c */
[--C-:B------:R-:W-:Y:S01]  /*0bc0*/  SHF.R.U32.HI R59, RZ, 0x8, R3.reuse ;  /* 0x00000008ff3b7819 */ /* 0x100fe20000011603 */
[----:B------:R-:W-:Y:S01]  /*0bd0*/  FADD.FTZ R17, R17, R110 ;  /* 0x0000006e11117221 */ /* 0x000fe20000010000 */
[----:B------:R-:W-:Y:S01]  /*0be0*/  SHF.R.U64 R57, R2, 0x18, R3 ;  /* 0x0000001802397819 */ /* 0x000fe20000001203 */
[----:B------:R-:W-:Y:S01]  /*0bf0*/  FFMA.FTZ R9, R74, R110, R9 ;  /* 0x0000006e4a097223 */ /* 0x000fe20000010009 */
[----:B------:R-:W-:Y:S01]  /*0c00*/  PRMT R107, R58, 0x7610, R107 ;  /* 0x000076103a6b7816 */ /* 0x000fe2000000006b */
[----:B------:R-:W-:Y:S02]  /*0c10*/  FADD.FTZ R58, R109, R72 ;  /* 0x000000486d3a7221 */ /* 0x000fe40000010000 */
[----:B------:R-:W-:Y:S01]  /*0c20*/  FFMA.FTZ R110, R74, R72, R111 ;  /* 0x000000484a6e7223 */ /* 0x000fe2000001006f */
[----:B------:R-:W-:-:S02]  /*0c30*/  SHF.R.U32.HI R105, RZ, 0x18, R3 ;  /* 0x00000018ff697819 */ /* 0x000fc40000011603 */
[--C-:B------:R-:W-:Y:S02]  /*0c40*/  SHF.R.U32.HI R104, RZ, 0x10, R3.reuse ;  /* 0x00000010ff687819 */ /* 0x100fe40000011603 */
[----:B------:R-:W-:Y:S02]  /*0c50*/  SHF.R.U64 R56, R2, 0x10, R3 ;  /* 0x0000001002387819 */ /* 0x000fe40000001203 */
[----:B------:R-:W-:Y:S01]  /*0c60*/  PRMT R106, R59, 0x7610, R106 ;  /* 0x000076103b6a7816 */ /* 0x000fe2000000006a */
[----:B------:R-:W-:Y:S01]  /*0c70*/  FFMA.FTZ R59, R71, R69, R110 ;  /* 0x00000045473b7223 */ /* 0x000fe2000001006e */
[----:B------:R-:W-:Y:S01]  /*0c80*/  PRMT R108, R57, 0x7610, R108 ;  /* 0x00007610396c7816 */ /* 0x000fe2000000006c */
[----:B------:R-:W-:Y:S01]  /*0c90*/  FADD.FTZ R57, R58, R69 ;  /* 0x000000453a397221 */ /* 0x000fe20000010000 */
[----:B------:R-:W-:Y:S01]  /*0ca0*/  SHF.R.U64 R3, R2, 0x8, R3 ;  /* 0x0000000802037819 */ /* 0x000fe20000001203 */
[----:B------:R-:W-:Y:S01]  /*0cb0*/  FADD.FTZ R26, R26, R116 ;  /* 0x000000741a1a7221 */ /* 0x000fe20000010000 */
[----:B------:R-:W-:Y:S01]  /*0cc0*/  PRMT R109, R56, 0x7610, R109 ;  /* 0x00007610386d7816 */ /* 0x000fe2000000006d */
[----:B------:R-:W-:Y:S01]  /*0cd0*/  FFMA.FTZ R34, R65, R116, R34 ;  /* 0x0000007441227223 */ /* 0x000fe20000010022 */
[----:B------:R-:W-:Y:S01]  /*0ce0*/  PRMT R110, R3, 0x7610, R110 ;  /* 0x00007610036e7816 */ /* 0x000fe2000000006e */
[----:B------:R-:W-:Y:S01]  /*0cf0*/  FADD.FTZ R20, R20, R115 ;  /* 0x0000007314147221 */ /* 0x000fe20000010000 */
[----:B------:R-:W-:Y:S01]  /*0d00*/  PRMT R111, R2, 0x7610, R111 ;  /* 0x00007610026f7816 */ /* 0x000fe2000000006f */
[----:B------:R-:W-:-:S02]  /*0d10*/  FFMA.FTZ R28, R75, R115, R28 ;  /* 0x000000734b1c7223 */ /* 0x000fc4000001001c */
[----:B------:R-:W-:Y:S02]  /*0d20*/  FADD.FTZ R22, R22, R114 ;  /* 0x0000007216167221 */ /* 0x000fe40000010000 */
[----:B------:R-:W-:Y:S02]  /*0d30*/  FFMA.FTZ R30, R71, R114, R30 ;  /* 0x00000072471e7223 */ /* 0x000fe4000001001e */
[----:B------:R-:W-:Y:S02]  /*0d40*/  FADD.FTZ R23, R23, R112 ;  /* 0x0000007017177221 */ /* 0x000fe40000010000 */
[C---:B------:R-:W-:Y:S02]  /*0d50*/  FFMA.FTZ R31, R70.reuse, R112, R31 ;  /* 0x00000070461f7223 */ /* 0x040fe4000001001f */
[----:B------:R-:W-:Y:S02]  /*0d60*/  FADD.FTZ R58, R57, R68 ;  /* 0x00000044393a7221 */ /* 0x000fe40000010000 */
[----:B------:R-:W-:-:S02]  /*0d70*/  FFMA.FTZ R59, R70, R68, R59 ;  /* 0x00000044463b7223 */ /* 0x000fc4000001003b */
.L_x_940:
[----:B0-----:R-:W-:Y:S05]  /*0d80*/  BSYNC B0 ;  /* 0x0000000000007941 */ /* 0x001fea0003800000 */
.L_x_939:
[----:B------:R-:W-:Y:S05]  /*0d90*/  BRA.DIV ~URZ, `(.L_x_941) ;  /* 0x000011e27f007947 */ /* 0x000fea000b800000 */
[----:B------:R0:W1:Y:S02]  /*0da0*/  SHFL.BFLY PT, R57, R58, 0x1, 0x1f ;  /* 0x0c201f003a397f89 */ /* 0x00006400000e0000 */
.L_x_948:
        /* <DEDUP_REMOVED lines=18> */
.L_x_949:
        /* <DEDUP_REMOVED lines=9> */
[----:B------:R-:W-:Y:S01]  /*0f60*/  ISETP.NE.AND.EX P1, PT, RZ, c[0x0][0x25c], PT, P1 ;  /* 0x00009700ff007a0c */ /* 0x000fe20003f25310 */
[----:B------:R-:W-:Y:S01]  /*0f70*/  HFMA2.MMA R120, -RZ, RZ, 0, 9.5367431640625e-07 ;  /* 0x00000010ff787435 */ /* 0x000fe200000001ff */
[----:B------:R-:W-:-:S02]  /*0f80*/  FSEL R114, R112, RZ, !P0 ;  /* 0x000000ff70727208 */ /* 0x000fc40004000000 */
[----:B------:R-:W-:-:S03]  /*0f90*/  ISETP.NE.U32.AND P0, PT, RZ, c[0x0][0x218], PT ;  /* 0x00008600ff007a0c */ /* 0x000fc60003f05070 */
[-CC-:B------:R-:W-:Y:S01]  /*0fa0*/  FFMA.FTZ R119, R74, R123.reuse, R114.reuse ;  /* 0x0000007b4a777223 */ /* 0x180fe20000010072 */
[----:B------:R-:W-:Y:S01]  /*0fb0*/  ISETP.NE.AND.EX P0, PT, RZ, c[0x0][0x21c], PT, P0 ;  /* 0x00008700ff007a0c */ /* 0x000fe20003f05300 */
[-CC-:B------:R-:W-:Y:S02]  /*0fc0*/  FFMA.FTZ R112, R71, R123.reuse, R114.reuse ;  /* 0x0000007b47707223 */ /* 0x180fe40000010072 */
[----:B------:R-:W-:Y:S02]  /*0fd0*/  FADD.FTZ R119, R72, -R119 ;  /* 0x8000007748777221 */ /* 0x000fe40000010000 */
[-CC-:B------:R-:W-:Y:S02]  /*0fe0*/  FFMA.FTZ R3, R61, R123.reuse, R114.reuse ;  /* 0x0000007b3d037223 */ /* 0x180fe40000010072 */
[-CC-:B------:R-:W-:Y:S02]  /*0ff0*/  FFMA.FTZ R2, R62, R123.reuse, R114.reuse ;  /* 0x0000007b3e027223 */ /* 0x180fe40000010072 */
[----:B------:R-:W-:-:S02]  /*1000*/  FFMA.FTZ R57, R65, R123, R114 ;  /* 0x0000007b41397223 */ /* 0x000fc40000010072 */
[-CC-:B------:R-:W-:Y:S02]  /*1010*/  FFMA.FTZ R56, R64, R123.reuse, R114.reuse ;  /* 0x0000007b40387223 */ /* 0x180fe40000010072 */
[-CC-:B------:R-:W-:Y:S02]  /*1020*/  FFMA.FTZ R58, R75, R123.reuse, R114.reuse ;  /* 0x0000007b4b3a7223 */ /* 0x180fe40000010072 */
[----:B------:R-:W-:Y:S02]  /*1030*/  FFMA.FTZ R123, R70, R123, R114 ;  /* 0x0000007b467b7223 */ /* 0x000fe40000010072 */
[----:B------:R-:W-:Y:S02]  /*1040*/  FADD.FTZ R121, R69, -R112 ;  /* 0x8000007045797221 */ /* 0x000fe40000010000 */
[----:B-----5:R-:W-:Y:S02]  /*1050*/  FMUL.FTZ R112, R94, R119 ;  /* 0x000000775e707220 */ /* 0x020fe40000410000 */
[----:B-1----:R-:W-:-:S02]  /*1060*/  FADD.FTZ R113, R67, -R56 ;  /* 0x8000003843717221 */ /* 0x002fc40000010000 */
        /* <DEDUP_REMOVED lines=51> */
[----:B------:R-:W-:-:S05]  /*13a0*/  F2FP.PACK_AB R58, R59, R58 ;  /* 0x0000003a3b3a723e */ /* 0x000fca00000000ff */
[----:B------:R-:W-:Y:S02]  /*13b0*/  @P0 LOP3.LUT P4, RZ, R98, 0xff, RZ, 0xc0, !PT ;  /* 0x000000ff62ff0812 */ /* 0x000fe4000788c0ff */
[----:B0-----:R-:W-:Y:S02]  /*13c0*/  FSEL R3, R117, RZ, P1 ;  /* 0x000000ff75037208 */ /* 0x001fe40000800000 */
[----:B------:R-:W-:Y:S02]  /*13d0*/  LOP3.LUT P1, RZ, R104, 0xff, RZ, 0xc0, !PT ;  /* 0x000000ff68ff7812 */ /* 0x000fe4000782c0ff */
[----:B------:R-:W-:Y:S02]  /*13e0*/  FSEL R2, R116, RZ, P3 ;  /* 0x000000ff74027208 */ /* 0x000fe40001800000 */
[----:B------:R-:W-:Y:S02]  /*13f0*/  LOP3.LUT P3, RZ, R105, 0xff, RZ, 0xc0, !PT ;  /* 0x000000ff69ff7812 */ /* 0x000fe4000786c0ff */
[----:B------:R-:W-:-:S02]  /*1400*/  FSEL R59, R113, RZ, P1 ;  /* 0x000000ff713b7208 */ /* 0x000fc40000800000 */
[----:B------:R-:W-:Y:S02]  /*1410*/  @P0 LOP3.LUT P1, RZ, R96, 0xff, RZ, 0xc0, !PT ;  /* 0x000000ff60ff0812 */ /* 0x000fe4000782c0ff */
[----:B------:R-:W-:Y:S02]  /*1420*/  F2FP.PACK_AB R57, R2, R57 ;  /* 0x000000390239723e */ /* 0x000fe400000000ff */
        /* <DEDUP_REMOVED lines=13> */
[----:B------:R-:W-:Y:S02]  /*1500*/  F2FP.PACK_AB R56, R3, R56 ;  /* 0x000000380338723e */ /* 0x000fe400000000ff */
[----:B------:R-:W-:Y:S01]  /*1510*/  F2FP.PACK_AB R59, R2, R59 ;  /* 0x0000003b023b723e */ /* 0x000fe200000000ff */
[----:B------:R-:W-:Y:S01]  /*1520*/  IMAD.WIDE.U32 R2, R93, R120, c[0x0][0x248] ;  /* 0x000092005d027625 */ /* 0x000fe200078e0078 */
[----:B------:R-:W-:-:S02]  /*1530*/  @P0 F2FP.PACK_AB R118, RZ, R118 ;  /* 0x00000076ff76023e */ /* 0x000fc400000000ff */
[----:B------:R-:W-:Y:S02]  /*1540*/  @P0 F2FP.PACK_AB R115, RZ, R115 ;  /* 0x00000073ff73023e */ /* 0x000fe400000000ff */
[----:B------:R-:W-:Y:S01]  /*1550*/  @P0 FSEL R112, R112, RZ, P3 ;  /* 0x000000ff70700208 */ /* 0x000fe20001800000 */
[----:B------:R0:W-:Y:S01]  /*1560*/  STG.E.128 [R2.64], R56 ;  /* 0x0000003802007986 */ /* 0x0001e2000c101d04 */
[----:B------:R-:W-:Y:S02]  /*1570*/  @P0 FSEL R114, R114, RZ, P5 ;  /* 0x000000ff72720208 */ /* 0x000fe40002800000 */
[----:B------:R-:W-:Y:S02]  /*1580*/  @P0 F2FP.PACK_AB R94, RZ, R94 ;  /* 0x0000005eff5e023e */ /* 0x000fe400000000ff */
[----:B------:R-:W-:Y:S02]  /*1590*/  @P0 F2FP.PACK_AB R113, RZ, R113 ;  /* 0x00000071ff71023e */ /* 0x000fe400000000ff */
[----:B------:R-:W-:-:S02]  /*15a0*/  @P0 F2FP.PACK_AB R117, RZ, R117 ;  /* 0x00000075ff75023e */ /* 0x000fc400000000ff */
[----:B------:R-:W-:Y:S02]  /*15b0*/  @P0 F2FP.PACK_AB R116, RZ, R116 ;  /* 0x00000074ff74023e */ /* 0x000fe400000000ff */
[----:B------:R-:W-:Y:S02]  /*15c0*/  @P0 F2FP.PACK_AB R112, RZ, R112 ;  /* 0x00000070ff70023e */ /* 0x000fe400000000ff */
[----:B------:R-:W-:Y:S02]  /*15d0*/  @P0 F2FP.PACK_AB R114, RZ, R114 ;  /* 0x00000072ff72023e */ /* 0x000fe400000000ff */
        /* <DEDUP_REMOVED lines=11> */
.L_x_944:
[----:B------:R-:W-:Y:S05]  /*1690*/  BSYNC B0 ;  /* 0x0000000000007941 */ /* 0x000fea0003800000 */
.L_x_943:
[----:B0-----:R-:W-:-:S05]  /*16a0*/  IMAD.MOV.U32 R3, RZ, RZ, c[0x0][0x160] ;  /* 0x00005800ff037624 */ /* 0x001fca00078e00ff */
[----:B------:R-:W-:-:S04]  /*16b0*/  LEA R76, R3, R76, 0x2 ;  /* 0x0000004c034c7211 */ /* 0x000fc800078e10ff */
[----:B------:R-:W-:-:S13]  /*16c0*/  ISETP.GE.AND P0, PT, R76, c[0x0][0x164], PT ;  /* 0x000059004c007a0c */ /* 0x000fda0003f06270 */
[----:B-12--5:R-:W-:Y:S01]  /*16d0*/  @P0 CALL.REL.NOINC `(.L_x_938) ;  /* 0x0000001000000944 */ /* 0x026fe20003c00000 */
[----:B------:R-:W-:Y:S05]  /*16e0*/  BRA `(.L_x_945) ;  /* 0xffffec7000007947 */ /* 0x000fea000383ffff */
.L_x_938:
        /* <DEDUP_REMOVED lines=105> */
[----:B------:R-:W-:Y:S02]  /*1d80*/  MOV R5, R23 ;  /* 0x0000001700057202 */ /* 0x000fe40000000f00 */
        /* <DEDUP_REMOVED lines=15> */
.L_x_947:
[----:B------:R-:W-:Y:S05]  /*1e80*/  BSYNC B0 ;  /* 0x0000000000007941 */ /* 0x000fea0003800000 */
.L_x_946:
        /* <DEDUP_REMOVED lines=15> */
.L_x_941:
[----:B------:R-:W-:Y:S01]  /*1f80*/  HFMA2.MMA R115, -RZ, RZ, 0, 5.9604644775390625e-08 ;  /* 0x00000001ff737435 */ /* 0x000fe200000001ff */
[----:B------:R-:W-:Y:S01]  /*1f90*/  MOV R56, R58 ;  /* 0x0000003a00387202 */ /* 0x000fe20000000f00 */
[----:B------:R-:W-:Y:S01]  /*1fa0*/  IMAD.MOV.U32 R114, RZ, RZ, 0x1f ;  /* 0x0000001fff727424 */ /* 0x000fe200078e00ff */
[----:B------:R-:W-:Y:S02]  /*1fb0*/  MOV R117, 0xffffffff ;  /* 0xffffffff00757802 */ /* 0x000fe40000000f00 */
[----:B------:R-:W-:-:S02]  /*1fc0*/  MOV R2, 0x1fe0 ;  /* 0x00001fe000027802 */ /* 0x000fc40000000f00 */
[----:B-----5:R-:W-:Y:S05]  /*1fd0*/  CALL.REL.NOINC `($__internal_76_$__cuda_sm70_shflsync_bfly_p) ;  /* 0x0000046000007944 */ /* 0x020fea0003c00000 */
[----:B-1----:R-:W-:Y:S01]  /*1fe0*/  MOV R57, R56 ;  /* 0x0000003800397202 */ /* 0x002fe20000000f00 */
[----:B0-----:R-:W-:Y:S05]  /*1ff0*/  BRA `(.L_x_948) ;  /* 0xffffedb000007947 */ /* 0x001fea000383ffff */
.L_x_942:
[----:B------:R-:W-:Y:S01]  /*2000*/  HFMA2.MMA R115, -RZ, RZ, 0, 5.9604644775390625e-08 ;  /* 0x00000001ff737435 */ /* 0x000fe200000001ff */
[----:B------:R-:W-:Y:S01]  /*2010*/  IMAD.MOV.U32 R56, RZ, RZ, R59 ;  /* 0x000000ffff387224 */ /* 0x000fe200078e003b */
[----:B------:R-:W-:Y:S01]  /*2020*/  MOV R114, 0x1f ;  /* 0x0000001f00727802 */ /* 0x000fe20000000f00 */
[----:B------:R-:W-:Y:S01]  /*2030*/  IMAD.MOV.U32 R117, RZ, RZ, -0x1 ;  /* 0xffffffffff757424 */ /* 0x000fe200078e00ff */
[----:B------:R-:W-:-:S02]  /*2040*/  MOV R2, 0x2060 ;  /* 0x0000206000027802 */ /* 0x000fc40000000f00 */
[----:B01---5:R-:W-:Y:S05]  /*2050*/  CALL.REL.NOINC `($__internal_76_$__cuda_sm70_shflsync_bfly_p) ;  /* 0x000003e000007944 */ /* 0x023fea0003c00000 */
[----:B------:R-:W-:Y:S01]  /*2060*/  FADD.FTZ R58, R57, R58 ;  /* 0x0000003a393a7221 */ /* 0x000fe20000010000 */
[----:B0-----:R-:W-:Y:S01]  /*2070*/  HFMA2.MMA R115, -RZ, RZ, 0, 1.1920928955078125e-07 ;  /* 0x00000002ff737435 */ /* 0x001fe200000001ff */
[----:B-1----:R-:W-:Y:S01]  /*2080*/  FADD.FTZ R59, R59, R56 ;  /* 0x000000383b3b7221 */ /* 0x002fe20000010000 */
[----:B------:R-:W-:Y:S01]  /*2090*/  MOV R114, 0x1f ;  /* 0x0000001f00727802 */ /* 0x000fe20000000f00 */
[----:B------:R-:W-:Y:S01]  /*20a0*/  IMAD.MOV.U32 R117, RZ, RZ, -0x1 ;  /* 0xffffffffff757424 */ /* 0x000fe200078e00ff */
[----:B------:R-:W-:-:S02]  /*20b0*/  MOV R56, R58 ;  /* 0x0000003a00387202 */ /* 0x000fc40000000f00 */
[----:B------:R-:W-:Y:S02]  /*20c0*/  MOV R2, 0x20e0 ;  /* 0x000020e000027802 */ /* 0x000fe40000000f00 */
[----:B------:R-:W-:Y:S05]  /*20d0*/  CALL.REL.NOINC `($__internal_76_$__cuda_sm70_shflsync_bfly_p) ;  /* 0x0000036000007944 */ /* 0x000fea0003c00000 */
[----:B0-----:R-:W-:Y:S01]  /*20e0*/  HFMA2.MMA R115, -RZ, RZ, 0, 1.1920928955078125e-07 ;  /* 0x00000002ff737435 */ /* 0x001fe200000001ff */
[----:B-1----:R-:W-:Y:S01]  /*20f0*/  MOV R57, R56 ;  /* 0x0000003800397202 */ /* 0x002fe20000000f00 */
[----:B------:R-:W-:Y:S01]  /*2100*/  IMAD.MOV.U32 R56, RZ, RZ, R59 ;  /* 0x000000ffff387224 */ /* 0x000fe200078e003b */
[----:B------:R-:W-:Y:S01]  /*2110*/  MOV R114, 0x1f ;  /* 0x0000001f00727802 */ /* 0x000fe20000000f00 */
[----:B------:R-:W-:Y:S01]  /*2120*/  IMAD.MOV.U32 R117, RZ, RZ, -0x1 ;  /* 0xffffffffff757424 */ /* 0x000fe200078e00ff */
[----:B------:R-:W-:Y:S02]  /*2130*/  MOV R2, 0x2150 ;  /* 0x0000215000027802 */ /* 0x000fe40000000f00 */
[----:B------:R-:W-:Y:S05]  /*2140*/  CALL.REL.NOINC `($__internal_76_$__cuda_sm70_shflsync_bfly_p) ;  /* 0x000002f000007944 */ /* 0x000fea0003c00000 */
[----:B------:R-:W-:Y:S01]  /*2150*/  FADD.FTZ R58, R57, R58 ;  /* 0x0000003a393a7221 */ /* 0x000fe20000010000 */
[----:B0-----:R-:W-:Y:S01]  /*2160*/  HFMA2.MMA R115, -RZ, RZ, 0, 2.384185791015625e-07 ;  /* 0x00000004ff737435 */ /* 0x001fe200000001ff */
[----:B-1----:R-:W-:Y:S01]  /*2170*/  FADD.FTZ R59, R59, R56 ;  /* 0x000000383b3b7221 */ /* 0x002fe20000010000 */
[----:B------:R-:W-:Y:S01]  /*2180*/  MOV R114, 0x1f ;  /* 0x0000001f00727802 */ /* 0x000fe20000000f00 */
[----:B------:R-:W-:Y:S01]  /*2190*/  IMAD.MOV.U32 R117, RZ, RZ, -0x1 ;  /* 0xffffffffff757424 */ /* 0x000fe200078e00ff */
[----:B------:R-:W-:-:S02]  /*21a0*/  MOV R56, R58 ;  /* 0x0000003a00387202 */ /* 0x000fc40000000f00 */
[----:B------:R-:W-:Y:S02]  /*21b0*/  MOV R2, 0x21d0 ;  /* 0x000021d000027802 */ /* 0x000fe40000000f00 */
[----:B------:R-:W-:Y:S05]  /*21c0*/  CALL.REL.NOINC `($__internal_76_$__cuda_sm70_shflsync_bfly_p) ;  /* 0x0000027000007944 */ /* 0x000fea0003c00000 */
[----:B0-----:R-:W-:Y:S01]  /*21d0*/  HFMA2.MMA R115, -RZ, RZ, 0, 2.384185791015625e-07 ;  /* 0x00000004ff737435 */ /* 0x001fe200000001ff */
[----:B-1----:R-:W-:Y:S01]  /*21e0*/  MOV R57, R56 ;  /* 0x0000003800397202 */ /* 0x002fe20000000f00 */
[----:B------:R-:W-:Y:S01]  /*21f0*/  IMAD.MOV.U32 R56, RZ, RZ, R59 ;  /* 0x000000ffff387224 */ /* 0x000fe200078e003b */
[----:B------:R-:W-:Y:S01]  /*2200*/  MOV R114, 0x1f ;  /* 0x0000001f00727802 */ /* 0x000fe20000000f00 */
[----:B------:R-:W-:Y:S01]  /*2210*/  IMAD.MOV.U32 R117, RZ, RZ, -0x1 ;  /* 0xffffffffff757424 */ /* 0x000fe200078e00ff */
[----:B------:R-:W-:Y:S02]  /*2220*/  MOV R2, 0x2240 ;  /* 0x0000224000027802 */ /* 0x000fe40000000f00 */
[----:B------:R-:W-:Y:S05]  /*2230*/  CALL.REL.NOINC `($__internal_76_$__cuda_sm70_shflsync_bfly_p) ;  /* 0x0000020000007944 */ /* 0x000fea0003c00000 */
[----:B------:R-:W-:Y:S01]  /*2240*/  FADD.FTZ R58, R57, R58 ;  /* 0x0000003a393a7221 */ /* 0x000fe20000010000 */
[----:B0-----:R-:W-:Y:S01]  /*2250*/  HFMA2.MMA R115, -RZ, RZ, 0, 4.76837158203125e-07 ;  /* 0x00000008ff737435 */ /* 0x001fe200000001ff */
[----:B-1----:R-:W-:Y:S01]  /*2260*/  FADD.FTZ R113, R59, R56 ;  /* 0x000000383b717221 */ /* 0x002fe20000010000 */
[----:B------:R-:W-:Y:S01]  /*2270*/  MOV R114, 0x1f ;  /* 0x0000001f00727802 */ /* 0x000fe20000000f00 */
[----:B------:R-:W-:Y:S01]  /*2280*/  IMAD.MOV.U32 R117, RZ, RZ, -0x1 ;  /* 0xffffffffff757424 */ /* 0x000fe200078e00ff */
[----:B------:R-:W-:-:S02]  /*2290*/  MOV R56, R58 ;  /* 0x0000003a00387202 */ /* 0x000fc40000000f00 */
[----:B------:R-:W-:Y:S02]  /*22a0*/  MOV R2, 0x22c0 ;  /* 0x000022c000027802 */ /* 0x000fe40000000f00 */
[----:B------:R-:W-:Y:S05]  /*22b0*/  CALL.REL.NOINC `($__internal_76_$__cuda_sm70_shflsync_bfly_p) ;  /* 0x0000018000007944 */ /* 0x000fea0003c00000 */
[----:B0-----:R-:W-:Y:S01]  /*22c0*/  HFMA2.MMA R115, -RZ, RZ, 0, 4.76837158203125e-07 ;  /* 0x00000008ff737435 */ /* 0x001fe200000001ff */
[----:B-1----:R-:W-:Y:S01]  /*22d0*/  MOV R57, R56 ;  /* 0x0000003800397202 */ /* 0x002fe20000000f00 */
[----:B------:R-:W-:Y:S01]  /*22e0*/  IMAD.MOV.U32 R56, RZ, RZ, R113 ;  /* 0x000000ffff387224 */ /* 0x000fe200078e0071 */
[----:B------:R-:W-:Y:S01]  /*22f0*/  MOV R114, 0x1f ;  /* 0x0000001f00727802 */ /* 0x000fe20000000f00 */
[----:B------:R-:W-:Y:S01]  /*2300*/  IMAD.MOV.U32 R117, RZ, RZ, -0x1 ;  /* 0xffffffffff757424 */ /* 0x000fe200078e00ff */
[----:B------:R-:W-:Y:S02]  /*2310*/  MOV R2, 0x2330 ;  /* 0x0000233000027802 */ /* 0x000fe40000000f00 */
[----:B------:R-:W-:Y:S05]  /*2320*/  CALL.REL.NOINC `($__internal_76_$__cuda_sm70_shflsync_bfly_p) ;  /* 0x0000011000007944 */ /* 0x000fea0003c00000 */
[----:B------:R-:W-:Y:S01]  /*2330*/  FADD.FTZ R59, R57, R58 ;  /* 0x0000003a393b7221 */ /* 0x000fe20000010000 */
[----:B0-----:R-:W-:Y:S01]  /*2340*/  HFMA2.MMA R115, -RZ, RZ, 0, 9.5367431640625e-07 ;  /* 0x00000010ff737435 */ /* 0x001fe200000001ff */
[----:B-1----:R-:W-:Y:S01]  /*2350*/  FADD.FTZ R113, R113, R56 ;  /* 0x0000003871717221 */ /* 0x002fe20000010000 */
[----:B------:R-:W-:Y:S01]  /*2360*/  MOV R114, 0x1f ;  /* 0x0000001f00727802 */ /* 0x000fe20000000f00 */
[----:B------:R-:W-:Y:S01]  /*2370*/  IMAD.MOV.U32 R56, RZ, RZ, R59 ;  /* 0x000000ffff387224 */ /* 0x000fe200078e003b */
[----:B------:R-:W-:-:S02]  /*2380*/  MOV R117, 0xffffffff ;  /* 0xffffffff00757802 */ /* 0x000fc40000000f00 */
[----:B------:R-:W-:Y:S02]  /*2390*/  MOV R2, 0x23b0 ;  /* 0x000023b000027802 */ /* 0x000fe40000000f00 */
[----:B------:R-:W-:Y:S05]  /*23a0*/  CALL.REL.NOINC `($__internal_76_$__cuda_sm70_shflsync_bfly_p) ;  /* 0x0000009000007944 */ /* 0x000fea0003c00000 */
[----:B0-----:R-:W-:Y:S01]  /*23b0*/  HFMA2.MMA R115, -RZ, RZ, 0, 9.5367431640625e-07 ;  /* 0x00000010ff737435 */ /* 0x001fe200000001ff */
[----:B-1----:R-:W-:Y:S01]  /*23c0*/  MOV R112, R56 ;  /* 0x0000003800707202 */ /* 0x002fe20000000f00 */
[----:B------:R-:W-:Y:S01]  /*23d0*/  IMAD.MOV.U32 R114, RZ, RZ, 0x1f ;  /* 0x0000001fff727424 */ /* 0x000fe200078e00ff */
[----:B------:R-:W-:Y:S02]  /*23e0*/  MOV R56, R113 ;  /* 0x0000007100387202 */ /* 0x000fe40000000f00 */
[----:B------:R-:W-:Y:S02]  /*23f0*/  MOV R117, 0xffffffff ;  /* 0xffffffff00757802 */ /* 0x000fe40000000f00 */
[----:B------:R-:W-:Y:S02]  /*2400*/  MOV R2, 0x2420 ;  /* 0x0000242000027802 */ /* 0x000fe40000000f00 */
[----:B------:R-:W-:Y:S05]  /*2410*/  CALL.REL.NOINC `($__internal_76_$__cuda_sm70_shflsync_bfly_p) ;  /* 0x0000002000007944 */ /* 0x000fea0003c00000 */
[----:B-1----:R-:W-:Y:S01]  /*2420*/  MOV R2, R56 ;  /* 0x0000003800027202 */ /* 0x002fe20000000f00 */
[----:B0-----:R-:W-:Y:S05]  /*2430*/  BRA `(.L_x_949) ;  /* 0xffffea9000007947 */ /* 0x001fea000383ffff */
        .weak           $__internal_76_$__cuda_sm70_shflsync_bfly_p
        .type           $__internal_76_$__cuda_sm70_shflsync_bfly_p,@function
        .size           $__internal_76_$__cuda_sm70_shflsync_bfly_p,(.L_x_1611 - $__internal_76_$__cuda_sm70_shflsync_bfly_p)
$__internal_76_$__cuda_sm70_shflsync_bfly_p:
[----:B------:R-:W-:Y:S01]  /*2440*/  HFMA2.MMA R3, -RZ, RZ, 0, 0 ;  /* 0x00000000ff037435 */ /* 0x000fe200000001ff */
[----:B------:R-:W-:Y:S04]  /*2450*/  WARPSYNC R117 ;  /* 0x0000007500007348 */ /* 0x000fe80003800000 */
[----:B------:R0:W1:Y:S01]  /*2460*/  SHFL.BFLY PT, R56, R56, R115, R114 ;  /* 0x0c00007338387389 */ /* 0x00006200000e0072 */
[----:B------:R-:W-:Y:S05]  /*2470*/  RET.REL.NODEC R2 `(_ZN10layer_norm31ln_parallel_residual_bwd_kernelINS_13Kernel_traitsI6__halfS2_fS2_fjLj256ELj1ELj4ELj1ELj16ENS_18Kernel_traits_baseILj256ES2_S2_fS2_fjLj128EEEEELb1ELb0ELb0EEEvNS_9BwdParamsE) ;  /* 0xffffdb8002007950 */ /* 0x000fea0003c3ffff */
.L_x_950:
        /* <DEDUP_REMOVED lines=16> */
.L_x_1611:


//--------------------- .text._ZN10layer_norm31ln_parallel_residual_bwd_kernelINS_13Kernel_traitsI6__halfS2_fS2_fjLj256ELj1ELj4ELj1ELj16ENS_18Kernel_traits_baseILj256ES2_S2_fS2_fjLj128EEEEELb1ELb0ELb1EEEvNS_9BwdParamsE --------------------------
	.section	.text._ZN10layer_norm31ln_parallel_residual_bwd_kernelINS_13Kernel_traitsI6__halfS2_fS2_fjLj256ELj1ELj4ELj1ELj16ENS_18Kernel_traits_baseILj256ES2_S2_fS2_fjLj128EEEEELb1ELb0ELb1EEEvNS_9BwdParamsE,"ax",@progbits
	.sectioninfo	@"SHI_REGISTERS=119"
	.align	128
        .global         _ZN10layer_norm31ln_parallel_residual_bwd_kernelINS_13Kernel_traitsI6__halfS2_fS2_fjLj256ELj1ELj4ELj1ELj16ENS_18Kernel_traits_baseILj256ES2_S2_fS2_fjLj128EEEEELb1ELb0ELb1EEEvNS_9BwdParamsE
        .type           _ZN10layer_norm31ln_parallel_residual_bwd_kernelINS_13Kernel_traitsI6__halfS2_fS2_fjLj256ELj1ELj4ELj1ELj16ENS_18Kernel_traits_baseILj256ES2_S2_fS2_fjLj128EEEEELb1ELb0ELb1EEEvNS_9BwdParamsE,@function
        .size           _ZN10layer_norm31ln_parallel_residual_bwd_kernelINS_13Kernel_traitsI6__halfS2_fS2_fjLj256ELj1ELj4ELj1ELj16ENS_18Kernel_traits_baseILj256ES2_S2_fS2_fjLj128EEEEELb1ELb0ELb1EEEvNS_9BwdParamsE,(.L_x_1612 - _ZN10layer_norm31ln_parallel_residual_bwd_kernelINS_13Kernel_traitsI6__halfS2_fS2_fjLj256ELj1ELj4ELj1ELj16ENS_18Kernel_traits_baseILj256ES2_S2_fS2_fjLj128EEEEELb1ELb0ELb1EEEvNS_9BwdParamsE)
        .other          _ZN10layer_norm31ln_parallel_residual_bwd_kernelINS_13Kernel_traitsI6__halfS2_fS2_fjLj256ELj1ELj4ELj1ELj16ENS_18Kernel_traits_baseILj256ES2_S2_fS2_fjLj128EEEEELb1ELb0ELb1EEEvNS_9BwdParamsE,@"STO_CUDA_ENTRY STV_DEFAULT"
_ZN10layer_norm31ln_parallel_residual_bwd_kernelINS_13Kernel_traitsI6__halfS2_fS2_fjLj256ELj1ELj4ELj1ELj16ENS_18Kernel_traits_baseILj256ES2_S2_fS2_fjLj128EEEEELb1ELb0ELb1EEEvNS_9BwdParamsE:
.text._ZN10layer_norm31ln_parallel_residual_bwd_kernelINS_13Kernel_traitsI6__halfS2_fS2_fjLj256ELj1ELj4ELj1ELj16ENS_18Kernel_traits_baseILj256ES2_S2_fS2_fjLj128EEEEELb1ELb0ELb1EEEvNS_9BwdParamsE:
        /* <DEDUP_REMOVED lines=25> */
.L_x_951:
        /* <DEDUP_REMOVED lines=42> */
.L_x_956:
[C---:B------:R-:W-:Y:S01]  /*0430*/  IMAD R44, R69.reuse, c[0x0][0x168], RZ ;  /* 0x00005a00452c7a24 */ /* 0x040fe200078e02ff */
        /* <DEDUP_REMOVED lines=15> */
[----:B------:R-:W3:Y:S04]  /*0530*/  LDG.E.128 R52, [R52.64] ;  /* 0x0000000434347981 */ /* 0x000ee8000c1e1d00 */
[----:B------:R0:W3:Y:S01]  /*0540*/  LDG.E R103, [R80.64] ;  /* 0x0000000450677981 */ /* 0x0000e2000c1e1900 */
[----:B------:R-:W-:-:S03]  /*0550*/  ISETP.NE.U32.AND P0, PT, RZ, c[0x0][0x250], PT ;  /* 0x00009400ff007a0c */ /* 0x000fc60003f05070 */
[----:B------:R1:W3:Y:S01]  /*0560*/  LDG.E.128 R56, [R82.64+0x10] ;  /* 0x0000100452387981 */ /* 0x0002e2000c1e1d00 */
[----:B------:R-:W-:Y:S02]  /*0570*/  ISETP.NE.AND.EX P0, PT, RZ, c[0x0][0x254], PT, P0 ;  /* 0x00009500ff007a0c */ /* 0x000fe40003f05300 */
[----:B------:R-:W-:Y:S02]  /*0580*/  SHF.L.U32 R105, R102, 0x3, RZ ;  /* 0x0000000366697819 */ /* 0x000fe400000006ff */
[----:B------:R-:W-:-:S09]  /*0590*/  SHF.R.U32.HI R106, RZ, 0x1d, R102 ;  /* 0x0000001dff6a7819 */ /* 0x000fd20000011666 */
[----:B0-----:R-:W-:-:S04]  /*05a0*/  @P0 IADD3 R78, P1, R105, c[0x0][0x198], RZ ;  /* 0x00006600694e0a10 */ /* 0x001fc80007f3e0ff */
[----:B------:R-:W-:-:S06]  /*05b0*/  @P0 IADD3.X R79, R106, c[0x0][0x19c], RZ, P1, !PT ;  /* 0x000067006a4f0a10 */ /* 0x000fcc0000ffe4ff */
[----:B------:R-:W3:Y:S01]  /*05c0*/  @P0 LDG.E.64 R78, [R78.64] ;  /* 0x000000044e4e0981 */ /* 0x000ee2000c1e1b00 */
        /* <DEDUP_REMOVED lines=11> */
[--C-:B----4-:R-:W-:Y:S02]  /*0680*/  FADD.FTZ R110, R44, -R104.reuse ;  /* 0x800000682c6e7221 */ /* 0x110fe40000010000 */
[--C-:B------:R-:W-:Y:S01]  /*0690*/  FADD.FTZ R106, R47, -R104.reuse ;  /* 0x800000682f6a7221 */ /* 0x100fe20000010000 */
[----:B---3--:R-:W-:Y:S01]  /*06a0*/  HADD2.F32 R109, -RZ, R52.H0_H0 ;  /* 0x20000034ff6d7230 */ /* 0x008fe20000004100 */
[--C-:B------:R-:W-:Y:S01]  /*06b0*/  FADD.FTZ R114, R46, -R104.reuse ;  /* 0x800000682e727221 */ /* 0x100fe20000010000 */
[----:B------:R-:W-:Y:S02]  /*06c0*/  HADD2.F32 R47, -RZ, R48.H0_H0 ;  /* 0x20000030ff2f7230 */ /* 0x000fe40000004100 */
[----:B------:R-:W-:Y:S01]  /*06d0*/  HADD2.F32 R113, -RZ, R52.H1_H1 ;  /* 0x30000034ff717230 */ /* 0x000fe20000004100 */
[----:B------:R-:W-:Y:S01]  /*06e0*/  FMUL.FTZ R46, R103, R110 ;  /* 0x0000006e672e7220 */ /* 0x000fe20000410000 */
[--C-:B------:R-:W-:Y:S01]  /*06f0*/  HADD2.F32 R115, -RZ, R53.reuse.H0_H0 ;  /* 0x20000035ff737230 */ /* 0x100fe20000004100 */
[----:B------:R-:W-:Y:S01]  /*0700*/  FMUL.FTZ R52, R84, R109 ;  /* 0x0000006d54347220 */ /* 0x000fe20000410000 */
[----:B------:R-:W-:Y:S01]  /*0710*/  HADD2.F32 R116, -RZ, R53.H1_H1 ;  /* 0x30000035ff747230 */ /* 0x000fe20000004100 */
[----:B------:R-:W-:Y:S01]  /*0720*/  FADD.FTZ R112, R45, -R104 ;  /* 0x800000682d707221 */ /* 0x000fe20000010000 */
[----:B------:R-:W-:Y:S01]  /*0730*/  HADD2.F32 R111, -RZ, R48.H1_H1 ;  /* 0x30000030ff6f7230 */ /* 0x000fe20000004100 */
[----:B------:R-:W-:Y:S01]  /*0740*/  FADD.FTZ R68, R47, R68 ;  /* 0x000000442f447221 */ /* 0x000fe20000010000 */
[--C-:B0-----:R-:W-:Y:S01]  /*0750*/  HADD2.F32 R81, -RZ, R54.reuse.H0_H0 ;  /* 0x20000036ff517230 */ /* 0x101fe20000004100 */
[----:B------:R-:W-:Y:S01]  /*0760*/  FFMA.FTZ R93, R46, R47, R93 ;  /* 0x0000002f2e5d7223 */ /* 0x000fe2000001005d */
[----:B------:R-:W-:Y:S01]  /*0770*/  HADD2.F32 R108, -RZ, R54.H1_H1 ;  /* 0x30000036ff6c7230 */ /* 0x000fe20000004100 */
[----:B------:R-:W-:Y:S01]  /*0780*/  FMUL.FTZ R54, R85, R113 ;  /* 0x0000007155367220 */ /* 0x000fe20000410000 */
[--C-:B------:R-:W-:Y:S01]  /*0790*/  HADD2.F32 R45, -RZ, R51.reuse.H0_H0 ;  /* 0x20000033ff2d7230 */ /* 0x100fe20000004100 */
[----:B------:R-:W-:Y:S01]  /*07a0*/  FFMA.FTZ R47, R70, R47, R52 ;  /* 0x0000002f462f7223 */ /* 0x000fe20000010034 */
[----:B------:R-:W-:Y:S01]  /*07b0*/  HADD2.F32 R44, -RZ, R51.H1_H1 ;  /* 0x30000033ff2c7230 */ /* 0x000fe20000004100 */
[----:B------:R-:W-:Y:S01]  /*07c0*/  FMUL.FTZ R52, R103, R114 ;  /* 0x0000007267347220 */ /* 0x000fe20000410000 */
[----:B------:R-:W-:-:S02]  /*07d0*/  HADD2.F32 R105, -RZ, R49.H0_H0 ;  /* 0x20000031ff697230 */ /* 0x000fc40000004100 */
[--C-:B------:R-:W-:Y:S02]  /*07e0*/  HADD2.F32 R51, -RZ, R55.reuse.H0_H0 ;  /* 0x20000037ff337230 */ /* 0x100fe40000004100 */
[----:B------:R-:W-:Y:S01]  /*07f0*/  HADD2.F32 R80, -RZ, R55.H1_H1 ;  /* 0x30000037ff507230 */ /* 0x000fe20000004100 */
[----:B------:R-:W-:Y:S01]  /*0800*/  FMUL.FTZ R55, R86, R115 ;  /* 0x0000007356377220 */ /* 0x000fe20000410000 */
[----:B------:R-:W-:Y:S01]  /*0810*/  HADD2.F32 R107, -RZ, R49.H1_H1 ;  /* 0x30000031ff6b7230 */ /* 0x000fe20000004100 */
[----:B------:R-:W-:Y:S02]  /*0820*/  FMUL.FTZ R110, R87, R116 ;  /* 0x00000074576e7220 */ /* 0x000fe40000410000 */
[----:B------:R-:W-:Y:S02]  /*0830*/  FFMA.FTZ R53, R71, R111, R54 ;  /* 0x0000006f47357223 */ /* 0x000fe40000010036 */
[----:B------:R-:W-:Y:S02]  /*0840*/  FMUL.FTZ R54, R103, R106 ;  /* 0x0000006a67367220 */ /* 0x000fe40000410000 */
[----:B------:R-:W-:-:S02]  /*0850*/  FADD.FTZ R56, R56, -R104 ;  /* 0x8000006838387221 */ /* 0x000fc40000010000 */
[----:B------:R-:W-:Y:S02]  /*0860*/  FADD.FTZ R60, R105, R60 ;  /* 0x0000003c693c7221 */ /* 0x000fe40000010000 */
[-C--:B------:R-:W-:Y:S02]  /*0870*/  FFMA.FTZ R61, R52, R105.reuse, R61 ;  /* 0x00000069343d7223 */ /* 0x080fe4000001003d */
[----:B------:R-:W-:Y:S02]  /*0880*/  FFMA.FTZ R55, R72, R105, R55 ;  /* 0x0000006948377223 */ /* 0x000fe40000010037 */
[----:B------:R-:W-:Y:S01]  /*0890*/  FADD.FTZ R106, R57, -R104 ;  /* 0x80000068396a7221 */ /* 0x000fe20000010000 */
[--C-:B------:R-:W-:Y:S01]  /*08a0*/  HADD2.F32 R49, -RZ, R50.reuse.H0_H0 ;  /* 0x20000032ff317230 */ /* 0x100fe20000004100 */
[----:B------:R-:W-:Y:S01]  /*08b0*/  FFMA.FTZ R105, R73, R107, R110 ;  /* 0x0000006b49697223 */ /* 0x000fe2000001006e */
[----:B------:R-:W-:Y:S01]  /*08c0*/  HADD2.F32 R50, -RZ, R50.H1_H1 ;  /* 0x30000032ff327230 */ /* 0x000fe20000004100 */
[----:B------:R-:W-:-:S02]  /*08d0*/  FADD.FTZ R110, R58, -R104 ;  /* 0x800000683a6e7221 */ /* 0x000fc40000010000 */
[----:B------:R-:W-:Y:S02]  /*08e0*/  FADD.FTZ R104, R59, -R104 ;  /* 0x800000683b687221 */ /* 0x000fe40000010000 */
[----:B------:R-:W-:Y:S02]  /*08f0*/  FMUL.FTZ R57, R88, R81 ;  /* 0x0000005158397220 */ /* 0x000fe40000410000 */
[----:B------:R-:W-:Y:S02]  /*0900*/  FMUL.FTZ R56, R103, R56 ;  /* 0x0000003867387220 */ /* 0x000fe40000410000 */
[----:B------:R-:W-:Y:S02]  /*0910*/  FMUL.FTZ R59, R89, R108 ;  /* 0x0000006c593b7220 */ /* 0x000fe40000410000 */
[----:B------:R-:W-:Y:S02]  /*0920*/  FMUL.FTZ R58, R103, R106 ;  /* 0x0000006a673a7220 */ /* 0x000fe40000410000 */
[----:B------:R-:W-:-:S02]  /*0930*/  FADD.FTZ R12, R49, R12 ;  /* 0x0000000c310c7221 */ /* 0x000fc40000010000 */
[-C--:B------:R-:W-:Y:S02]  /*0940*/  FFMA.FTZ R57, R74, R49.reuse, R57 ;  /* 0x000000314a397223 */ /* 0x080fe40000010039 */
[----:B------:R-:W-:Y:S02]  /*0950*/  FFMA.FTZ R16, R56, R49, R16 ;  /* 0x0000003138107223 */ /* 0x000fe40000010010 */
[----:B------:R-:W-:Y:S02]  /*0960*/  FADD.FTZ R13, R50, R13 ;  /* 0x0000000d320d7221 */ /* 0x000fe40000010000 */
[-C--:B------:R-:W-:Y:S02]  /*0970*/  FFMA.FTZ R49, R75, R50.reuse, R59 ;  /* 0x000000324b317223 */ /* 0x080fe4000001003b */
[----:B------:R-:W-:Y:S02]  /*0980*/  FFMA.FTZ R17, R58, R50, R17 ;  /* 0x000000323a117223 */ /* 0x000fe40000010011 */
[----:B------:R-:W-:-:S02]  /*0990*/  FADD.FTZ R4, R81, R4 ;  /* 0x0000000451047221 */ /* 0x000fc40000010000 */
[----:B------:R-:W-:Y:S02]  /*09a0*/  FFMA.FTZ R8, R56, R81, R8 ;  /* 0x0000005138087223 */ /* 0x000fe40000010008 */
        /* <DEDUP_REMOVED lines=10> */
[----:B------:R-:W-:-:S02]  /*0a50*/  FMUL.FTZ R48, R103, R112 ;  /* 0x0000007067307220 */ /* 0x000fc40000410000 */
        /* <DEDUP_REMOVED lines=10> */
[----:B------:R-:W-:Y:S01]  /*0b00*/  @P0 SHF.R.U64 R51, R78, 0x8, R79 ;  /* 0x000000084e330819 */ /* 0x000fe2000000124f */
[----:B------:R-:W-:Y:S01]  /*0b10*/  FADD.FTZ R3, R80, R3 ;  /* 0x0000000350037221 */ /* 0x000fe20000010000 */
[C---:B------:R-:W-:Y:S01]  /*0b20*/  @P0 PRMT R96, R78.reuse, 0x7610, R96 ;  /* 0x000076104e600816 */ /* 0x040fe20000000060 */
[----:B------:R-:W-:Y:S01]  /*0b30*/  FFMA.FTZ R7, R81, R80, R7 ;  /* 0x0000005051077223 */ /* 0x000fe20000010007 */
[----:B------:R-:W-:Y:S01]  /*0b40*/  @P0 SHF.R.U64 R80, R78, 0x10, R79 ;  /* 0x000000104e500819 */ /* 0x000fe2000000124f */
[----:B------:R-:W-:Y:S01]  /*0b50*/  FADD.FTZ R44, R44, R57 ;  /* 0x000000392c2c7221 */ /* 0x000fe20000010000 */
[----:B------:R-:W-:Y:S01]  /*0b60*/  @P0 SHF.R.U64 R78, R78, 0x18, R79 ;  /* 0x000000184e4e0819 */ /* 0x000fe2000000124f */
[----:B------:R-:W-:Y:S01]  /*0b70*/  FFMA.FTZ R45, R56, R57, R45 ;  /* 0x00000039382d7223 */ /* 0x000fe2000001002d */
[----:B------:R-:W-:Y:S01]  /*0b80*/  @P0 PRMT R94, R51, 0x7610, R94 ;  /* 0x00007610335e0816 */ /* 0x000fe2000000005e */
[----:B------:R-:W-:Y:S01]  /*0b90*/  FADD.FTZ R44, R44, R49 ;  /* 0x000000312c2c7221 */ /* 0x000fe20000010000 */
[----:B------:R-:W-:Y:S01]  /*0ba0*/  @P0 SHF.R.U32.HI R51, RZ, 0x8, R79 ;  /* 0x00000008ff330819 */ /* 0x000fe2000001164f */
[----:B------:R-:W-:Y:S01]  /*0bb0*/  FFMA.FTZ R45, R58, R49, R45 ;  /* 0x000000313a2d7223 */ /* 0x000fe2000001002d */
[----:B------:R-:W-:-:S02]  /*0bc0*/  @P0 PRMT R97, R78, 0x7610, R97 ;  /* 0x000076104e610816 */ /* 0x000fc40000000061 */
[----:B------:R-:W-:Y:S02]  /*0bd0*/  @P0 PRMT R99, R79, 0x7610, R99 ;  /* 0x000076104f630816 */ /* 0x000fe40000000063 */
[----:B------:R-:W-:Y:S01]  /*0be0*/  @P0 SHF.R.U32.HI R78, RZ, 0x10, R79 ;  /* 0x00000010ff4e0819 */ /* 0x000fe2000001164f */
[----:B------:R-:W-:Y:S01]  /*0bf0*/  FFMA.FTZ R45, R50, R59, R45 ;  /* 0x0000003b322d7223 */ /* 0x000fe2000001002d */
[----:B------:R-:W-:Y:S01]  /*0c00*/  @P0 PRMT R98, R51, 0x7610, R98 ;  /* 0x0000761033620816 */ /* 0x000fe20000000062 */
[----:B------:R-:W-:Y:S01]  /*0c10*/  FADD.FTZ R51, R44, R59 ;  /* 0x0000003b2c337221 */ /* 0x000fe20000010000 */
[----:B------:R-:W-:Y:S01]  /*0c20*/  @P0 SHF.R.U32.HI R79, RZ, 0x18, R79 ;  /* 0x00000018ff4f0819 */ /* 0x000fe2000001164f */
[----:B------:R-:W-:Y:S01]  /*0c30*/  FADD.FTZ R64, R111, R64 ;  /* 0x000000406f407221 */ /* 0x000fe20000010000 */
[----:B------:R-:W-:Y:S01]  /*0c40*/  @P0 PRMT R95, R80, 0x7610, R95 ;  /* 0x00007610505f0816 */ /* 0x000fe2000000005f */
[----:B------:R-:W-:Y:S01]  /*0c50*/  FFMA.FTZ R65, R48, R111, R65 ;  /* 0x0000006f30417223 */ /* 0x000fe20000010041 */
[----:B------:R-:W-:Y:S01]  /*0c60*/  @P0 PRMT R101, R79, 0x7610, R101 ;  /* 0x000076104f650816 */ /* 0x000fe20000000065 */
[----:B------:R-:W-:Y:S01]  /*0c70*/  FADD.FTZ R21, R107, R21 ;  /* 0x000000156b157221 */ /* 0x000fe20000010000 */
[----:B------:R-:W-:Y:S01]  /*0c80*/  @P0 PRMT R100, R78, 0x7610, R100 ;  /* 0x000076104e640816 */ /* 0x000fe20000000064 */
        /* <DEDUP_REMOVED lines=15> */
.L_x_957:
        /* <DEDUP_REMOVED lines=18> */
.L_x_958:
        /* <DEDUP_REMOVED lines=18> */
[-C--:B------:R-:W-:Y:S01]  /*0fc0*/  FFMA.FTZ R54, R54, R51.reuse, R106 ;  /* 0x0000003336367223 */ /* 0x080fe2000001006a */
[----:B------:R-:W-:Y:S01]  /*0fd0*/  SHF.R.U32.HI R80, RZ, 0x1c, R102 ;  /* 0x0000001cff507819 */ /* 0x000fe20000011666 */
        /* <DEDUP_REMOVED lines=50> */
[----:B------:R-:W-:Y:S02]  /*1300*/  F2FP.PACK_AB R47, R46, R47 ;  /* 0x0000002f2e2f723e */ /* 0x000fe400000000ff */
[----:B------:R-:W-:Y:S02]  /*1310*/  FSEL R45, R55, RZ, P4 ;  /* 0x000000ff372d7208 */ /* 0x000fe40002000000 */
[----:B------:R-:W-:Y:S02]  /*1320*/  FSEL R46, R57, RZ, P3 ;  /* 0x000000ff392e7208 */ /* 0x000fe40001800000 */
[----:B------:R-:W-:Y:S02]  /*1330*/  SEL R36, R49, R36, P1 ;  /* 0x0000002431247207 */ /* 0x000fe40000800000 */
[----:B------:R-:W-:Y:S02]  /*1340*/  LOP3.LUT P4, RZ, R83, 0xff00, RZ, 0xc0, !PT ;  /* 0x0000ff0053ff7812 */ /* 0x000fe4000788c0ff */
[----:B------:R-:W-:-:S02]  /*1350*/  @P2 LEA R48, P3, R102, c[0x0][0x258], 0x5 ;  /* 0x0000960066302a11 */ /* 0x000fc400078628ff */
[----:B------:R-:W-:Y:S02]  /*1360*/  LOP3.LUT P1, RZ, R82, 0xff000000, RZ, 0xc0, !PT ;  /* 0xff00000052ff7812 */ /* 0x000fe4000782c0ff */
[----:B------:R-:W-:Y:S02]  /*1370*/  FSEL R59, R58, RZ, P4 ;  /* 0x000000ff3a3b7208 */ /* 0x000fe40002000000 */
[----:B------:R-:W-:Y:S02]  /*1380*/  FSEL R51, R53, RZ, P5 ;  /* 0x000000ff35337208 */ /* 0x000fe40002800000 */
[----:B------:R-:W-:Y:S02]  /*1390*/  @P2 LEA.HI.X R49, R102, c[0x0][0x25c], RZ, 0x5, P3 ;  /* 0x0000970066312a11 */ /* 0x000fe400018f2cff */
[----:B------:R-:W-:Y:S02]  /*13a0*/  IADD3 R50, P4, R79, c[0x0][0x248], RZ ;  /* 0x000092004f327a10 */ /* 0x000fe40007f9e0ff */
[----:B------:R-:W-:Y:S01]  /*13b0*/  FSEL R54, R56, RZ, P1 ;  /* 0x000000ff38367208 */ /* 0x000fe20000800000 */
[----:B------:R-:W-:Y:S01]  /*13c0*/  @P2 STG.E.128 [R48.64], R32 ;  /* 0x0000002030002986 */ /* 0x000fe2000c101d04 */
[----:B------:R-:W-:-:S02]  /*13d0*/  @P0 LOP3.LUT P1, RZ, R96, 0xff, RZ, 0xc0, !PT ;  /* 0x000000ff60ff0812 */ /* 0x000fc4000782c0ff */
[----:B------:R-:W-:Y:S01]  /*13e0*/  F2FP.PACK_AB R44, R51, R44 ;  /* 0x0000002c332c723e */ /* 0x000fe200000000ff */
[----:B------:R-:W-:Y:S01]  /*13f0*/  @P2 STG.E.128 [R48.64+0x10], R36 ;  /* 0x0000102430002986 */ /* 0x000fe2000c101d04 */
[----:B------:R-:W-:Y:S02]  /*1400*/  F2FP.PACK_AB R46, R59, R46 ;  /* 0x0000002e3b2e723e */ /* 0x000fe400000000ff */
[----:B------:R-:W-:Y:S02]  /*1410*/  F2FP.PACK_AB R45, R54, R45 ;  /* 0x0000002d362d723e */ /* 0x000fe400000000ff */
[----:B------:R-:W-:Y:S02]  /*1420*/  IADD3.X R51, R80, c[0x0][0x24c], RZ, P4, !PT ;  /* 0x0000930050337a10 */ /* 0x000fe400027fe4ff */
[----:B------:R-:W-:Y:S02]  /*1430*/  @P0 LOP3.LUT P3, RZ, R95, 0xff, RZ, 0xc0, !PT ;  /* 0x000000ff5fff0812 */ /* 0x000fe4000786c0ff */
[----:B------:R-:W-:Y:S01]  /*1440*/  @P0 LOP3.LUT P2, RZ, R94, 0xff, RZ, 0xc0, !PT ;  /* 0x000000ff5eff0812 */ /* 0x000fe2000784c0ff */
[----:B------:R0:W-:Y:S01]  /*1450*/  STG.E.128 [R50.64], R44 ;  /* 0x0000002c32007986 */ /* 0x0001e2000c101d04 */
        /* <DEDUP_REMOVED lines=8> */
[----:B------:R-:W-:Y:S02]  /*14e0*/  @P0 LOP3.LUT P4, RZ, R101, 0xff, RZ, 0xc0, !PT ;  /* 0x000000ff65ff0812 */ /* 0x000fe4000788c0ff */
[----:B0-----:R-:W-:Y:S02]  /*14f0*/  @P0 FSEL R44, R57, RZ, P1 ;  /* 0x000000ff392c0208 */ /* 0x001fe40000800000 */
[----:B------:R-:W-:Y:S02]  /*1500*/  @P0 FSEL R47, R78, RZ, P3 ;  /* 0x000000ff4e2f0208 */ /* 0x000fe40001800000 */
[----:B------:R-:W-:Y:S02]  /*1510*/  @P0 FSEL R46, R58, RZ, P2 ;  /* 0x000000ff3a2e0208 */ /* 0x000fe40001000000 */
[----:B------:R-:W-:-:S02]  /*1520*/  @P0 F2FP.PACK_AB R45, RZ, R44 ;  /* 0x0000002cff2d023e */ /* 0x000fc400000000ff */
[----:B------:R-:W-:Y:S02]  /*1530*/  @P0 F2FP.PACK_AB R52, RZ, R52 ;  /* 0x00000034ff34023e */ /* 0x000fe400000000ff */
[----:B------:R-:W-:Y:S02]  /*1540*/  @P0 F2FP.PACK_AB R54, RZ, R54 ;  /* 0x00000036ff36023e */ /* 0x000fe400000000ff */
[----:B------:R-:W-:Y:S02]  /*1550*/  @P0 FSEL R48, R104, RZ, P4 ;  /* 0x000000ff68300208 */ /* 0x000fe40002000000 */
[----:B------:R-:W-:Y:S02]  /*1560*/  @P0 F2FP.PACK_AB R47, RZ, R47 ;  /* 0x0000002fff2f023e */ /* 0x000fe400000000ff */
[----:B------:R-:W-:Y:S02]  /*1570*/  @P0 F2FP.PACK_AB R46, RZ, R46 ;  /* 0x0000002eff2e023e */ /* 0x000fe400000000ff */
[----:B------:R-:W-:-:S02]  /*1580*/  @P0 PRMT R42, R45, 0x7610, R42 ;  /* 0x000076102d2a0816 */ /* 0x000fc4000000002a */
[----:B------:R-:W-:Y:S02]  /*1590*/  @P0 F2FP.PACK_AB R53, RZ, R53 ;  /* 0x00000035ff35023e */ /* 0x000fe400000000ff */
[----:B------:R-:W-:Y:S02]  /*15a0*/  @P0 F2FP.PACK_AB R55, RZ, R55 ;  /* 0x00000037ff37023e */ /* 0x000fe400000000ff */
[----:B------:R-:W-:Y:S02]  /*15b0*/  @P0 F2FP.PACK_AB R48, RZ, R48 ;  /* 0x00000030ff30023e */ /* 0x000fe400000000ff */
        /* <DEDUP_REMOVED lines=10> */
[----:B------:R-:W-:-:S03]  /*1660*/  LEA R69, R46, R69, 0x2 ;  /* 0x000000452e457211 */ /* 0x000fc600078e10ff */
[----:B------:R0:W-:Y:S01]  /*1670*/  @P0 STG.E.128 [R44.64], R40 ;  /* 0x000000282c000986 */ /* 0x0001e2000c101d04 */
[----:B------:R-:W-:-:S13]  /*1680*/  ISETP.GE.AND P0, PT, R69, c[0x0][0x164], PT ;  /* 0x0000590045007a0c */ /* 0x000fda0003f06270 */
[----:B0-----:R-:W-:Y:S01]  /*1690*/  @P0 CALL.REL.NOINC `(.L_x_955) ;  /* 0x0000001000000944 */ /* 0x001fe20003c00000 */
[----:B------:R-:W-:Y:S05]  /*16a0*/  BRA `(.L_x_956) ;  /* 0xffffed8000007947 */ /* 0x000fea000383ffff */
.L_x_955:
        /* <DEDUP_REMOVED lines=24> */
.L_x_952:
        /* <DEDUP_REMOVED lines=67> */
[----:B------:R-:W-:-:S04]  /*1c60*/  FADD.FTZ R11, R3, R42 ;  /* 0x0000002a030b7221 */ /* 0x000fc80000010000 */
[----:B------:R-:W-:-:S05]  /*1c70*/  IMAD.X R3, RZ, RZ, RZ, P0 ;  /* 0x000000ffff037224 */ /* 0x000fca00000e06ff */
[C---:B------:R-:W-:Y:S01]  /*1c80*/  SHF.L.U64.HI R10, R8.reuse, 0x2, R3 ;  /* 0x00000002080a7819 */ /* 0x040fe20000010203 */
[----:B------:R-:W0:Y:S01]  /*1c90*/  LDS R4, [R0.X4] ;  /* 0x0000000000047984 */ /* 0x000e220000004800 */
[----:B------:R-:W-:-:S03]  /*1ca0*/  SHF.L.U32 R8, R8, 0x2, RZ ;  /* 0x0000000208087819 */ /* 0x000fc600000006ff */
[----:B------:R-:W1:Y:S01]  /*1cb0*/  LDS R5, [R0.X4+0x200] ;  /* 0x0002000000057984 */ /* 0x000e620000004800 */
[----:B------:R-:W-:-:S03]  /*1cc0*/  IADD3 R2, P0, R8, c[0x0][0x228], RZ ;  /* 0x00008a0008027a10 */ /* 0x000fc60007f1e0ff */
[----:B------:R-:W2:Y:S01]  /*1cd0*/  LDS R7, [R0.X4+0x400] ;  /* 0x0004000000077984 */ /* 0x000ea20000004800 */
[----:B------:R-:W-:-:S03]  /*1ce0*/  IADD3.X R3, R10, c[0x0][0x22c], RZ, P0, !PT ;  /* 0x00008b000a037a10 */ /* 0x000fc600007fe4ff */
        /* <DEDUP_REMOVED lines=28> */
.L_x_953:
[----:B------:R-:W-:Y:S01]  /*1eb0*/  HFMA2.MMA R109, -RZ, RZ, 0, 5.9604644775390625e-08 ;  /* 0x00000001ff6d7435 */ /* 0x000fe200000001ff */
[----:B------:R-:W-:Y:S01]  /*1ec0*/  MOV R78, R106 ;  /* 0x0000006a004e7202 */ /* 0x000fe20000000f00 */
[----:B------:R-:W-:Y:S01]  /*1ed0*/  IMAD.MOV.U32 R80, RZ, RZ, 0x1f ;  /* 0x0000001fff507424 */ /* 0x000fe200078e00ff */
[----:B------:R-:W-:-:S02]  /*1ee0*/  MOV R111, 0xffffffff ;  /* 0xffffffff006f7802 */ /* 0x000fc40000000f00 */
[----:B------:R-:W-:Y:S02]  /*1ef0*/  MOV R44, 0x1f10 ;  /* 0x00001f10002c7802 */ /* 0x000fe40000000f00 */
[----:B-----5:R-:W-:Y:S05]  /*1f00*/  CALL.REL.NOINC `($__internal_77_$__cuda_sm70_shflsync_bfly_p) ;  /* 0x0000046000007944 */ /* 0x020fea0003c00000 */
[----:B-1----:R-:W-:Y:S01]  /*1f10*/  MOV R51, R78 ;  /* 0x0000004e00337202 */ /* 0x002fe20000000f00 */
[----:B0-----:R-:W-:Y:S05]  /*1f20*/  BRA `(.L_x_957) ;  /* 0xffffee5000007947 */ /* 0x001fea000383ffff */
.L_x_954:
[----:B------:R-:W-:Y:S01]  /*1f30*/  HFMA2.MMA R80, -RZ, RZ, 0, 1.847743988037109375e-06 ;  /* 0x0000001fff507435 */ /* 0x000fe200000001ff */
[----:B------:R-:W-:Y:S01]  /*1f40*/  MOV R78, R79 ;  /* 0x0000004f004e7202 */ /* 0x000fe20000000f00 */
[----:B------:R-:W-:Y:S01]  /*1f50*/  IMAD.MOV.U32 R109, RZ, RZ, 0x1 ;  /* 0x00000001ff6d7424 */ /* 0x000fe200078e00ff */
[----:B------:R-:W-:Y:S02]  /*1f60*/  MOV R111, 0xffffffff ;  /* 0xffffffff006f7802 */ /* 0x000fe40000000f00 */
[----:B------:R-:W-:Y:S02]  /*1f70*/  MOV R44, 0x1f90 ;  /* 0x00001f90002c7802 */ /* 0x000fe40000000f00 */
[----:B01---5:R-:W-:Y:S05]  /*1f80*/  CALL.REL.NOINC `($__internal_77_$__cuda_sm70_shflsync_bfly_p) ;  /* 0x000003e000007944 */ /* 0x023fea0003c00000 */
[----:B------:R-:W-:Y:S01]  /*1f90*/  FADD.FTZ R106, R106, R51 ;  /* 0x000000336a6a7221 */ /* 0x000fe20000010000 */
[----:B0-----:R-:W-:Y:S01]  /*1fa0*/  HFMA2.MMA R109, -RZ, RZ, 0, 1.1920928955078125e-07 ;  /* 0x00000002ff6d7435 */ /* 0x001fe200000001ff */
[----:B-1----:R-:W-:Y:S01]  /*1fb0*/  FADD.FTZ R79, R79, R78 ;  /* 0x0000004e4f4f7221 */ /* 0x002fe20000010000 */
[----:B------:R-:W-:Y:S01]  /*1fc0*/  MOV R111, 0xffffffff ;  /* 0xffffffff006f7802 */ /* 0x000fe20000000f00 */
[----:B------:R-:W-:Y:S01]  /*1fd0*/  IMAD.MOV.U32 R80, RZ, RZ, 0x1f ;  /* 0x0000001fff507424 */ /* 0x000fe200078e00ff */
[----:B------:R-:W-:-:S02]  /*1fe0*/  MOV R78, R106 ;  /* 0x0000006a004e7202 */ /* 0x000fc40000000f00 */
[----:B------:R-:W-:Y:S02]  /*1ff0*/  MOV R44, 0x2010 ;  /* 0x00002010002c7802 */ /* 0x000fe40000000f00 */
[----:B------:R-:W-:Y:S05]  /*2000*/  CALL.REL.NOINC `($__internal_77_$__cuda_sm70_shflsync_bfly_p) ;  /* 0x0000036000007944 */ /* 0x000fea0003c00000 */
[----:B0-----:R-:W-:Y:S01]  /*2010*/  HFMA2.MMA R109, -RZ, RZ, 0, 1.1920928955078125e-07 ;  /* 0x00000002ff6d7435 */ /* 0x001fe200000001ff */
[----:B-1----:R-:W-:Y:S01]  /*2020*/  MOV R51, R78 ;  /* 0x0000004e00337202 */ /* 0x002fe20000000f00 */
[----:B------:R-:W-:Y:S01]  /*2030*/  IMAD.MOV.U32 R78, RZ, RZ, R79 ;  /* 0x000000ffff4e7224 */ /* 0x000fe200078e004f */
[----:B------:R-:W-:Y:S02]  /*2040*/  MOV R80, 0x1f ;  /* 0x0000001f00507802 */ /* 0x000fe40000000f00 */
[----:B------:R-:W-:Y:S02]  /*2050*/  MOV R111, 0xffffffff ;  /* 0xffffffff006f7802 */ /* 0x000fe40000000f00 */
[----:B------:R-:W-:Y:S02]  /*2060*/  MOV R44, 0x2080 ;  /* 0x00002080002c7802 */ /* 0x000fe40000000f00 */
[----:B------:R-:W-:Y:S05]  /*2070*/  CALL.REL.NOINC `($__internal_77_$__cuda_sm70_shflsync_bfly_p) ;  /* 0x000002f000007944 */ /* 0x000fea0003c00000 */
[----:B------:R-:W-:Y:S01]  /*2080*/  FADD.FTZ R106, R51, R106 ;  /* 0x0000006a336a7221 */ /* 0x000fe20000010000 */
[----:B0-----:R-:W-:Y:S01]  /*2090*/  HFMA2.MMA R80, -RZ, RZ, 0, 1.847743988037109375e-06 ;  /* 0x0000001fff507435 */ /* 0x001fe200000001ff */
[----:B-1----:R-:W-:Y:S01]  /*20a0*/  FADD.FTZ R79, R79, R78 ;  /* 0x0000004e4f4f7221 */ /* 0x002fe20000010000 */
[----:B------:R-:W-:Y:S01]  /*20b0*/  MOV R111, 0xffffffff ;  /* 0xffffffff006f7802 */ /* 0x000fe20000000f00 */
[----:B------:R-:W-:Y:S01]  /*20c0*/  IMAD.MOV.U32 R109, RZ, RZ, 0x4 ;  /* 0x00000004ff6d7424 */ /* 0x000fe200078e00ff */
[----:B------:R-:W-:-:S02]  /*20d0*/  MOV R78, R106 ;  /* 0x0000006a004e7202 */ /* 0x000fc40000000f00 */
[----:B------:R-:W-:Y:S02]  /*20e0*/  MOV R44, 0x2100 ;  /* 0x00002100002c7802 */ /* 0x000fe40000000f00 */
[----:B------:R-:W-:Y:S05]  /*20f0*/  CALL.REL.NOINC `($__internal_77_$__cuda_sm70_shflsync_bfly_p) ;  /* 0x0000027000007944 */ /* 0x000fea0003c00000 */
[----:B0-----:R-:W-:Y:S01]  /*2100*/  HFMA2.MMA R109, -RZ, RZ, 0, 2.384185791015625e-07 ;  /* 0x00000004ff6d7435 */ /* 0x001fe200000001ff */
[----:B-1----:R-:W-:Y:S01]  /*2110*/  IMAD.MOV.U32 R51, RZ, RZ, R78 ;  /* 0x000000ffff337224 */ /* 0x002fe200078e004e */
[----:B------:R-:W-:Y:S01]  /*2120*/  MOV R78, R79 ;  /* 0x0000004f004e7202 */ /* 0x000fe20000000f00 */
[----:B------:R-:W-:Y:S01]  /*2130*/  IMAD.MOV.U32 R111, RZ, RZ, -0x1 ;  /* 0xffffffffff6f7424 */ /* 0x000fe200078e00ff */
[----:B------:R-:W-:Y:S02]  /*2140*/  MOV R80, 0x1f ;  /* 0x0000001f00507802 */ /* 0x000fe40000000f00 */
[----:B------:R-:W-:Y:S02]  /*2150*/  MOV R44, 0x2170 ;  /* 0x00002170002c7802 */ /* 0x000fe40000000f00 */
[----:B------:R-:W-:Y:S05]  /*2160*/  CALL.REL.NOINC `($__internal_77_$__cuda_sm70_shflsync_bfly_p) ;  /* 0x0000020000007944 */ /* 0x000fea0003c00000 */
[----:B------:R-:W-:Y:S01]  /*2170*/  FADD.FTZ R106, R51, R106 ;  /* 0x0000006a336a7221 */ /* 0x000fe20000010000 */
[----:B0-----:R-:W-:Y:S01]  /*2180*/  HFMA2.MMA R109, -RZ, RZ, 0, 4.76837158203125e-07 ;  /* 0x00000008ff6d7435 */ /* 0x001fe200000001ff */
[----:B-1----:R-:W-:Y:S01]  /*2190*/  FADD.FTZ R107, R79, R78 ;  /* 0x0000004e4f6b7221 */ /* 0x002fe20000010000 */
[----:B------:R-:W-:Y:S01]  /*21a0*/  MOV R80, 0x1f ;  /* 0x0000001f00507802 */ /* 0x000fe20000000f00 */
[----:B------:R-:W-:Y:S01]  /*21b0*/  IMAD.MOV.U32 R78, RZ, RZ, R106 ;  /* 0x000000ffff4e7224 */ /* 0x000fe200078e006a */
[----:B------:R-:W-:-:S02]  /*21c0*/  MOV R111, 0xffffffff ;  /* 0xffffffff006f7802 */ /* 0x000fc40000000f00 */
[----:B------:R-:W-:Y:S02]  /*21d0*/  MOV R44, 0x21f0 ;  /* 0x000021f0002c7802 */ /* 0x000fe40000000f00 */
[----:B------:R-:W-:Y:S05]  /*21e0*/  CALL.REL.NOINC `($__internal_77_$__cuda_sm70_shflsync_bfly_p) ;  /* 0x0000018000007944 */ /* 0x000fea0003c00000 */
[----:B0-----:R-:W-:Y:S01]  /*21f0*/  HFMA2.MMA R109, -RZ, RZ, 0, 4.76837158203125e-07 ;  /* 0x00000008ff6d7435 */ /* 0x001fe200000001ff */
[----:B-1----:R-:W-:Y:S01]  /*2200*/  MOV R51, R78 ;  /* 0x0000004e00337202 */ /* 0x002fe20000000f00 */
[----:B------:R-:W-:Y:S01]  /*2210*/  IMAD.MOV.U32 R80, RZ, RZ, 0x1f ;  /* 0x0000001fff507424 */ /* 0x000fe200078e00ff */
[----:B------:R-:W-:Y:S02]  /*2220*/  MOV R78, R107 ;  /* 0x0000006b004e7202 */ /* 0x000fe40000000f00 */
[----:B------:R-:W-:Y:S02]  /*2230*/  MOV R111, 0xffffffff ;  /* 0xffffffff006f7802 */ /* 0x000fe40000000f00 */
[----:B------:R-:W-:Y:S02]  /*2240*/  MOV R44, 0x2260 ;  /* 0x00002260002c7802 */ /* 0x000fe40000000f00 */
[----:B------:R-:W-:Y:S05]  /*2250*/  CALL.REL.NOINC `($__internal_77_$__cuda_sm70_shflsync_bfly_p) ;  /* 0x0000011000007944 */ /* 0x000fea0003c00000 */
[----:B------:R-:W-:Y:S01]  /*2260*/  FADD.FTZ R79, R51, R106 ;  /* 0x0000006a334f7221 */ /* 0x000fe20000010000 */
[----:B0-----:R-:W-:Y:S01]  /*2270*/  HFMA2.MMA R109, -RZ, RZ, 0, 9.5367431640625e-07 ;  /* 0x00000010ff6d7435 */ /* 0x001fe200000001ff */
[----:B-1----:R-:W-:Y:S01]  /*2280*/  FADD.FTZ R107, R107, R78 ;  /* 0x0000004e6b6b7221 */ /* 0x002fe20000010000 */
[----:B------:R-:W-:Y:S01]  /*2290*/  MOV R80, 0x1f ;  /* 0x0000001f00507802 */ /* 0x000fe20000000f00 */
[----:B------:R-:W-:Y:S01]  /*22a0*/  IMAD.MOV.U32 R111, RZ, RZ, -0x1 ;  /* 0xffffffffff6f7424 */ /* 0x000fe200078e00ff */
[----:B------:R-:W-:-:S02]  /*22b0*/  MOV R78, R79 ;  /* 0x0000004f004e7202 */ /* 0x000fc40000000f00 */
[----:B------:R-:W-:Y:S02]  /*22c0*/  MOV R44, 0x22e0 ;  /* 0x000022e0002c7802 */ /* 0x000fe40000000f00 */
[----:B------:R-:W-:Y:S05]  /*22d0*/  CALL.REL.NOINC `($__internal_77_$__cuda_sm70_shflsync_bfly_p) ;  /* 0x0000009000007944 */ /* 0x000fea0003c00000 */
[----:B0-----:R-:W-:Y:S01]  /*22e0*/  HFMA2.MMA R80, -RZ, RZ, 0, 1.847743988037109375e-06 ;  /* 0x0000001fff507435 */ /* 0x001fe200000001ff */
[----:B-1----:R-:W-:Y:S01]  /*22f0*/  MOV R106, R78 ;  /* 0x0000004e006a7202 */ /* 0x002fe20000000f00 */
[----:B------:R-:W-:Y:S01]  /*2300*/  IMAD.MOV.U32 R109, RZ, RZ, 0x10 ;  /* 0x00000010ff6d7424 */ /* 0x000fe200078e00ff */
[----:B------:R-:W-:Y:S02]  /*2310*/  MOV R78, R107 ;  /* 0x0000006b004e7202 */ /* 0x000fe40000000f00 */
[----:B------:R-:W-:Y:S02]  /*2320*/  MOV R111, 0xffffffff ;  /* 0xffffffff006f7802 */ /* 0x000fe40000000f00 */
[----:B------:R-:W-:Y:S02]  /*2330*/  MOV R44, 0x2350 ;  /* 0x00002350002c7802 */ /* 0x000fe40000000f00 */
[----:B------:R-:W-:Y:S05]  /*2340*/  CALL.REL.NOINC `($__internal_77_$__cuda_sm70_shflsync_bfly_p) ;  /* 0x0000002000007944 */ /* 0x000fea0003c00000 */
[----:B-1----:R-:W-:Y:S01]  /*2350*/  MOV R44, R78 ;  /* 0x0000004e002c7202 */ /* 0x002fe20000000f00 */
[----:B0-----:R-:W-:Y:S05]  /*2360*/  BRA `(.L_x_958) ;  /* 0xffffeb3000007947 */ /* 0x001fea000383ffff */
        .weak           $__internal_77_$__cuda_sm70_shflsync_bfly_p
        .type           $__internal_77_$__cuda_sm70_shflsync_bfly_p,@function
        .size           $__internal_77_$__cuda_sm70_shflsync_bfly_p,(.L_x_1612 - $__internal_77_$__cuda_sm70_shflsync_bfly_p)
$__internal_77_$__cuda_sm70_shflsync_bfly_p:
[----:B------:R-:W-:Y:S01]  /*2370*/  HFMA2.MMA R45, -RZ, RZ, 0, 0 ;  /* 0x00000000ff2d7435 */ /* 0x000fe200000001ff */
[----:B------:R-:W-:Y:S04]  /*2380*/  WARPSYNC R111 ;  /* 0x0000006f00007348 */ /* 0x000fe80003800000 */
[----:B------:R0:W1:Y:S01]  /*2390*/  SHFL.BFLY PT, R78, R78, R109, R80 ;  /* 0x0c00006d4e4e7389 */ /* 0x00006200000e0050 */
[----:B------:R-:W-:Y:S05]  /*23a0*/  RET.REL.NODEC R44 `(_ZN10layer_norm31ln_parallel_residual_bwd_kernelINS_13Kernel_traitsI6__halfS2_fS2_fjLj256ELj1ELj4ELj1ELj16ENS_18Kernel_traits_baseILj256ES2_S2_fS2_fjLj128EEEEELb1ELb0ELb1EEEvNS_9BwdParamsE) ;  /* 0xffffdc502c007950 */ /* 0x000fea0003c3ffff */
.L_x_959:
        /* <DEDUP_REMOVED lines=13> */
.L_x_1612:


//--------------------- .text._ZN10layer_norm22ln_bwd_finalize_kernelINS_22Kernel_traits_finalizeILj256E6__halfS2_fS2_fjLb0ELj1024ELj4ENS_18Kernel_traits_baseILj256ES2_S2_fS2_fjLj1024EEEEELb0ELb0EEEvNS_9BwdParamsE --------------------------
	.section	.text._ZN10layer_norm22ln_bwd_finalize_kernelINS_22Kernel_traits_finalizeILj256E6__halfS2_fS2_fjLb0ELj1024ELj4ENS_18Kernel_traits_baseILj256ES2_S2_fS2_fjLj1024EEEEELb0ELb0EEEvNS_9BwdParamsE,"ax",@progbits
	.sectioninfo	@"SHI_REGISTERS=30"
	.align	128
        .global         _ZN10layer_norm22ln_bwd_finalize_kernelINS_22Kernel_traits_finalizeILj256E6__halfS2_fS2_fjLb0ELj1024ELj4ENS_18Kernel_traits_baseILj256ES2_S2_fS2_fjLj1024EEEEELb0ELb0EEEvNS_9BwdParamsE
        .type           _ZN10layer_norm22ln_bwd_finalize_kernelINS_22Kernel_traits_finalizeILj256E6__halfS2_fS2_fjLb0ELj1024ELj4ENS_18Kernel_traits_baseILj256ES2_S2_fS2_fjLj1024EEEEELb0ELb0EEEvNS_9BwdParamsE,@function
        .size           _ZN10layer_norm22ln_bwd_finalize_kernelINS_22Kernel_traits_finalizeILj256E6__halfS2_fS2_fjLb0ELj1024ELj4ENS_18Kernel_traits_baseILj256ES2_S2_fS2_fjLj1024EEEEELb0ELb0EEEvNS_9BwdParamsE,(.L_x_1613 - _ZN10layer_norm22ln_bwd_finalize_kernelINS_22Kernel_traits_finalizeILj256E6__halfS2_fS2_fjLb0ELj1024ELj4ENS_18Kernel_traits_baseILj256ES2_S2_fS2_fjLj1024EEEEELb0ELb0EEEvNS_9BwdParamsE)
        .other          _ZN10layer_norm22ln_bwd_finalize_kernelINS_22Kernel_traits_finalizeILj256E6__halfS2_fS2_fjLb0ELj1024ELj4ENS_18Kernel_traits_baseILj256ES2_S2_fS2_fjLj1024EEEEELb0ELb0EEEvNS_9BwdParamsE,@"STO_CUDA_ENTRY STV_DEFAULT"
_ZN10layer_norm22ln_bwd_finalize_kernelINS_22Kernel_traits_finalizeILj256E6__halfS2_fS2_fjLb0ELj1024ELj4ENS_18Kernel_traits_baseILj256ES2_S2_fS2_fjLj1024EEEEELb0ELb0EEEvNS_9BwdParamsE:
.text._ZN10layer_norm22ln_bwd_finalize_kernelINS_22Kernel_traits_finalizeILj256E6__halfS2_fS2_fjLb0ELj1024ELj4ENS_18Kernel_traits_baseILj256ES2_S2_fS2_fjLj1024EEEEELb0ELb0EEEvNS_9BwdParamsE:
        /* <DEDUP_REMOVED lines=19> */
.L_x_973:
        /* <DEDUP_REMOVED lines=28> */
.L_x_964:
        /* <DEDUP_REMOVED lines=35> */
.L_x_963:
[----:B------:R-:W-:Y:S05]  /*0520*/  BSYNC B1 ;  /* 0x0000000000017941 */ /* 0x000fea0003800000 */
.L_x_962:
        /* <DEDUP_REMOVED lines=23> */
.L_x_966:
[----:B------:R-:W-:Y:S05]  /*06a0*/  BSYNC B1 ;  /* 0x0000000000017941 */ /* 0x000fea0003800000 */
.L_x_965:
        /* <DEDUP_REMOVED lines=11> */
.L_x_967:
[----:B------:R-:W-:Y:S05]  /*0760*/  BSYNC B1 ;  /* 0x0000000000017941 */ /* 0x000fea0003800000 */
.L_x_961:
[----:B------:R-:W-:Y:S05]  /*0770*/  BSYNC B0 ;  /* 0x0000000000007941 */ /* 0x000fea0003800000 */
.L_x_960:
        /* <DEDUP_REMOVED lines=11> */
.L_x_974:
        /* <DEDUP_REMOVED lines=18> */
.L_x_975:
[----:B---3--:R-:W-:Y:S02]  /*0950*/  FADD.FTZ R4, R4, R9 ;  /* 0x0000000904047221 */ /* 0x008fe40000010000 */
[----:B-12---:R-:W-:-:S03]  /*0960*/  FADD.FTZ R6, R5, R6 ;  /* 0x0000000605067221 */ /* 0x006fc60000010000 */
[----:B------:R1:W-:Y:S04]  /*0970*/  @!P1 STS [R17.X4+0x2000], R4 ;  /* 0x0020000411009388 */ /* 0x0003e80000004800 */
[----:B------:R1:W-:Y:S02]  /*0980*/  @!P1 STS [R17.X4+0x2080], R6 ;  /* 0x0020800611009388 */ /* 0x0003e40000004800 */
.L_x_968:
        /* <DEDUP_REMOVED lines=17> */
.L_x_972:
[----:B------:R-:W-:Y:S05]  /*0aa0*/  BSYNC B0 ;  /* 0x0000000000007941 */ /* 0x000fea0003800000 */
.L_x_971:
[C---:B------:R-:W-:Y:S02]  /*0ab0*/  ISETP.GT.U32.AND P1, PT, R18.reuse, -0x101, PT ;  /* 0xfffffeff1200780c */ /* 0x040fe40003f24070 */
[----:B------:R-:W-:Y:S02]  /*0ac0*/  IADD3 R18, R18, 0x100, RZ ;  /* 0x0000010012127810 */ /* 0x000fe40007ffe0ff */
[----:B------:R-:W-:-:S09]  /*0ad0*/  IADD3 R19, R19, 0x80, RZ ;  /* 0x0000008013137810 */ /* 0x000fd20007ffe0ff */
[----:B01----:R-:W-:Y:S05]  /*0ae0*/  @P1 BRA `(.L_x_973) ;  /* 0xfffff64000001947 */ /* 0x003fea000383ffff */
[----:B------:R-:W-:Y:S05]  /*0af0*/  EXIT ;  /* 0x000000000000794d */ /* 0x000fea0003800000 */
.L_x_969:
[----:B--2---:R-:W-:Y:S01]  /*0b00*/  IMAD.MOV.U32 R9, RZ, RZ, R5 ;  /* 0x000000ffff097224 */ /* 0x004fe200078e0005 */
[----:B------:R-:W-:Y:S01]  /*0b10*/  MOV R8, 0x1 ;  /* 0x0000000100087802 */ /* 0x000fe20000000f00 */
[----:B------:R-:W-:Y:S01]  /*0b20*/  IMAD.MOV.U32 R7, RZ, RZ, 0x1f ;  /* 0x0000001fff077424 */ /* 0x000fe200078e00ff */
[----:B------:R-:W-:Y:S02]  /*0b30*/  MOV R10, 0xffffffff ;  /* 0xffffffff000a7802 */ /* 0x000fe40000000f00 */
[----:B------:R-:W-:Y:S02]  /*0b40*/  MOV R2, 0xb60 ;  /* 0x00000b6000027802 */ /* 0x000fe40000000f00 */
[----:B01----:R-:W-:Y:S05]  /*0b50*/  CALL.REL.NOINC `($__internal_78_$__cuda_sm70_shflsync_bfly_p) ;  /* 0x000003b000007944 */ /* 0x003fea0003c00000 */
[----:B-1----:R-:W-:Y:S01]  /*0b60*/  IMAD.MOV.U32 R2, RZ, RZ, R7 ;  /* 0x000000ffff027224 */ /* 0x002fe200078e0007 */
[----:B0-----:R-:W-:Y:S05]  /*0b70*/  BRA `(.L_x_974) ;  /* 0xfffffcb000007947 */ /* 0x001fea000383ffff */
.L_x_970:
[----:B------:R-:W-:Y:S01]  /*0b80*/  HFMA2.MMA R8, -RZ, RZ, 0, 1.1920928955078125e-07 ;  /* 0x00000002ff087435 */ /* 0x000fe200000001ff */
[----:B------:R-:W-:Y:S01]  /*0b90*/  IMAD.MOV.U32 R7, RZ, RZ, 0x1f ;  /* 0x0000001fff077424 */ /* 0x000fe200078e00ff */
[----:B------:R-:W-:Y:S02]  /*0ba0*/  MOV R10, 0xffffffff ;  /* 0xffffffff000a7802 */ /* 0x000fe40000000f00 */
[----:B------:R-:W-:-:S02]  /*0bb0*/  MOV R2, 0xbd0 ;  /* 0x00000bd000027802 */ /* 0x000fc40000000f00 */
[----:B012---:R-:W-:Y:S05]  /*0bc0*/  CALL.REL.NOINC `($__internal_78_$__cuda_sm70_shflsync_bfly_p) ;  /* 0x0000034000007944 */ /* 0x007fea0003c00000 */
[----:B01----:R-:W-:Y:S01]  /*0bd0*/  FADD.FTZ R9, R9, R7 ;  /* 0x0000000709097221 */ /* 0x003fe20000010000 */
[----:B------:R-:W-:Y:S01]  /*0be0*/  HFMA2.MMA R7, -RZ, RZ, 0, 1.847743988037109375e-06 ;  /* 0x0000001fff077435 */ /* 0x000fe200000001ff */
[----:B------:R-:W-:Y:S01]  /*0bf0*/  IMAD.MOV.U32 R8, RZ, RZ, 0x4 ;  /* 0x00000004ff087424 */ /* 0x000fe200078e00ff */
[----:B------:R-:W-:Y:S01]  /*0c00*/  MOV R2, 0xc30 ;  /* 0x00000c3000027802 */ /* 0x000fe20000000f00 */
[----:B------:R-:W-:-:S03]  /*0c10*/  IMAD.MOV.U32 R10, RZ, RZ, -0x1 ;  /* 0xffffffffff0a7424 */ /* 0x000fc600078e00ff */
[----:B------:R-:W-:Y:S05]  /*0c20*/  CALL.REL.NOINC `($__internal_78_$__cuda_sm70_shflsync_bfly_p) ;  /* 0x000002e000007944 */ /* 0x000fea0003c00000 */
[----:B01----:R-:W-:Y:S01]  /*0c30*/  FADD.FTZ R9, R9, R7 ;  /* 0x0000000709097221 */ /* 0x003fe20000010000 */
[----:B------:R-:W-:Y:S01]  /*0c40*/  HFMA2.MMA R7, -RZ, RZ, 0, 1.847743988037109375e-06 ;  /* 0x0000001fff077435 */ /* 0x000fe200000001ff */
[----:B------:R-:W-:Y:S01]  /*0c50*/  MOV R8, 0x8 ;  /* 0x0000000800087802 */ /* 0x000fe20000000f00 */
[----:B------:R-:W-:Y:S01]  /*0c60*/  IMAD.MOV.U32 R10, RZ, RZ, -0x1 ;  /* 0xffffffffff0a7424 */ /* 0x000fe200078e00ff */
[----:B------:R-:W-:-:S03]  /*0c70*/  MOV R2, 0xc90 ;  /* 0x00000c9000027802 */ /* 0x000fc60000000f00 */
[----:B------:R-:W-:Y:S05]  /*0c80*/  CALL.REL.NOINC `($__internal_78_$__cuda_sm70_shflsync_bfly_p) ;  /* 0x0000028000007944 */ /* 0x000fea0003c00000 */
[----:B-1----:R-:W-:Y:S01]  /*0c90*/  FADD.FTZ R6, R9, R7 ;  /* 0x0000000709067221 */ /* 0x002fe20000010000 */
[----:B------:R-:W-:Y:S01]  /*0ca0*/  HFMA2.MMA R7, -RZ, RZ, 0, 1.847743988037109375e-06 ;  /* 0x0000001fff077435 */ /* 0x000fe200000001ff */
[----:B0-----:R-:W-:Y:S01]  /*0cb0*/  MOV R8, 0x10 ;  /* 0x0000001000087802 */ /* 0x001fe20000000f00 */
[----:B------:R-:W-:Y:S01]  /*0cc0*/  IMAD.MOV.U32 R10, RZ, RZ, -0x1 ;  /* 0xffffffffff0a7424 */ /* 0x000fe200078e00ff */
[----:B------:R-:W-:-:S02]  /*0cd0*/  MOV R2, 0xd00 ;  /* 0x00000d0000027802 */ /* 0x000fc40000000f00 */
[----:B------:R-:W-:Y:S02]  /*0ce0*/  MOV R9, R6 ;  /* 0x0000000600097202 */ /* 0x000fe40000000f00 */
[----:B------:R-:W-:Y:S05]  /*0cf0*/  CALL.REL.NOINC `($__internal_78_$__cuda_sm70_shflsync_bfly_p) ;  /* 0x0000021000007944 */ /* 0x000fea0003c00000 */
[----:B0-----:R-:W-:Y:S01]  /*0d00*/  HFMA2.MMA R8, -RZ, RZ, 0, 5.9604644775390625e-08 ;  /* 0x00000001ff087435 */ /* 0x001fe200000001ff */
[----:B-1----:R-:W-:Y:S01]  /*0d10*/  MOV R5, R7 ;  /* 0x0000000700057202 */ /* 0x002fe20000000f00 */
[----:B------:R-:W-:Y:S01]  /*0d20*/  IMAD.MOV.U32 R9, RZ, RZ, R4 ;  /* 0x000000ffff097224 */ /* 0x000fe200078e0004 */
[----:B------:R-:W-:Y:S01]  /*0d30*/  MOV R7, 0x1f ;  /* 0x0000001f00077802 */ /* 0x000fe20000000f00 */
[----:B------:R-:W-:Y:S01]  /*0d40*/  IMAD.MOV.U32 R10, RZ, RZ, -0x1 ;  /* 0xffffffffff0a7424 */ /* 0x000fe200078e00ff */
[----:B------:R-:W-:Y:S02]  /*0d50*/  MOV R2, 0xd70 ;  /* 0x00000d7000027802 */ /* 0x000fe40000000f00 */
[----:B------:R-:W-:Y:S05]  /*0d60*/  CALL.REL.NOINC `($__internal_78_$__cuda_sm70_shflsync_bfly_p) ;  /* 0x000001a000007944 */ /* 0x000fea0003c00000 */
[----:B0-----:R-:W-:Y:S01]  /*0d70*/  HFMA2.MMA R8, -RZ, RZ, 0, 1.1920928955078125e-07 ;  /* 0x00000002ff087435 */ /* 0x001fe200000001ff */
[----:B-1----:R-:W-:Y:S01]  /*0d80*/  FADD.FTZ R9, R4, R7 ;  /* 0x0000000704097221 */ /* 0x002fe20000010000 */
[----:B------:R-:W-:Y:S01]  /*0d90*/  MOV R7, 0x1f ;  /* 0x0000001f00077802 */ /* 0x000fe20000000f00 */
[----:B------:R-:W-:Y:S01]  /*0da0*/  IMAD.MOV.U32 R10, RZ, RZ, -0x1 ;  /* 0xffffffffff0a7424 */ /* 0x000fe200078e00ff */
[----:B------:R-:W-:Y:S02]  /*0db0*/  MOV R2, 0xdd0 ;  /* 0x00000dd000027802 */ /* 0x000fe40000000f00 */
[----:B------:R-:W-:Y:S05]  /*0dc0*/  CALL.REL.NOINC `($__internal_78_$__cuda_sm70_shflsync_bfly_p) ;  /* 0x0000014000007944 */ /* 0x000fea0003c00000 */
[----:B0-----:R-:W-:Y:S01]  /*0dd0*/  HFMA2.MMA R8, -RZ, RZ, 0, 2.384185791015625e-07 ;  /* 0x00000004ff087435 */ /* 0x001fe200000001ff */
[----:B-1----:R-:W-:Y:S01]  /*0de0*/  FADD.FTZ R9, R9, R7 ;  /* 0x0000000709097221 */ /* 0x002fe20000010000 */
[----:B------:R-:W-:Y:S01]  /*0df0*/  MOV R7, 0x1f ;  /* 0x0000001f00077802 */ /* 0x000fe20000000f00 */
[----:B------:R-:W-:Y:S01]  /*0e00*/  IMAD.MOV.U32 R10, RZ, RZ, -0x1 ;  /* 0xffffffffff0a7424 */ /* 0x000fe200078e00ff */
[----:B------:R-:W-:-:S02]  /*0e10*/  MOV R2, 0xe30 ;  /* 0x00000e3000027802 */ /* 0x000fc40000000f00 */
[----:B------:R-:W-:Y:S05]  /*0e20*/  CALL.REL.NOINC `($__internal_78_$__cuda_sm70_shflsync_bfly_p) ;  /* 0x000000e000007944 */ /* 0x000fea0003c00000 */
[----:B0-----:R-:W-:Y:S01]  /*0e30*/  HFMA2.MMA R8, -RZ, RZ, 0, 4.76837158203125e-07 ;  /* 0x00000008ff087435 */ /* 0x001fe200000001ff */
[----:B-1----:R-:W-:Y:S01]  /*0e40*/  FADD.FTZ R9, R9, R7 ;  /* 0x0000000709097221 */ /* 0x002fe20000010000 */
[----:B------:R-:W-:Y:S01]  /*0e50*/  MOV R7, 0x1f ;  /* 0x0000001f00077802 */ /* 0x000fe20000000f00 */
[----:B------:R-:W-:Y:S01]  /*0e60*/  IMAD.MOV.U32 R10, RZ, RZ, -0x1 ;  /* 0xffffffffff0a7424 */ /* 0x000fe200078e00ff */
[----:B------:R-:W-:-:S02]  /*0e70*/  MOV R2, 0xe90 ;  /* 0x00000e9000027802 */ /* 0x000fc40000000f00 */
[----:B------:R-:W-:Y:S05]  /*0e80*/  CALL.REL.NOINC `($__internal_78_$__cuda_sm70_shflsync_bfly_p) ;  /* 0x0000008000007944 */ /* 0x000fea0003c00000 */
[----:B0-----:R-:W-:Y:S01]  /*0e90*/  HFMA2.MMA R8, -RZ, RZ, 0, 9.5367431640625e-07 ;  /* 0x00000010ff087435 */ /* 0x001fe200000001ff */
[----:B-1----:R-:W-:Y:S01]  /*0ea0*/  FADD.FTZ R9, R9, R7 ;  /* 0x0000000709097221 */ /* 0x002fe20000010000 */
[----:B------:R-:W-:Y:S01]  /*0eb0*/  MOV R7, 0x1f ;  /* 0x0000001f00077802 */ /* 0x000fe20000000f00 */
[----:B------:R-:W-:Y:S01]  /*0ec0*/  IMAD.MOV.U32 R10, RZ, RZ, -0x1 ;  /* 0xffffffffff0a7424 */ /* 0x000fe200078e00ff */
[----:B------:R-:W-:-:S02]  /*0ed0*/  MOV R2, 0xef0 ;  /* 0x00000ef000027802 */ /* 0x000fc40000000f00 */
[----:B------:R-:W-:Y:S05]  /*0ee0*/  CALL.REL.NOINC `($__internal_78_$__cuda_sm70_shflsync_bfly_p) ;  /* 0x0000002000007944 */ /* 0x000fea0003c00000 */
[----:B-1----:R-:W-:Y:S01]  /*0ef0*/  MOV R4, R7 ;  /* 0x0000000700047202 */ /* 0x002fe20000000f00 */
[----:B0-----:R-:W-:Y:S05]  /*0f00*/  BRA `(.L_x_975) ;  /* 0xfffffa4000007947 */ /* 0x001fea000383ffff */
        .weak           $__internal_78_$__cuda_sm70_shflsync_bfly_p
        .type           $__internal_78_$__cuda_sm70_shflsync_bfly_p,@function
        .size           $__internal_78_$__cuda_sm70_shflsync_bfly_p,(.L_x_1613 - $__internal_78_$__cuda_sm70_shflsync_bfly_p)
$__internal_78_$__cuda_sm70_shflsync_bfly_p:
[----:B------:R-:W-:Y:S01]  /*0f10*/  HFMA2.MMA R3, -RZ, RZ, 0, 0 ;  /* 0x00000000ff037435 */ /* 0x000fe200000001ff */
[----:B------:R-:W-:Y:S04]  /*0f20*/  WARPSYNC R10 ;  /* 0x0000000a00007348 */ /* 0x000fe80003800000 */
[----:B------:R0:W1:Y:S01]  /*0f30*/  SHFL.BFLY PT, R7, R9, R8, R7 ;  /* 0x0c00000809077389 */ /* 0x00006200000e0007 */
[----:B------:R-:W-:Y:S05]  /*0f40*/  RET.REL.NODEC R2 `(_ZN10layer_norm22ln_bwd_finalize_kernelINS_22Kernel_traits_finalizeILj256E6__halfS2_fS2_fjLb0ELj1024ELj4ENS_18Kernel_traits_baseILj256ES2_S2_fS2_fjLj1024EEEEELb0ELb0EEEvNS_9BwdParamsE) ;  /* 0xfffff0b002007950 */ /* 0x000fea0003c3ffff */
.L_x_976:
        /* <DEDUP_REMOVED lines=11> */
.L_x_1613:


//--------------------- .text._ZN10layer_norm40ln_parallel_residual_bwd_finalize_kernelINS_22Kernel_traits_finalizeILj256E6__halfS2_fS2_fjLb0ELj1024ELj4ENS_18Kernel_traits_baseILj256ES2_S2_fS2_fjLj1024EEEEELb0EEEvNS_9BwdParamsE --------------------------
	.section	.text._ZN10layer_norm40ln_parallel_residual_bwd_finalize_kernelINS_22Kernel_traits_finalizeILj256E6__halfS2_fS2_fjLb0ELj1024ELj4ENS_18Kernel_traits_baseILj256ES2_S2_fS2_fjLj1024EEEEELb0EEEvNS_9BwdParamsE,"ax",@progbits
	.sectioninfo	@"SHI_REGISTERS=32"
	.align	128
        .global         _ZN10layer_norm40ln_parallel_residual_bwd_finalize_kernelINS_22Kernel_traits_finalizeILj256E6__halfS2_fS2_fjLb0ELj1024ELj4ENS_18Kernel_traits_baseILj256ES2_S2_fS2_fjLj1024EEEEELb0EEEvNS_9BwdParamsE
        .type           _ZN10layer_norm40ln_parallel_residual_bwd_finalize_kernelINS_22Kernel_traits_finalizeILj256E6__halfS2_fS2_fjLb0ELj1024ELj4ENS_18Kernel_traits_baseILj256ES2_S2_fS2_fjLj1024EEEEELb0EEEvNS_9BwdParamsE,@function
        .size           _ZN10layer_norm40ln_parallel_residual_bwd_finalize_kernelINS_22Kernel_traits_finalizeILj256E6__halfS2_fS2_fjLb0ELj1024ELj4ENS_18Kernel_traits_baseILj256ES2_S2_fS2_fjLj1024EEEEELb0EEEvNS_9BwdParamsE,(.L_x_1614 - _ZN10layer_norm40ln_parallel_residual_bwd_finalize_kernelINS_22Kernel_traits_finalizeILj256E6__halfS2_fS2_fjLb0ELj1024ELj4ENS_18Kernel_traits_baseILj256ES2_S2_fS2_fjLj1024EEEEELb0EEEvNS_9BwdParamsE)
        .other          _ZN10layer_norm40ln_parallel_residual_bwd_finalize_kernelINS_22Kernel_traits_finalizeILj256E6__halfS2_fS2_fjLb0ELj1024ELj4ENS_18Kernel_traits_baseILj256ES2_S2_fS2_fjLj1024EEEEELb0EEEvNS_9BwdParamsE,@"STO_CUDA_ENTRY STV_DEFAULT"
_ZN10layer_norm40ln_parallel_residual_bwd_finalize_kernelINS_22Kernel_traits_finalizeILj256E6__halfS2_fS2_fjLb0ELj1024ELj4ENS_18Kernel_traits_baseILj256ES2_S2_fS2_fjLj1024EEEEELb0EEEvNS_9BwdParamsE:
.text._ZN10layer_norm40ln_parallel_residual_bwd_finalize_kernelINS_22Kernel_traits_finalizeILj256E6__halfS2_fS2_fjLb0ELj1024ELj4ENS_18Kernel_traits_baseILj256ES2_S2_fS2_fjLj1024EEEEELb0EEEvNS_9BwdParamsE:
        /* <DEDUP_REMOVED lines=19> */
.L_x_991:
        /* <DEDUP_REMOVED lines=36> */
.L_x_981:
        /* <DEDUP_REMOVED lines=59> */
.L_x_980:
[----:B------:R-:W-:Y:S05]  /*0720*/  BSYNC B1 ;  /* 0x0000000000017941 */ /* 0x000fea0003800000 */
.L_x_979:
        /* <DEDUP_REMOVED lines=35> */
.L_x_983:
[----:B------:R-:W-:Y:S05]  /*0960*/  BSYNC B1 ;  /* 0x0000000000017941 */ /* 0x000fea0003800000 */
.L_x_982:
        /* <DEDUP_REMOVED lines=17> */
.L_x_984:
[----:B------:R-:W-:Y:S05]  /*0a80*/  BSYNC B1 ;  /* 0x0000000000017941 */ /* 0x000fea0003800000 */
.L_x_978:
[----:B------:R-:W-:Y:S05]  /*0a90*/  BSYNC B0 ;  /* 0x0000000000007941 */ /* 0x000fea0003800000 */
.L_x_977:
        /* <DEDUP_REMOVED lines=14> */
.L_x_992:
        /* <DEDUP_REMOVED lines=36> */
.L_x_993:
        /* <DEDUP_REMOVED lines=11> */
.L_x_985:
        /* <DEDUP_REMOVED lines=25> */
.L_x_989:
[----:B------:R-:W-:Y:S05]  /*1000*/  BSYNC B0 ;  /* 0x0000000000007941 */ /* 0x000fea0003800000 */
.L_x_988:
[C---:B------:R-:W-:Y:S02]  /*1010*/  ISETP.GT.U32.AND P1, PT, R4.reuse, -0x101, PT ;  /* 0xfffffeff0400780c */ /* 0x040fe40003f24070 */
[----:B------:R-:W-:-:S02]  /*1020*/  IADD3 R4, R4, 0x100, RZ ;  /* 0x0000010004047810 */ /* 0x000fc40007ffe0ff */
[----:B------:R-:W-:-:S09]  /*1030*/  IADD3 R5, R5, 0x80, RZ ;  /* 0x0000008005057810 */ /* 0x000fd20007ffe0ff */
[----:B0-----:R-:W-:Y:S01]  /*1040*/  @!P1 CALL.REL.NOINC `(.L_x_990) ;  /* 0x0000001000009944 */ /* 0x001fe20003c00000 */
[----:B------:R-:W-:Y:S05]  /*1050*/  BRA `(.L_x_991) ;  /* 0xfffff0d000007947 */ /* 0x000fea000383ffff */
.L_x_990:
[----:B------:R-:W-:Y:S05]  /*1060*/  EXIT ;  /* 0x000000000000794d */ /* 0x000fea0003800000 */
.L_x_986:
[----:B------:R-:W-:Y:S01]  /*1070*/  HFMA2.MMA R17, -RZ, RZ, 0, 1.847743988037109375e-06 ;  /* 0x0000001fff117435 */ /* 0x000fe200000001ff */
[----:B----4-:R-:W-:Y:S01]  /*1080*/  IMAD.MOV.U32 R19, RZ, RZ, R12 ;  /* 0x000000ffff137224 */ /* 0x010fe200078e000c */
[----:B------:R-:W-:Y:S02]  /*1090*/  MOV R16, 0x1 ;  /* 0x0000000100107802 */ /* 0x000fe40000000f00 */
[----:B------:R-:W-:Y:S02]  /*10a0*/  MOV R14, 0xffffffff ;  /* 0xffffffff000e7802 */ /* 0x000fe40000000f00 */
[----:B------:R-:W-:Y:S02]  /*10b0*/  MOV R8, 0x10d0 ;  /* 0x000010d000087802 */ /* 0x000fe40000000f00 */
[----:B0123--:R-:W-:Y:S05]  /*10c0*/  CALL.REL.NOINC `($__internal_79_$__cuda_sm70_shflsync_bfly_p) ;  /* 0x000007b000007944 */ /* 0x00ffea0003c00000 */
[----:B01----:R-:W-:Y:S05]  /*10d0*/  BRA `(.L_x_992) ;  /* 0xfffffaa000007947 */ /* 0x003fea000383ffff */
.L_x_987:
[----:B------:R-:W-:Y:S01]  /*10e0*/  HFMA2.MMA R16, -RZ, RZ, 0, 1.1920928955078125e-07 ;  /* 0x00000002ff107435 */ /* 0x000fe200000001ff */
[----:B------:R-:W-:Y:S01]  /*10f0*/  IMAD.MOV.U32 R19, RZ, RZ, R12 ;  /* 0x000000ffff137224 */ /* 0x000fe200078e000c */
[----:B------:R-:W-:Y:S02]  /*1100*/  MOV R17, 0x1f ;  /* 0x0000001f00117802 */ /* 0x000fe40000000f00 */
[----:B------:R-:W-:-:S02]  /*1110*/  MOV R14, 0xffffffff ;  /* 0xffffffff000e7802 */ /* 0x000fc40000000f00 */
[----:B------:R-:W-:Y:S02]  /*1120*/  MOV R8, 0x1140 ;  /* 0x0000114000087802 */ /* 0x000fe40000000f00 */
[----:B-123--:R-:W-:Y:S05]  /*1130*/  CALL.REL.NOINC `($__internal_79_$__cuda_sm70_shflsync_bfly_p) ;  /* 0x0000074000007944 */ /* 0x00efea0003c00000 */
[----:B0-----:R-:W-:Y:S01]  /*1140*/  HFMA2.MMA R17, -RZ, RZ, 0, 1.847743988037109375e-06 ;  /* 0x0000001fff117435 */ /* 0x001fe200000001ff */
[----:B-1----:R-:W-:Y:S01]  /*1150*/  FADD.FTZ R19, R12, R14 ;  /* 0x0000000e0c137221 */ /* 0x002fe20000010000 */
[----:B------:R-:W-:Y:S01]  /*1160*/  MOV R14, 0xffffffff ;  /* 0xffffffff000e7802 */ /* 0x000fe20000000f00 */
[----:B------:R-:W-:Y:S01]  /*1170*/  IMAD.MOV.U32 R16, RZ, RZ, 0x4 ;  /* 0x00000004ff107424 */ /* 0x000fe200078e00ff */
[----:B------:R-:W-:Y:S02]  /*1180*/  MOV R8, 0x11a0 ;  /* 0x000011a000087802 */ /* 0x000fe40000000f00 */
[----:B------:R-:W-:Y:S05]  /*1190*/  CALL.REL.NOINC `($__internal_79_$__cuda_sm70_shflsync_bfly_p) ;  /* 0x000006e000007944 */ /* 0x000fea0003c00000 */
[----:B0-----:R-:W-:Y:S01]  /*11a0*/  HFMA2.MMA R16, -RZ, RZ, 0, 4.76837158203125e-07 ;  /* 0x00000008ff107435 */ /* 0x001fe200000001ff */
[----:B-1----:R-:W-:Y:S01]  /*11b0*/  FADD.FTZ R19, R19, R14 ;  /* 0x0000000e13137221 */ /* 0x002fe20000010000 */
[----:B------:R-:W-:Y:S01]  /*11c0*/  MOV R14, 0xffffffff ;  /* 0xffffffff000e7802 */ /* 0x000fe20000000f00 */
[----:B------:R-:W-:Y:S01]  /*11d0*/  IMAD.MOV.U32 R17, RZ, RZ, 0x1f ;  /* 0x0000001fff117424 */ /* 0x000fe200078e00ff */
[----:B------:R-:W-:Y:S02]  /*11e0*/  MOV R8, 0x1200 ;  /* 0x0000120000087802 */ /* 0x000fe40000000f00 */
[----:B------:R-:W-:Y:S05]  /*11f0*/  CALL.REL.NOINC `($__internal_79_$__cuda_sm70_shflsync_bfly_p) ;  /* 0x0000068000007944 */ /* 0x000fea0003c00000 */
[----:B-1----:R-:W-:Y:S01]  /*1200*/  FADD.FTZ R12, R19, R14 ;  /* 0x0000000e130c7221 */ /* 0x002fe20000010000 */
[----:B0-----:R-:W-:Y:S01]  /*1210*/  HFMA2.MMA R16, -RZ, RZ, 0, 9.5367431640625e-07 ;  /* 0x00000010ff107435 */ /* 0x001fe200000001ff */
[----:B------:R-:W-:Y:S01]  /*1220*/  MOV R17, 0x1f ;  /* 0x0000001f00117802 */ /* 0x000fe20000000f00 */
[----:B------:R-:W-:Y:S01]  /*1230*/  IMAD.MOV.U32 R14, RZ, RZ, -0x1 ;  /* 0xffffffffff0e7424 */ /* 0x000fe200078e00ff */
[----:B------:R-:W-:-:S02]  /*1240*/  MOV R8, 0x1270 ;  /* 0x0000127000087802 */ /* 0x000fc40000000f00 */
[----:B------:R-:W-:Y:S02]  /*1250*/  MOV R19, R12 ;  /* 0x0000000c00137202 */ /* 0x000fe40000000f00 */
[----:B------:R-:W-:Y:S05]  /*1260*/  CALL.REL.NOINC `($__internal_79_$__cuda_sm70_shflsync_bfly_p) ;  /* 0x0000061000007944 */ /* 0x000fea0003c00000 */
[----:B0-----:R-:W-:Y:S01]  /*1270*/  HFMA2.MMA R17, -RZ, RZ, 0, 1.847743988037109375e-06 ;  /* 0x0000001fff117435 */ /* 0x001fe200000001ff */
[----:B-1----:R-:W-:Y:S01]  /*1280*/  MOV R15, R14 ;  /* 0x0000000e000f7202 */ /* 0x002fe20000000f00 */
[----:B------:R-:W-:Y:S01]  /*1290*/  IMAD.MOV.U32 R16, RZ, RZ, 0x1 ;  /* 0x00000001ff107424 */ /* 0x000fe200078e00ff */
[----:B------:R-:W-:Y:S02]  /*12a0*/  MOV R19, R13 ;  /* 0x0000000d00137202 */ /* 0x000fe40000000f00 */
[----:B------:R-:W-:Y:S02]  /*12b0*/  MOV R14, 0xffffffff ;  /* 0xffffffff000e7802 */ /* 0x000fe40000000f00 */
[----:B------:R-:W-:Y:S02]  /*12c0*/  MOV R8, 0x12e0 ;  /* 0x000012e000087802 */ /* 0x000fe40000000f00 */
[----:B------:R-:W-:Y:S05]  /*12d0*/  CALL.REL.NOINC `($__internal_79_$__cuda_sm70_shflsync_bfly_p) ;  /* 0x000005a000007944 */ /* 0x000fea0003c00000 */
[----:B0-----:R-:W-:Y:S01]  /*12e0*/  HFMA2.MMA R16, -RZ, RZ, 0, 1.1920928955078125e-07 ;  /* 0x00000002ff107435 */ /* 0x001fe200000001ff */
[----:B-1----:R-:W-:Y:S01]  /*12f0*/  FADD.FTZ R19, R13, R14 ;  /* 0x0000000e0d137221 */ /* 0x002fe20000010000 */
[----:B------:R-:W-:Y:S01]  /*1300*/  MOV R14, 0xffffffff ;  /* 0xffffffff000e7802 */ /* 0x000fe20000000f00 */
[----:B------:R-:W-:Y:S01]  /*1310*/  IMAD.MOV.U32 R17, RZ, RZ, 0x1f ;  /* 0x0000001fff117424 */ /* 0x000fe200078e00ff */
[----:B------:R-:W-:-:S02]  /*1320*/  MOV R8, 0x1340 ;  /* 0x0000134000087802 */ /* 0x000fc40000000f00 */
[----:B------:R-:W-:Y:S05]  /*1330*/  CALL.REL.NOINC `($__internal_79_$__cuda_sm70_shflsync_bfly_p) ;  /* 0x0000054000007944 */ /* 0x000fea0003c00000 */
[----:B0-----:R-:W-:Y:S01]  /*1340*/  HFMA2.MMA R16, -RZ, RZ, 0, 2.384185791015625e-07 ;  /* 0x00000004ff107435 */ /* 0x001fe200000001ff */
[----:B-1----:R-:W-:Y:S01]  /*1350*/  FADD.FTZ R19, R19, R14 ;  /* 0x0000000e13137221 */ /* 0x002fe20000010000 */
[----:B------:R-:W-:Y:S01]  /*1360*/  MOV R17, 0x1f ;  /* 0x0000001f00117802 */ /* 0x000fe20000000f00 */
[----:B------:R-:W-:Y:S01]  /*1370*/  IMAD.MOV.U32 R14, RZ, RZ, -0x1 ;  /* 0xffffffffff0e7424 */ /* 0x000fe200078e00ff */
[----:B------:R-:W-:-:S02]  /*1380*/  MOV R8, 0x13a0 ;  /* 0x000013a000087802 */ /* 0x000fc40000000f00 */
[----:B------:R-:W-:Y:S05]  /*1390*/  CALL.REL.NOINC `($__internal_79_$__cuda_sm70_shflsync_bfly_p) ;  /* 0x000004e000007944 */ /* 0x000fea0003c00000 */
[----:B0-----:R-:W-:Y:S01]  /*13a0*/  HFMA2.MMA R16, -RZ, RZ, 0, 4.76837158203125e-07 ;  /* 0x00000008ff107435 */ /* 0x001fe200000001ff */
[----:B-1----:R-:W-:Y:S01]  /*13b0*/  FADD.FTZ R19, R19, R14 ;  /* 0x0000000e13137221 */ /* 0x002fe20000010000 */
[----:B------:R-:W-:-:S02]  /*13c0*/  MOV R17, 0x1f ;  /* 0x0000001f00117802 */ /* 0x000fc40000000f00 */
[----:B------:R-:W-:Y:S02]  /*13d0*/  MOV R14, 0xffffffff ;  /* 0xffffffff000e7802 */ /* 0x000fe40000000f00 */
[----:B------:R-:W-:Y:S02]  /*13e0*/  MOV R8, 0x1400 ;  /* 0x0000140000087802 */ /* 0x000fe40000000f00 */
[----:B------:R-:W-:Y:S05]  /*13f0*/  CALL.REL.NOINC `($__internal_79_$__cuda_sm70_shflsync_bfly_p) ;  /* 0x0000048000007944 */ /* 0x000fea0003c00000 */
[----:B-1----:R-:W-:Y:S01]  /*1400*/  FADD.FTZ R13, R19, R14 ;  /* 0x0000000e130d7221 */ /* 0x002fe20000010000 */
[----:B0-----:R-:W-:Y:S01]  /*1410*/  HFMA2.MMA R17, -RZ, RZ, 0, 1.847743988037109375e-06 ;  /* 0x0000001fff117435 */ /* 0x001fe200000001ff */
[----:B------:R-:W-:Y:S01]  /*1420*/  IMAD.MOV.U32 R16, RZ, RZ, 0x10 ;  /* 0x00000010ff107424 */ /* 0x000fe200078e00ff */
[----:B------:R-:W-:Y:S02]  /*1430*/  MOV R14, 0xffffffff ;  /* 0xffffffff000e7802 */ /* 0x000fe40000000f00 */
[----:B------:R-:W-:Y:S02]  /*1440*/  MOV R19, R13 ;  /* 0x0000000d00137202 */ /* 0x000fe40000000f00 */
[----:B------:R-:W-:Y:S02]  /*1450*/  MOV R8, 0x1470 ;  /* 0x0000147000087802 */ /* 0x000fe40000000f00 */
[----:B------:R-:W-:Y:S05]  /*1460*/  CALL.REL.NOINC `($__internal_79_$__cuda_sm70_shflsync_bfly_p) ;  /* 0x0000041000007944 */ /* 0x000fea0003c00000 */
[----:B0-----:R-:W-:Y:S01]  /*1470*/  HFMA2.MMA R16, -RZ, RZ, 0, 5.9604644775390625e-08 ;  /* 0x00000001ff107435 */ /* 0x001fe200000001ff */
[----:B-1----:R-:W-:Y:S01]  /*1480*/  IMAD.MOV.U32 R18, RZ, RZ, R14 ;  /* 0x000000ffff127224 */ /* 0x002fe200078e000e */
[----:B------:R-:W-:Y:S01]  /*1490*/  MOV R19, R11 ;  /* 0x0000000b00137202 */ /* 0x000fe20000000f00 */
[----:B------:R-:W-:Y:S01]  /*14a0*/  IMAD.MOV.U32 R14, RZ, RZ, -0x1 ;  /* 0xffffffffff0e7424 */ /* 0x000fe200078e00ff */
[----:B------:R-:W-:-:S02]  /*14b0*/  MOV R17, 0x1f ;  /* 0x0000001f00117802 */ /* 0x000fc40000000f00 */
[----:B------:R-:W-:Y:S02]  /*14c0*/  MOV R8, 0x14e0 ;  /* 0x000014e000087802 */ /* 0x000fe40000000f00 */
[----:B------:R-:W-:Y:S05]  /*14d0*/  CALL.REL.NOINC `($__internal_79_$__cuda_sm70_shflsync_bfly_p) ;  /* 0x000003a000007944 */ /* 0x000fea0003c00000 */
[----:B0-----:R-:W-:Y:S01]  /*14e0*/  HFMA2.MMA R16, -RZ, RZ, 0, 1.1920928955078125e-07 ;  /* 0x00000002ff107435 */ /* 0x001fe200000001ff */
[----:B-1----:R-:W-:Y:S01]  /*14f0*/  FADD.FTZ R19, R11, R14 ;  /* 0x0000000e0b137221 */ /* 0x002fe20000010000 */
[----:B------:R-:W-:Y:S02]  /*1500*/  MOV R17, 0x1f ;  /* 0x0000001f00117802 */ /* 0x000fe40000000f00 */
[----:B------:R-:W-:Y:S02]  /*1510*/  MOV R14, 0xffffffff ;  /* 0xffffffff000e7802 */ /* 0x000fe40000000f00 */
[----:B------:R-:W-:Y:S02]  /*1520*/  MOV R8, 0x1540 ;  /* 0x0000154000087802 */ /* 0x000fe40000000f00 */
[----:B------:R-:W-:Y:S05]  /*1530*/  CALL.REL.NOINC `($__internal_79_$__cuda_sm70_shflsync_bfly_p) ;  /* 0x0000034000007944 */ /* 0x000fea0003c00000 */
[----:B0-----:R-:W-:Y:S01]  /*1540*/  HFMA2.MMA R17, -RZ, RZ, 0, 1.847743988037109375e-06 ;  /* 0x0000001fff117435 */ /* 0x001fe200000001ff */
[----:B-1----:R-:W-:Y:S01]  /*1550*/  FADD.FTZ R19, R19, R14 ;  /* 0x0000000e13137221 */ /* 0x002fe20000010000 */
[----:B------:R-:W-:Y:S01]  /*1560*/  MOV R14, 0xffffffff ;  /* 0xffffffff000e7802 */ /* 0x000fe20000000f00 */
[----:B------:R-:W-:Y:S01]  /*1570*/  IMAD.MOV.U32 R16, RZ, RZ, 0x4 ;  /* 0x00000004ff107424 */ /* 0x000fe200078e00ff */
[----:B------:R-:W-:-:S02]  /*1580*/  MOV R8, 0x15a0 ;  /* 0x000015a000087802 */ /* 0x000fc40000000f00 */
[----:B------:R-:W-:Y:S05]  /*1590*/  CALL.REL.NOINC `($__internal_79_$__cuda_sm70_shflsync_bfly_p) ;  /* 0x000002e000007944 */ /* 0x000fea0003c00000 */
[----:B0-----:R-:W-:Y:S01]  /*15a0*/  HFMA2.MMA R16, -RZ, RZ, 0, 4.76837158203125e-07 ;  /* 0x00000008ff107435 */ /* 0x001fe200000001ff */
[----:B-1----:R-:W-:Y:S01]  /*15b0*/  FADD.FTZ R19, R19, R14 ;  /* 0x0000000e13137221 */ /* 0x002fe20000010000 */
[----:B------:R-:W-:Y:S01]  /*15c0*/  MOV R14, 0xffffffff ;  /* 0xffffffff000e7802 */ /* 0x000fe20000000f00 */
[----:B------:R-:W-:Y:S01]  /*15d0*/  IMAD.MOV.U32 R17, RZ, RZ, 0x1f ;  /* 0x0000001fff117424 */ /* 0x000fe200078e00ff */
[----:B------:R-:W-:-:S02]  /*15e0*/  MOV R8, 0x1600 ;  /* 0x0000160000087802 */ /* 0x000fc40000000f00 */
        /* <DEDUP_REMOVED lines=33> */
[----:B0-----:R-:W-:Y:S01]  /*1800*/  HFMA2.MMA R17, -RZ, RZ, 0, 1.847743988037109375e-06 ;  /* 0x0000001fff117435 */ /* 0x001fe200000001ff */
[----:B-1----:R-:W-:Y:S01]  /*1810*/  FADD.FTZ R19, R19, R14 ;  /* 0x0000000e13137221 */ /* 0x002fe20000010000 */
[----:B------:R-:W-:Y:S01]  /*1820*/  MOV R14, 0xffffffff ;  /* 0xffffffff000e7802 */ /* 0x000fe20000000f00 */
[----:B------:R-:W-:Y:S01]  /*1830*/  IMAD.MOV.U32 R16, RZ, RZ, 0x10 ;  /* 0x00000010ff107424 */ /* 0x000fe200078e00ff */
[----:B------:R-:W-:Y:S02]  /*1840*/  MOV R8, 0x1860 ;  /* 0x0000186000087802 */ /* 0x000fe40000000f00 */
[----:B------:R-:W-:Y:S05]  /*1850*/  CALL.REL.NOINC `($__internal_79_$__cuda_sm70_shflsync_bfly_p) ;  /* 0x0000002000007944 */ /* 0x000fea0003c00000 */
[----:B-1----:R-:W-:Y:S01]  /*1860*/  MOV R8, R14 ;  /* 0x0000000e00087202 */ /* 0x002fe20000000f00 */
[----:B0-----:R-:W-:Y:S05]  /*1870*/  BRA `(.L_x_993) ;  /* 0xfffff54000007947 */ /* 0x001fea000383ffff */
        .weak           $__internal_79_$__cuda_sm70_shflsync_bfly_p
        .type           $__internal_79_$__cuda_sm70_shflsync_bfly_p,@function
        .size           $__internal_79_$__cuda_sm70_shflsync_bfly_p,(.L_x_1614 - $__internal_79_$__cuda_sm70_shflsync_bfly_p)
$__internal_79_$__cuda_sm70_shflsync_bfly_p:
[----:B------:R-:W-:Y:S01]  /*1880*/  HFMA2.MMA R9, -RZ, RZ, 0, 0 ;  /* 0x00000000ff097435 */ /* 0x000fe200000001ff */
[----:B------:R-:W-:Y:S04]  /*1890*/  WARPSYNC R14 ;  /* 0x0000000e00007348 */ /* 0x000fe80003800000 */
[----:B------:R0:W1:Y:S01]  /*18a0*/  SHFL.BFLY PT, R14, R19, R16, R17 ;  /* 0x0c000010130e7389 */ /* 0x00006200000e0011 */
[----:B------:R-:W-:Y:S05]  /*18b0*/  RET.REL.NODEC R8 `(_ZN10layer_norm40ln_parallel_residual_bwd_finalize_kernelINS_22Kernel_traits_finalizeILj256E6__halfS2_fS2_fjLb0ELj1024ELj4ENS_18Kernel_traits_baseILj256ES2_S2_fS2_fjLj1024EEEEELb0EEEvNS_9BwdParamsE) ;  /* 0xffffe74008007950 */ /* 0x000fea0003c3ffff */
.L_x_994:
        /* <DEDUP_REMOVED lines=12> */
.L_x_1614:


//--------------------- .text._ZN10layer_norm31ln_parallel_residual_bwd_kernelINS_13Kernel_traitsI6__halfS2_fS2_fjLj256ELj1ELj4ELj1ELj16ENS_18Kernel_traits_baseILj256ES2_S2_fS2_fjLj128EEEEELb1ELb1ELb0EEEvNS_9BwdParamsE --------------------------
	.section	.text._ZN10layer_norm31ln_parallel_residual_bwd_kernelINS_13Kernel_traitsI6__halfS2_fS2_fjLj256ELj1ELj4ELj1ELj16ENS_18Kernel_traits_baseILj256ES2_S2_fS2_fjLj128EEEEELb1ELb1ELb0EEEvNS_9BwdParamsE,"ax",@progbits
	.sectioninfo	@"SHI_REGISTERS=95"
	.align	128
        .global         _ZN10layer_norm31ln_parallel_residual_bwd_kernelINS_13Kernel_traitsI6__halfS2_fS2_fjLj256ELj1ELj4ELj1ELj16ENS_18Kernel_traits_baseILj256ES2_S2_fS2_fjLj128EEEEELb1ELb1ELb0EEEvNS_9BwdParamsE
        .type           _ZN10layer_norm31ln_parallel_residual_bwd_kernelINS_13Kernel_traitsI6__halfS2_fS2_fjLj256ELj1ELj4ELj1ELj16ENS_18Kernel_traits_baseILj256ES2_S2_fS2_fjLj128EEEEELb1ELb1ELb0EEEvNS_9BwdParamsE,@function
        .size           _ZN10layer_norm31ln_parallel_residual_bwd_kernelINS_13Kernel_traitsI6__halfS2_fS2_fjLj256ELj1ELj4ELj1ELj16ENS_18Kernel_traits_baseILj256ES2_S2_fS2_fjLj128EEEEELb1ELb1ELb0EEEvNS_9BwdParamsE,(.L_x_1615 - _ZN10layer_norm31ln_parallel_residual_bwd_kernelINS_13Kernel_traitsI6__halfS2_fS2_fjLj256ELj1ELj4ELj1ELj16ENS_18Kernel_traits_baseILj256ES2_S2_fS2_fjLj128EEEEELb1ELb1ELb0EEEvNS_9BwdParamsE)
        .other          _ZN10layer_norm31ln_parallel_residual_bwd_kernelINS_13Kernel_traitsI6__halfS2_fS2_fjLj256ELj1ELj4ELj1ELj16ENS_18Kernel_traits_baseILj256ES2_S2_fS2_fjLj128EEEEELb1ELb1ELb0EEEvNS_9BwdParamsE,@"STO_CUDA_ENTRY STV_DEFAULT"
_ZN10layer_norm31ln_parallel_residual_bwd_kernelINS_13Kernel_traitsI6__halfS2_fS2_fjLj256ELj1ELj4ELj1ELj16ENS_18Kernel_traits_baseILj256ES2_S2_fS2_fjLj128EEEEELb1ELb1ELb0EEEvNS_9BwdParamsE:
.text._ZN10layer_norm31ln_parallel_residual_bwd_kernelINS_13Kernel_traitsI6__halfS2_fS2_fjLj256ELj1ELj4ELj1ELj16ENS_18Kernel_traits_baseILj256ES2_S2_fS2_fjLj128EEEEELb1ELb1ELb0EEEvNS_9BwdParamsE:
        /* <DEDUP_REMOVED lines=36> */
.L_x_1002:
        /* <DEDUP_REMOVED lines=16> */
[----:B------:R-:W-:Y:S01]  /*0340*/  IMAD.WIDE R88, R67, R88, c[0x0][0x1a0] ;  /* 0x0000680043587625 */ /* 0x000fe200078e0258 */
[----:B------:R-:W-:-:S04]  /*0350*/  MOV R56, 0x10 ;  /* 0x0000001000387802 */ /* 0x000fc80000000f00 */
        /* <DEDUP_REMOVED lines=28> */
[----:B------:R-:W-:Y:S01]  /*0520*/  HADD2.F32 R54, -RZ, R56.H0_H0 ;  /* 0x20000038ff367230 */ /* 0x000fe20000004100 */
[----:B------:R-:W-:Y:S01]  /*0530*/  FADD.FTZ R88, R50, -R79 ;  /* 0x8000004f32587221 */ /* 0x000fe20000010000 */
[--C-:B------:R-:W-:Y:S01]  /*0540*/  SHF.R.U32.HI R73, RZ, 0x10, R81.reuse ;  /* 0x00000010ff497819 */ /* 0x100fe20000011651 */
[----:B-----5:R-:W-:Y:S01]  /*0550*/  FMUL.FTZ R53, R69, R90 ;  /* 0x0000005a45357220 */ /* 0x020fe20000410000 */
[--C-:B------:R-:W-:Y:S01]  /*0560*/  SHF.R.U32.HI R74, RZ, 0x8, R81.reuse ;  /* 0x00000008ff4a7819 */ /* 0x100fe20000011651 */
[--C-:B------:R-:W-:Y:S01]  /*0570*/  IMAD.MOV.U32 R75, RZ, RZ, R81.reuse ;  /* 0x000000ffff4b7224 */ /* 0x100fe200078e0051 */
[C---:B------:R-:W-:Y:S01]  /*0580*/  SHF.R.U64 R76, R80.reuse, 0x18, R81 ;  /* 0x00000018504c7819 */ /* 0x040fe20000001251 */
[----:B------:R-:W-:Y:S01]  /*0590*/  FADD.FTZ R92, R49, -R79 ;  /* 0x8000004f315c7221 */ /* 0x000fe20000010000 */
[----:B------:R-:W-:-:S02]  /*05a0*/  SHF.R.U64 R77, R80, 0x10, R81 ;  /* 0x00000010504d7819 */ /* 0x000fc40000001251 */
[----:B------:R-:W-:Y:S02]  /*05b0*/  SHF.R.U64 R78, R80, 0x8, R81 ;  /* 0x00000008504e7819 */ /* 0x000fe40000001251 */
[----:B-1----:R-:W-:Y:S01]  /*05c0*/  @P0 SHF.R.U32.HI R82, RZ, 0x10, R71 ;  /* 0x00000010ff520819 */ /* 0x002fe20000011647 */
[----:B------:R-:W-:Y:S01]  /*05d0*/  FADD.FTZ R86, R55, -R79 ;  /* 0x8000004f37567221 */ /* 0x000fe20000010000 */
[----:B------:R-:W-:Y:S01]  /*05e0*/  @P0 PRMT R5, R71, 0x7610, R5 ;  /* 0x0000761047050816 */ /* 0x000fe20000000005 */
[----:B------:R-:W-:Y:S01]  /*05f0*/  HADD2.F32 R49, -RZ, R57.H0_H0 ;  /* 0x20000039ff317230 */ /* 0x000fe20000004100 */
[----:B------:R-:W-:Y:S01]  /*0600*/  @P0 SHF.R.U32.HI R81, RZ, 0x8, R71 ;  /* 0x00000008ff510819 */ /* 0x000fe20000011647 */
[----:B------:R-:W-:Y:S01]  /*0610*/  FADD.FTZ R50, R52, -R79 ;  /* 0x8000004f34327221 */ /* 0x000fe20000010000 */
[----:B------:R-:W-:Y:S01]  /*0620*/  @P0 SHF.R.U32.HI R71, RZ, 0x18, R71 ;  /* 0x00000018ff470819 */ /* 0x000fe20000011647 */
[----:B------:R-:W-:Y:S01]  /*0630*/  HADD2.F32 R56, -RZ, R56.H1_H1 ;  /* 0x30000038ff387230 */ /* 0x000fe20000004100 */
[----:B------:R-:W-:Y:S01]  /*0640*/  FADD.FTZ R20, R20, R54 ;  /* 0x0000003614147221 */ /* 0x000fe20000010000 */
[----:B------:R-:W-:Y:S01]  /*0650*/  @P0 PRMT R2, R82, 0x7610, R2 ;  /* 0x0000761052020816 */ /* 0x000fe20000000002 */
[----:B------:R-:W-:-:S02]  /*0660*/  FFMA.FTZ R12, R53, R54, R12 ;  /* 0x00000036350c7223 */ /* 0x000fc4000001000c */
[----:B------:R-:W-:Y:S01]  /*0670*/  FMUL.FTZ R55, R69, R88 ;  /* 0x0000005845377220 */ /* 0x000fe20000410000 */
[----:B------:R-:W-:Y:S01]  /*0680*/  @P0 PRMT R8, R84, 0x7610, R8 ;  /* 0x0000761054080816 */ /* 0x000fe20000000008 */
[----:B------:R-:W-:Y:S01]  /*0690*/  FMUL.FTZ R54, R65, R54 ;  /* 0x0000003641367220 */ /* 0x000fe20000410000 */
[----:B------:R-:W-:Y:S01]  /*06a0*/  @P0 PRMT R3, R81, 0x7610, R3 ;  /* 0x0000761051030816 */ /* 0x000fe20000000003 */
[----:B------:R-:W-:Y:S01]  /*06b0*/  FADD.FTZ R82, R51, -R79 ;  /* 0x8000004f33527221 */ /* 0x000fe20000010000 */
[----:B------:R-:W-:Y:S01]  /*06c0*/  @P0 PRMT R0, R71, 0x7610, R0 ;  /* 0x0000761047000816 */ /* 0x000fe20000000000 */
[----:B------:R-:W-:Y:S01]  /*06d0*/  FMUL.FTZ R52, R69, R92 ;  /* 0x0000005c45347220 */ /* 0x000fe20000410000 */
[--C-:B------:R-:W-:Y:S01]  /*06e0*/  HADD2.F32 R51, -RZ, R58.reuse.H0_H0 ;  /* 0x2000003aff337230 */ /* 0x100fe20000004100 */
[----:B------:R-:W-:Y:S01]  /*06f0*/  FADD.FTZ R22, R22, R49 ;  /* 0x0000003116167221 */ /* 0x000fe20000010000 */
[----:B------:R-:W-:Y:S01]  /*0700*/  HADD2.F32 R79, -RZ, R58.H1_H1 ;  /* 0x3000003aff4f7230 */ /* 0x000fe20000004100 */
[-C--:B------:R-:W-:Y:S01]  /*0710*/  FFMA.FTZ R14, R55, R49.reuse, R14 ;  /* 0x00000031370e7223 */ /* 0x080fe2000001000e */
[--C-:B------:R-:W-:Y:S01]  /*0720*/  HADD2.F32 R84, -RZ, R59.reuse.H0_H0 ;  /* 0x2000003bff547230 */ /* 0x100fe20000004100 */
[----:B------:R-:W-:Y:S01]  /*0730*/  FMUL.FTZ R58, R63, R49 ;  /* 0x000000313f3a7220 */ /* 0x000fe20000410000 */
[----:B------:R-:W-:Y:S01]  /*0740*/  HADD2.F32 R83, -RZ, R59.H1_H1 ;  /* 0x3000003bff537230 */ /* 0x000fe20000004100 */
[C---:B------:R-:W-:Y:S01]  /*0750*/  FMUL.FTZ R59, R69.reuse, R50 ;  /* 0x00000032453b7220 */ /* 0x040fe20000410000 */
[----:B------:R-:W-:Y:S01]  /*0760*/  HADD2.F32 R71, -RZ, R57.H1_H1 ;  /* 0x30000039ff477230 */ /* 0x000fe20000004100 */
[----:B------:R-:W-:-:S02]  /*0770*/  FMUL.FTZ R81, R69, R48 ;  /* 0x0000003045517220 */ /* 0x000fc40000410000 */
[----:B------:R-:W-:Y:S02]  /*0780*/  FMUL.FTZ R57, R64, R56 ;  /* 0x0000003840397220 */ /* 0x000fe40000410000 */
[----:B------:R-:W-:Y:S02]  /*0790*/  FADD.FTZ R48, RZ, R54 ;  /* 0x00000036ff307221 */ /* 0x000fe40000010000 */
[----:B------:R-:W-:Y:S02]  /*07a0*/  FFMA.FTZ R49, R53, R54, RZ ;  /* 0x0000003635317223 */ /* 0x000fe400000100ff */
[----:B------:R-:W-:Y:S02]  /*07b0*/  FADD.FTZ R21, R21, R56 ;  /* 0x0000003815157221 */ /* 0x000fe40000010000 */
[----:B------:R-:W-:Y:S02]  /*07c0*/  FFMA.FTZ R13, R52, R56, R13 ;  /* 0x00000038340d7223 */ /* 0x000fe4000001000d */
[----:B------:R-:W-:-:S02]  /*07d0*/  FMUL.FTZ R56, R69, R82 ;  /* 0x0000005245387220 */ /* 0x000fc40000410000 */
[----:B------:R-:W-:Y:S02]  /*07e0*/  FADD.FTZ R24, R24, R51 ;  /* 0x0000003318187221 */ /* 0x000fe40000010000 */
[-C--:B------:R-:W-:Y:S02]  /*07f0*/  FFMA.FTZ R16, R59, R51.reuse, R16 ;  /* 0x000000333b107223 */ /* 0x080fe40000010010 */
        /* <DEDUP_REMOVED lines=30> */
.L_x_997:
[----:B-1----:R-:W-:Y:S05]  /*09e0*/  BSYNC B0 ;  /* 0x0000000000007941 */ /* 0x002fea0003800000 */
.L_x_996:
[----:B------:R-:W-:Y:S05]  /*09f0*/  BRA.DIV ~URZ, `(.L_x_998) ;  /* 0x00000df27f007947 */ /* 0x000fea000b800000 */
[----:B------:R1:W2:Y:S02]  /*0a00*/  SHFL.BFLY PT, R85, R50, 0x1, 0x1f ;  /* 0x0c201f0032557f89 */ /* 0x0002a400000e0000 */
.L_x_1003:
        /* <DEDUP_REMOVED lines=18> */
.L_x_1004:
        /* <DEDUP_REMOVED lines=33> */
[----:B------:R-:W-:Y:S01]  /*0d40*/  @P0 F2FP.PACK_AB R50, RZ, R50 ;  /* 0x00000032ff32023e */ /* 0x000fe200000000ff */
[----:B------:R-:W-:Y:S01]  /*0d50*/  FMUL.FTZ R90, R69, R90 ;  /* 0x0000005a455a7220 */ /* 0x000fe20000410000 */
[----:B------:R-:W-:-:S02]  /*0d60*/  @P0 FSEL R89, R88, RZ, P5 ;  /* 0x000000ff58590208 */ /* 0x000fc40002800000 */
[----:B------:R-:W-:Y:S01]  /*0d70*/  @P0 PRMT R40, R50, 0x7610, R40 ;  /* 0x0000761032280816 */ /* 0x000fe20000000028 */
[----:B------:R-:W-:Y:S01]  /*0d80*/  FFMA.FTZ R50, R52, R49, R48 ;  /* 0x0000003134327223 */ /* 0x000fe20000010030 */
[----:B------:R-:W-:Y:S01]  /*0d90*/  @P0 F2FP.PACK_AB R89, RZ, R89 ;  /* 0x00000059ff59023e */ /* 0x000fe200000000ff */
        /* <DEDUP_REMOVED lines=12> */
[----:B------:R-:W-:Y:S01]  /*0e60*/  @P0 F2FP.PACK_AB R90, RZ, R50 ;  /* 0x00000032ff5a023e */ /* 0x000fe200000000ff */
[----:B------:R-:W-:Y:S01]  /*0e70*/  FADD.FTZ R50, R82, -R91 ;  /* 0x8000005b52327221 */ /* 0x000fe20000010000 */
[----:B------:R-:W-:Y:S02]  /*0e80*/  @P0 F2FP.PACK_AB R51, RZ, R51 ;  /* 0x00000033ff33023e */ /* 0x000fe400000000ff */
        /* <DEDUP_REMOVED lines=15> */
[----:B------:R-:W-:Y:S02]  /*0f80*/  @P0 F2FP.PACK_AB R51, RZ, R51 ;  /* 0x00000033ff33023e */ /* 0x000fe400000000ff */
[----:B------:R-:W-:Y:S02]  /*0f90*/  @P0 LOP3.LUT P4, RZ, R3, 0xff, RZ, 0xc0, !PT ;  /* 0x000000ff03ff0812 */ /* 0x000fe4000788c0ff */
[----:B------:R-:W-:Y:S02]  /*0fa0*/  @P0 PRMT R42, R51, 0x7610, R42 ;  /* 0x00007610332a0816 */ /* 0x000fe4000000002a */
[----:B------:R-:W-:-:S02]  /*0fb0*/  @P0 FSEL R51, R90, RZ, P4 ;  /* 0x000000ff5a330208 */ /* 0x000fc40002000000 */
[----:B------:R-:W-:Y:S02]  /*0fc0*/  @P0 LOP3.LUT P4, RZ, R2, 0xff, RZ, 0xc0, !PT ;  /* 0x000000ff02ff0812 */ /* 0x000fe4000788c0ff */
[----:B------:R-:W-:-:S04]  /*0fd0*/  @P0 F2FP.PACK_AB R51, RZ, R51 ;  /* 0x00000033ff33023e */ /* 0x000fc800000000ff */
[----:B------:R-:W-:Y:S01]  /*0fe0*/  @P0 PRMT R42, R42, 0x5410, R51 ;  /* 0x000054102a2a0816 */ /* 0x000fe20000000033 */
[-CC-:B------:R-:W-:Y:S02]  /*0ff0*/  FFMA.FTZ R51, R81, R49.reuse, R48.reuse ;  /* 0x0000003151337223 */ /* 0x180fe40000010030 */
[----:B------:R-:W-:Y:S02]  /*1000*/  FFMA.FTZ R48, R86, R49, R48 ;  /* 0x0000003156307223 */ /* 0x000fe40000010030 */
[----:B------:R-:W-:Y:S02]  /*1010*/  FADD.FTZ R92, R84, -R51 ;  /* 0x80000033545c7221 */ /* 0x000fe40000010000 */
[----:B------:R-:W-:Y:S02]  /*1020*/  FADD.FTZ R48, R83, -R48 ;  /* 0x8000003053307221 */ /* 0x000fe40000010000 */
[C---:B------:R-:W-:Y:S02]  /*1030*/  FMUL.FTZ R51, R69.reuse, R92 ;  /* 0x0000005c45337220 */ /* 0x040fe40000410000 */
[----:B------:R-:W-:Y:S01]  /*1040*/  FMUL.FTZ R92, R69, R48 ;  /* 0x00000030455c7220 */ /* 0x000fe20000410000 */
[----:B------:R-:W-:Y:S01]  /*1050*/  @P2 MOV R48, 0x20 ;  /* 0x0000002000302802 */ /* 0x000fe20000000f00 */
[----:B------:R-:W-:-:S02]  /*1060*/  @P1 FADD.FTZ R51, R34, R51 ;  /* 0x0000003322331221 */ /* 0x000fc40000010000 */
[----:B------:R-:W-:Y:S01]  /*1070*/  @P1 FADD.FTZ R92, R35, R92 ;  /* 0x0000005c235c1221 */ /* 0x000fe20000010000 */
[----:B------:R-:W-:Y:S01]  /*1080*/  LOP3.LUT P1, RZ, R75, 0xff, RZ, 0xc0, !PT ;  /* 0x000000ff4bff7812 */ /* 0x000fe2000782c0ff */
[----:B------:R-:W-:Y:S01]  /*1090*/  @P2 IMAD.WIDE.U32 R48, R9, R48, c[0x0][0x258] ;  /* 0x0000960009302625 */ /* 0x000fe200078e0030 */
[C---:B------:R-:W-:Y:S02]  /*10a0*/  SEL R46, R51.reuse, R46, P2 ;  /* 0x0000002e332e7207 */ /* 0x040fe40001000000 */
[----:B------:R-:W-:Y:S01]  /*10b0*/  SEL R47, R92, R47, P2 ;  /* 0x0000002f5c2f7207 */ /* 0x000fe20001000000 */
[----:B------:R-:W-:Y:S01]  /*10c0*/  FMUL.FTZ R51, R51, c[0x0][0x1e8] ;  /* 0x00007a0033337a20 */ /* 0x000fe20000410000 */
[----:B------:R-:W-:Y:S01]  /*10d0*/  @P2 STG.E.128 [R48.64], R36 ;  /* 0x0000002430002986 */ /* 0x000fe2000c101d04 */
[----:B------:R-:W-:Y:S02]  /*10e0*/  FSEL R50, R50, RZ, P1 ;  /* 0x000000ff32327208 */ /* 0x000fe40000800000 */
[----:B------:R-:W-:Y:S01]  /*10f0*/  LOP3.LUT P1, RZ, R80, 0xff, RZ, 0xc0, !PT ;  /* 0x000000ff50ff7812 */ /* 0x000fe2000782c0ff */
[----:B------:R0:W-:Y:S01]  /*1100*/  @P2 STG.E.128 [R48.64+0x10], R44 ;  /* 0x0000102c30002986 */ /* 0x0001e2000c101d04 */
[----:B------:R-:W-:-:S02]  /*1110*/  LOP3.LUT P2, RZ, R74, 0xff, RZ, 0xc0, !PT ;  /* 0x000000ff4aff7812 */ /* 0x000fc4000784c0ff */
[----:B------:R-:W-:Y:S02]  /*1120*/  @P0 FSEL R91, R51, RZ, P4 ;  /* 0x000000ff335b0208 */ /* 0x000fe40002000000 */
[----:B------:R-:W-:Y:S01]  /*1130*/  FSEL R69, R90, RZ, P2 ;  /* 0x000000ff5a457208 */ /* 0x000fe20001000000 */
[----:B------:R-:W-:Y:S01]  /*1140*/  IMAD.MOV.U32 R90, RZ, RZ, 0x10 ;  /* 0x00000010ff5a7424 */ /* 0x000fe200078e00ff */
[----:B------:R-:W-:Y:S02]  /*1150*/  LOP3.LUT P4, RZ, R77, 0xff, RZ, 0xc0, !PT ;  /* 0x000000ff4dff7812 */ /* 0x000fe4000788c0ff */
[----:B------:R-:W-:Y:S02]  /*1160*/  LOP3.LUT P2, RZ, R78, 0xff, RZ, 0xc0, !PT ;  /* 0x000000ff4eff7812 */ /* 0x000fe4000784c0ff */
[----:B------:R-:W-:Y:S02]  /*1170*/  FSEL R87, R87, RZ, P1 ;  /* 0x000000ff57577208 */ /* 0x000fe40000800000 */
[----:B------:R-:W-:-:S02]  /*1180*/  LOP3.LUT P1, RZ, R73, 0xff, RZ, 0xc0, !PT ;  /* 0x000000ff49ff7812 */ /* 0x000fc4000782c0ff */
[----:B------:R-:W-:Y:S01]  /*1190*/  F2FP.PACK_AB R50, R69, R50 ;  /* 0x000000324532723e */ /* 0x000fe200000000ff */
[----:B------:R-:W-:Y:S01]  /*11a0*/  FMUL.FTZ R69, R92, c[0x0][0x1e8] ;  /* 0x00007a005c457a20 */ /* 0x000fe20000410000 */
[----:B------:R-:W-:Y:S02]  /*11b0*/  FSEL R51, R51, RZ, P1 ;  /* 0x000000ff33337208 */ /* 0x000fe40000800000 */
[----:B0-----:R-:W-:Y:S02]  /*11c0*/  FSEL R49, R88, RZ, P4 ;  /* 0x000000ff58317208 */ /* 0x001fe40002000000 */
[----:B------:R-:W-:Y:S02]  /*11d0*/  FSEL R88, R89, RZ, P5 ;  /* 0x000000ff59587208 */ /* 0x000fe40002800000 */
[----:B------:R-:W-:Y:S02]  /*11e0*/  FSEL R48, R85, RZ, P2 ;  /* 0x000000ff55307208 */ /* 0x000fe40001000000 */
[----:B------:R-:W-:-:S02]  /*11f0*/  LOP3.LUT P2, RZ, R72, 0xff, RZ, 0xc0, !PT ;  /* 0x000000ff48ff7812 */ /* 0x000fc4000784c0ff */
[----:B------:R-:W-:Y:S02]  /*1200*/  @P0 LOP3.LUT P1, RZ, R0, 0xff, RZ, 0xc0, !PT ;  /* 0x000000ff00ff0812 */ /* 0x000fe4000782c0ff */
[----:B------:R-:W-:Y:S02]  /*1210*/  F2FP.PACK_AB R49, R88, R49 ;  /* 0x000000315831723e */ /* 0x000fe400000000ff */
[C---:B------:R-:W-:Y:S02]  /*1220*/  FSEL R88, R69.reuse, RZ, P2 ;  /* 0x000000ff45587208 */ /* 0x040fe40001000000 */
[----:B------:R-:W-:Y:S02]  /*1230*/  @P0 F2FP.PACK_AB R91, RZ, R91 ;  /* 0x0000005bff5b023e */ /* 0x000fe400000000ff */
[----:B------:R-:W-:Y:S02]  /*1240*/  @P0 FSEL R69, R69, RZ, P1 ;  /* 0x000000ff45450208 */ /* 0x000fe40000800000 */
[----:B------:R-:W-:Y:S01]  /*1250*/  F2FP.PACK_AB R51, R88, R51 ;  /* 0x000000335833723e */ /* 0x000fe200000000ff */
[----:B------:R-:W-:Y:S01]  /*1260*/  IMAD.WIDE.U32 R88, R9, R90, c[0x0][0x248] ;  /* 0x0000920009587625 */ /* 0x000fe200078e005a */
[----:B------:R-:W-:-:S02]  /*1270*/  @P0 PRMT R43, R91, 0x7610, R43 ;  /* 0x000076105b2b0816 */ /* 0x000fc4000000002b */
[C---:B------:R-:W-:Y:S02]  /*1280*/  @P0 LEA R90, P1, R9.reuse, c[0x0][0x250], 0x4 ;  /* 0x00009400095a0a11 */ /* 0x040fe400078220ff */
[----:B------:R-:W-:Y:S02]  /*1290*/  @P0 F2FP.PACK_AB R69, RZ, R69 ;  /* 0x00000045ff45023e */ /* 0x000fe400000000ff */
[----:B------:R-:W-:Y:S02]  /*12a0*/  F2FP.PACK_AB R48, R48, R87 ;  /* 0x000000573030723e */ /* 0x000fe400000000ff */
[----:B------:R-:W-:Y:S02]  /*12b0*/  @P0 LEA.HI.X R91, R9, c[0x0][0x254], RZ, 0x4, P1 ;  /* 0x00009500095b0a11 */ /* 0x000fe400008f24ff */
[----:B------:R-:W-:Y:S01]  /*12c0*/  @P0 PRMT R43, R43, 0x5410, R69 ;  /* 0x000054102b2b0816 */ /* 0x000fe20000000045 */
[----:B------:R0:W-:Y:S04]  /*12d0*/  STG.E.128 [R88.64], R48 ;  /* 0x0000003058007986 */ /* 0x0001e8000c101d04 */
[----:B------:R0:W-:Y:S02]  /*12e0*/  @P0 STG.E.128 [R90.64], R40 ;  /* 0x000000285a000986 */ /* 0x0001e4000c101d04 */
.L_x_1001:
[----:B------:R-:W-:Y:S05]  /*12f0*/  BSYNC B0 ;  /* 0x0000000000007941 */ /* 0x000fea0003800000 */
.L_x_1000:
[----:B0-2---:R-:W-:-:S05]  /*1300*/  MOV R48, c[0x0][0x160] ;  /* 0x0000580000307a02 */ /* 0x005fca0000000f00 */
[----:B------:R-:W-:-:S05]  /*1310*/  IMAD R67, R48, 0x4, R67 ;  /* 0x0000000430437824 */ /* 0x000fca00078e0243 */
[----:B------:R-:W-:-:S13]  /*1320*/  ISETP.GE.AND P0, PT, R67, c[0x0][0x164], PT ;  /* 0x0000590043007a0c */ /* 0x000fda0003f06270 */
[----:B-1-3-5:R-:W-:Y:S01]  /*1330*/  @P0 CALL.REL.NOINC `(.L_x_995) ;  /* 0x0000001000000944 */ /* 0x02afe20003c00000 */
[----:B------:R-:W-:Y:S05]  /*1340*/  BRA `(.L_x_1002) ;  /* 0xffffeef000007947 */ /* 0x000fea000383ffff */
.L_x_995:
[----:B0-----:R-:W0:Y:S01]  /*1350*/  S2R R28, SR_TID.X ;  /* 0x00000000001c7919 */ /* 0x001e220000002100 */
[----:B------:R-:W-:Y:S01]  /*1360*/  WARPSYNC 0xffffffff ;  /* 0xffffffff00007948 */ /* 0x000fe20003800000 */
[----:B0-----:R-:W-:-:S05]  /*1370*/  SHF.L.U32 R0, R28, 0x5, RZ ;  /* 0x000000051c007819 */ /* 0x001fca00000006ff */
        /* <DEDUP_REMOVED lines=42> */
[----:B------:R-:W-:Y:S01]  /*1620*/  @P1 IADD3 R12, P2, R12, 0x200, RZ ;  /* 0x000002000c0c1810 */ /* 0x000fe20007f5e0ff */
[----:B------:R-:W-:Y:S01]  /*1630*/  @P1 IMAD.MOV.U32 R4, RZ, RZ, R0 ;  /* 0x000000ffff041224 */ /* 0x000fe200078e0000 */
        /* <DEDUP_REMOVED lines=27> */
.L_x_998:
[----:B------:R-:W-:Y:S01]  /*17f0*/  HFMA2.MMA R89, -RZ, RZ, 0, 5.9604644775390625e-08 ;  /* 0x00000001ff597435 */ /* 0x000fe200000001ff */
[----:B------:R-:W-:Y:S01]  /*1800*/  IMAD.MOV.U32 R90, RZ, RZ, R50 ;  /* 0x000000ffff5a7224 */ /* 0x000fe200078e0032 */
[----:B------:R-:W-:Y:S01]  /*1810*/  MOV R87, 0xffffffff ;  /* 0xffffffff00577802 */ /* 0x000fe20000000f00 */
[----:B------:R-:W-:Y:S01]  /*1820*/  IMAD.MOV.U32 R88, RZ, RZ, 0x1f ;  /* 0x0000001fff587424 */ /* 0x000fe200078e00ff */
[----:B------:R-:W-:-:S02]  /*1830*/  MOV R48, 0x1850 ;  /* 0x0000185000307802 */ /* 0x000fc40000000f00 */
[----:B0----5:R-:W-:Y:S05]  /*1840*/  CALL.REL.NOINC `($__internal_80_$__cuda_sm70_shflsync_bfly_p) ;  /* 0x0000046000007944 */ /* 0x021fea0003c00000 */
[----:B-1----:R-:W-:Y:S01]  /*1850*/  IMAD.MOV.U32 R85, RZ, RZ, R88 ;  /* 0x000000ffff557224 */ /* 0x002fe200078e0058 */
[----:B0-----:R-:W-:Y:S05]  /*1860*/  BRA `(.L_x_1003) ;  /* 0xfffff1a000007947 */ /* 0x001fea000383ffff */
.L_x_999:
[----:B------:R-:W-:Y:S01]  /*1870*/  HFMA2.MMA R88, -RZ, RZ, 0, 1.847743988037109375e-06 ;  /* 0x0000001fff587435 */ /* 0x000fe200000001ff */
[----:B------:R-:W-:Y:S01]  /*1880*/  MOV R90, R51 ;  /* 0x00000033005a7202 */ /* 0x000fe20000000f00 */
[----:B------:R-:W-:Y:S01]  /*1890*/  IMAD.MOV.U32 R89, RZ, RZ, 0x1 ;  /* 0x00000001ff597424 */ /* 0x000fe200078e00ff */
[----:B------:R-:W-:Y:S01]  /*18a0*/  MOV R48, 0x18d0 ;  /* 0x000018d000307802 */ /* 0x000fe20000000f00 */
[----:B------:R-:W-:-:S02]  /*18b0*/  IMAD.MOV.U32 R87, RZ, RZ, -0x1 ;  /* 0xffffffffff577424 */ /* 0x000fc400078e00ff */
[----:B012--5:R-:W-:Y:S05]  /*18c0*/  CALL.REL.NOINC `($__internal_80_$__cuda_sm70_shflsync_bfly_p) ;  /* 0x000003e000007944 */ /* 0x027fea0003c00000 */
[----:B------:R-:W-:Y:S01]  /*18d0*/  FADD.FTZ R50, R85, R50 ;  /* 0x0000003255327221 */ /* 0x000fe20000010000 */
[----:B0-----:R-:W-:Y:S01]  /*18e0*/  MOV R89, 0x2 ;  /* 0x0000000200597802 */ /* 0x001fe20000000f00 */
[----:B-1----:R-:W-:Y:S01]  /*18f0*/  FADD.FTZ R51, R51, R88 ;  /* 0x0000005833337221 */ /* 0x002fe20000010000 */
[----:B------:R-:W-:Y:S01]  /*1900*/  MOV R87, 0xffffffff ;  /* 0xffffffff00577802 */ /* 0x000fe20000000f00 */
[----:B------:R-:W-:Y:S01]  /*1910*/  IMAD.MOV.U32 R88, RZ, RZ, 0x1f ;  /* 0x0000001fff587424 */ /* 0x000fe200078e00ff */
[----:B------:R-:W-:Y:S01]  /*1920*/  MOV R48, 0x1950 ;  /* 0x0000195000307802 */ /* 0x000fe20000000f00 */
[----:B------:R-:W-:-:S02]  /*1930*/  IMAD.MOV.U32 R90, RZ, RZ, R50 ;  /* 0x000000ffff5a7224 */ /* 0x000fc400078e0032 */
[----:B------:R-:W-:Y:S05]  /*1940*/  CALL.REL.NOINC `($__internal_80_$__cuda_sm70_shflsync_bfly_p) ;  /* 0x0000036000007944 */ /* 0x000fea0003c00000 */
[----:B0-----:R-:W-:Y:S01]  /*1950*/  HFMA2.MMA R89, -RZ, RZ, 0, 1.1920928955078125e-07 ;  /* 0x00000002ff597435 */ /* 0x001fe200000001ff */
[----:B-1----:R-:W-:Y:S01]  /*1960*/  MOV R85, R88 ;  /* 0x0000005800557202 */ /* 0x002fe20000000f00 */
[----:B------:R-:W-:Y:S01]  /*1970*/  IMAD.MOV.U32 R90, RZ, RZ, R51 ;  /* 0x000000ffff5a7224 */ /* 0x000fe200078e0033 */
[----:B------:R-:W-:Y:S01]  /*1980*/  MOV R87, 0xffffffff ;  /* 0xffffffff00577802 */ /* 0x000fe20000000f00 */
[----:B------:R-:W-:Y:S01]  /*1990*/  IMAD.MOV.U32 R88, RZ, RZ, 0x1f ;  /* 0x0000001fff587424 */ /* 0x000fe200078e00ff */
[----:B------:R-:W-:-:S02]  /*19a0*/  MOV R48, 0x19c0 ;  /* 0x000019c000307802 */ /* 0x000fc40000000f00 */
[----:B------:R-:W-:Y:S05]  /*19b0*/  CALL.REL.NOINC `($__internal_80_$__cuda_sm70_shflsync_bfly_p) ;  /* 0x000002f000007944 */ /* 0x000fea0003c00000 */
[----:B------:R-:W-:Y:S01]  /*19c0*/  FADD.FTZ R50, R85, R50 ;  /* 0x0000003255327221 */ /* 0x000fe20000010000 */
[----:B------:R-:W-:Y:S01]  /*19d0*/  MOV R48, 0x1a40 ;  /* 0x00001a4000307802 */ /* 0x000fe20000000f00 */
[----:B-1----:R-:W-:Y:S01]  /*19e0*/  FADD.FTZ R51, R51, R88 ;  /* 0x0000005833337221 */ /* 0x002fe20000010000 */
[----:B------:R-:W-:Y:S01]  /*19f0*/  HFMA2.MMA R88, -RZ, RZ, 0, 1.847743988037109375e-06 ;  /* 0x0000001fff587435 */ /* 0x000fe200000001ff */
[----:B0-----:R-:W-:Y:S01]  /*1a00*/  IMAD.MOV.U32 R89, RZ, RZ, 0x4 ;  /* 0x00000004ff597424 */ /* 0x001fe200078e00ff */
[----:B------:R-:W-:Y:S01]  /*1a10*/  MOV R90, R50 ;  /* 0x00000032005a7202 */ /* 0x000fe20000000f00 */
[----:B------:R-:W-:-:S03]  /*1a20*/  IMAD.MOV.U32 R87, RZ, RZ, -0x1 ;  /* 0xffffffffff577424 */ /* 0x000fc600078e00ff */
[----:B------:R-:W-:Y:S05]  /*1a30*/  CALL.REL.NOINC `($__internal_80_$__cuda_sm70_shflsync_bfly_p) ;  /* 0x0000027000007944 */ /* 0x000fea0003c00000 */
[----:B-1----:R-:W-:Y:S01]  /*1a40*/  IMAD.MOV.U32 R85, RZ, RZ, R88 ;  /* 0x000000ffff557224 */ /* 0x002fe200078e0058 */
[----:B------:R-:W-:Y:S01]  /*1a50*/  HFMA2.MMA R88, -RZ, RZ, 0, 1.847743988037109375e-06 ;  /* 0x0000001fff587435 */ /* 0x000fe200000001ff */
[----:B0-----:R-:W-:Y:S01]  /*1a60*/  MOV R90, R51 ;  /* 0x00000033005a7202 */ /* 0x001fe20000000f00 */
[----:B------:R-:W-:Y:S01]  /*1a70*/  IMAD.MOV.U32 R89, RZ, RZ, 0x4 ;  /* 0x00000004ff597424 */ /* 0x000fe200078e00ff */
[----:B------:R-:W-:Y:S01]  /*1a80*/  MOV R48, 0x1ab0 ;  /* 0x00001ab000307802 */ /* 0x000fe20000000f00 */
[----:B------:R-:W-:-:S02]  /*1a90*/  IMAD.MOV.U32 R87, RZ, RZ, -0x1 ;  /* 0xffffffffff577424 */ /* 0x000fc400078e00ff */
[----:B------:R-:W-:Y:S05]  /*1aa0*/  CALL.REL.NOINC `($__internal_80_$__cuda_sm70_shflsync_bfly_p) ;  /* 0x0000020000007944 */ /* 0x000fea0003c00000 */
        /* <DEDUP_REMOVED lines=8> */
[----:B0-----:R-:W-:Y:S01]  /*1b30*/  HFMA2.MMA R89, -RZ, RZ, 0, 4.76837158203125e-07 ;  /* 0x00000008ff597435 */ /* 0x001fe200000001ff */
        /* <DEDUP_REMOVED lines=21> */
[----:B-1----:R-:W-:Y:S01]  /*1c90*/  MOV R48, R88 ;  /* 0x0000005800307202 */ /* 0x002fe20000000f00 */
[----:B0-----:R-:W-:Y:S05]  /*1ca0*/  BRA `(.L_x_1004) ;  /* 0xffffee8000007947 */ /* 0x001fea000383ffff */
        .weak           $__internal_80_$__cuda_sm70_shflsync_bfly_p
        .type           $__internal_80_$__cuda_sm70_shflsync_bfly_p,@function
        .size           $__internal_80_$__cuda_sm70_shflsync_bfly_p,(.L_x_1615 - $__internal_80_$__cuda_sm70_shflsync_bfly_p)
$__internal_80_$__cuda_sm70_shflsync_bfly_p:
[----:B------:R-:W-:Y:S01]  /*1cb0*/  IMAD.MOV.U32 R49, RZ, RZ, 0x0 ;  /* 0x00000000ff317424 */ /* 0x000fe200078e00ff */
[----:B------:R-:W-:Y:S04]  /*1cc0*/  WARPSYNC R87 ;  /* 0x0000005700007348 */ /* 0x000fe80003800000 */
[----:B------:R0:W1:Y:S01]  /*1cd0*/  SHFL.BFLY PT, R88, R90, R89, R88 ;  /* 0x0c0000595a587389 */ /* 0x00006200000e0058 */
[----:B------:R-:W-:Y:S05]  /*1ce0*/  RET.REL.NODEC R48 `(_ZN10layer_norm31ln_parallel_residual_bwd_kernelINS_13Kernel_traitsI6__halfS2_fS2_fjLj256ELj1ELj4ELj1ELj16ENS_18Kernel_traits_baseILj256ES2_S2_fS2_fjLj128EEEEELb1ELb1ELb0EEEvNS_9BwdParamsE) ;  /* 0xffffe31030007950 */ /* 0x000fea0003c3ffff */
.L_x_1005:
        /* <DEDUP_REMOVED lines=9> */
.L_x_1615:


//--------------------- .text._ZN10layer_norm22ln_bwd_finalize_kernelINS_22Kernel_traits_finalizeILj256E6__halfS2_fS2_fjLb0ELj1024ELj4ENS_18Kernel_traits_baseILj256ES2_S2_fS2_fjLj1024EEEEELb0ELb1EEEvNS_9BwdParamsE --------------------------
	.section	.text._ZN10layer_norm22ln_bwd_finalize_kernelINS_22Kernel_traits_finalizeILj256E6__halfS2_fS2_fjLb0ELj1024ELj4ENS_18Kernel_traits_baseILj256ES2_S2_fS2_fjLj1024EEEEELb0ELb1EEEvNS_9BwdParamsE,"ax",@progbits
	.sectioninfo	@"SHI_REGISTERS=32"
	.align	128
        .global         _ZN10layer_norm22ln_bwd_finalize_kernelINS_22Kernel_traits_finalizeILj256E6__halfS2_fS2_fjLb0ELj1024ELj4ENS_18Kernel_traits_baseILj256ES2_S2_fS2_fjLj1024EEEEELb0ELb1EEEvNS_9BwdParamsE
        .type           _ZN10layer_norm22ln_bwd_finalize_kernelINS_22Kernel_traits_finalizeILj256E6__halfS2_fS2_fjLb0ELj1024ELj4ENS_18Kernel_traits_baseILj256ES2_S2_fS2_fjLj1024EEEEELb0ELb1EEEvNS_9BwdParamsE,@function
        .size           _ZN10layer_norm22ln_bwd_finalize_kernelINS_22Kernel_traits_finalizeILj256E6__halfS2_fS2_fjLb0ELj1024ELj4ENS_18Kernel_traits_baseILj256ES2_S2_fS2_fjLj1024EEEEELb0ELb1EEEvNS_9BwdParamsE,(.L_x_1616 - _ZN10layer_norm22ln_bwd_finalize_kernelINS_22Kernel_traits_finalizeILj256E6__halfS2_fS2_fjLb0ELj1024ELj4ENS_18Kernel_traits_baseILj256ES2_S2_fS2_fjLj1024EEEEELb0ELb1EEEvNS_9BwdParamsE)
        .other          _ZN10layer_norm22ln_bwd_finalize_kernelINS_22Kernel_traits_finalizeILj256E6__halfS2_fS2_fjLb0ELj1024ELj4ENS_18Kernel_traits_baseILj256ES2_S2_fS2_fjLj1024EEEEELb0ELb1EEEvNS_9BwdParamsE,@"STO_CUDA_ENTRY STV_DEFAULT"
_ZN10layer_norm22ln_bwd_finalize_kernelINS_22Kernel_traits_finalizeILj256E6__halfS2_fS2_fjLb0ELj1024ELj4ENS_18Kernel_traits_baseILj256ES2_S2_fS2_fjLj1024EEEEELb0ELb1EEEvNS_9BwdParamsE:
.text._ZN10layer_norm22ln_bwd_finalize_kernelINS_22Kernel_traits_finalizeILj256E6__halfS2_fS2_fjLb0ELj1024ELj4ENS_18Kernel_traits_baseILj256ES2_S2_fS2_fjLj1024EEEEELb0ELb1EEEvNS_9BwdParamsE:
        /* <DEDUP_REMOVED lines=19> */
.L_x_1018:
        /* <DEDUP_REMOVED lines=27> */
.L_x_1010:
        /* <DEDUP_REMOVED lines=35> */
.L_x_1009:
[----:B------:R-:W-:Y:S05]  /*0510*/  BSYNC B1 ;  /* 0x0000000000017941 */ /* 0x000fea0003800000 */
.L_x_1008:
        /* <DEDUP_REMOVED lines=23> */
.L_x_1012:
[----:B------:R-:W-:Y:S05]  /*0690*/  BSYNC B1 ;  /* 0x0000000000017941 */ /* 0x000fea0003800000 */
.L_x_1011:
        /* <DEDUP_REMOVED lines=10> */
.L_x_1007:
[----:B------:R-:W-:Y:S05]  /*0740*/  BSYNC B0 ;  /* 0x0000000000007941 */ /* 0x000fea0003800000 */
.L_x_1006:
        /* <DEDUP_REMOVED lines=11> */
.L_x_1019:
        /* <DEDUP_REMOVED lines=18> */
.L_x_1020:
[----:B------:R-:W-:Y:S01]  /*0920*/  @!P1 SHF.R.U32.HI R2, RZ, 0x3, R0 ;  /* 0x00000003ff029819 */ /* 0x000fe20000011600 */
[----:B---3--:R-:W-:Y:S02]  /*0930*/  FADD.FTZ R5, R5, R10 ;  /* 0x0000000a05057221 */ /* 0x008fe40000010000 */
[----:B--2---:R-:W-:Y:S01]  /*0940*/  FADD.FTZ R7, R7, R4 ;  /* 0x0000000407077221 */ /* 0x004fe20000010000 */
[----:B------:R-:W-:-:S05]  /*0950*/  @!P1 LOP3.LUT R2, R2, 0x1ffffffc, RZ, 0xc0, !PT ;  /* 0x1ffffffc02029812 */ /* 0x000fca00078ec0ff */
[----:B------:R2:W-:Y:S04]  /*0960*/  @!P1 STS [R2+0x2000], R5 ;  /* 0x0020000502009388 */ /* 0x0005e80000000800 */
[----:B------:R2:W-:Y:S02]  /*0970*/  @!P1 STS [R2+0x2080], R7 ;  /* 0x0020800702009388 */ /* 0x0005e40000000800 */
.L_x_1013:
        /* <DEDUP_REMOVED lines=13> */
.L_x_1017:
[----:B------:R-:W-:Y:S05]  /*0a50*/  BSYNC B0 ;  /* 0x0000000000007941 */ /* 0x000fea0003800000 */
.L_x_1016:
[C---:B------:R-:W-:Y:S02]  /*0a60*/  ISETP.GT.U32.AND P1, PT, R18.reuse, -0x101, PT ;  /* 0xfffffeff1200780c */ /* 0x040fe40003f24070 */
[----:B------:R-:W-:Y:S02]  /*0a70*/  IADD3 R18, R18, 0x100, RZ ;  /* 0x0000010012127810 */ /* 0x000fe40007ffe0ff */
[----:B------:R-:W-:-:S09]  /*0a80*/  IADD3 R19, R19, 0x80, RZ ;  /* 0x0000008013137810 */ /* 0x000fd20007ffe0ff */
[----:B012---:R-:W-:Y:S05]  /*0a90*/  @P1 BRA `(.L_x_1018) ;  /* 0xfffff69000001947 */ /* 0x007fea000383ffff */
[----:B------:R-:W-:Y:S05]  /*0aa0*/  EXIT ;  /* 0x000000000000794d */ /* 0x000fea0003800000 */
.L_x_1014:
[----:B--2---:R-:W-:Y:S01]  /*0ab0*/  IMAD.MOV.U32 R10, RZ, RZ, R4 ;  /* 0x000000ffff0a7224 */ /* 0x004fe200078e0004 */
[----:B------:R-:W-:Y:S01]  /*0ac0*/  MOV R9, 0x1 ;  /* 0x0000000100097802 */ /* 0x000fe20000000f00 */
[----:B------:R-:W-:Y:S01]  /*0ad0*/  IMAD.MOV.U32 R6, RZ, RZ, 0x1f ;  /* 0x0000001fff067424 */ /* 0x000fe200078e00ff */
[----:B------:R-:W-:Y:S02]  /*0ae0*/  MOV R11, 0xffffffff ;  /* 0xffffffff000b7802 */ /* 0x000fe40000000f00 */
[----:B------:R-:W-:Y:S02]  /*0af0*/  MOV R2, 0xb10 ;  /* 0x00000b1000027802 */ /* 0x000fe40000000f00 */
[----:B01----:R-:W-:Y:S05]  /*0b00*/  CALL.REL.NOINC `($__internal_81_$__cuda_sm70_shflsync_bfly_p) ;  /* 0x000003c000007944 */ /* 0x003fea0003c00000 */
[----:B-1----:R-:W-:Y:S01]  /*0b10*/  IMAD.MOV.U32 R3, RZ, RZ, R6 ;  /* 0x000000ffff037224 */ /* 0x002fe200078e0006 */
[----:B0-----:R-:W-:Y:S05]  /*0b20*/  BRA `(.L_x_1019) ;  /* 0xfffffcd000007947 */ /* 0x001fea000383ffff */
.L_x_1015:
[----:B------:R-:W-:Y:S01]  /*0b30*/  HFMA2.MMA R6, -RZ, RZ, 0, 1.847743988037109375e-06 ;  /* 0x0000001fff067435 */ /* 0x000fe200000001ff */
[----:B------:R-:W-:Y:S01]  /*0b40*/  MOV R10, R13 ;  /* 0x0000000d000a7202 */ /* 0x000fe20000000f00 */
[----:B------:R-:W-:Y:S01]  /*0b50*/  IMAD.MOV.U32 R9, RZ, RZ, 0x2 ;  /* 0x00000002ff097424 */ /* 0x000fe200078e00ff */
[----:B------:R-:W-:Y:S01]  /*0b60*/  MOV R2, 0xb90 ;  /* 0x00000b9000027802 */ /* 0x000fe20000000f00 */
[----:B------:R-:W-:-:S02]  /*0b70*/  IMAD.MOV.U32 R11, RZ, RZ, -0x1 ;  /* 0xffffffffff0b7424 */ /* 0x000fc400078e00ff */
[----:B012---:R-:W-:Y:S05]  /*0b80*/  CALL.REL.NOINC `($__internal_81_$__cuda_sm70_shflsync_bfly_p) ;  /* 0x0000034000007944 */ /* 0x007fea0003c00000 */
[----:B01----:R-:W-:Y:S01]  /*0b90*/  FADD.FTZ R10, R13, R6 ;  /* 0x000000060d0a7221 */ /* 0x003fe20000010000 */
[----:B------:R-:W-:Y:S01]  /*0ba0*/  HFMA2.MMA R6, -RZ, RZ, 0, 1.847743988037109375e-06 ;  /* 0x0000001fff067435 */ /* 0x000fe200000001ff */
[----:B------:R-:W-:Y:S01]  /*0bb0*/  MOV R9, 0x4 ;  /* 0x0000000400097802 */ /* 0x000fe20000000f00 */
[----:B------:R-:W-:Y:S01]  /*0bc0*/  IMAD.MOV.U32 R11, RZ, RZ, -0x1 ;  /* 0xffffffffff0b7424 */ /* 0x000fe200078e00ff */
[----:B------:R-:W-:-:S03]  /*0bd0*/  MOV R2, 0xbf0 ;  /* 0x00000bf000027802 */ /* 0x000fc60000000f00 */
[----:B------:R-:W-:Y:S05]  /*0be0*/  CALL.REL.NOINC `($__internal_81_$__cuda_sm70_shflsync_bfly_p) ;  /* 0x000002e000007944 */ /* 0x000fea0003c00000 */
[----:B01----:R-:W-:Y:S01]  /*0bf0*/  FADD.FTZ R10, R10, R6 ;  /* 0x000000060a0a7221 */ /* 0x003fe20000010000 */
[----:B------:R-:W-:Y:S01]  /*0c00*/  HFMA2.MMA R6, -RZ, RZ, 0, 1.847743988037109375e-06 ;  /* 0x0000001fff067435 */ /* 0x000fe200000001ff */
[----:B------:R-:W-:Y:S01]  /*0c10*/  MOV R9, 0x8 ;  /* 0x0000000800097802 */ /* 0x000fe20000000f00 */
[----:B------:R-:W-:Y:S01]  /*0c20*/  IMAD.MOV.U32 R11, RZ, RZ, -0x1 ;  /* 0xffffffffff0b7424 */ /* 0x000fe200078e00ff */
[----:B------:R-:W-:-:S03]  /*0c30*/  MOV R2, 0xc50 ;  /* 0x00000c5000027802 */ /* 0x000fc60000000f00 */
[----:B------:R-:W-:Y:S05]  /*0c40*/  CALL.REL.NOINC `($__internal_81_$__cuda_sm70_shflsync_bfly_p) ;  /* 0x0000028000007944 */ /* 0x000fea0003c00000 */
[----:B-1----:R-:W-:Y:S01]  /*0c50*/  FADD.FTZ R4, R10, R6 ;  /* 0x000000060a047221 */ /* 0x002fe20000010000 */
[----:B------:R-:W-:Y:S01]  /*0c60*/  HFMA2.MMA R6, -RZ, RZ, 0, 1.847743988037109375e-06 ;  /* 0x0000001fff067435 */ /* 0x000fe200000001ff */
[----:B0-----:R-:W-:Y:S01]  /*0c70*/  MOV R9, 0x10 ;  /* 0x0000001000097802 */ /* 0x001fe20000000f00 */
[----:B------:R-:W-:Y:S01]  /*0c80*/  IMAD.MOV.U32 R11, RZ, RZ, -0x1 ;  /* 0xffffffffff0b7424 */ /* 0x000fe200078e00ff */
[----:B------:R-:W-:-:S02]  /*0c90*/  MOV R2, 0xcc0 ;  /* 0x00000cc000027802 */ /* 0x000fc40000000f00 */
[----:B------:R-:W-:Y:S02]  /*0ca0*/  MOV R10, R4 ;  /* 0x00000004000a7202 */ /* 0x000fe40000000f00 */
[----:B------:R-:W-:Y:S05]  /*0cb0*/  CALL.REL.NOINC `($__internal_81_$__cuda_sm70_shflsync_bfly_p) ;  /* 0x0000021000007944 */ /* 0x000fea0003c00000 */
[----:B0-----:R-:W-:Y:S01]  /*0cc0*/  HFMA2.MMA R9, -RZ, RZ, 0, 5.9604644775390625e-08 ;  /* 0x00000001ff097435 */ /* 0x001fe200000001ff */
[----:B-1----:R-:W-:Y:S01]  /*0cd0*/  MOV R7, R6 ;  /* 0x0000000600077202 */ /* 0x002fe20000000f00 */
[----:B------:R-:W-:Y:S01]  /*0ce0*/  IMAD.MOV.U32 R10, RZ, RZ, R5 ;  /* 0x000000ffff0a7224 */ /* 0x000fe200078e0005 */
[----:B------:R-:W-:Y:S01]  /*0cf0*/  MOV R6, 0x1f ;  /* 0x0000001f00067802 */ /* 0x000fe20000000f00 */
[----:B------:R-:W-:Y:S01]  /*0d00*/  IMAD.MOV.U32 R11, RZ, RZ, -0x1 ;  /* 0xffffffffff0b7424 */ /* 0x000fe200078e00ff */
[----:B------:R-:W-:Y:S02]  /*0d10*/  MOV R2, 0xd30 ;  /* 0x00000d3000027802 */ /* 0x000fe40000000f00 */
[----:B------:R-:W-:Y:S05]  /*0d20*/  CALL.REL.NOINC `($__internal_81_$__cuda_sm70_shflsync_bfly_p) ;  /* 0x000001a000007944 */ /* 0x000fea0003c00000 */
[----:B0-----:R-:W-:Y:S01]  /*0d30*/  HFMA2.MMA R9, -RZ, RZ, 0, 1.1920928955078125e-07 ;  /* 0x00000002ff097435 */ /* 0x001fe200000001ff */
[----:B-1----:R-:W-:Y:S01]  /*0d40*/  FADD.FTZ R10, R5, R6 ;  /* 0x00000006050a7221 */ /* 0x002fe20000010000 */
[----:B------:R-:W-:Y:S01]  /*0d50*/  MOV R6, 0x1f ;  /* 0x0000001f00067802 */ /* 0x000fe20000000f00 */
[----:B------:R-:W-:Y:S01]  /*0d60*/  IMAD.MOV.U32 R11, RZ, RZ, -0x1 ;  /* 0xffffffffff0b7424 */ /* 0x000fe200078e00ff */
[----:B------:R-:W-:Y:S02]  /*0d70*/  MOV R2, 0xd90 ;  /* 0x00000d9000027802 */ /* 0x000fe40000000f00 */
[----:B------:R-:W-:Y:S05]  /*0d80*/  CALL.REL.NOINC `($__internal_81_$__cuda_sm70_shflsync_bfly_p) ;  /* 0x0000014000007944 */ /* 0x000fea0003c00000 */
[----:B0-----:R-:W-:Y:S01]  /*0d90*/  HFMA2.MMA R9, -RZ, RZ, 0, 2.384185791015625e-07 ;  /* 0x00000004ff097435 */ /* 0x001fe200000001ff */
[----:B-1----:R-:W-:Y:S01]  /*0da0*/  FADD.FTZ R10, R10, R6 ;  /* 0x000000060a0a7221 */ /* 0x002fe20000010000 */
[----:B------:R-:W-:Y:S01]  /*0db0*/  MOV R6, 0x1f ;  /* 0x0000001f00067802 */ /* 0x000fe20000000f00 */
[----:B------:R-:W-:Y:S01]  /*0dc0*/  IMAD.MOV.U32 R11, RZ, RZ, -0x1 ;  /* 0xffffffffff0b7424 */ /* 0x000fe200078e00ff */
[----:B------:R-:W-:-:S02]  /*0dd0*/  MOV R2, 0xdf0 ;  /* 0x00000df000027802 */ /* 0x000fc40000000f00 */
[----:B------:R-:W-:Y:S05]  /*0de0*/  CALL.REL.NOINC `($__internal_81_$__cuda_sm70_shflsync_bfly_p) ;  /* 0x000000e000007944 */ /* 0x000fea0003c00000 */
[----:B0-----:R-:W-:Y:S01]  /*0df0*/  HFMA2.MMA R9, -RZ, RZ, 0, 4.76837158203125e-07 ;  /* 0x00000008ff097435 */ /* 0x001fe200000001ff */
[----:B-1----:R-:W-:Y:S01]  /*0e00*/  FADD.FTZ R10, R10, R6 ;  /* 0x000000060a0a7221 */ /* 0x002fe20000010000 */
[----:B------:R-:W-:Y:S01]  /*0e10*/  MOV R6, 0x1f ;  /* 0x0000001f00067802 */ /* 0x000fe20000000f00 */
[----:B------:R-:W-:Y:S01]  /*0e20*/  IMAD.MOV.U32 R11, RZ, RZ, -0x1 ;  /* 0xffffffffff0b7424 */ /* 0x000fe200078e00ff */
[----:B------:R-:W-:-:S02]  /*0e30*/  MOV R2, 0xe50 ;  /* 0x00000e5000027802 */ /* 0x000fc40000000f00 */
[----:B------:R-:W-:Y:S05]  /*0e40*/  CALL.REL.NOINC `($__internal_81_$__cuda_sm70_shflsync_bfly_p) ;  /* 0x0000008000007944 */ /* 0x000fea0003c00000 */
[----:B0-----:R-:W-:Y:S01]  /*0e50*/  HFMA2.MMA R9, -RZ, RZ, 0, 9.5367431640625e-07 ;  /* 0x00000010ff097435 */ /* 0x001fe200000001ff */
[----:B-1----:R-:W-:Y:S01]  /*0e60*/  FADD.FTZ R10, R10, R6 ;  /* 0x000000060a0a7221 */ /* 0x002fe20000010000 */
[----:B------:R-:W-:Y:S01]  /*0e70*/  MOV R6, 0x1f ;  /* 0x0000001f00067802 */ /* 0x000fe20000000f00 */
[----:B------:R-:W-:Y:S01]  /*0e80*/  IMAD.MOV.U32 R11, RZ, RZ, -0x1 ;  /* 0xffffffffff0b7424 */ /* 0x000fe200078e00ff */
[----:B------:R-:W-:-:S02]  /*0e90*/  MOV R2, 0xeb0 ;  /* 0x00000eb000027802 */ /* 0x000fc40000000f00 */
[----:B------:R-:W-:Y:S05]  /*0ea0*/  CALL.REL.NOINC `($__internal_81_$__cuda_sm70_shflsync_bfly_p) ;  /* 0x0000002000007944 */ /* 0x000fea0003c00000 */
[----:B-1----:R-:W-:Y:S01]  /*0eb0*/  MOV R5, R6 ;  /* 0x0000000600057202 */ /* 0x002fe20000000f00 */
[----:B0-----:R-:W-:Y:S05]  /*0ec0*/  BRA `(.L_x_1020) ;  /* 0xfffffa5000007947 */ /* 0x001fea000383ffff */
        .weak           $__internal_81_$__cuda_sm70_shflsync_bfly_p
        .type           $__internal_81_$__cuda_sm70_shflsync_bfly_p,@function
        .size           $__internal_81_$__cuda_sm70_shflsync_bfly_p,(.L_x_1616 - $__internal_81_$__cuda_sm70_shflsync_bfly_p)
$__internal_81_$__cuda_sm70_shflsync_bfly_p:
[----:B------:R-:W-:Y:S01]  /*0ed0*/  HFMA2.MMA R3, -RZ, RZ, 0, 0 ;  /* 0x00000000ff037435 */ /* 0x000fe200000001ff */
[----:B------:R-:W-:Y:S04]  /*0ee0*/  WARPSYNC R11 ;  /* 0x0000000b00007348 */ /* 0x000fe80003800000 */
[----:B------:R0:W1:Y:S01]  /*0ef0*/  SHFL.BFLY PT, R6, R10, R9, R6 ;  /* 0x0c0000090a067389 */ /* 0x00006200000e0006 */
[----:B------:R-:W-:Y:S05]  /*0f00*/  RET.REL.NODEC R2 `(_ZN10layer_norm22ln_bwd_finalize_kernelINS_22Kernel_traits_finalizeILj256E6__halfS2_fS2_fjLb0ELj1024ELj4ENS_18Kernel_traits_baseILj256ES2_S2_fS2_fjLj1024EEEEELb0ELb1EEEvNS_9BwdParamsE) ;  /* 0xfffff0f002007950 */ /* 0x000fea0003c3ffff */
.L_x_1021:
        /* <DEDUP_REMOVED lines=15> */
.L_x_1616:


//--------------------- .text._ZN10layer_norm40ln_parallel_residual_bwd_finalize_kernelINS_22Kernel_traits_finalizeILj256E6__halfS2_fS2_fjLb0ELj1024ELj4ENS_18Kernel_traits_baseILj256ES2_S2_fS2_fjLj1024EEEEELb1EEEvNS_9BwdParamsE --------------------------
	.section	.text._ZN10layer_norm40ln_parallel_residual_bwd_finalize_kernelINS_22Kernel_traits_finalizeILj256E6__halfS2_fS2_fjLb0ELj1024ELj4ENS_18Kernel_traits_baseILj256ES2_S2_fS2_fjLj1024EEEEELb1EEEvNS_9BwdParamsE,"ax",@progbits
	.sectioninfo	@"SHI_REGISTERS=32"
	.align	128
        .global         _ZN10layer_norm40ln_parallel_residual_bwd_finalize_kernelINS_22Kernel_traits_finalizeILj256E6__halfS2_fS2_fjLb0ELj1024ELj4ENS_18Kernel_traits_baseILj256ES2_S2_fS2_fjLj1024EEEEELb1EEEvNS_9BwdParamsE
        .type           _ZN10layer_norm40ln_parallel_residual_bwd_finalize_kernelINS_22Kernel_traits_finalizeILj256E6__halfS2_fS2_fjLb0ELj1024ELj4ENS_18Kernel_traits_baseILj256ES2_S2_fS2_fjLj1024EEEEELb1EEEvNS_9BwdParamsE,@function
        .size           _ZN10layer_norm40ln_parallel_residual_bwd_finalize_kernelINS_22Kernel_traits_finalizeILj256E6__halfS2_fS2_fjLb0ELj1024ELj4ENS_18Kernel_traits_baseILj256ES2_S2_fS2_fjLj1024EEEEELb1EEEvNS_9BwdParamsE,(.L_x_1617 - _ZN10layer_norm40ln_parallel_residual_bwd_finalize_kernelINS_22Kernel_traits_finalizeILj256E6__halfS2_fS2_fjLb0ELj1024ELj4ENS_18Kernel_traits_baseILj256ES2_S2_fS2_fjLj1024EEEEELb1EEEvNS_9BwdParamsE)
        .other          _ZN10layer_norm40ln_parallel_residual_bwd_finalize_kernelINS_22Kernel_traits_finalizeILj256E6__halfS2_fS2_fjLb0ELj1024ELj4ENS_18Kernel_traits_baseILj256ES2_S2_fS2_fjLj1024EEEEELb1EEEvNS_9BwdParamsE,@"STO_CUDA_ENTRY STV_DEFAULT"
_ZN10layer_norm40ln_parallel_residual_bwd_finalize_kernelINS_22Kernel_traits_finalizeILj256E6__halfS2_fS2_fjLb0ELj1024ELj4ENS_18Kernel_traits_baseILj256ES2_S2_fS2_fjLj1024EEEEELb1EEEvNS_9BwdParamsE:
.text._ZN10layer_norm40ln_parallel_residual_bwd_finalize_kernelINS_22Kernel_traits_finalizeILj256E6__halfS2_fS2_fjLb0ELj1024ELj4ENS_18Kernel_traits_baseILj256ES2_S2_fS2_fjLj1024EEEEELb1EEEvNS_9BwdParamsE:
        /* <DEDUP_REMOVED lines=19> */
.L_x_1035:
        /* <DEDUP_REMOVED lines=37> */
.L_x_1026:
        /* <DEDUP_REMOVED lines=59> */
.L_x_1025:
[----:B------:R-:W-:Y:S05]  /*0730*/  BSYNC B1 ;  /* 0x0000000000017941 */ /* 0x000fea0003800000 */
.L_x_1024:
        /* <DEDUP_REMOVED lines=35> */
.L_x_1028:
[----:B------:R-:W-:Y:S05]  /*0970*/  BSYNC B1 ;  /* 0x0000000000017941 */ /* 0x000fea0003800000 */
.L_x_1027:
        /* <DEDUP_REMOVED lines=16> */
.L_x_1023:
[----:B------:R-:W-:Y:S05]  /*0a80*/  BSYNC B0 ;  /* 0x0000000000007941 */ /* 0x000fea0003800000 */
.L_x_1022:
        /* <DEDUP_REMOVED lines=14> */
.L_x_1036:
        /* <DEDUP_REMOVED lines=36> */
.L_x_1037:
        /* <DEDUP_REMOVED lines=11> */
.L_x_1029:
        /* <DEDUP_REMOVED lines=23> */
.L_x_1033:
[----:B------:R-:W-:Y:S05]  /*0fd0*/  BSYNC B0 ;  /* 0x0000000000007941 */ /* 0x000fea0003800000 */
.L_x_1032:
[C---:B------:R-:W-:Y:S02]  /*0fe0*/  ISETP.GT.U32.AND P1, PT, R4.reuse, -0x101, PT ;  /* 0xfffffeff0400780c */ /* 0x040fe40003f24070 */
[----:B------:R-:W-:-:S02]  /*0ff0*/  IADD3 R4, R4, 0x100, RZ ;  /* 0x0000010004047810 */ /* 0x000fc40007ffe0ff */
[----:B------:R-:W-:-:S09]  /*1000*/  IADD3 R5, R5, 0x80, RZ ;  /* 0x0000008005057810 */ /* 0x000fd20007ffe0ff */
[----:B0-----:R-:W-:Y:S01]  /*1010*/  @!P1 CALL.REL.NOINC `(.L_x_1034) ;  /* 0x0000001000009944 */ /* 0x001fe20003c00000 */
[----:B------:R-:W-:Y:S05]  /*1020*/  BRA `(.L_x_1035) ;  /* 0xfffff10000007947 */ /* 0x000fea000383ffff */
.L_x_1034:
[----:B------:R-:W-:Y:S05]  /*1030*/  EXIT ;  /* 0x000000000000794d */ /* 0x000fea0003800000 */
.L_x_1030:
[----:B------:R-:W-:Y:S01]  /*1040*/  HFMA2.MMA R17, -RZ, RZ, 0, 1.847743988037109375e-06 ;  /* 0x0000001fff117435 */ /* 0x000fe200000001ff */
[----:B----4-:R-:W-:Y:S01]  /*1050*/  MOV R19, R12 ;  /* 0x0000000c00137202 */ /* 0x010fe20000000f00 */
[----:B------:R-:W-:Y:S01]  /*1060*/  IMAD.MOV.U32 R16, RZ, RZ, 0x1 ;  /* 0x00000001ff107424 */ /* 0x000fe200078e00ff */
[----:B------:R-:W-:Y:S02]  /*1070*/  MOV R14, 0xffffffff ;  /* 0xffffffff000e7802 */ /* 0x000fe40000000f00 */
[----:B------:R-:W-:Y:S02]  /*1080*/  MOV R8, 0x10a0 ;  /* 0x000010a000087802 */ /* 0x000fe40000000f00 */
[----:B0123--:R-:W-:Y:S05]  /*1090*/  CALL.REL.NOINC `($__internal_82_$__cuda_sm70_shflsync_bfly_p) ;  /* 0x000007b000007944 */ /* 0x00ffea0003c00000 */
[----:B01----:R-:W-:Y:S05]  /*10a0*/  BRA `(.L_x_1036) ;  /* 0xfffffac000007947 */ /* 0x003fea000383ffff */
.L_x_1031:
[----:B------:R-:W-:Y:S01]  /*10b0*/  HFMA2.MMA R17, -RZ, RZ, 0, 1.847743988037109375e-06 ;  /* 0x0000001fff117435 */ /* 0x000fe200000001ff */
[----:B------:R-:W-:Y:S01]  /*10c0*/  MOV R19, R12 ;  /* 0x0000000c00137202 */ /* 0x000fe20000000f00 */
[----:B------:R-:W-:Y:S01]  /*10d0*/  IMAD.MOV.U32 R16, RZ, RZ, 0x2 ;  /* 0x00000002ff107424 */ /* 0x000fe200078e00ff */
[----:B------:R-:W-:Y:S02]  /*10e0*/  MOV R14, 0xffffffff ;  /* 0xffffffff000e7802 */ /* 0x000fe40000000f00 */
[----:B------:R-:W-:-:S02]  /*10f0*/  MOV R8, 0x1110 ;  /* 0x0000111000087802 */ /* 0x000fc40000000f00 */
[----:B-123--:R-:W-:Y:S05]  /*1100*/  CALL.REL.NOINC `($__internal_82_$__cuda_sm70_shflsync_bfly_p) ;  /* 0x0000074000007944 */ /* 0x00efea0003c00000 */
[----:B0-----:R-:W-:Y:S01]  /*1110*/  HFMA2.MMA R16, -RZ, RZ, 0, 2.384185791015625e-07 ;  /* 0x00000004ff107435 */ /* 0x001fe200000001ff */
[----:B-1----:R-:W-:Y:S01]  /*1120*/  FADD.FTZ R19, R12, R14 ;  /* 0x0000000e0c137221 */ /* 0x002fe20000010000 */
[----:B------:R-:W-:Y:S01]  /*1130*/  MOV R14, 0xffffffff ;  /* 0xffffffff000e7802 */ /* 0x000fe20000000f00 */
[----:B------:R-:W-:Y:S01]  /*1140*/  IMAD.MOV.U32 R17, RZ, RZ, 0x1f ;  /* 0x0000001fff117424 */ /* 0x000fe200078e00ff */
[----:B------:R-:W-:-:S02]  /*1150*/  MOV R8, 0x1170 ;  /* 0x0000117000087802 */ /* 0x000fc40000000f00 */
[----:B------:R-:W-:Y:S05]  /*1160*/  CALL.REL.NOINC `($__internal_82_$__cuda_sm70_shflsync_bfly_p) ;  /* 0x000006e000007944 */ /* 0x000fea0003c00000 */
[----:B0-----:R-:W-:Y:S01]  /*1170*/  HFMA2.MMA R16, -RZ, RZ, 0, 4.76837158203125e-07 ;  /* 0x00000008ff107435 */ /* 0x001fe200000001ff */
[----:B-1----:R-:W-:Y:S01]  /*1180*/  FADD.FTZ R19, R19, R14 ;  /* 0x0000000e13137221 */ /* 0x002fe20000010000 */
[----:B------:R-:W-:Y:S01]  /*1190*/  MOV R17, 0x1f ;  /* 0x0000001f00117802 */ /* 0x000fe20000000f00 */
[----:B------:R-:W-:Y:S01]  /*11a0*/  IMAD.MOV.U32 R14, RZ, RZ, -0x1 ;  /* 0xffffffffff0e7424 */ /* 0x000fe200078e00ff */
[----:B------:R-:W-:-:S02]  /*11b0*/  MOV R8, 0x11d0 ;  /* 0x000011d000087802 */ /* 0x000fc40000000f00 */
[----:B------:R-:W-:Y:S05]  /*11c0*/  CALL.REL.NOINC `($__internal_82_$__cuda_sm70_shflsync_bfly_p) ;  /* 0x0000068000007944 */ /* 0x000fea0003c00000 */
[----:B-1----:R-:W-:Y:S01]  /*11d0*/  FADD.FTZ R12, R19, R14 ;  /* 0x0000000e130c7221 */ /* 0x002fe20000010000 */
[----:B0-----:R-:W-:Y:S01]  /*11e0*/  HFMA2.MMA R16, -RZ, RZ, 0, 9.5367431640625e-07 ;  /* 0x00000010ff107435 */ /* 0x001fe200000001ff */
[----:B------:R-:W-:-:S02]  /*11f0*/  MOV R17, 0x1f ;  /* 0x0000001f00117802 */ /* 0x000fc40000000f00 */
[----:B------:R-:W-:Y:S01]  /*1200*/  MOV R14, 0xffffffff ;  /* 0xffffffff000e7802 */ /* 0x000fe20000000f00 */
[----:B------:R-:W-:Y:S01]  /*1210*/  IMAD.MOV.U32 R19, RZ, RZ, R12 ;  /* 0x000000ffff137224 */ /* 0x000fe200078e000c */
[----:B------:R-:W-:Y:S02]  /*1220*/  MOV R8, 0x1240 ;  /* 0x0000124000087802 */ /* 0x000fe40000000f00 */
[----:B------:R-:W-:Y:S05]  /*1230*/  CALL.REL.NOINC `($__internal_82_$__cuda_sm70_shflsync_bfly_p) ;  /* 0x0000061000007944 */ /* 0x000fea0003c00000 */
[----:B0-----:R-:W-:Y:S01]  /*1240*/  HFMA2.MMA R16, -RZ, RZ, 0, 5.9604644775390625e-08 ;  /* 0x00000001ff107435 */ /* 0x001fe200000001ff */
[----:B-1----:R-:W-:Y:S01]  /*1250*/  MOV R15, R14 ;  /* 0x0000000e000f7202 */ /* 0x002fe20000000f00 */
[----:B------:R-:W-:Y:S01]  /*1260*/  IMAD.MOV.U32 R17, RZ, RZ, 0x1f ;  /* 0x0000001fff117424 */ /* 0x000fe200078e00ff */
[----:B------:R-:W-:Y:S02]  /*1270*/  MOV R19, R13 ;  /* 0x0000000d00137202 */ /* 0x000fe40000000f00 */
[----:B------:R-:W-:Y:S02]  /*1280*/  MOV R14, 0xffffffff ;  /* 0xffffffff000e7802 */ /* 0x000fe40000000f00 */
[----:B------:R-:W-:Y:S02]  /*1290*/  MOV R8, 0x12b0 ;  /* 0x000012b000087802 */ /* 0x000fe40000000f00 */
[----:B------:R-:W-:Y:S05]  /*12a0*/  CALL.REL.NOINC `($__internal_82_$__cuda_sm70_shflsync_bfly_p) ;  /* 0x000005a000007944 */ /* 0x000fea0003c00000 */
[----:B0-----:R-:W-:Y:S01]  /*12b0*/  HFMA2.MMA R16, -RZ, RZ, 0, 1.1920928955078125e-07 ;  /* 0x00000002ff107435 */ /* 0x001fe200000001ff */
[----:B-1----:R-:W-:Y:S01]  /*12c0*/  FADD.FTZ R19, R13, R14 ;  /* 0x0000000e0d137221 */ /* 0x002fe20000010000 */
[----:B------:R-:W-:Y:S01]  /*12d0*/  MOV R17, 0x1f ;  /* 0x0000001f00117802 */ /* 0x000fe20000000f00 */
[----:B------:R-:W-:Y:S01]  /*12e0*/  IMAD.MOV.U32 R14, RZ, RZ, -0x1 ;  /* 0xffffffffff0e7424 */ /* 0x000fe200078e00ff */
[----:B------:R-:W-:-:S02]  /*12f0*/  MOV R8, 0x1310 ;  /* 0x0000131000087802 */ /* 0x000fc40000000f00 */
[----:B------:R-:W-:Y:S05]  /*1300*/  CALL.REL.NOINC `($__internal_82_$__cuda_sm70_shflsync_bfly_p) ;  /* 0x0000054000007944 */ /* 0x000fea0003c00000 */
[----:B0-----:R-:W-:Y:S01]  /*1310*/  HFMA2.MMA R16, -RZ, RZ, 0, 2.384185791015625e-07 ;  /* 0x00000004ff107435 */ /* 0x001fe200000001ff */
[----:B-1----:R-:W-:Y:S01]  /*1320*/  FADD.FTZ R19, R19, R14 ;  /* 0x0000000e13137221 */ /* 0x002fe20000010000 */
[----:B------:R-:W-:-:S02]  /*1330*/  MOV R17, 0x1f ;  /* 0x0000001f00117802 */ /* 0x000fc40000000f00 */
[----:B------:R-:W-:Y:S02]  /*1340*/  MOV R14, 0xffffffff ;  /* 0xffffffff000e7802 */ /* 0x000fe40000000f00 */
[----:B------:R-:W-:Y:S02]  /*1350*/  MOV R8, 0x1370 ;  /* 0x0000137000087802 */ /* 0x000fe40000000f00 */
[----:B------:R-:W-:Y:S05]  /*1360*/  CALL.REL.NOINC `($__internal_82_$__cuda_sm70_shflsync_bfly_p) ;  /* 0x000004e000007944 */ /* 0x000fea0003c00000 */
[----:B0-----:R-:W-:Y:S01]  /*1370*/  HFMA2.MMA R17, -RZ, RZ, 0, 1.847743988037109375e-06 ;  /* 0x0000001fff117435 */ /* 0x001fe200000001ff */
[----:B-1----:R-:W-:Y:S01]  /*1380*/  FADD.FTZ R19, R19, R14 ;  /* 0x0000000e13137221 */ /* 0x002fe20000010000 */
[----:B------:R-:W-:Y:S01]  /*1390*/  MOV R14, 0xffffffff ;  /* 0xffffffff000e7802 */ /* 0x000fe20000000f00 */
[----:B------:R-:W-:Y:S01]  /*13a0*/  IMAD.MOV.U32 R16, RZ, RZ, 0x8 ;  /* 0x00000008ff107424 */ /* 0x000fe200078e00ff */
[----:B------:R-:W-:Y:S02]  /*13b0*/  MOV R8, 0x13d0 ;  /* 0x000013d000087802 */ /* 0x000fe40000000f00 */
[----:B------:R-:W-:Y:S05]  /*13c0*/  CALL.REL.NOINC `($__internal_82_$__cuda_sm70_shflsync_bfly_p) ;  /* 0x0000048000007944 */ /* 0x000fea0003c00000 */
[----:B-1----:R-:W-:Y:S01]  /*13d0*/  FADD.FTZ R13, R19, R14 ;  /* 0x0000000e130d7221 */ /* 0x002fe20000010000 */
[----:B0-----:R-:W-:Y:S01]  /*13e0*/  HFMA2.MMA R16, -RZ, RZ, 0, 9.5367431640625e-07 ;  /* 0x00000010ff107435 */ /* 0x001fe200000001ff */
[----:B------:R-:W-:Y:S01]  /*13f0*/  IMAD.MOV.U32 R17, RZ, RZ, 0x1f ;  /* 0x0000001fff117424 */ /* 0x000fe200078e00ff */
[----:B------:R-:W-:Y:S02]  /*1400*/  MOV R14, 0xffffffff ;  /* 0xffffffff000e7802 */ /* 0x000fe40000000f00 */
[----:B------:R-:W-:-:S02]  /*1410*/  MOV R19, R13 ;  /* 0x0000000d00137202 */ /* 0x000fc40000000f00 */
[----:B------:R-:W-:Y:S02]  /*1420*/  MOV R8, 0x1440 ;  /* 0x0000144000087802 */ /* 0x000fe40000000f00 */
[----:B------:R-:W-:Y:S05]  /*1430*/  CALL.REL.NOINC `($__internal_82_$__cuda_sm70_shflsync_bfly_p) ;  /* 0x0000041000007944 */ /* 0x000fea0003c00000 */
[----:B0-----:R-:W-:Y:S01]  /*1440*/  HFMA2.MMA R16, -RZ, RZ, 0, 5.9604644775390625e-08 ;  /* 0x00000001ff107435 */ /* 0x001fe200000001ff */
[----:B-1----:R-:W-:Y:S01]  /*1450*/  MOV R18, R14 ;  /* 0x0000000e00127202 */ /* 0x002fe20000000f00 */
[----:B------:R-:W-:Y:S01]  /*1460*/  IMAD.MOV.U32 R19, RZ, RZ, R11 ;  /* 0x000000ffff137224 */ /* 0x000fe200078e000b */
[----:B------:R-:W-:Y:S02]  /*1470*/  MOV R17, 0x1f ;  /* 0x0000001f00117802 */ /* 0x000fe40000000f00 */
[----:B------:R-:W-:Y:S02]  /*1480*/  MOV R14, 0xffffffff ;  /* 0xffffffff000e7802 */ /* 0x000fe40000000f00 */
[----:B------:R-:W-:Y:S02]  /*1490*/  MOV R8, 0x14b0 ;  /* 0x000014b000087802 */ /* 0x000fe40000000f00 */
[----:B------:R-:W-:Y:S05]  /*14a0*/  CALL.REL.NOINC `($__internal_82_$__cuda_sm70_shflsync_bfly_p) ;  /* 0x000003a000007944 */ /* 0x000fea0003c00000 */
[----:B0-----:R-:W-:Y:S01]  /*14b0*/  HFMA2.MMA R17, -RZ, RZ, 0, 1.847743988037109375e-06 ;  /* 0x0000001fff117435 */ /* 0x001fe200000001ff */
[----:B-1----:R-:W-:Y:S01]  /*14c0*/  FADD.FTZ R19, R11, R14 ;  /* 0x0000000e0b137221 */ /* 0x002fe20000010000 */
[----:B------:R-:W-:Y:S01]  /*14d0*/  MOV R14, 0xffffffff ;  /* 0xffffffff000e7802 */ /* 0x000fe20000000f00 */
[----:B------:R-:W-:Y:S01]  /*14e0*/  IMAD.MOV.U32 R16, RZ, RZ, 0x2 ;  /* 0x00000002ff107424 */ /* 0x000fe200078e00ff */
[----:B------:R-:W-:-:S02]  /*14f0*/  MOV R8, 0x1510 ;  /* 0x0000151000087802 */ /* 0x000fc40000000f00 */
[----:B------:R-:W-:Y:S05]  /*1500*/  CALL.REL.NOINC `($__internal_82_$__cuda_sm70_shflsync_bfly_p) ;  /* 0x0000034000007944 */ /* 0x000fea0003c00000 */
        /* <DEDUP_REMOVED lines=44> */
[----:B0-----:R-:W-:Y:S01]  /*17d0*/  HFMA2.MMA R16, -RZ, RZ, 0, 9.5367431640625e-07 ;  /* 0x00000010ff107435 */ /* 0x001fe200000001ff */
[----:B-1----:R-:W-:Y:S01]  /*17e0*/  FADD.FTZ R19, R19, R14 ;  /* 0x0000000e13137221 */ /* 0x002fe20000010000 */
[----:B------:R-:W-:Y:S01]  /*17f0*/  MOV R14, 0xffffffff ;  /* 0xffffffff000e7802 */ /* 0x000fe20000000f00 */
[----:B------:R-:W-:Y:S01]  /*1800*/  IMAD.MOV.U32 R17, RZ, RZ, 0x1f ;  /* 0x0000001fff117424 */ /* 0x000fe200078e00ff */
[----:B------:R-:W-:-:S02]  /*1810*/  MOV R8, 0x1830 ;  /* 0x0000183000087802 */ /* 0x000fc40000000f00 */
[----:B------:R-:W-:Y:S05]  /*1820*/  CALL.REL.NOINC `($__internal_82_$__cuda_sm70_shflsync_bfly_p) ;  /* 0x0000002000007944 */ /* 0x000fea0003c00000 */
[----:B-1----:R-:W-:Y:S01]  /*1830*/  MOV R8, R14 ;  /* 0x0000000e00087202 */ /* 0x002fe20000000f00 */
[----:B0-----:R-:W-:Y:S05]  /*1840*/  BRA `(.L_x_1037) ;  /* 0xfffff56000007947 */ /* 0x001fea000383ffff */
        .weak           $__internal_82_$__cuda_sm70_shflsync_bfly_p
        .type           $__internal_82_$__cuda_sm70_shflsync_bfly_p,@function
        .size           $__internal_82_$__cuda_sm70_shflsync_bfly_p,(.L_x_1617 - $__internal_82_$__cuda_sm70_shflsync_bfly_p)
$__internal_82_$__cuda_sm70_shflsync_bfly_p:
[----:B------:R-:W-:Y:S01]  /*1850*/  HFMA2.MMA R9, -RZ, RZ, 0, 0 ;  /* 0x00000000ff097435 */ /* 0x000fe200000001ff */
[----:B------:R-:W-:Y:S04]  /*1860*/  WARPSYNC R14 ;  /* 0x0000000e00007348 */ /* 0x000fe80003800000 */
[----:B------:R0:W1:Y:S01]  /*1870*/  SHFL.BFLY PT, R14, R19, R16, R17 ;  /* 0x0c000010130e7389 */ /* 0x00006200000e0011 */
[----:B------:R-:W-:Y:S05]  /*1880*/  RET.REL.NODEC R8 `(_ZN10layer_norm40ln_parallel_residual_bwd_finalize_kernelINS_22Kernel_traits_finalizeILj256E6__halfS2_fS2_fjLb0ELj1024ELj4ENS_18Kernel_traits_baseILj256ES2_S2_fS2_fjLj1024EEEEELb1EEEvNS_9BwdParamsE) ;  /* 0xffffe77008007950 */ /* 0x000fea0003c3ffff */
.L_x_1038:
        /* <DEDUP_REMOVED lines=15> */
.L_x_1617:


//--------------------- .text._ZN10layer_norm31ln_parallel_residual_bwd_kernelINS_13Kernel_traitsI6__halfS2_fS2_fjLj256ELj1ELj4ELj1ELj16ENS_18Kernel_traits_baseILj256ES2_S2_fS2_fjLj128EEEEELb1ELb1ELb1EEEvNS_9BwdParamsE --------------------------
	.section	.text._ZN10layer_norm31ln_parallel_residual_bwd_kernelINS_13Kernel_traitsI6__halfS2_fS2_fjLj256ELj1ELj4ELj1ELj16ENS_18Kernel_traits_baseILj256ES2_S2_fS2_fjLj128EEEEELb1ELb1ELb1EEEvNS_9BwdParamsE,"ax",@progbits
	.sectioninfo	@"SHI_REGISTERS=92"
	.align	128
        .global         _ZN10layer_norm31ln_parallel_residual_bwd_kernelINS_13Kernel_traitsI6__halfS2_fS2_fjLj256ELj1ELj4ELj1ELj16ENS_18Kernel_traits_baseILj256ES2_S2_fS2_fjLj128EEEEELb1ELb1ELb1EEEvNS_9BwdParamsE
        .type           _ZN10layer_norm31ln_parallel_residual_bwd_kernelINS_13Kernel_traitsI6__halfS2_fS2_fjLj256ELj1ELj4ELj1ELj16ENS_18Kernel_traits_baseILj256ES2_S2_fS2_fjLj128EEEEELb1ELb1ELb1EEEvNS_9BwdParamsE,@function
        .size           _ZN10layer_norm31ln_parallel_residual_bwd_kernelINS_13Kernel_traitsI6__halfS2_fS2_fjLj256ELj1ELj4ELj1ELj16ENS_18Kernel_traits_baseILj256ES2_S2_fS2_fjLj128EEEEELb1ELb1ELb1EEEvNS_9BwdParamsE,(.L_x_1618 - _ZN10layer_norm31ln_parallel_residual_bwd_kernelINS_13Kernel_traitsI6__halfS2_fS2_fjLj256ELj1ELj4ELj1ELj16ENS_18Kernel_traits_baseILj256ES2_S2_fS2_fjLj128EEEEELb1ELb1ELb1EEEvNS_9BwdParamsE)
        .other          _ZN10layer_norm31ln_parallel_residual_bwd_kernelINS_13Kernel_traitsI6__halfS2_fS2_fjLj256ELj1ELj4ELj1ELj16ENS_18Kernel_traits_baseILj256ES2_S2_fS2_fjLj128EEEEELb1ELb1ELb1EEEvNS_9BwdParamsE,@"STO_CUDA_ENTRY STV_DEFAULT"
_ZN10layer_norm31ln_parallel_residual_bwd_kernelINS_13Kernel_traitsI6__halfS2_fS2_fjLj256ELj1ELj4ELj1ELj16ENS_18Kernel_traits_baseILj256ES2_S2_fS2_fjLj128EEEEELb1ELb1ELb1EEEvNS_9BwdParamsE:
.text._ZN10layer_norm31ln_parallel_residual_bwd_kernelINS_13Kernel_traitsI6__halfS2_fS2_fjLj256ELj1ELj4ELj1ELj16ENS_18Kernel_traits_baseILj256ES2_S2_fS2_fjLj128EEEEELb1ELb1ELb1EEEvNS_9BwdParamsE:
        /* <DEDUP_REMOVED lines=17> */
.L_x_1039:
        /* <DEDUP_REMOVED lines=21> */
[----:B0-----:R-:W-:-:S02]  /*0260*/  CS2R R14, SRZ ;  /* 0x00000000000e7805 */ /* 0x001fc4000001ff00 */
.L_x_1044:
[----:B------:R-:W-:Y:S01]  /*0270*/  IMAD R36, R2, c[0x0][0x168], RZ ;  /* 0x00005a0002247a24 */ /* 0x000fe200078e02ff */
[----:B------:R-:W-:-:S02]  /*0280*/  ISETP.NE.U32.AND P0, PT, RZ, c[0x0][0x250], PT ;  /* 0x00009400ff007a0c */ /* 0x000fc40003f05070 */
[----:B------:R-:W-:Y:S02]  /*0290*/  LOP3.LUT R78, R0, 0x1f, RZ, 0xc0, !PT ;  /* 0x0000001f004e7812 */ /* 0x000fe400078ec0ff */
[----:B------:R-:W-:Y:S02]  /*02a0*/  SHF.R.S32.HI R37, RZ, 0x1f, R36 ;  /* 0x0000001fff257819 */ /* 0x000fe40000011424 */
[----:B------:R-:W-:Y:S02]  /*02b0*/  ISETP.NE.AND.EX P0, PT, RZ, c[0x0][0x254], PT, P0 ;  /* 0x00009500ff007a0c */ /* 0x000fe40003f05300 */
[----:B------:R-:W-:-:S04]  /*02c0*/  LEA.HI R37, R37, R36, RZ, 0x3 ;  /* 0x0000002425257211 */ /* 0x000fc800078f18ff */
[----:B------:R-:W-:-:S04]  /*02d0*/  LEA.HI.SX32 R78, R37, R78, 0x1d ;  /* 0x0000004e254e7211 */ /* 0x000fc800078feaff */
[----:B------:R-:W-:Y:S02]  /*02e0*/  SHF.L.U32 R63, R78, 0x3, RZ ;  /* 0x000000034e3f7819 */ /* 0x000fe400000006ff */
[----:B------:R-:W-:Y:S02]  /*02f0*/  SHF.R.U32.HI R80, RZ, 0x1d, R78 ;  /* 0x0000001dff507819 */ /* 0x000fe4000001164e */
[----:B------:R-:W-:Y:S01]  /*0300*/  @P0 IADD3 R60, P1, R63, c[0x0][0x198], RZ ;  /* 0x000066003f3c0a10 */ /* 0x000fe20007f3e0ff */
[----:B------:R-:W-:Y:S01]  /*0310*/  HFMA2.MMA R45, -RZ, RZ, 0, 9.5367431640625e-07 ;  /* 0x00000010ff2d7435 */ /* 0x000fe200000001ff */
[----:B------:R-:W-:Y:S02]  /*0320*/  IMAD.MOV.U32 R69, RZ, RZ, 0x4 ;  /* 0x00000004ff457424 */ /* 0x000fe400078e00ff */
[----:B------:R-:W-:Y:S02]  /*0330*/  @P0 IADD3.X R61, R80, c[0x0][0x19c], RZ, P1, !PT ;  /* 0x00006700503d0a10 */ /* 0x000fe40000ffe4ff */
[----:B------:R-:W-:Y:S01]  /*0340*/  IMAD.WIDE R64, R2, R69, c[0x0][0x1a0] ;  /* 0x0000680002407625 */ /* 0x000fe200078e0245 */
[----:B------:R-:W-:-:S03]  /*0350*/  LEA R72, P1, R78, c[0x0][0x188], 0x5 ;  /* 0x000062004e487a11 */ /* 0x000fc600078228ff */
[----:B------:R-:W2:Y:S01]  /*0360*/  @P0 LDG.E.64 R60, [R60.64] ;  /* 0x000000043c3c0981 */ /* 0x000ea2000c1e1b00 */
[C---:B------:R-:W-:Y:S01]  /*0370*/  LEA.HI.X R73, R78.reuse, c[0x0][0x18c], RZ, 0x5, P1 ;  /* 0x000063004e497a11 */ /* 0x040fe200008f2cff */
[----:B------:R-:W-:Y:S02]  /*0380*/  IMAD.WIDE.U32 R44, R78, R45, c[0x0][0x208] ;  /* 0x000082004e2c7625 */ /* 0x000fe400078e002d */
[----:B------:R0:W3:Y:S02]  /*0390*/  LDG.E R79, [R64.64] ;  /* 0x00000004404f7981 */ /* 0x0000e4000c1e1900 */
[----:B------:R-:W-:Y:S02]  /*03a0*/  IMAD.WIDE R68, R2, R69, c[0x0][0x1a8] ;  /* 0x00006a0002447625 */ /* 0x000fe400078e0245 */
[----:B------:R1:W4:Y:S04]  /*03b0*/  LDG.E.128 R40, [R72.64+0x10] ;  /* 0x0000100448287981 */ /* 0x000328000c1e1d00 */
[----:B------:R1:W4:Y:S04]  /*03c0*/  LDG.E.128 R36, [R72.64] ;  /* 0x0000000448247981 */ /* 0x000328000c1e1d00 */
        /* <DEDUP_REMOVED lines=11> */
[----:B------:R-:W-:Y:S02]  /*0480*/  ISETP.NE.AND P1, PT, R3, RZ, PT ;  /* 0x000000ff0300720c */ /* 0x000fe40003f25270 */
[----:B--2---:R-:W-:-:S04]  /*0490*/  @P0 SHF.R.U64 R69, R60, 0x10, R61 ;  /* 0x000000103c450819 */ /* 0x004fc8000000123d */
[----:B------:R-:W-:Y:S02]  /*04a0*/  @P0 PRMT R67, R69, 0x7610, R67 ;  /* 0x0000761045430816 */ /* 0x000fe40000000043 */
[--C-:B------:R-:W-:Y:S02]  /*04b0*/  @P0 SHF.R.U32.HI R69, RZ, 0x8, R61.reuse ;  /* 0x00000008ff450819 */ /* 0x100fe4000001163d */
[----:B---3--:R-:W-:Y:S02]  /*04c0*/  FSEL R79, R79, RZ, !P1 ;  /* 0x000000ff4f4f7208 */ /* 0x008fe40004800000 */
[C---:B-1----:R-:W-:Y:S02]  /*04d0*/  @P0 SHF.R.U64 R72, R60.reuse, 0x8, R61 ;  /* 0x000000083c480819 */ /* 0x042fe4000000123d */
[----:B------:R-:W-:Y:S02]  /*04e0*/  @P0 PRMT R70, R60, 0x7610, R70 ;  /* 0x000076103c460816 */ /* 0x000fe40000000046 */
[----:B------:R-:W-:-:S02]  /*04f0*/  @P0 PRMT R71, R61, 0x7610, R71 ;  /* 0x000076103d470816 */ /* 0x000fc40000000047 */
[--C-:B------:R-:W-:Y:S02]  /*0500*/  @P0 SHF.R.U64 R60, R60, 0x18, R61.reuse ;  /* 0x000000183c3c0819 */ /* 0x100fe4000000123d */
[--C-:B0-----:R-:W-:Y:S02]  /*0510*/  @P0 SHF.R.U32.HI R62, RZ, 0x10, R61.reuse ;  /* 0x00000010ff3e0819 */ /* 0x101fe4000001163d */
[----:B------:R-:W-:Y:S02]  /*0520*/  @P0 SHF.R.U32.HI R61, RZ, 0x18, R61 ;  /* 0x00000018ff3d0819 */ /* 0x000fe4000001163d */
[----:B------:R-:W-:Y:S01]  /*0530*/  @P0 PRMT R75, R69, 0x7610, R75 ;  /* 0x00007610454b0816 */ /* 0x000fe2000000004b */
[--C-:B----4-:R-:W-:Y:S01]  /*0540*/  FADD.FTZ R69, R41, -R79.reuse ;  /* 0x8000004f29457221 */ /* 0x110fe20000010000 */
[--C-:B------:R-:W-:Y:S01]  /*0550*/  HADD2.F32 R41, -RZ, R44.reuse.H0_H0 ;  /* 0x2000002cff297230 */ /* 0x100fe20000004100 */
[--C-:B------:R-:W-:Y:S01]  /*0560*/  FADD.FTZ R85, R39, -R79.reuse ;  /* 0x8000004f27557221 */ /* 0x100fe20000010000 */
[----:B------:R-:W-:Y:S01]  /*0570*/  @P0 PRMT R74, R60, 0x7610, R74 ;  /* 0x000076103c4a0816 */ /* 0x000fe2000000004a */
[----:B------:R-:W-:Y:S01]  /*0580*/  FADD.FTZ R73, R36, -R79 ;  /* 0x8000004f24497221 */ /* 0x000fe20000010000 */
[----:B------:R-:W-:Y:S01]  /*0590*/  @P0 PRMT R77, R61, 0x7610, R77 ;  /* 0x000076103d4d0816 */ /* 0x000fe2000000004d */
[--C-:B------:R-:W-:Y:S01]  /*05a0*/  FADD.FTZ R61, R42, -R79.reuse ;  /* 0x8000004f2a3d7221 */ /* 0x100fe20000010000 */
[----:B------:R-:W-:Y:S01]  /*05b0*/  HADD2.F32 R60, -RZ, R45.H1_H1 ;  /* 0x3000002dff3c7230 */ /* 0x000fe20000004100 */
[--C-:B------:R-:W-:Y:S01]  /*05c0*/  FADD.FTZ R81, R37, -R79.reuse ;  /* 0x8000004f25517221 */ /* 0x100fe20000010000 */
[----:B------:R-:W-:Y:S01]  /*05d0*/  HADD2.F32 R44, -RZ, R44.H1_H1 ;  /* 0x3000002cff2c7230 */ /* 0x000fe20000004100 */
[----:B------:R-:W-:-:S02]  /*05e0*/  FADD.FTZ R87, R40, -R79 ;  /* 0x8000004f28577221 */ /* 0x000fc40000010000 */
[----:B------:R-:W-:Y:S02]  /*05f0*/  FMUL.FTZ R42, R68, R85 ;  /* 0x00000055442a7220 */ /* 0x000fe40000410000 */
[----:B------:R-:W-:Y:S02]  /*0600*/  FMUL.FTZ R40, R4, R41 ;  /* 0x0000002904287220 */ /* 0x000fe40000410000 */
[--C-:B------:R-:W-:Y:S02]  /*0610*/  FADD.FTZ R83, R38, -R79.reuse ;  /* 0x8000004f26537221 */ /* 0x100fe40000010000 */
[----:B------:R-:W-:Y:S01]  /*0620*/  FADD.FTZ R37, R43, -R79 ;  /* 0x8000004f2b257221 */ /* 0x000fe20000010000 */
[----:B------:R-:W-:Y:S01]  /*0630*/  HADD2.F32 R79, -RZ, R45.H0_H0 ;  /* 0x2000002dff4f7230 */ /* 0x000fe20000004100 */
[----:B------:R-:W-:Y:S01]  /*0640*/  FMUL.FTZ R39, R68, R73 ;  /* 0x0000004944277220 */ /* 0x000fe20000410000 */
[----:B------:R-:W-:Y:S01]  /*0650*/  @P0 PRMT R76, R62, 0x7610, R76 ;  /* 0x000076103e4c0816 */ /* 0x000fe2000000004c */
[----:B------:R-:W-:-:S02]  /*0660*/  FMUL.FTZ R38, R68, R81 ;  /* 0x0000005144267220 */ /* 0x000fc40000410000 */
[----:B------:R-:W-:Y:S02]  /*0670*/  FADD.FTZ R49, R60, R49 ;  /* 0x000000313c317221 */ /* 0x000fe40000010000 */
[-C--:B------:R-:W-:Y:S02]  /*0680*/  FFMA.FTZ R57, R42, R60.reuse, R57 ;  /* 0x0000003c2a397223 */ /* 0x080fe40000010039 */
[----:B------:R-:W-:Y:S02]  /*0690*/  FMUL.FTZ R45, R7, R60 ;  /* 0x0000003c072d7220 */ /* 0x000fe40000410000 */
[----:B------:R-:W-:Y:S02]  /*06a0*/  FMUL.FTZ R43, R5, R44 ;  /* 0x0000002c052b7220 */ /* 0x000fe40000410000 */
[----:B------:R-:W-:Y:S02]  /*06b0*/  FADD.FTZ R60, RZ, R40 ;  /* 0x00000028ff3c7221 */ /* 0x000fe40000010000 */
[----:B------:R-:W-:-:S02]  /*06c0*/  FFMA.FTZ R62, R39, R40, RZ ;  /* 0x00000028273e7223 */ /* 0x000fc400000100ff */
[----:B------:R-:W-:Y:S02]  /*06d0*/  FADD.FTZ R51, R44, R51 ;  /* 0x000000332c337221 */ /* 0x000fe40000010000 */
[----:B------:R-:W-:Y:S02]  /*06e0*/  FFMA.FTZ R59, R38, R44, R59 ;  /* 0x0000002c263b7223 */ /* 0x000fe4000001003b */
[----:B------:R-:W-:Y:S02]  /*06f0*/  FADD.FTZ R50, R41, R50 ;  /* 0x0000003229327221 */ /* 0x000fe40000010000 */
[----:B------:R-:W-:Y:S02]  /*0700*/  FFMA.FTZ R58, R39, R41, R58 ;  /* 0x00000029273a7223 */ /* 0x000fe4000001003a */
[----:B------:R-:W-:Y:S02]  /*0710*/  FMUL.FTZ R44, R6, R79 ;  /* 0x0000004f062c7220 */ /* 0x000fe40000410000 */
[----:B------:R-:W-:-:S02]  /*0720*/  FADD.FTZ R73, R60, R43 ;  /* 0x0000002b3c497221 */ /* 0x000fc40000010000 */
[----:B------:R-:W-:Y:S02]  /*0730*/  FMUL.FTZ R41, R68, R83 ;  /* 0x0000005344297220 */ /* 0x000fe40000410000 */
[----:B------:R-:W-:Y:S01]  /*0740*/  FFMA.FTZ R62, R38, R43, R62 ;  /* 0x0000002b263e7223 */ /* 0x000fe2000001003e */
[----:B------:R-:W-:Y:S01]  /*0750*/  @P0 PRMT R66, R72, 0x7610, R66 ;  /* 0x0000761048420816 */ /* 0x000fe20000000042 */
[--C-:B------:R-:W-:Y:S01]  /*0760*/  HADD2.F32 R89, -RZ, R46.reuse.H0_H0 ;  /* 0x2000002eff597230 */ /* 0x100fe20000004100 */
[----:B------:R-:W-:Y:S02]  /*0770*/  FADD.FTZ R72, R73, R44 ;  /* 0x0000002c49487221 */ /* 0x000fe40000010000 */
[----:B------:R-:W-:Y:S01]  /*0780*/  FFMA.FTZ R62, R41, R44, R62 ;  /* 0x0000002c293e7223 */ /* 0x000fe2000001003e */
[----:B------:R-:W-:Y:S01]  /*0790*/  HADD2.F32 R80, -RZ, R46.H1_H1 ;  /* 0x3000002eff507230 */ /* 0x000fe20000004100 */
[----:B------:R-:W-:Y:S01]  /*07a0*/  FMUL.FTZ R46, R8, R89 ;  /* 0x00000059082e7220 */ /* 0x000fe20000410000 */
[--C-:B------:R-:W-:Y:S01]  /*07b0*/  HADD2.F32 R63, -RZ, R47.reuse.H0_H0 ;  /* 0x2000002fff3f7230 */ /* 0x100fe20000004100 */
[----:B------:R-:W-:Y:S01]  /*07c0*/  FADD.FTZ R73, R72, R45 ;  /* 0x0000002d48497221 */ /* 0x000fe20000010000 */
[----:B------:R-:W-:Y:S01]  /*07d0*/  HADD2.F32 R36, -RZ, R47.H1_H1 ;  /* 0x3000002fff247230 */ /* 0x000fe20000004100 */
[----:B------:R-:W-:-:S02]  /*07e0*/  FMUL.FTZ R47, R68, R87 ;  /* 0x00000057442f7220 */ /* 0x000fc40000410000 */
[----:B------:R-:W-:Y:S02]  /*07f0*/  FFMA.FTZ R62, R42, R45, R62 ;  /* 0x0000002d2a3e7223 */ /* 0x000fe4000001003e */
[----:B------:R-:W-:Y:S02]  /*0800*/  FMUL.FTZ R60, R68, R69 ;  /* 0x00000045443c7220 */ /* 0x000fe40000410000 */
[----:B------:R-:W-:Y:S02]  /*0810*/  FADD.FTZ R72, R73, R46 ;  /* 0x0000002e49487221 */ /* 0x000fe40000010000 */
[----:B------:R-:W-:Y:S02]  /*0820*/  FMUL.FTZ R69, R9, R80 ;  /* 0x0000005009457220 */ /* 0x000fe40000410000 */
        /* <DEDUP_REMOVED lines=11> */
[----:B------:R-:W-:Y:S02]  /*08e0*/  FMUL.FTZ R63, R11, R36 ;  /* 0x000000240b3f7220 */ /* 0x000fe40000410000 */
[----:B------:R-:W-:Y:S02]  /*08f0*/  FMUL.FTZ R72, R68, R37 ;  /* 0x0000002544487220 */ /* 0x000fe40000410000 */
        /* <DEDUP_REMOVED lines=10> */
.L_x_1045:
        /* <DEDUP_REMOVED lines=18> */
.L_x_1046:
        /* <DEDUP_REMOVED lines=39> */
[----:B------:R-:W-:Y:S01]  /*0d30*/  FMUL.FTZ R68, R68, R63 ;  /* 0x0000003f44447220 */ /* 0x000fe20000410000 */
[----:B------:R-:W-:Y:S01]  /*0d40*/  SHF.R.U32.HI R63, RZ, 0x1c, R78 ;  /* 0x0000001cff3f7819 */ /* 0x000fe2000001164e */
        /* <DEDUP_REMOVED lines=39> */
[----:B------:R-:W-:-:S02]  /*0fc0*/  F2FP.PACK_AB R39, R42, R39 ;  /* 0x000000272a27723e */ /* 0x000fc400000000ff */
[----:B------:R-:W-:Y:S01]  /*0fd0*/  FSEL R36, R61, RZ, P5 ;  /* 0x000000ff3d247208 */ /* 0x000fe20002800000 */
[----:B------:R-:W-:Y:S01]  /*0fe0*/  @P2 STG.E.128 [R40.64+0x10], R28 ;  /* 0x0000101c28002986 */ /* 0x000fe2000c101d04 */
[----:B------:R-:W-:Y:S02]  /*0ff0*/  @P0 LOP3.LUT P1, RZ, R70, 0xff, RZ, 0xc0, !PT ;  /* 0x000000ff46ff0812 */ /* 0x000fe4000782c0ff */
[----:B------:R-:W-:Y:S02]  /*1000*/  IADD3 R42, P4, R44, c[0x0][0x248], RZ ;  /* 0x000092002c2a7a10 */ /* 0x000fe40007f9e0ff */
[----:B------:R-:W-:Y:S02]  /*1010*/  @P0 LOP3.LUT P2, RZ, R66, 0xff, RZ, 0xc0, !PT ;  /* 0x000000ff42ff0812 */ /* 0x000fe4000784c0ff */
[----:B------:R-:W-:Y:S02]  /*1020*/  @P0 LOP3.LUT P3, RZ, R67, 0xff, RZ, 0xc0, !PT ;  /* 0x000000ff43ff0812 */ /* 0x000fe4000786c0ff */
[----:B------:R-:W-:-:S02]  /*1030*/  F2FP.PACK_AB R38, R47, R38 ;  /* 0x000000262f26723e */ /* 0x000fc400000000ff */
[----:B------:R-:W-:Y:S02]  /*1040*/  F2FP.PACK_AB R36, R36, R43 ;  /* 0x0000002b2424723e */ /* 0x000fe400000000ff */
[----:B------:R-:W-:Y:S02]  /*1050*/  @P0 FSEL R47, R60, RZ, P1 ;  /* 0x000000ff3c2f0208 */ /* 0x000fe40000800000 */
[----:B------:R-:W-:Y:S02]  /*1060*/  F2FP.PACK_AB R37, R68, R37 ;  /* 0x000000254425723e */ /* 0x000fe400000000ff */
        /* <DEDUP_REMOVED lines=11> */
[----:B------:R-:W-:Y:S02]  /*1120*/  @P0 F2FP.PACK_AB R47, RZ, R47 ;  /* 0x0000002fff2f023e */ /* 0x000fe400000000ff */
[----:B------:R-:W-:Y:S01]  /*1130*/  @P0 F2FP.PACK_AB R61, RZ, R61 ;  /* 0x0000003dff3d023e */ /* 0x000fe200000000ff */
[----:B-1----:R-:W-:Y:S01]  /*1140*/  IMAD.MOV.U32 R39, RZ, RZ, c[0x0][0x160] ;  /* 0x00005800ff277624 */ /* 0x002fe200078e00ff */
[----:B------:R-:W-:Y:S02]  /*1150*/  @P0 FSEL R36, R65, RZ, P1 ;  /* 0x000000ff41240208 */ /* 0x000fe40000800000 */
[----:B------:R-:W-:Y:S02]  /*1160*/  @P0 FSEL R38, R69, RZ, P2 ;  /* 0x000000ff45260208 */ /* 0x000fe40001000000 */
        /* <DEDUP_REMOVED lines=22> */
.L_x_1043:
        /* <DEDUP_REMOVED lines=16> */
.L_x_1040:
        /* <DEDUP_REMOVED lines=56> */
.L_x_1041:
[----:B------:R-:W-:Y:S01]  /*1750*/  MOV R82, R84 ;  /* 0x0000005400527202 */ /* 0x000fe20000000f00 */
[----:B------:R-:W-:Y:S01]  /*1760*/  IMAD.MOV.U32 R79, RZ, RZ, 0x1 ;  /* 0x00000001ff4f7424 */ /* 0x000fe200078e00ff */
[----:B------:R-:W-:Y:S01]  /*1770*/  MOV R80, 0x1f ;  /* 0x0000001f00507802 */ /* 0x000fe20000000f00 */
[----:B------:R-:W-:Y:S01]  /*1780*/  IMAD.MOV.U32 R73, RZ, RZ, -0x1 ;  /* 0xffffffffff497424 */ /* 0x000fe200078e00ff */
[----:B------:R-:W-:-:S02]  /*1790*/  MOV R36, 0x17b0 ;  /* 0x000017b000247802 */ /* 0x000fc40000000f00 */
[----:B-----5:R-:W-:Y:S05]  /*17a0*/  CALL.REL.NOINC `($__internal_83_$__cuda_sm70_shflsync_bfly_p) ;  /* 0x0000046000007944 */ /* 0x020fea0003c00000 */
[----:B-1----:R-:W-:Y:S01]  /*17b0*/  MOV R81, R73 ;  /* 0x0000004900517202 */ /* 0x002fe20000000f00 */
[----:B0-----:R-:W-:Y:S05]  /*17c0*/  BRA `(.L_x_1045) ;  /* 0xfffff1d000007947 */ /* 0x001fea000383ffff */
.L_x_1042:
[----:B------:R-:W-:Y:S01]  /*17d0*/  HFMA2.MMA R79, -RZ, RZ, 0, 5.9604644775390625e-08 ;  /* 0x00000001ff4f7435 */ /* 0x000fe200000001ff */
[----:B------:R-:W-:Y:S01]  /*17e0*/  IMAD.MOV.U32 R82, RZ, RZ, R83 ;  /* 0x000000ffff527224 */ /* 0x000fe200078e0053 */
[----:B------:R-:W-:Y:S01]  /*17f0*/  MOV R73, 0xffffffff ;  /* 0xffffffff00497802 */ /* 0x000fe20000000f00 */
[----:B------:R-:W-:Y:S01]  /*1800*/  IMAD.MOV.U32 R80, RZ, RZ, 0x1f ;  /* 0x0000001fff507424 */ /* 0x000fe200078e00ff */
[----:B------:R-:W-:-:S02]  /*1810*/  MOV R36, 0x1830 ;  /* 0x0000183000247802 */ /* 0x000fc40000000f00 */
[----:B01---5:R-:W-:Y:S05]  /*1820*/  CALL.REL.NOINC `($__internal_83_$__cuda_sm70_shflsync_bfly_p) ;  /* 0x000003e000007944 */ /* 0x023fea0003c00000 */
[----:B------:R-:W-:Y:S01]  /*1830*/  FADD.FTZ R84, R84, R81 ;  /* 0x0000005154547221 */ /* 0x000fe20000010000 */
[----:B0-----:R-:W-:Y:S01]  /*1840*/  HFMA2.MMA R80, -RZ, RZ, 0, 1.847743988037109375e-06 ;  /* 0x0000001fff507435 */ /* 0x001fe200000001ff */
[----:B-1----:R-:W-:Y:S01]  /*1850*/  FADD.FTZ R86, R83, R73 ;  /* 0x0000004953567221 */ /* 0x002fe20000010000 */
[----:B------:R-:W-:Y:S01]  /*1860*/  MOV R36, 0x18b0 ;  /* 0x000018b000247802 */ /* 0x000fe20000000f00 */
[----:B------:R-:W-:Y:S01]  /*1870*/  IMAD.MOV.U32 R79, RZ, RZ, 0x2 ;  /* 0x00000002ff4f7424 */ /* 0x000fe200078e00ff */
[----:B------:R-:W-:Y:S01]  /*1880*/  MOV R82, R84 ;  /* 0x0000005400527202 */ /* 0x000fe20000000f00 */
[----:B------:R-:W-:-:S02]  /*1890*/  IMAD.MOV.U32 R73, RZ, RZ, -0x1 ;  /* 0xffffffffff497424 */ /* 0x000fc400078e00ff */
[----:B------:R-:W-:Y:S05]  /*18a0*/  CALL.REL.NOINC `($__internal_83_$__cuda_sm70_shflsync_bfly_p) ;  /* 0x0000036000007944 */ /* 0x000fea0003c00000 */
[----:B0-----:R-:W-:Y:S01]  /*18b0*/  HFMA2.MMA R80, -RZ, RZ, 0, 1.847743988037109375e-06 ;  /* 0x0000001fff507435 */ /* 0x001fe200000001ff */
[----:B-1----:R-:W-:Y:S01]  /*18c0*/  IMAD.MOV.U32 R81, RZ, RZ, R73 ;  /* 0x000000ffff517224 */ /* 0x002fe200078e0049 */
[----:B------:R-:W-:Y:S01]  /*18d0*/  MOV R82, R86 ;  /* 0x0000005600527202 */ /* 0x000fe20000000f00 */
[----:B------:R-:W-:Y:S01]  /*18e0*/  IMAD.MOV.U32 R79, RZ, RZ, 0x2 ;  /* 0x00000002ff4f7424 */ /* 0x000fe200078e00ff */
[----:B------:R-:W-:Y:S01]  /*18f0*/  MOV R36, 0x1920 ;  /* 0x0000192000247802 */ /* 0x000fe20000000f00 */
[----:B------:R-:W-:-:S02]  /*1900*/  IMAD.MOV.U32 R73, RZ, RZ, -0x1 ;  /* 0xffffffffff497424 */ /* 0x000fc400078e00ff */
[----:B------:R-:W-:Y:S05]  /*1910*/  CALL.REL.NOINC `($__internal_83_$__cuda_sm70_shflsync_bfly_p) ;  /* 0x000002f000007944 */ /* 0x000fea0003c00000 */
[----:B------:R-:W-:Y:S01]  /*1920*/  FADD.FTZ R84, R81, R84 ;  /* 0x0000005451547221 */ /* 0x000fe20000010000 */
[----:B0-----:R-:W-:Y:S01]  /*1930*/  MOV R79, 0x4 ;  /* 0x00000004004f7802 */ /* 0x001fe20000000f00 */
[----:B-1----:R-:W-:Y:S01]  /*1940*/  FADD.FTZ R86, R86, R73 ;  /* 0x0000004956567221 */ /* 0x002fe20000010000 */
[----:B------:R-:W-:Y:S01]  /*1950*/  MOV R73, 0xffffffff ;  /* 0xffffffff00497802 */ /* 0x000fe20000000f00 */
[----:B------:R-:W-:Y:S01]  /*1960*/  IMAD.MOV.U32 R80, RZ, RZ, 0x1f ;  /* 0x0000001fff507424 */ /* 0x000fe200078e00ff */
[----:B------:R-:W-:Y:S01]  /*1970*/  MOV R36, 0x19a0 ;  /* 0x000019a000247802 */ /* 0x000fe20000000f00 */
[----:B------:R-:W-:-:S02]  /*1980*/  IMAD.MOV.U32 R82, RZ, RZ, R84 ;  /* 0x000000ffff527224 */ /* 0x000fc400078e0054 */
[----:B------:R-:W-:Y:S05]  /*1990*/  CALL.REL.NOINC `($__internal_83_$__cuda_sm70_shflsync_bfly_p) ;  /* 0x0000027000007944 */ /* 0x000fea0003c00000 */
[----:B0-----:R-:W-:Y:S01]  /*19a0*/  HFMA2.MMA R79, -RZ, RZ, 0, 2.384185791015625e-07 ;  /* 0x00000004ff4f7435 */ /* 0x001fe200000001ff */
[----:B-1----:R-:W-:Y:S01]  /*19b0*/  MOV R81, R73 ;  /* 0x0000004900517202 */ /* 0x002fe20000000f00 */
[----:B------:R-:W-:Y:S01]  /*19c0*/  IMAD.MOV.U32 R82, RZ, RZ, R86 ;  /* 0x000000ffff527224 */ /* 0x000fe200078e0056 */
[----:B------:R-:W-:Y:S01]  /*19d0*/  MOV R80, 0x1f ;  /* 0x0000001f00507802 */ /* 0x000fe20000000f00 */
[----:B------:R-:W-:Y:S01]  /*19e0*/  IMAD.MOV.U32 R73, RZ, RZ, -0x1 ;  /* 0xffffffffff497424 */ /* 0x000fe200078e00ff */
[----:B------:R-:W-:-:S02]  /*19f0*/  MOV R36, 0x1a10 ;  /* 0x00001a1000247802 */ /* 0x000fc40000000f00 */
[----:B------:R-:W-:Y:S05]  /*1a00*/  CALL.REL.NOINC `($__internal_83_$__cuda_sm70_shflsync_bfly_p) ;  /* 0x0000020000007944 */ /* 0x000fea0003c00000 */
[----:B------:R-:W-:Y:S01]  /*1a10*/  FADD.FTZ R84, R81, R84 ;  /* 0x0000005451547221 */ /* 0x000fe20000010000 */
[----:B0-----:R-:W-:Y:S01]  /*1a20*/  HFMA2.MMA R79, -RZ, RZ, 0, 4.76837158203125e-07 ;  /* 0x00000008ff4f7435 */ /* 0x001fe200000001ff */
[----:B-1----:R-:W-:Y:S01]  /*1a30*/  FADD.FTZ R86, R86, R73 ;  /* 0x0000004956567221 */ /* 0x002fe20000010000 */
[----:B------:R-:W-:Y:S01]  /*1a40*/  MOV R80, 0x1f ;  /* 0x0000001f00507802 */ /* 0x000fe20000000f00 */
[----:B------:R-:W-:Y:S01]  /*1a50*/  IMAD.MOV.U32 R73, RZ, RZ, -0x1 ;  /* 0xffffffffff497424 */ /* 0x000fe200078e00ff */
[----:B------:R-:W-:-:S02]  /*1a60*/  MOV R82, R84 ;  /* 0x0000005400527202 */ /* 0x000fc40000000f00 */
[----:B------:R-:W-:Y:S02]  /*1a70*/  MOV R36, 0x1a90 ;  /* 0x00001a9000247802 */ /* 0x000fe40000000f00 */
[----:B------:R-:W-:Y:S05]  /*1a80*/  CALL.REL.NOINC `($__internal_83_$__cuda_sm70_shflsync_bfly_p) ;  /* 0x0000018000007944 */ /* 0x000fea0003c00000 */
[----:B0-----:R-:W-:Y:S01]  /*1a90*/  HFMA2.MMA R79, -RZ, RZ, 0, 4.76837158203125e-07 ;  /* 0x00000008ff4f7435 */ /* 0x001fe200000001ff */
[----:B-1----:R-:W-:Y:S01]  /*1aa0*/  MOV R81, R73 ;  /* 0x0000004900517202 */ /* 0x002fe20000000f00 */
[----:B------:R-:W-:Y:S01]  /*1ab0*/  IMAD.MOV.U32 R82, RZ, RZ, R86 ;  /* 0x000000ffff527224 */ /* 0x000fe200078e0056 */
[----:B------:R-:W-:Y:S01]  /*1ac0*/  MOV R80, 0x1f ;  /* 0x0000001f00507802 */ /* 0x000fe20000000f00 */
[----:B------:R-:W-:Y:S01]  /*1ad0*/  IMAD.MOV.U32 R73, RZ, RZ, -0x1 ;  /* 0xffffffffff497424 */ /* 0x000fe200078e00ff */
[----:B------:R-:W-:Y:S02]  /*1ae0*/  MOV R36, 0x1b00 ;  /* 0x00001b0000247802 */ /* 0x000fe40000000f00 */
[----:B------:R-:W-:Y:S05]  /*1af0*/  CALL.REL.NOINC `($__internal_83_$__cuda_sm70_shflsync_bfly_p) ;  /* 0x0000011000007944 */ /* 0x000fea0003c00000 */
[----:B------:R-:W-:Y:S01]  /*1b00*/  FADD.FTZ R83, R81, R84 ;  /* 0x0000005451537221 */ /* 0x000fe20000010000 */
[----:B0-----:R-:W-:Y:S01]  /*1b10*/  HFMA2.MMA R79, -RZ, RZ, 0, 9.5367431640625e-07 ;  /* 0x00000010ff4f7435 */ /* 0x001fe200000001ff */
[----:B-1----:R-:W-:Y:S01]  /*1b20*/  FADD.FTZ R81, R86, R73 ;  /* 0x0000004956517221 */ /* 0x002fe20000010000 */
[----:B------:R-:W-:Y:S01]  /*1b30*/  MOV R80, 0x1f ;  /* 0x0000001f00507802 */ /* 0x000fe20000000f00 */
[----:B------:R-:W-:Y:S01]  /*1b40*/  IMAD.MOV.U32 R73, RZ, RZ, -0x1 ;  /* 0xffffffffff497424 */ /* 0x000fe200078e00ff */
[----:B------:R-:W-:-:S02]  /*1b50*/  MOV R82, R83 ;  /* 0x0000005300527202 */ /* 0x000fc40000000f00 */
[----:B------:R-:W-:Y:S02]  /*1b60*/  MOV R36, 0x1b80 ;  /* 0x00001b8000247802 */ /* 0x000fe40000000f00 */
[----:B------:R-:W-:Y:S05]  /*1b70*/  CALL.REL.NOINC `($__internal_83_$__cuda_sm70_shflsync_bfly_p) ;  /* 0x0000009000007944 */ /* 0x000fea0003c00000 */
[----:B0-----:R-:W-:Y:S01]  /*1b80*/  HFMA2.MMA R79, -RZ, RZ, 0, 9.5367431640625e-07 ;  /* 0x00000010ff4f7435 */ /* 0x001fe200000001ff */
[----:B-1----:R-:W-:Y:S01]  /*1b90*/  MOV R84, R73 ;  /* 0x0000004900547202 */ /* 0x002fe20000000f00 */
[----:B------:R-:W-:Y:S01]  /*1ba0*/  IMAD.MOV.U32 R82, RZ, RZ, R81 ;  /* 0x000000ffff527224 */ /* 0x000fe200078e0051 */
[----:B------:R-:W-:Y:S01]  /*1bb0*/  MOV R80, 0x1f ;  /* 0x0000001f00507802 */ /* 0x000fe20000000f00 */
[----:B------:R-:W-:Y:S01]  /*1bc0*/  IMAD.MOV.U32 R73, RZ, RZ, -0x1 ;  /* 0xffffffffff497424 */ /* 0x000fe200078e00ff */
[----:B------:R-:W-:Y:S02]  /*1bd0*/  MOV R36, 0x1bf0 ;  /* 0x00001bf000247802 */ /* 0x000fe40000000f00 */
[----:B------:R-:W-:Y:S05]  /*1be0*/  CALL.REL.NOINC `($__internal_83_$__cuda_sm70_shflsync_bfly_p) ;  /* 0x0000002000007944 */ /* 0x000fea0003c00000 */
[----:B-1----:R-:W-:Y:S01]  /*1bf0*/  MOV R36, R73 ;  /* 0x0000004900247202 */ /* 0x002fe20000000f00 */
[----:B0-----:R-:W-:Y:S05]  /*1c00*/  BRA `(.L_x_1046) ;  /* 0xffffeeb000007947 */ /* 0x001fea000383ffff */
        .weak           $__internal_83_$__cuda_sm70_shflsync_bfly_p
        .type           $__internal_83_$__cuda_sm70_shflsync_bfly_p,@function
        .size           $__internal_83_$__cuda_sm70_shflsync_bfly_p,(.L_x_1618 - $__internal_83_$__cuda_sm70_shflsync_bfly_p)
$__internal_83_$__cuda_sm70_shflsync_bfly_p:
[----:B------:R-:W-:Y:S01]  /*1c10*/  HFMA2.MMA R37, -RZ, RZ, 0, 0 ;  /* 0x00000000ff257435 */ /* 0x000fe200000001ff */
[----:B------:R-:W-:Y:S04]  /*1c20*/  WARPSYNC R73 ;  /* 0x0000004900007348 */ /* 0x000fe80003800000 */
[----:B------:R0:W1:Y:S01]  /*1c30*/  SHFL.BFLY PT, R73, R82, R79, R80 ;  /* 0x0c00004f52497389 */ /* 0x00006200000e0050 */
[----:B------:R-:W-:Y:S05]  /*1c40*/  RET.REL.NODEC R36 `(_ZN10layer_norm31ln_parallel_residual_bwd_kernelINS_13Kernel_traitsI6__halfS2_fS2_fjLj256ELj1ELj4ELj1ELj16ENS_18Kernel_traits_baseILj256ES2_S2_fS2_fjLj128EEEEELb1ELb1ELb1EEEvNS_9BwdParamsE) ;  /* 0xffffe3b024007950 */ /* 0x000fea0003c3ffff */
.L_x_1047:
        /* <DEDUP_REMOVED lines=11> */
.L_x_1618:


//--------------------- .text._ZN10layer_norm31ln_parallel_residual_bwd_kernelINS_13Kernel_traitsIf6__halffS2_fjLj256ELj1ELj4ELj1ELj16ENS_18Kernel_traits_baseILj256EfS2_fS2_fjLj128EEEEELb0ELb0ELb0EEEvNS_9BwdParamsE --------------------------
	.section	.text._ZN10layer_norm31ln_parallel_residual_bwd_kernelINS_13Kernel_traitsIf6__halffS2_fjLj256ELj1ELj4ELj1ELj16ENS_18Kernel_traits_baseILj256EfS2_fS2_fjLj128EEEEELb0ELb0ELb0EEEvNS_9BwdParamsE,"ax",@progbits
	.sectioninfo	@"SHI_REGISTERS=116"
	.align	128
        .global         _ZN10layer_norm31ln_parallel_residual_bwd_kernelINS_13Kernel_traitsIf6__halffS2_fjLj256ELj1ELj4ELj1ELj16ENS_18Kernel_traits_baseILj256EfS2_fS2_fjLj128EEEEELb0ELb0ELb0EEEvNS_9BwdParamsE
        .type           _ZN10layer_norm31ln_parallel_residual_bwd_kernelINS_13Kernel_traitsIf6__halffS2_fjLj256ELj1ELj4ELj1ELj16ENS_18Kernel_traits_baseILj256EfS2_fS2_fjLj128EEEEELb0ELb0ELb0EEEvNS_9BwdParamsE,@function
        .size           _ZN10layer_norm31ln_parallel_residual_bwd_kernelINS_13Kernel_traitsIf6__halffS2_fjLj256ELj1ELj4ELj1ELj16ENS_18Kernel_traits_baseILj256EfS2_fS2_fjLj128EEEEELb0ELb0ELb0EEEvNS_9BwdParamsE,(.L_x_1619 - _ZN10layer_norm31ln_parallel_residual_bwd_kernelINS_13Kernel_traitsIf6__halffS2_fjLj256ELj1ELj4ELj1ELj16ENS_18Kernel_traits_baseILj256EfS2_fS2_fjLj128EEEEELb0ELb0ELb0EEEvNS_9BwdParamsE)
        .other          _ZN10layer_norm31ln_parallel_residual_bwd_kernelINS_13Kernel_traitsIf6__halffS2_fjLj256ELj1ELj4ELj1ELj16ENS_18Kernel_traits_baseILj256EfS2_fS2_fjLj128EEEEELb0ELb0ELb0EEEvNS_9BwdParamsE,@"STO_CUDA_ENTRY STV_DEFAULT"
_ZN10layer_norm31ln_parallel_residual_bwd_kernelINS_13Kernel_traitsIf6__halffS2_fjLj256ELj1ELj4ELj1ELj16ENS_18Kernel_traits_baseILj256EfS2_fS2_fjLj128EEEEELb0ELb0ELb0EEEvNS_9BwdParamsE:
.text._ZN10layer_norm31ln_parallel_residual_bwd_kernelINS_13Kernel_traitsIf6__halffS2_fjLj256ELj1ELj4ELj1ELj16ENS_18Kernel_traits_baseILj256EfS2_fS2_fjLj128EEEEELb0ELb0ELb0EEEvNS_9BwdParamsE:
        /* <DEDUP_REMOVED lines=40> */
.L_x_1055:
        /* <DEDUP_REMOVED lines=29> */
[--C-:B---3--:R-:W-:Y:S01]  /*0450*/  FADD.FTZ R105, R91, -R81.reuse ;  /* 0x800000515b697221 */ /* 0x108fe20000010000 */
[--C-:B----4-:R-:W-:Y:S01]  /*0460*/  HADD2.F32 R91, -RZ, R76.reuse.H0_H0 ;  /* 0x2000004cff5b7230 */ /* 0x110fe20000004100 */
[--C-:B-1----:R-:W-:Y:S01]  /*0470*/  FADD.FTZ R93, R90, -R81.reuse ;  /* 0x800000515a5d7221 */ /* 0x102fe20000010000 */
[----:B------:R-:W-:Y:S01]  /*0480*/  HADD2.F32 R90, -RZ, R76.H1_H1 ;  /* 0x3000004cff5a7230 */ /* 0x000fe20000004100 */
[--C-:B------:R-:W-:Y:S01]  /*0490*/  FADD.FTZ R99, R89, -R81.reuse ;  /* 0x8000005159637221 */ /* 0x100fe20000010000 */
[----:B------:R-:W-:Y:S02]  /*04a0*/  HADD2.F32 R94, -RZ, R77.H1_H1 ;  /* 0x3000004dff5e7230 */ /* 0x000fe40000004100 */
[----:B------:R-:W-:Y:S02]  /*04b0*/  HADD2.F32 R89, -RZ, R84.H0_H0 ;  /* 0x20000054ff597230 */ /* 0x000fe40000004100 */
[--C-:B------:R-:W-:Y:S02]  /*04c0*/  HADD2.F32 R111, -RZ, R78.reuse.H0_H0 ;  /* 0x2000004eff6f7230 */ /* 0x100fe40000004100 */
[----:B------:R-:W-:Y:S01]  /*04d0*/  HADD2.F32 R98, -RZ, R78.H1_H1 ;  /* 0x3000004eff627230 */ /* 0x000fe20000004100 */
[----:B------:R-:W-:Y:S01]  /*04e0*/  FMUL.FTZ R78, R48, R91 ;  /* 0x0000005b304e7220 */ /* 0x000fe20000410000 */
[--C-:B------:R-:W-:Y:S01]  /*04f0*/  HADD2.F32 R101, -RZ, R85.reuse.H0_H0 ;  /* 0x20000055ff657230 */ /* 0x100fe20000004100 */
[----:B------:R-:W-:Y:S01]  /*0500*/  FADD.FTZ R97, R88, -R81 ;  /* 0x8000005158617221 */ /* 0x000fe20000010000 */
[----:B------:R-:W-:-:S02]  /*0510*/  HADD2.F32 R92, -RZ, R85.H1_H1 ;  /* 0x30000055ff5c7230 */ /* 0x000fc40000004100 */
[--C-:B------:R-:W-:Y:S02]  /*0520*/  HADD2.F32 R109, -RZ, R86.reuse.H0_H0 ;  /* 0x20000056ff6d7230 */ /* 0x100fe40000004100 */
[----:B------:R-:W-:Y:S02]  /*0530*/  HADD2.F32 R96, -RZ, R86.H1_H1 ;  /* 0x30000056ff607230 */ /* 0x000fe40000004100 */
[--C-:B------:R-:W-:Y:S02]  /*0540*/  HADD2.F32 R85, -RZ, R87.reuse.H0_H0 ;  /* 0x20000057ff557230 */ /* 0x100fe40000004100 */
[----:B------:R-:W-:Y:S01]  /*0550*/  HADD2.F32 R86, -RZ, R87.H1_H1 ;  /* 0x30000057ff567230 */ /* 0x000fe20000004100 */
[C---:B-----5:R-:W-:Y:S01]  /*0560*/  FMUL.FTZ R76, R80.reuse, R99 ;  /* 0x00000063504c7220 */ /* 0x060fe20000410000 */
[----:B------:R-:W-:Y:S01]  /*0570*/  HADD2.F32 R84, -RZ, R84.H1_H1 ;  /* 0x30000054ff547230 */ /* 0x000fe20000004100 */
[----:B------:R-:W-:Y:S01]  /*0580*/  FMUL.FTZ R83, R51, R94 ;  /* 0x0000005e33537220 */ /* 0x000fe20000410000 */
[--C-:B------:R-:W-:Y:S01]  /*0590*/  HADD2.F32 R87, -RZ, R79.reuse.H0_H0 ;  /* 0x2000004fff577230 */ /* 0x100fe20000004100 */
[----:B------:R-:W-:Y:S01]  /*05a0*/  FMUL.FTZ R82, R80, R105 ;  /* 0x0000006950527220 */ /* 0x000fe20000410000 */
[----:B------:R-:W-:Y:S01]  /*05b0*/  HADD2.F32 R88, -RZ, R79.H1_H1 ;  /* 0x3000004fff587230 */ /* 0x000fe20000004100 */
[----:B------:R-:W-:Y:S01]  /*05c0*/  FMUL.FTZ R79, R49, R90 ;  /* 0x0000005a314f7220 */ /* 0x000fe20000410000 */
[----:B------:R-:W-:Y:S01]  /*05d0*/  HADD2.F32 R103, -RZ, R77.H0_H0 ;  /* 0x2000004dff677230 */ /* 0x000fe20000004100 */
[----:B------:R-:W-:-:S02]  /*05e0*/  FADD.FTZ R73, -R81, R73 ;  /* 0x0000004951497221 */ /* 0x000fc40000010100 */
[----:B------:R-:W-:Y:S02]  /*05f0*/  FFMA.FTZ R78, R56, R89, R78 ;  /* 0x00000059384e7223 */ /* 0x000fe4000001004e */
[----:B------:R-:W-:Y:S02]  /*0600*/  FMUL.FTZ R77, R80, R97 ;  /* 0x00000061504d7220 */ /* 0x000fe40000410000 */
        /* <DEDUP_REMOVED lines=23> */
[C---:B------:R-:W-:Y:S02]  /*0780*/  FFMA.FTZ R40, R77.reuse, R91, R40 ;  /* 0x0000005b4d287223 */ /* 0x040fe40000010028 */
        /* <DEDUP_REMOVED lines=43> */
[----:B------:R-:W-:Y:S02]  /*0a40*/  FFMA.FTZ R75, R85, R96, R73 ;  /* 0x00000060554b7223 */ /* 0x000fe40000010049 */
.L_x_1050:
[----:B-1----:R-:W-:Y:S05]  /*0a50*/  BSYNC B0 ;  /* 0x0000000000007941 */ /* 0x002fea0003800000 */
.L_x_1049:
[----:B------:R-:W-:Y:S05]  /*0a60*/  BRA.DIV ~URZ, `(.L_x_1051) ;  /* 0x00000f527f007947 */ /* 0x000fea000b800000 */
[----:B------:R1:W2:Y:S02]  /*0a70*/  SHFL.BFLY PT, R87, R74, 0x1, 0x1f ;  /* 0x0c201f004a577f89 */ /* 0x0002a400000e0000 */
.L_x_1058:
        /* <DEDUP_REMOVED lines=18> */
.L_x_1059:
        /* <DEDUP_REMOVED lines=84> */
.L_x_1054:
[----:B------:R-:W-:Y:S05]  /*10e0*/  BSYNC B0 ;  /* 0x0000000000007941 */ /* 0x000fea0003800000 */
.L_x_1053:
[----:B------:R-:W-:-:S04]  /*10f0*/  MOV R3, c[0x0][0x160] ;  /* 0x0000580000037a02 */ /* 0x000fc80000000f00 */
[----:B------:R-:W-:-:S04]  /*1100*/  LEA R2, R3, R2, 0x2 ;  /* 0x0000000203027211 */ /* 0x000fc800078e10ff */
[----:B------:R-:W-:-:S13]  /*1110*/  ISETP.GE.AND P0, PT, R2, c[0x0][0x164], PT ;  /* 0x0000590002007a0c */ /* 0x000fda0003f06270 */
[----:B0123-5:R-:W-:Y:S05]  /*1120*/  @!P0 BRA `(.L_x_1055) ;  /* 0xfffff15000008947 */ /* 0x02ffea000383ffff */
.L_x_1048:
        /* <DEDUP_REMOVED lines=121> */
.L_x_1057:
[----:B------:R-:W-:Y:S05]  /*18c0*/  BSYNC B0 ;  /* 0x0000000000007941 */ /* 0x000fea0003800000 */
.L_x_1056:
        /* <DEDUP_REMOVED lines=15> */
.L_x_1051:
[----:B------:R-:W-:Y:S01]  /*19c0*/  HFMA2.MMA R99, -RZ, RZ, 0, 5.9604644775390625e-08 ;  /* 0x00000001ff637435 */ /* 0x000fe200000001ff */
[----:B------:R-:W-:Y:S02]  /*19d0*/  MOV R86, R74 ;  /* 0x0000004a00567202 */ /* 0x000fe40000000f00 */
[----:B------:R-:W-:Y:S02]  /*19e0*/  MOV R98, 0x1f ;  /* 0x0000001f00627802 */ /* 0x000fe40000000f00 */
[----:B------:R-:W-:-:S02]  /*19f0*/  MOV R101, 0xffffffff ;  /* 0xffffffff00657802 */ /* 0x000fc40000000f00 */
[----:B------:R-:W-:Y:S02]  /*1a00*/  MOV R72, 0x1a20 ;  /* 0x00001a2000487802 */ /* 0x000fe40000000f00 */
[----:B0----5:R-:W-:Y:S05]  /*1a10*/  CALL.REL.NOINC `($__internal_84_$__cuda_sm70_shflsync_bfly_p) ;  /* 0x0000046000007944 */ /* 0x021fea0003c00000 */
[----:B-1----:R-:W-:Y:S01]  /*1a20*/  MOV R87, R86 ;  /* 0x0000005600577202 */ /* 0x002fe20000000f00 */
[----:B0-----:R-:W-:Y:S05]  /*1a30*/  BRA `(.L_x_1058) ;  /* 0xfffff04000007947 */ /* 0x001fea000383ffff */
.L_x_1052:
[----:B------:R-:W-:Y:S01]  /*1a40*/  HFMA2.MMA R99, -RZ, RZ, 0, 5.9604644775390625e-08 ;  /* 0x00000001ff637435 */ /* 0x000fe200000001ff */
[----:B------:R-:W-:Y:S02]  /*1a50*/  MOV R86, R75 ;  /* 0x0000004b00567202 */ /* 0x000fe40000000f00 */
[----:B------:R-:W-:Y:S02]  /*1a60*/  MOV R98, 0x1f ;  /* 0x0000001f00627802 */ /* 0x000fe40000000f00 */
[----:B------:R-:W-:Y:S02]  /*1a70*/  MOV R101, 0xffffffff ;  /* 0xffffffff00657802 */ /* 0x000fe40000000f00 */
[----:B------:R-:W-:Y:S02]  /*1a80*/  MOV R72, 0x1aa0 ;  /* 0x00001aa000487802 */ /* 0x000fe40000000f00 */
[----:B012--5:R-:W-:Y:S05]  /*1a90*/  CALL.REL.NOINC `($__internal_84_$__cuda_sm70_shflsync_bfly_p) ;  /* 0x000003e000007944 */ /* 0x027fea0003c00000 */
[----:B------:R-:W-:Y:S01]  /*1aa0*/  FADD.FTZ R87, R87, R74 ;  /* 0x0000004a57577221 */ /* 0x000fe20000010000 */
[----:B0-----:R-:W-:Y:S01]  /*1ab0*/  HFMA2.MMA R99, -RZ, RZ, 0, 1.1920928955078125e-07 ;  /* 0x00000002ff637435 */ /* 0x001fe200000001ff */
[----:B-1----:R-:W-:Y:S01]  /*1ac0*/  FADD.FTZ R75, R75, R86 ;  /* 0x000000564b4b7221 */ /* 0x002fe20000010000 */
[----:B------:R-:W-:-:S02]  /*1ad0*/  MOV R98, 0x1f ;  /* 0x0000001f00627802 */ /* 0x000fc40000000f00 */
[----:B------:R-:W-:Y:S02]  /*1ae0*/  MOV R101, 0xffffffff ;  /* 0xffffffff00657802 */ /* 0x000fe40000000f00 */
[----:B------:R-:W-:Y:S02]  /*1af0*/  MOV R86, R87 ;  /* 0x0000005700567202 */ /* 0x000fe40000000f00 */
[----:B------:R-:W-:Y:S02]  /*1b00*/  MOV R72, 0x1b20 ;  /* 0x00001b2000487802 */ /* 0x000fe40000000f00 */
[----:B------:R-:W-:Y:S05]  /*1b10*/  CALL.REL.NOINC `($__internal_84_$__cuda_sm70_shflsync_bfly_p) ;  /* 0x0000036000007944 */ /* 0x000fea0003c00000 */
[----:B0-----:R-:W-:Y:S01]  /*1b20*/  HFMA2.MMA R99, -RZ, RZ, 0, 1.1920928955078125e-07 ;  /* 0x00000002ff637435 */ /* 0x001fe200000001ff */
[----:B-1----:R-:W-:Y:S02]  /*1b30*/  MOV R74, R86 ;  /* 0x00000056004a7202 */ /* 0x002fe40000000f00 */
[----:B------:R-:W-:Y:S02]  /*1b40*/  MOV R86, R75 ;  /* 0x0000004b00567202 */ /* 0x000fe40000000f00 */
[----:B------:R-:W-:Y:S02]  /*1b50*/  MOV R98, 0x1f ;  /* 0x0000001f00627802 */ /* 0x000fe40000000f00 */
[----:B------:R-:W-:-:S02]  /*1b60*/  MOV R101, 0xffffffff ;  /* 0xffffffff00657802 */ /* 0x000fc40000000f00 */
[----:B------:R-:W-:Y:S02]  /*1b70*/  MOV R72, 0x1b90 ;  /* 0x00001b9000487802 */ /* 0x000fe40000000f00 */
[----:B------:R-:W-:Y:S05]  /*1b80*/  CALL.REL.NOINC `($__internal_84_$__cuda_sm70_shflsync_bfly_p) ;  /* 0x000002f000007944 */ /* 0x000fea0003c00000 */
[----:B------:R-:W-:Y:S01]  /*1b90*/  FADD.FTZ R87, R74, R87 ;  /* 0x000000574a577221 */ /* 0x000fe20000010000 */
[----:B0-----:R-:W-:Y:S01]  /*1ba0*/  HFMA2.MMA R99, -RZ, RZ, 0, 2.384185791015625e-07 ;  /* 0x00000004ff637435 */ /* 0x001fe200000001ff */
[----:B-1----:R-:W-:Y:S01]  /*1bb0*/  FADD.FTZ R75, R75, R86 ;  /* 0x000000564b4b7221 */ /* 0x002fe20000010000 */
[----:B------:R-:W-:Y:S02]  /*1bc0*/  MOV R98, 0x1f ;  /* 0x0000001f00627802 */ /* 0x000fe40000000f00 */
[----:B------:R-:W-:Y:S02]  /*1bd0*/  MOV R101, 0xffffffff ;  /* 0xffffffff00657802 */ /* 0x000fe40000000f00 */
[----:B------:R-:W-:Y:S02]  /*1be0*/  MOV R86, R87 ;  /* 0x0000005700567202 */ /* 0x000fe40000000f00 */
[----:B------:R-:W-:Y:S02]  /*1bf0*/  MOV R72, 0x1c10 ;  /* 0x00001c1000487802 */ /* 0x000fe40000000f00 */
[----:B------:R-:W-:Y:S05]  /*1c00*/  CALL.REL.NOINC `($__internal_84_$__cuda_sm70_shflsync_bfly_p) ;  /* 0x0000027000007944 */ /* 0x000fea0003c00000 */
[----:B0-----:R-:W-:Y:S01]  /*1c10*/  HFMA2.MMA R99, -RZ, RZ, 0, 2.384185791015625e-07 ;  /* 0x00000004ff637435 */ /* 0x001fe200000001ff */
[----:B-1----:R-:W-:-:S02]  /*1c20*/  MOV R74, R86 ;  /* 0x00000056004a7202 */ /* 0x002fc40000000f00 */
[----:B------:R-:W-:Y:S02]  /*1c30*/  MOV R86, R75 ;  /* 0x0000004b00567202 */ /* 0x000fe40000000f00 */
[----:B------:R-:W-:Y:S02]  /*1c40*/  MOV R98, 0x1f ;  /* 0x0000001f00627802 */ /* 0x000fe40000000f00 */
[----:B------:R-:W-:Y:S02]  /*1c50*/  MOV R101, 0xffffffff ;  /* 0xffffffff00657802 */ /* 0x000fe40000000f00 */
[----:B------:R-:W-:Y:S02]  /*1c60*/  MOV R72, 0x1c80 ;  /* 0x00001c8000487802 */ /* 0x000fe40000000f00 */
[----:B------:R-:W-:Y:S05]  /*1c70*/  CALL.REL.NOINC `($__internal_84_$__cuda_sm70_shflsync_bfly_p) ;  /* 0x0000020000007944 */ /* 0x000fea0003c00000 */
[----:B------:R-:W-:Y:S01]  /*1c80*/  FADD.FTZ R87, R74, R87 ;  /* 0x000000574a577221 */ /* 0x000fe20000010000 */
[----:B0-----:R-:W-:Y:S01]  /*1c90*/  HFMA2.MMA R99, -RZ, RZ, 0, 4.76837158203125e-07 ;  /* 0x00000008ff637435 */ /* 0x001fe200000001ff */
[----:B-1----:R-:W-:Y:S01]  /*1ca0*/  FADD.FTZ R97, R75, R86 ;  /* 0x000000564b617221 */ /* 0x002fe20000010000 */
[----:B------:R-:W-:Y:S02]  /*1cb0*/  MOV R98, 0x1f ;  /* 0x0000001f00627802 */ /* 0x000fe40000000f00 */
[----:B------:R-:W-:-:S02]  /*1cc0*/  MOV R101, 0xffffffff ;  /* 0xffffffff00657802 */ /* 0x000fc40000000f00 */
[----:B------:R-:W-:Y:S02]  /*1cd0*/  MOV R86, R87 ;  /* 0x0000005700567202 */ /* 0x000fe40000000f00 */
[----:B------:R-:W-:Y:S02]  /*1ce0*/  MOV R72, 0x1d00 ;  /* 0x00001d0000487802 */ /* 0x000fe40000000f00 */
[----:B------:R-:W-:Y:S05]  /*1cf0*/  CALL.REL.NOINC `($__internal_84_$__cuda_sm70_shflsync_bfly_p) ;  /* 0x0000018000007944 */ /* 0x000fea0003c00000 */
[----:B0-----:R-:W-:Y:S01]  /*1d00*/  HFMA2.MMA R99, -RZ, RZ, 0, 4.76837158203125e-07 ;  /* 0x00000008ff637435 */ /* 0x001fe200000001ff */
[----:B-1----:R-:W-:Y:S02]  /*1d10*/  MOV R74, R86 ;  /* 0x00000056004a7202 */ /* 0x002fe40000000f00 */
[----:B------:R-:W-:Y:S02]  /*1d20*/  MOV R86, R97 ;  /* 0x0000006100567202 */ /* 0x000fe40000000f00 */
[----:B------:R-:W-:Y:S02]  /*1d30*/  MOV R98, 0x1f ;  /* 0x0000001f00627802 */ /* 0x000fe40000000f00 */
[----:B------:R-:W-:Y:S02]  /*1d40*/  MOV R101, 0xffffffff ;  /* 0xffffffff00657802 */ /* 0x000fe40000000f00 */
[----:B------:R-:W-:-:S02]  /*1d50*/  MOV R72, 0x1d70 ;  /* 0x00001d7000487802 */ /* 0x000fc40000000f00 */
[----:B------:R-:W-:Y:S05]  /*1d60*/  CALL.REL.NOINC `($__internal_84_$__cuda_sm70_shflsync_bfly_p) ;  /* 0x0000011000007944 */ /* 0x000fea0003c00000 */
[----:B------:R-:W-:Y:S01]  /*1d70*/  FADD.FTZ R75, R74, R87 ;  /* 0x000000574a4b7221 */ /* 0x000fe20000010000 */
[----:B0-----:R-:W-:Y:S01]  /*1d80*/  HFMA2.MMA R99, -RZ, RZ, 0, 9.5367431640625e-07 ;  /* 0x00000010ff637435 */ /* 0x001fe200000001ff */
[----:B-1----:R-:W-:Y:S01]  /*1d90*/  FADD.FTZ R97, R97, R86 ;  /* 0x0000005661617221 */ /* 0x002fe20000010000 */
[----:B------:R-:W-:-:S02]  /*1da0*/  MOV R98, 0x1f ;  /* 0x0000001f00627802 */ /* 0x000fc40000000f00 */
[----:B------:R-:W-:Y:S02]  /*1db0*/  MOV R101, 0xffffffff ;  /* 0xffffffff00657802 */ /* 0x000fe40000000f00 */
[----:B------:R-:W-:Y:S02]  /*1dc0*/  MOV R86, R75 ;  /* 0x0000004b00567202 */ /* 0x000fe40000000f00 */
[----:B------:R-:W-:Y:S02]  /*1dd0*/  MOV R72, 0x1df0 ;  /* 0x00001df000487802 */ /* 0x000fe40000000f00 */
[----:B------:R-:W-:Y:S05]  /*1de0*/  CALL.REL.NOINC `($__internal_84_$__cuda_sm70_shflsync_bfly_p) ;  /* 0x0000009000007944 */ /* 0x000fea0003c00000 */
[----:B0-----:R-:W-:Y:S01]  /*1df0*/  HFMA2.MMA R99, -RZ, RZ, 0, 9.5367431640625e-07 ;  /* 0x00000010ff637435 */ /* 0x001fe200000001ff */
[----:B-1----:R-:W-:Y:S02]  /*1e00*/  MOV R88, R86 ;  /* 0x0000005600587202 */ /* 0x002fe40000000f00 */
[----:B------:R-:W-:Y:S02]  /*1e10*/  MOV R86, R97 ;  /* 0x0000006100567202 */ /* 0x000fe40000000f00 */
[----:B------:R-:W-:Y:S02]  /*1e20*/  MOV R98, 0x1f ;  /* 0x0000001f00627802 */ /* 0x000fe40000000f00 */
[----:B------:R-:W-:-:S02]  /*1e30*/  MOV R101, 0xffffffff ;  /* 0xffffffff00657802 */ /* 0x000fc40000000f00 */
[----:B------:R-:W-:Y:S02]  /*1e40*/  MOV R72, 0x1e60 ;  /* 0x00001e6000487802 */ /* 0x000fe40000000f00 */
[----:B------:R-:W-:Y:S05]  /*1e50*/  CALL.REL.NOINC `($__internal_84_$__cuda_sm70_shflsync_bfly_p) ;  /* 0x0000002000007944 */ /* 0x000fea0003c00000 */
[----:B-1----:R-:W-:Y:S01]  /*1e60*/  MOV R72, R86 ;  /* 0x0000005600487202 */ /* 0x002fe20000000f00 */
[----:B0-----:R-:W-:Y:S05]  /*1e70*/  BRA `(.L_x_1059) ;  /* 0xffffed2000007947 */ /* 0x001fea000383ffff */
        .weak           $__internal_84_$__cuda_sm70_shflsync_bfly_p
        .type           $__internal_84_$__cuda_sm70_shflsync_bfly_p,@function
        .size           $__internal_84_$__cuda_sm70_shflsync_bfly_p,(.L_x_1619 - $__internal_84_$__cuda_sm70_shflsync_bfly_p)
$__internal_84_$__cuda_sm70_shflsync_bfly_p:
[----:B------:R-:W-:Y:S01]  /*1e80*/  HFMA2.MMA R73, -RZ, RZ, 0, 0 ;  /* 0x00000000ff497435 */ /* 0x000fe200000001ff */
[----:B------:R-:W-:Y:S04]  /*1e90*/  WARPSYNC R101 ;  /* 0x0000006500007348 */ /* 0x000fe80003800000 */
[----:B------:R0:W1:Y:S01]  /*1ea0*/  SHFL.BFLY PT, R86, R86, R99, R98 ;  /* 0x0c00006356567389 */ /* 0x00006200000e0062 */
[----:B------:R-:W-:Y:S05]  /*1eb0*/  RET.REL.NODEC R72 `(_ZN10layer_norm31ln_parallel_residual_bwd_kernelINS_13Kernel_traitsIf6__halffS2_fjLj256ELj1ELj4ELj1ELj16ENS_18Kernel_traits_baseILj256EfS2_fS2_fjLj128EEEEELb0ELb0ELb0EEEvNS_9BwdParamsE) ;  /* 0xffffe14048007950 */ /* 0x000fea0003c3ffff */
.L_x_1060:
        /* <DEDUP_REMOVED lines=12> */
.L_x_1619:


//--------------------- .text._ZN10layer_norm31ln_parallel_residual_bwd_kernelINS_13Kernel_traitsIf6__halffS2_fjLj256ELj1ELj4ELj1ELj16ENS_18Kernel_traits_baseILj256EfS2_fS2_fjLj128EEEEELb0ELb0ELb1EEEvNS_9BwdParamsE --------------------------
	.section	.text._ZN10layer_norm31ln_parallel_residual_bwd_kernelINS_13Kernel_traitsIf6__halffS2_fjLj256ELj1ELj4ELj1ELj16ENS_18Kernel_traits_baseILj256EfS2_fS2_fjLj128EEEEELb0ELb0ELb1EEEvNS_9BwdParamsE,"ax",@progbits
	.sectioninfo	@"SHI_REGISTERS=109"
	.align	128
        .global         _ZN10layer_norm31ln_parallel_residual_bwd_kernelINS_13Kernel_traitsIf6__halffS2_fjLj256ELj1ELj4ELj1ELj16ENS_18Kernel_traits_baseILj256EfS2_fS2_fjLj128EEEEELb0ELb0ELb1EEEvNS_9BwdParamsE
        .type           _ZN10layer_norm31ln_parallel_residual_bwd_kernelINS_13Kernel_traitsIf6__halffS2_fjLj256ELj1ELj4ELj1ELj16ENS_18Kernel_traits_baseILj256EfS2_fS2_fjLj128EEEEELb0ELb0ELb1EEEvNS_9BwdParamsE,@function
        .size           _ZN10layer_norm31ln_parallel_residual_bwd_kernelINS_13Kernel_traitsIf6__halffS2_fjLj256ELj1ELj4ELj1ELj16ENS_18Kernel_traits_baseILj256EfS2_fS2_fjLj128EEEEELb0ELb0ELb1EEEvNS_9BwdParamsE,(.L_x_1620 - _ZN10layer_norm31ln_parallel_residual_bwd_kernelINS_13Kernel_traitsIf6__halffS2_fjLj256ELj1ELj4ELj1ELj16ENS_18Kernel_traits_baseILj256EfS2_fS2_fjLj128EEEEELb0ELb0ELb1EEEvNS_9BwdParamsE)
        .other          _ZN10layer_norm31ln_parallel_residual_bwd_kernelINS_13Kernel_traitsIf6__halffS2_fjLj256ELj1ELj4ELj1ELj16ENS_18Kernel_traits_baseILj256EfS2_fS2_fjLj128EEEEELb0ELb0ELb1EEEvNS_9BwdParamsE,@"STO_CUDA_ENTRY STV_DEFAULT"
_ZN10layer_norm31ln_parallel_residual_bwd_kernelINS_13Kernel_traitsIf6__halffS2_fjLj256ELj1ELj4ELj1ELj16ENS_18Kernel_traits_baseILj256EfS2_fS2_fjLj128EEEEELb0ELb0ELb1EEEvNS_9BwdParamsE:
.text._ZN10layer_norm31ln_parallel_residual_bwd_kernelINS_13Kernel_traitsIf6__halffS2_fjLj256ELj1ELj4ELj1ELj16ENS_18Kernel_traits_baseILj256EfS2_fS2_fjLj128EEEEELb0ELb0ELb1EEEvNS_9BwdParamsE:
        /* <DEDUP_REMOVED lines=25> */
.L_x_1061:
        /* <DEDUP_REMOVED lines=28> */
.L_x_1065:
[----:B------:R-:W-:Y:S01]  /*0350*/  IMAD R2, R87, c[0x0][0x168], RZ ;  /* 0x00005a0057027a24 */ /* 0x000fe200078e02ff */
[----:B------:R-:W-:-:S02]  /*0360*/  LOP3.LUT R92, R0, 0x1f, RZ, 0xc0, !PT ;  /* 0x0000001f005c7812 */ /* 0x000fc400078ec0ff */
[----:B------:R-:W-:Y:S02]  /*0370*/  MOV R49, 0x10 ;  /* 0x0000001000317802 */ /* 0x000fe40000000f00 */
[----:B------:R-:W-:Y:S02]  /*0380*/  SHF.R.S32.HI R3, RZ, 0x1f, R2 ;  /* 0x0000001fff037819 */ /* 0x000fe40000011402 */
[----:B------:R-:W-:Y:S02]  /*0390*/  MOV R94, 0x4 ;  /* 0x00000004005e7802 */ /* 0x000fe40000000f00 */
        /* <DEDUP_REMOVED lines=21> */
[----:B--2---:R-:W-:Y:S01]  /*04f0*/  FSEL R96, R96, RZ, !P0 ;  /* 0x000000ff60607208 */ /* 0x004fe20004000000 */
[----:B---3--:R-:W-:Y:S02]  /*0500*/  HADD2.F32 R99, -RZ, R45.H1_H1 ;  /* 0x3000002dff637230 */ /* 0x008fe40000004100 */
[----:B----4-:R-:W-:Y:S02]  /*0510*/  HADD2.F32 R101, -RZ, R49.H1_H1 ;  /* 0x30000031ff657230 */ /* 0x010fe40000004100 */
[----:B------:R-:W-:Y:S01]  /*0520*/  HADD2.F32 R90, -RZ, R48.H0_H0 ;  /* 0x20000030ff5a7230 */ /* 0x000fe20000004100 */
[----:B------:R-:W-:Y:S01]  /*0530*/  FADD.FTZ R40, R40, -R96 ;  /* 0x8000006028287221 */ /* 0x000fe20000010000 */
[--C-:B------:R-:W-:Y:S02]  /*0540*/  HADD2.F32 R105, -RZ, R50.reuse.H0_H0 ;  /* 0x20000032ff697230 */ /* 0x100fe40000004100 */
[----:B------:R-:W-:Y:S01]  /*0550*/  HADD2.F32 R106, -RZ, R50.H1_H1 ;  /* 0x30000032ff6a7230 */ /* 0x000fe20000004100 */
[----:B------:R-:W-:-:S02]  /*0560*/  FMUL.FTZ R50, R11, R101 ;  /* 0x000000650b327220 */ /* 0x000fc40000410000 */
[--C-:B------:R-:W-:Y:S02]  /*0570*/  FADD.FTZ R94, R41, -R96.reuse ;  /* 0x80000060295e7221 */ /* 0x100fe40000010000 */
[----:B------:R-:W-:Y:S01]  /*0580*/  FADD.FTZ R102, R43, -R96 ;  /* 0x800000602b667221 */ /* 0x000fe20000010000 */
[--C-:B------:R-:W-:Y:S01]  /*0590*/  HADD2.F32 R43, -RZ, R44.reuse.H0_H0 ;  /* 0x2000002cff2b7230 */ /* 0x100fe20000004100 */
[----:B------:R-:W-:Y:S01]  /*05a0*/  FMUL.FTZ R40, R93, R40 ;  /* 0x000000285d287220 */ /* 0x000fe20000410000 */
[----:B------:R-:W-:Y:S01]  /*05b0*/  HADD2.F32 R91, -RZ, R44.H1_H1 ;  /* 0x3000002cff5b7230 */ /* 0x000fe20000004100 */
[----:B------:R-:W-:Y:S01]  /*05c0*/  FMUL.FTZ R44, R8, R90 ;  /* 0x0000005a082c7220 */ /* 0x000fe20000410000 */
[----:B------:R-:W-:Y:S02]  /*05d0*/  HADD2.F32 R98, -RZ, R48.H1_H1 ;  /* 0x30000030ff627230 */ /* 0x000fe40000004100 */
[----:B------:R-:W-:Y:S01]  /*05e0*/  HADD2.F32 R97, -RZ, R49.H0_H0 ;  /* 0x20000031ff617230 */ /* 0x000fe20000004100 */
[----:B------:R-:W-:Y:S01]  /*05f0*/  FFMA.FTZ R49, R19, R99, R50 ;  /* 0x0000006313317223 */ /* 0x000fe20000010032 */
[----:B------:R-:W-:Y:S01]  /*0600*/  HADD2.F32 R104, -RZ, R46.H1_H1 ;  /* 0x3000002eff687230 */ /* 0x000fe20000004100 */
[----:B------:R-:W-:-:S02]  /*0610*/  FMUL.FTZ R41, R93, R94 ;  /* 0x0000005e5d297220 */ /* 0x000fc40000410000 */
[C---:B------:R-:W-:Y:S01]  /*0620*/  FADD.FTZ R50, -R96.reuse, R52 ;  /* 0x0000003460327221 */ /* 0x040fe20000010100 */
[----:B------:R-:W-:Y:S01]  /*0630*/  HADD2.F32 R103, -RZ, R46.H0_H0 ;  /* 0x2000002eff677230 */ /* 0x000fe20000004100 */
[C---:B------:R-:W-:Y:S02]  /*0640*/  FADD.FTZ R52, -R96.reuse, R53 ;  /* 0x0000003560347221 */ /* 0x040fe40000010100 */
[----:B------:R-:W-:Y:S02]  /*0650*/  FADD.FTZ R94, -R96, R54 ;  /* 0x00000036605e7221 */ /* 0x000fe40000010100 */
[----:B------:R-:W-:Y:S02]  /*0660*/  FADD.FTZ R86, R43, R86 ;  /* 0x000000562b567221 */ /* 0x000fe40000010000 */
[----:B------:R-:W-:Y:S02]  /*0670*/  FFMA.FTZ R89, R40, R43, R89 ;  /* 0x0000002b28597223 */ /* 0x000fe40000010059 */
[----:B------:R-:W-:-:S02]  /*0680*/  FMUL.FTZ R54, R5, R106 ;  /* 0x0000006a05367220 */ /* 0x000fc40000410000 */
[----:B------:R-:W-:Y:S02]  /*0690*/  FMUL.FTZ R46, R9, R98 ;  /* 0x00000062092e7220 */ /* 0x000fe40000410000 */
[----:B------:R-:W-:Y:S01]  /*06a0*/  FFMA.FTZ R43, R16, R43, R44 ;  /* 0x0000002b102b7223 */ /* 0x000fe2000001002c */
[----:B------:R-:W-:Y:S01]  /*06b0*/  HADD2.F32 R95, -RZ, R45.H0_H0 ;  /* 0x2000002dff5f7230 */ /* 0x000fe20000004100 */
        /* <DEDUP_REMOVED lines=8> */
[----:B0-----:R-:W-:Y:S01]  /*0740*/  HADD2.F32 R3, -RZ, R51.H0_H0 ;  /* 0x20000033ff037230 */ /* 0x001fe20000004100 */
        /* <DEDUP_REMOVED lines=8> */
[----:B------:R-:W-:Y:S01]  /*07d0*/  HADD2.F32 R2, -RZ, R47.H0_H0 ;  /* 0x2000002fff027230 */ /* 0x000fe20000004100 */
[----:B------:R-:W-:Y:S01]  /*07e0*/  FADD.FTZ R78, R95, R78 ;  /* 0x0000004e5f4e7221 */ /* 0x000fe20000010000 */
[----:B------:R-:W-:Y:S01]  /*07f0*/  HADD2.F32 R42, -RZ, R51.H1_H1 ;  /* 0x30000033ff2a7230 */ /* 0x000fe20000004100 */
        /* <DEDUP_REMOVED lines=14> */
[----:B------:R-:W-:Y:S01]  /*08e0*/  HADD2.F32 R47, -RZ, R47.H1_H1 ;  /* 0x3000002fff2f7230 */ /* 0x000fe20000004100 */
        /* <DEDUP_REMOVED lines=35> */
.L_x_1066:
        /* <DEDUP_REMOVED lines=18> */
.L_x_1067:
        /* <DEDUP_REMOVED lines=121> */
.L_x_1062:
        /* <DEDUP_REMOVED lines=67> */
[----:B------:R-:W-:Y:S02]  /*1800*/  IADD3.X R13, RZ, RZ, RZ, P0, !PT ;  /* 0x000000ffff0d7210 */ /* 0x000fe400007fe4ff */
[C---:B------:R-:W-:Y:S02]  /*1810*/  SHF.L.U32 R8, R2.reuse, 0x2, RZ ;  /* 0x0000000202087819 */ /* 0x040fe400000006ff */
[----:B------:R-:W-:Y:S01]  /*1820*/  SHF.L.U64.HI R14, R2, 0x2, R13 ;  /* 0x00000002020e7819 */ /* 0x000fe2000001020d */
[----:B------:R-:W-:Y:S01]  /*1830*/  FADD.FTZ R13, R9, R40 ;  /* 0x00000028090d7221 */ /* 0x000fe20000010000 */
[C---:B------:R-:W-:Y:S01]  /*1840*/  IADD3 R2, P0, R8.reuse, c[0x0][0x228], RZ ;  /* 0x00008a0008027a10 */ /* 0x040fe20007f1e0ff */
[----:B------:R-:W0:Y:S01]  /*1850*/  LDS R16, [R0.X4] ;  /* 0x0000000000107984 */ /* 0x000e220000004800 */
[----:B------:R-:W-:Y:S02]  /*1860*/  IADD3 R6, P1, R8, c[0x0][0x238], RZ ;  /* 0x00008e0008067a10 */ /* 0x000fe40007f3e0ff */
        /* <DEDUP_REMOVED lines=30> */
.L_x_1063:
[----:B------:R-:W-:Y:S01]  /*1a50*/  HFMA2.MMA R94, -RZ, RZ, 0, 5.9604644775390625e-08 ;  /* 0x00000001ff5e7435 */ /* 0x000fe200000001ff */
[----:B------:R-:W-:-:S02]  /*1a60*/  MOV R47, R95 ;  /* 0x0000005f002f7202 */ /* 0x000fc40000000f00 */
[----:B------:R-:W-:Y:S02]  /*1a70*/  MOV R98, 0x1f ;  /* 0x0000001f00627802 */ /* 0x000fe40000000f00 */
[----:B------:R-:W-:Y:S02]  /*1a80*/  MOV R99, 0xffffffff ;  /* 0xffffffff00637802 */ /* 0x000fe40000000f00 */
[----:B------:R-:W-:Y:S02]  /*1a90*/  MOV R2, 0x1ab0 ;  /* 0x00001ab000027802 */ /* 0x000fe40000000f00 */
[----:B-----5:R-:W-:Y:S05]  /*1aa0*/  CALL.REL.NOINC `($__internal_85_$__cuda_sm70_shflsync_bfly_p) ;  /* 0x0000046000007944 */ /* 0x020fea0003c00000 */
[----:B-1----:R-:W-:Y:S01]  /*1ab0*/  IMAD.MOV.U32 R42, RZ, RZ, R47 ;  /* 0x000000ffff2a7224 */ /* 0x002fe200078e002f */
[----:B0-----:R-:W-:Y:S05]  /*1ac0*/  BRA `(.L_x_1066) ;  /* 0xfffff05000007947 */ /* 0x001fea000383ffff */
.L_x_1064:
[----:B------:R-:W-:Y:S01]  /*1ad0*/  HFMA2.MMA R94, -RZ, RZ, 0, 5.9604644775390625e-08 ;  /* 0x00000001ff5e7435 */ /* 0x000fe200000001ff */
[----:B------:R-:W-:Y:S02]  /*1ae0*/  MOV R47, R96 ;  /* 0x00000060002f7202 */ /* 0x000fe40000000f00 */
[----:B------:R-:W-:Y:S02]  /*1af0*/  MOV R98, 0x1f ;  /* 0x0000001f00627802 */ /* 0x000fe40000000f00 */
[----:B------:R-:W-:-:S02]  /*1b00*/  MOV R99, 0xffffffff ;  /* 0xffffffff00637802 */ /* 0x000fc40000000f00 */
[----:B------:R-:W-:Y:S02]  /*1b10*/  MOV R2, 0x1b30 ;  /* 0x00001b3000027802 */ /* 0x000fe40000000f00 */
[----:B01---5:R-:W-:Y:S05]  /*1b20*/  CALL.REL.NOINC `($__internal_85_$__cuda_sm70_shflsync_bfly_p) ;  /* 0x000003e000007944 */ /* 0x023fea0003c00000 */
[----:B------:R-:W-:Y:S01]  /*1b30*/  FADD.FTZ R95, R95, R42 ;  /* 0x0000002a5f5f7221 */ /* 0x000fe20000010000 */
[----:B0-----:R-:W-:Y:S01]  /*1b40*/  HFMA2.MMA R94, -RZ, RZ, 0, 1.1920928955078125e-07 ;  /* 0x00000002ff5e7435 */ /* 0x001fe200000001ff */
[----:B-1----:R-:W-:Y:S01]  /*1b50*/  FADD.FTZ R96, R96, R47 ;  /* 0x0000002f60607221 */ /* 0x002fe20000010000 */
[----:B------:R-:W-:Y:S02]  /*1b60*/  MOV R98, 0x1f ;  /* 0x0000001f00627802 */ /* 0x000fe40000000f00 */
[----:B------:R-:W-:Y:S02]  /*1b70*/  MOV R99, 0xffffffff ;  /* 0xffffffff00637802 */ /* 0x000fe40000000f00 */
[----:B------:R-:W-:Y:S02]  /*1b80*/  MOV R47, R95 ;  /* 0x0000005f002f7202 */ /* 0x000fe40000000f00 */
[----:B------:R-:W-:Y:S02]  /*1b90*/  MOV R2, 0x1bb0 ;  /* 0x00001bb000027802 */ /* 0x000fe40000000f00 */
[----:B------:R-:W-:Y:S05]  /*1ba0*/  CALL.REL.NOINC `($__internal_85_$__cuda_sm70_shflsync_bfly_p) ;  /* 0x0000036000007944 */ /* 0x000fea0003c00000 */
[----:B0-----:R-:W-:Y:S01]  /*1bb0*/  HFMA2.MMA R94, -RZ, RZ, 0, 1.1920928955078125e-07 ;  /* 0x00000002ff5e7435 */ /* 0x001fe200000001ff */
[----:B-1----:R-:W-:-:S02]  /*1bc0*/  MOV R42, R47 ;  /* 0x0000002f002a7202 */ /* 0x002fc40000000f00 */
[----:B------:R-:W-:Y:S02]  /*1bd0*/  MOV R47, R96 ;  /* 0x00000060002f7202 */ /* 0x000fe40000000f00 */
[----:B------:R-:W-:Y:S02]  /*1be0*/  MOV R98, 0x1f ;  /* 0x0000001f00627802 */ /* 0x000fe40000000f00 */
[----:B------:R-:W-:Y:S02]  /*1bf0*/  MOV R99, 0xffffffff ;  /* 0xffffffff00637802 */ /* 0x000fe40000000f00 */
[----:B------:R-:W-:Y:S02]  /*1c00*/  MOV R2, 0x1c20 ;  /* 0x00001c2000027802 */ /* 0x000fe40000000f00 */
[----:B------:R-:W-:Y:S05]  /*1c10*/  CALL.REL.NOINC `($__internal_85_$__cuda_sm70_shflsync_bfly_p) ;  /* 0x000002f000007944 */ /* 0x000fea0003c00000 */
[----:B------:R-:W-:Y:S01]  /*1c20*/  FADD.FTZ R95, R42, R95 ;  /* 0x0000005f2a5f7221 */ /* 0x000fe20000010000 */
[----:B0-----:R-:W-:Y:S01]  /*1c30*/  HFMA2.MMA R94, -RZ, RZ, 0, 2.384185791015625e-07 ;  /* 0x00000004ff5e7435 */ /* 0x001fe200000001ff */
[----:B-1----:R-:W-:Y:S01]  /*1c40*/  FADD.FTZ R96, R96, R47 ;  /* 0x0000002f60607221 */ /* 0x002fe20000010000 */
[----:B------:R-:W-:Y:S02]  /*1c50*/  MOV R98, 0x1f ;  /* 0x0000001f00627802 */ /* 0x000fe40000000f00 */
[----:B------:R-:W-:-:S02]  /*1c60*/  MOV R99, 0xffffffff ;  /* 0xffffffff00637802 */ /* 0x000fc40000000f00 */
[----:B------:R-:W-:Y:S02]  /*1c70*/  MOV R47, R95 ;  /* 0x0000005f002f7202 */ /* 0x000fe40000000f00 */
[----:B------:R-:W-:Y:S02]  /*1c80*/  MOV R2, 0x1ca0 ;  /* 0x00001ca000027802 */ /* 0x000fe40000000f00 */
[----:B------:R-:W-:Y:S05]  /*1c90*/  CALL.REL.NOINC `($__internal_85_$__cuda_sm70_shflsync_bfly_p) ;  /* 0x0000027000007944 */ /* 0x000fea0003c00000 */
[----:B0-----:R-:W-:Y:S01]  /*1ca0*/  HFMA2.MMA R94, -RZ, RZ, 0, 2.384185791015625e-07 ;  /* 0x00000004ff5e7435 */ /* 0x001fe200000001ff */
[----:B-1----:R-:W-:Y:S01]  /*1cb0*/  MOV R42, R47 ;  /* 0x0000002f002a7202 */ /* 0x002fe20000000f00 */
[----:B------:R-:W-:Y:S01]  /*1cc0*/  IMAD.MOV.U32 R98, RZ, RZ, 0x1f ;  /* 0x0000001fff627424 */ /* 0x000fe200078e00ff */
[----:B------:R-:W-:Y:S02]  /*1cd0*/  MOV R47, R96 ;  /* 0x00000060002f7202 */ /* 0x000fe40000000f00 */
[----:B------:R-:W-:Y:S02]  /*1ce0*/  MOV R99, 0xffffffff ;  /* 0xffffffff00637802 */ /* 0x000fe40000000f00 */
[----:B------:R-:W-:Y:S02]  /*1cf0*/  MOV R2, 0x1d10 ;  /* 0x00001d1000027802 */ /* 0x000fe40000000f00 */
[----:B------:R-:W-:Y:S05]  /*1d00*/  CALL.REL.NOINC `($__internal_85_$__cuda_sm70_shflsync_bfly_p) ;  /* 0x0000020000007944 */ /* 0x000fea0003c00000 */
[----:B------:R-:W-:Y:S01]  /*1d10*/  FADD.FTZ R95, R42, R95 ;  /* 0x0000005f2a5f7221 */ /* 0x000fe20000010000 */
[----:B0-----:R-:W-:Y:S01]  /*1d20*/  HFMA2.MMA R94, -RZ, RZ, 0, 4.76837158203125e-07 ;  /* 0x00000008ff5e7435 */ /* 0x001fe200000001ff */
[----:B-1----:R-:W-:Y:S01]  /*1d30*/  FADD.FTZ R96, R96, R47 ;  /* 0x0000002f60607221 */ /* 0x002fe20000010000 */
[----:B------:R-:W-:-:S02]  /*1d40*/  MOV R98, 0x1f ;  /* 0x0000001f00627802 */ /* 0x000fc40000000f00 */
[----:B------:R-:W-:Y:S02]  /*1d50*/  MOV R99, 0xffffffff ;  /* 0xffffffff00637802 */ /* 0x000fe40000000f00 */
[----:B------:R-:W-:Y:S02]  /*1d60*/  MOV R47, R95 ;  /* 0x0000005f002f7202 */ /* 0x000fe40000000f00 */
[----:B------:R-:W-:Y:S02]  /*1d70*/  MOV R2, 0x1d90 ;  /* 0x00001d9000027802 */ /* 0x000fe40000000f00 */
[----:B------:R-:W-:Y:S05]  /*1d80*/  CALL.REL.NOINC `($__internal_85_$__cuda_sm70_shflsync_bfly_p) ;  /* 0x0000018000007944 */ /* 0x000fea0003c00000 */
[----:B0-----:R-:W-:Y:S01]  /*1d90*/  HFMA2.MMA R94, -RZ, RZ, 0, 4.76837158203125e-07 ;  /* 0x00000008ff5e7435 */ /* 0x001fe200000001ff */
[----:B-1----:R-:W-:Y:S02]  /*1da0*/  MOV R42, R47 ;  /* 0x0000002f002a7202 */ /* 0x002fe40000000f00 */
[----:B------:R-:W-:Y:S02]  /*1db0*/  MOV R47, R96 ;  /* 0x00000060002f7202 */ /* 0x000fe40000000f00 */
[----:B------:R-:W-:Y:S02]  /*1dc0*/  MOV R98, 0x1f ;  /* 0x0000001f00627802 */ /* 0x000fe40000000f00 */
[----:B------:R-:W-:-:S02]  /*1dd0*/  MOV R99, 0xffffffff ;  /* 0xffffffff00637802 */ /* 0x000fc40000000f00 */
[----:B------:R-:W-:Y:S02]  /*1de0*/  MOV R2, 0x1e00 ;  /* 0x00001e0000027802 */ /* 0x000fe40000000f00 */
[----:B------:R-:W-:Y:S05]  /*1df0*/  CALL.REL.NOINC `($__internal_85_$__cuda_sm70_shflsync_bfly_p) ;  /* 0x0000011000007944 */ /* 0x000fea0003c00000 */
[----:B------:R-:W-:Y:S01]  /*1e00*/  FADD.FTZ R95, R42, R95 ;  /* 0x0000005f2a5f7221 */ /* 0x000fe20000010000 */
[----:B0-----:R-:W-:Y:S01]  /*1e10*/  HFMA2.MMA R94, -RZ, RZ, 0, 9.5367431640625e-07 ;  /* 0x00000010ff5e7435 */ /* 0x001fe200000001ff */
[----:B-1----:R-:W-:Y:S01]  /*1e20*/  FADD.FTZ R97, R96, R47 ;  /* 0x0000002f60617221 */ /* 0x002fe20000010000 */
[----:B------:R-:W-:Y:S02]  /*1e30*/  MOV R98, 0x1f ;  /* 0x0000001f00627802 */ /* 0x000fe40000000f00 */
[----:B------:R-:W-:Y:S02]  /*1e40*/  MOV R99, 0xffffffff ;  /* 0xffffffff00637802 */ /* 0x000fe40000000f00 */
[----:B------:R-:W-:Y:S02]  /*1e50*/  MOV R47, R95 ;  /* 0x0000005f002f7202 */ /* 0x000fe40000000f00 */
[----:B------:R-:W-:Y:S02]  /*1e60*/  MOV R2, 0x1e80 ;  /* 0x00001e8000027802 */ /* 0x000fe40000000f00 */
[----:B------:R-:W-:Y:S05]  /*1e70*/  CALL.REL.NOINC `($__internal_85_$__cuda_sm70_shflsync_bfly_p) ;  /* 0x0000009000007944 */ /* 0x000fea0003c00000 */
[----:B0-----:R-:W-:Y:S01]  /*1e80*/  HFMA2.MMA R94, -RZ, RZ, 0, 9.5367431640625e-07 ;  /* 0x00000010ff5e7435 */ /* 0x001fe200000001ff */
[----:B-1----:R-:W-:-:S02]  /*1e90*/  MOV R96, R47 ;  /* 0x0000002f00607202 */ /* 0x002fc40000000f00 */
[----:B------:R-:W-:Y:S02]  /*1ea0*/  MOV R47, R97 ;  /* 0x00000061002f7202 */ /* 0x000fe40000000f00 */
[----:B------:R-:W-:Y:S02]  /*1eb0*/  MOV R98, 0x1f ;  /* 0x0000001f00627802 */ /* 0x000fe40000000f00 */
[----:B------:R-:W-:Y:S02]  /*1ec0*/  MOV R99, 0xffffffff ;  /* 0xffffffff00637802 */ /* 0x000fe40000000f00 */
[----:B------:R-:W-:Y:S02]  /*1ed0*/  MOV R2, 0x1ef0 ;  /* 0x00001ef000027802 */ /* 0x000fe40000000f00 */
[----:B------:R-:W-:Y:S05]  /*1ee0*/  CALL.REL.NOINC `($__internal_85_$__cuda_sm70_shflsync_bfly_p) ;  /* 0x0000002000007944 */ /* 0x000fea0003c00000 */
[----:B-1----:R-:W-:Y:S01]  /*1ef0*/  MOV R2, R47 ;  /* 0x0000002f00027202 */ /* 0x002fe20000000f00 */
[----:B0-----:R-:W-:Y:S05]  /*1f00*/  BRA `(.L_x_1067) ;  /* 0xffffed3000007947 */ /* 0x001fea000383ffff */
        .weak           $__internal_85_$__cuda_sm70_shflsync_bfly_p
        .type           $__internal_85_$__cuda_sm70_shflsync_bfly_p,@function
        .size           $__internal_85_$__cuda_sm70_shflsync_bfly_p,(.L_x_1620 - $__internal_85_$__cuda_sm70_shflsync_bfly_p)
$__internal_85_$__cuda_sm70_shflsync_bfly_p:
[----:B------:R-:W-:Y:S01]  /*1f10*/  HFMA2.MMA R3, -RZ, RZ, 0, 0 ;  /* 0x00000000ff037435 */ /* 0x000fe200000001ff */
[----:B------:R-:W-:Y:S04]  /*1f20*/  WARPSYNC R99 ;  /* 0x0000006300007348 */ /* 0x000fe80003800000 */
[----:B------:R0:W1:Y:S01]  /*1f30*/  SHFL.BFLY PT, R47, R47, R94, R98 ;  /* 0x0c00005e2f2f7389 */ /* 0x00006200000e0062 */
[----:B------:R-:W-:Y:S05]  /*1f40*/  RET.REL.NODEC R2 `(_ZN10layer_norm31ln_parallel_residual_bwd_kernelINS_13Kernel_traitsIf6__halffS2_fjLj256ELj1ELj4ELj1ELj16ENS_18Kernel_traits_baseILj256EfS2_fS2_fjLj128EEEEELb0ELb0ELb1EEEvNS_9BwdParamsE) ;  /* 0xffffe0b002007950 */ /* 0x000fea0003c3ffff */
.L_x_1068:
        /* <DEDUP_REMOVED lines=11> */
.L_x_1620:


//--------------------- .text._ZN10layer_norm31ln_parallel_residual_bwd_kernelINS_13Kernel_traitsIf6__halffS2_fjLj256ELj1ELj4ELj1ELj16ENS_18Kernel_traits_baseILj256EfS2_fS2_fjLj128EEEEELb0ELb1ELb0EEEvNS_9BwdParamsE --------------------------
	.section	.text._ZN10layer_norm31ln_parallel_residual_bwd_kernelINS_13Kernel_traitsIf6__halffS2_fjLj256ELj1ELj4ELj1ELj16ENS_18Kernel_traits_baseILj256EfS2_fS2_fjLj128EEEEELb0ELb1ELb0EEEvNS_9BwdParamsE,"ax",@progbits
	.sectioninfo	@"SHI_REGISTERS=79"
	.align	128
        .global         _ZN10layer_norm31ln_parallel_residual_bwd_kernelINS_13Kernel_traitsIf6__halffS2_fjLj256ELj1ELj4ELj1ELj16ENS_18Kernel_traits_baseILj256EfS2_fS2_fjLj128EEEEELb0ELb1ELb0EEEvNS_9BwdParamsE
        .type           _ZN10layer_norm31ln_parallel_residual_bwd_kernelINS_13Kernel_traitsIf6__halffS2_fjLj256ELj1ELj4ELj1ELj16ENS_18Kernel_traits_baseILj256EfS2_fS2_fjLj128EEEEELb0ELb1ELb0EEEvNS_9BwdParamsE,@function
        .size           _ZN10layer_norm31ln_parallel_residual_bwd_kernelINS_13Kernel_traitsIf6__halffS2_fjLj256ELj1ELj4ELj1ELj16ENS_18Kernel_traits_baseILj256EfS2_fS2_fjLj128EEEEELb0ELb1ELb0EEEvNS_9BwdParamsE,(.L_x_1621 - _ZN10layer_norm31ln_parallel_residual_bwd_kernelINS_13Kernel_traitsIf6__halffS2_fjLj256ELj1ELj4ELj1ELj16ENS_18Kernel_traits_baseILj256EfS2_fS2_fjLj128EEEEELb0ELb1ELb0EEEvNS_9BwdParamsE)
        .other          _ZN10layer_norm31ln_parallel_residual_bwd_kernelINS_13Kernel_traitsIf6__halffS2_fjLj256ELj1ELj4ELj1ELj16ENS_18Kernel_traits_baseILj256EfS2_fS2_fjLj128EEEEELb0ELb1ELb0EEEvNS_9BwdParamsE,@"STO_CUDA_ENTRY STV_DEFAULT"
_ZN10layer_norm31ln_parallel_residual_bwd_kernelINS_13Kernel_traitsIf6__halffS2_fjLj256ELj1ELj4ELj1ELj16ENS_18Kernel_traits_baseILj256EfS2_fS2_fjLj128EEEEELb0ELb1ELb0EEEvNS_9BwdParamsE:
.text._ZN10layer_norm31ln_parallel_residual_bwd_kernelINS_13Kernel_traitsIf6__halffS2_fjLj256ELj1ELj4ELj1ELj16ENS_18Kernel_traits_baseILj256EfS2_fS2_fjLj128EEEEELb0ELb1ELb0EEEvNS_9BwdParamsE:
        /* <DEDUP_REMOVED lines=29> */
.L_x_1076:
        /* <DEDUP_REMOVED lines=29> */
[--C-:B----4-:R-:W-:Y:S01]  /*03a0*/  HADD2.F32 R67, -RZ, R56.reuse.H0_H0 ;  /* 0x20000038ff437230 */ /* 0x110fe20000004100 */
[C---:B-----5:R-:W-:Y:S01]  /*03b0*/  FMUL.FTZ R7, R5.reuse, R68 ;  /* 0x0000004405077220 */ /* 0x060fe20000410000 */
[----:B------:R-:W-:Y:S01]  /*03c0*/  HADD2.F32 R72, -RZ, R56.H1_H1 ;  /* 0x30000038ff487230 */ /* 0x000fe20000004100 */
[----:B------:R-:W-:Y:S01]  /*03d0*/  FMUL.FTZ R66, R5, R66 ;  /* 0x0000004205427220 */ /* 0x000fe20000410000 */
[--C-:B------:R-:W-:Y:S01]  /*03e0*/  HADD2.F32 R56, -RZ, R57.reuse.H1_H1 ;  /* 0x30000039ff387230 */ /* 0x100fe20000004100 */
[C---:B------:R-:W-:Y:S01]  /*03f0*/  FADD.FTZ R74, -R65.reuse, R60 ;  /* 0x0000003c414a7221 */ /* 0x040fe20000010100 */
[--C-:B------:R-:W-:Y:S01]  /*0400*/  HADD2.F32 R55, -RZ, R58.reuse.H0_H0 ;  /* 0x2000003aff377230 */ /* 0x100fe20000004100 */
[C---:B------:R-:W-:Y:S01]  /*0410*/  FADD.FTZ R70, -R65.reuse, R53 ;  /* 0x0000003541467221 */ /* 0x040fe20000010100 */
[----:B------:R-:W-:Y:S01]  /*0420*/  HADD2.F32 R69, -RZ, R57.H0_H0 ;  /* 0x20000039ff457230 */ /* 0x000fe20000004100 */
[----:B------:R-:W-:Y:S01]  /*0430*/  FMUL.FTZ R68, R28, R67 ;  /* 0x000000431c447220 */ /* 0x000fe20000410000 */
[----:B------:R-:W-:Y:S01]  /*0440*/  HADD2.F32 R58, -RZ, R58.H1_H1 ;  /* 0x3000003aff3a7230 */ /* 0x000fe20000004100 */
[C---:B------:R-:W-:Y:S01]  /*0450*/  FADD.FTZ R64, -R65.reuse, R54 ;  /* 0x0000003641407221 */ /* 0x040fe20000010100 */
[--C-:B------:R-:W-:Y:S01]  /*0460*/  HADD2.F32 R53, -RZ, R59.reuse.H0_H0 ;  /* 0x2000003bff357230 */ /* 0x100fe20000004100 */
[C---:B------:R-:W-:Y:S01]  /*0470*/  FADD.FTZ R6, -R65.reuse, R62 ;  /* 0x0000003e41067221 */ /* 0x040fe20000010100 */
[----:B------:R-:W-:Y:S01]  /*0480*/  HADD2.F32 R52, -RZ, R59.H1_H1 ;  /* 0x3000003bff347230 */ /* 0x000fe20000004100 */
        /* <DEDUP_REMOVED lines=47> */
.L_x_1071:
[----:B-1----:R-:W-:Y:S05]  /*0780*/  BSYNC B0 ;  /* 0x0000000000007941 */ /* 0x002fea0003800000 */
.L_x_1070:
[----:B------:R-:W-:Y:S05]  /*0790*/  BRA.DIV ~URZ, `(.L_x_1072) ;  /* 0x00000b627f007947 */ /* 0x000fea000b800000 */
[----:B------:R1:W2:Y:S02]  /*07a0*/  SHFL.BFLY PT, R69, R54, 0x1, 0x1f ;  /* 0x0c201f0036457f89 */ /* 0x0002a400000e0000 */
.L_x_1077:
        /* <DEDUP_REMOVED lines=18> */
.L_x_1078:
        /* <DEDUP_REMOVED lines=84> */
.L_x_1075:
[----:B------:R-:W-:Y:S05]  /*0e10*/  BSYNC B0 ;  /* 0x0000000000007941 */ /* 0x000fea0003800000 */
.L_x_1074:
[----:B------:R-:W-:-:S04]  /*0e20*/  MOV R0, c[0x0][0x160] ;  /* 0x0000580000007a02 */ /* 0x000fc80000000f00 */
[----:B------:R-:W-:-:S04]  /*0e30*/  LEA R3, R0, R3, 0x2 ;  /* 0x0000000300037211 */ /* 0x000fc800078e10ff */
[----:B------:R-:W-:-:S13]  /*0e40*/  ISETP.GE.AND P0, PT, R3, c[0x0][0x164], PT ;  /* 0x0000590003007a0c */ /* 0x000fda0003f06270 */
[----:B0123-5:R-:W-:Y:S05]  /*0e50*/  @!P0 BRA `(.L_x_1076) ;  /* 0xfffff37000008947 */ /* 0x02ffea000383ffff */
.L_x_1069:
        /* <DEDUP_REMOVED lines=74> */
.L_x_1072:
[----:B------:R-:W-:Y:S01]  /*1300*/  HFMA2.MMA R73, -RZ, RZ, 0, 5.9604644775390625e-08 ;  /* 0x00000001ff497435 */ /* 0x000fe200000001ff */
[----:B------:R-:W-:Y:S01]  /*1310*/  MOV R74, R54 ;  /* 0x00000036004a7202 */ /* 0x000fe20000000f00 */
[----:B------:R-:W-:Y:S01]  /*1320*/  IMAD.MOV.U32 R71, RZ, RZ, -0x1 ;  /* 0xffffffffff477424 */ /* 0x000fe200078e00ff */
[----:B------:R-:W-:-:S02]  /*1330*/  MOV R72, 0x1f ;  /* 0x0000001f00487802 */ /* 0x000fc40000000f00 */
[----:B------:R-:W-:Y:S02]  /*1340*/  MOV R52, 0x1360 ;  /* 0x0000136000347802 */ /* 0x000fe40000000f00 */
[----:B0----5:R-:W-:Y:S05]  /*1350*/  CALL.REL.NOINC `($__internal_86_$__cuda_sm70_shflsync_bfly_p) ;  /* 0x0000046000007944 */ /* 0x021fea0003c00000 */
[----:B-1----:R-:W-:Y:S01]  /*1360*/  MOV R69, R72 ;  /* 0x0000004800457202 */ /* 0x002fe20000000f00 */
[----:B0-----:R-:W-:Y:S05]  /*1370*/  BRA `(.L_x_1077) ;  /* 0xfffff43000007947 */ /* 0x001fea000383ffff */
.L_x_1073:
[----:B------:R-:W-:Y:S01]  /*1380*/  HFMA2.MMA R73, -RZ, RZ, 0, 5.9604644775390625e-08 ;  /* 0x00000001ff497435 */ /* 0x000fe200000001ff */
[----:B------:R-:W-:Y:S02]  /*1390*/  MOV R74, R55 ;  /* 0x00000037004a7202 */ /* 0x000fe40000000f00 */
[----:B------:R-:W-:Y:S02]  /*13a0*/  MOV R72, 0x1f ;  /* 0x0000001f00487802 */ /* 0x000fe40000000f00 */
[----:B------:R-:W-:Y:S02]  /*13b0*/  MOV R71, 0xffffffff ;  /* 0xffffffff00477802 */ /* 0x000fe40000000f00 */
[----:B------:R-:W-:Y:S02]  /*13c0*/  MOV R52, 0x13e0 ;  /* 0x000013e000347802 */ /* 0x000fe40000000f00 */
[----:B012--5:R-:W-:Y:S05]  /*13d0*/  CALL.REL.NOINC `($__internal_86_$__cuda_sm70_shflsync_bfly_p) ;  /* 0x000003e000007944 */ /* 0x027fea0003c00000 */
[----:B------:R-:W-:Y:S01]  /*13e0*/  FADD.FTZ R54, R69, R54 ;  /* 0x0000003645367221 */ /* 0x000fe20000010000 */
[----:B0-----:R-:W-:Y:S01]  /*13f0*/  HFMA2.MMA R73, -RZ, RZ, 0, 1.1920928955078125e-07 ;  /* 0x00000002ff497435 */ /* 0x001fe200000001ff */
[----:B-1----:R-:W-:Y:S01]  /*1400*/  FADD.FTZ R55, R55, R72 ;  /* 0x0000004837377221 */ /* 0x002fe20000010000 */
[----:B------:R-:W-:Y:S01]  /*1410*/  MOV R71, 0xffffffff ;  /* 0xffffffff00477802 */ /* 0x000fe20000000f00 */
[----:B------:R-:W-:Y:S01]  /*1420*/  IMAD.MOV.U32 R72, RZ, RZ, 0x1f ;  /* 0x0000001fff487424 */ /* 0x000fe200078e00ff */
[----:B------:R-:W-:-:S02]  /*1430*/  MOV R74, R54 ;  /* 0x00000036004a7202 */ /* 0x000fc40000000f00 */
[----:B------:R-:W-:Y:S02]  /*1440*/  MOV R52, 0x1460 ;  /* 0x0000146000347802 */ /* 0x000fe40000000f00 */
[----:B------:R-:W-:Y:S05]  /*1450*/  CALL.REL.NOINC `($__internal_86_$__cuda_sm70_shflsync_bfly_p) ;  /* 0x0000036000007944 */ /* 0x000fea0003c00000 */
[----:B0-----:R-:W-:Y:S01]  /*1460*/  HFMA2.MMA R73, -RZ, RZ, 0, 1.1920928955078125e-07 ;  /* 0x00000002ff497435 */ /* 0x001fe200000001ff */
[----:B-1----:R-:W-:Y:S01]  /*1470*/  MOV R69, R72 ;  /* 0x0000004800457202 */ /* 0x002fe20000000f00 */
[----:B------:R-:W-:Y:S01]  /*1480*/  IMAD.MOV.U32 R71, RZ, RZ, -0x1 ;  /* 0xffffffffff477424 */ /* 0x000fe200078e00ff */
[----:B------:R-:W-:Y:S02]  /*1490*/  MOV R74, R55 ;  /* 0x00000037004a7202 */ /* 0x000fe40000000f00 */
[----:B------:R-:W-:Y:S02]  /*14a0*/  MOV R72, 0x1f ;  /* 0x0000001f00487802 */ /* 0x000fe40000000f00 */
[----:B------:R-:W-:Y:S02]  /*14b0*/  MOV R52, 0x14d0 ;  /* 0x000014d000347802 */ /* 0x000fe40000000f00 */
[----:B------:R-:W-:Y:S05]  /*14c0*/  CALL.REL.NOINC `($__internal_86_$__cuda_sm70_shflsync_bfly_p) ;  /* 0x000002f000007944 */ /* 0x000fea0003c00000 */
[----:B------:R-:W-:Y:S01]  /*14d0*/  FADD.FTZ R54, R69, R54 ;  /* 0x0000003645367221 */ /* 0x000fe20000010000 */
[----:B0-----:R-:W-:Y:S01]  /*14e0*/  HFMA2.MMA R73, -RZ, RZ, 0, 2.384185791015625e-07 ;  /* 0x00000004ff497435 */ /* 0x001fe200000001ff */
[----:B-1----:R-:W-:Y:S01]  /*14f0*/  FADD.FTZ R55, R55, R72 ;  /* 0x0000004837377221 */ /* 0x002fe20000010000 */
[----:B------:R-:W-:-:S02]  /*1500*/  MOV R72, 0x1f ;  /* 0x0000001f00487802 */ /* 0x000fc40000000f00 */
[----:B------:R-:W-:Y:S02]  /*1510*/  MOV R71, 0xffffffff ;  /* 0xffffffff00477802 */ /* 0x000fe40000000f00 */
[----:B------:R-:W-:Y:S02]  /*1520*/  MOV R74, R54 ;  /* 0x00000036004a7202 */ /* 0x000fe40000000f00 */
[----:B------:R-:W-:Y:S02]  /*1530*/  MOV R52, 0x1550 ;  /* 0x0000155000347802 */ /* 0x000fe40000000f00 */
[----:B------:R-:W-:Y:S05]  /*1540*/  CALL.REL.NOINC `($__internal_86_$__cuda_sm70_shflsync_bfly_p) ;  /* 0x0000027000007944 */ /* 0x000fea0003c00000 */
[----:B-1----:R-:W-:Y:S01]  /*1550*/  MOV R69, R72 ;  /* 0x0000004800457202 */ /* 0x002fe20000000f00 */
[----:B------:R-:W-:Y:S01]  /*1560*/  HFMA2.MMA R72, -RZ, RZ, 0, 1.847743988037109375e-06 ;  /* 0x0000001fff487435 */ /* 0x000fe200000001ff */
[----:B0-----:R-:W-:Y:S01]  /*1570*/  MOV R74, R55 ;  /* 0x00000037004a7202 */ /* 0x001fe20000000f00 */
[----:B------:R-:W-:Y:S01]  /*1580*/  IMAD.MOV.U32 R73, RZ, RZ, 0x4 ;  /* 0x00000004ff497424 */ /* 0x000fe200078e00ff */
[----:B------:R-:W-:Y:S02]  /*1590*/  MOV R71, 0xffffffff ;  /* 0xffffffff00477802 */ /* 0x000fe40000000f00 */
[----:B------:R-:W-:-:S02]  /*15a0*/  MOV R52, 0x15c0 ;  /* 0x000015c000347802 */ /* 0x000fc40000000f00 */
[----:B------:R-:W-:Y:S05]  /*15b0*/  CALL.REL.NOINC `($__internal_86_$__cuda_sm70_shflsync_bfly_p) ;  /* 0x0000020000007944 */ /* 0x000fea0003c00000 */
[----:B------:R-:W-:Y:S01]  /*15c0*/  FADD.FTZ R54, R69, R54 ;  /* 0x0000003645367221 */ /* 0x000fe20000010000 */
[----:B0-----:R-:W-:Y:S01]  /*15d0*/  HFMA2.MMA R73, -RZ, RZ, 0, 4.76837158203125e-07 ;  /* 0x00000008ff497435 */ /* 0x001fe200000001ff */
[----:B-1----:R-:W-:Y:S01]  /*15e0*/  FADD.FTZ R55, R55, R72 ;  /* 0x0000004837377221 */ /* 0x002fe20000010000 */
[----:B------:R-:W-:-:S02]  /*15f0*/  MOV R72, 0x1f ;  /* 0x0000001f00487802 */ /* 0x000fc40000000f00 */
[----:B------:R-:W-:Y:S02]  /*1600*/  MOV R71, 0xffffffff ;  /* 0xffffffff00477802 */ /* 0x000fe40000000f00 */
[----:B------:R-:W-:Y:S02]  /*1610*/  MOV R74, R54 ;  /* 0x00000036004a7202 */ /* 0x000fe40000000f00 */
[----:B------:R-:W-:Y:S02]  /*1620*/  MOV R52, 0x1640 ;  /* 0x0000164000347802 */ /* 0x000fe40000000f00 */
[----:B------:R-:W-:Y:S05]  /*1630*/  CALL.REL.NOINC `($__internal_86_$__cuda_sm70_shflsync_bfly_p) ;  /* 0x0000018000007944 */ /* 0x000fea0003c00000 */
[----:B0-----:R-:W-:Y:S01]  /*1640*/  HFMA2.MMA R73, -RZ, RZ, 0, 4.76837158203125e-07 ;  /* 0x00000008ff497435 */ /* 0x001fe200000001ff */
[----:B-1----:R-:W-:Y:S01]  /*1650*/  IMAD.MOV.U32 R69, RZ, RZ, R72 ;  /* 0x000000ffff457224 */ /* 0x002fe200078e0048 */
[----:B------:R-:W-:Y:S02]  /*1660*/  MOV R74, R55 ;  /* 0x00000037004a7202 */ /* 0x000fe40000000f00 */
[----:B------:R-:W-:Y:S02]  /*1670*/  MOV R72, 0x1f ;  /* 0x0000001f00487802 */ /* 0x000fe40000000f00 */
[----:B------:R-:W-:-:S02]  /*1680*/  MOV R71, 0xffffffff ;  /* 0xffffffff00477802 */ /* 0x000fc40000000f00 */
[----:B------:R-:W-:Y:S02]  /*1690*/  MOV R52, 0x16b0 ;  /* 0x000016b000347802 */ /* 0x000fe40000000f00 */
[----:B------:R-:W-:Y:S05]  /*16a0*/  CALL.REL.NOINC `($__internal_86_$__cuda_sm70_shflsync_bfly_p) ;  /* 0x0000011000007944 */ /* 0x000fea0003c00000 */
[----:B------:R-:W-:Y:S01]  /*16b0*/  FADD.FTZ R54, R69, R54 ;  /* 0x0000003645367221 */ /* 0x000fe20000010000 */
[----:B0-----:R-:W-:Y:S01]  /*16c0*/  HFMA2.MMA R73, -RZ, RZ, 0, 9.5367431640625e-07 ;  /* 0x00000010ff497435 */ /* 0x001fe200000001ff */
[----:B-1----:R-:W-:Y:S01]  /*16d0*/  FADD.FTZ R55, R55, R72 ;  /* 0x0000004837377221 */ /* 0x002fe20000010000 */
[----:B------:R-:W-:Y:S01]  /*16e0*/  MOV R72, 0x1f ;  /* 0x0000001f00487802 */ /* 0x000fe20000000f00 */
[----:B------:R-:W-:Y:S01]  /*16f0*/  IMAD.MOV.U32 R74, RZ, RZ, R54 ;  /* 0x000000ffff4a7224 */ /* 0x000fe200078e0036 */
[----:B------:R-:W-:Y:S02]  /*1700*/  MOV R71, 0xffffffff ;  /* 0xffffffff00477802 */ /* 0x000fe40000000f00 */
[----:B------:R-:W-:Y:S02]  /*1710*/  MOV R52, 0x1730 ;  /* 0x0000173000347802 */ /* 0x000fe40000000f00 */
[----:B------:R-:W-:Y:S05]  /*1720*/  CALL.REL.NOINC `($__internal_86_$__cuda_sm70_shflsync_bfly_p) ;  /* 0x0000009000007944 */ /* 0x000fea0003c00000 */
[----:B0-----:R-:W-:Y:S01]  /*1730*/  HFMA2.MMA R73, -RZ, RZ, 0, 9.5367431640625e-07 ;  /* 0x00000010ff497435 */ /* 0x001fe200000001ff */
[----:B-1----:R-:W-:Y:S02]  /*1740*/  MOV R69, R72 ;  /* 0x0000004800457202 */ /* 0x002fe40000000f00 */
[----:B------:R-:W-:-:S02]  /*1750*/  MOV R74, R55 ;  /* 0x00000037004a7202 */ /* 0x000fc40000000f00 */
[----:B------:R-:W-:Y:S02]  /*1760*/  MOV R72, 0x1f ;  /* 0x0000001f00487802 */ /* 0x000fe40000000f00 */
[----:B------:R-:W-:Y:S02]  /*1770*/  MOV R71, 0xffffffff ;  /* 0xffffffff00477802 */ /* 0x000fe40000000f00 */
[----:B------:R-:W-:Y:S02]  /*1780*/  MOV R52, 0x17a0 ;  /* 0x000017a000347802 */ /* 0x000fe40000000f00 */
[----:B------:R-:W-:Y:S05]  /*1790*/  CALL.REL.NOINC `($__internal_86_$__cuda_sm70_shflsync_bfly_p) ;  /* 0x0000002000007944 */ /* 0x000fea0003c00000 */
[----:B-1----:R-:W-:Y:S01]  /*17a0*/  MOV R52, R72 ;  /* 0x0000004800347202 */ /* 0x002fe20000000f00 */
[----:B0-----:R-:W-:Y:S05]  /*17b0*/  BRA `(.L_x_1078) ;  /* 0xfffff11000007947 */ /* 0x001fea000383ffff */
        .weak           $__internal_86_$__cuda_sm70_shflsync_bfly_p
        .type           $__internal_86_$__cuda_sm70_shflsync_bfly_p,@function
        .size           $__internal_86_$__cuda_sm70_shflsync_bfly_p,(.L_x_1621 - $__internal_86_$__cuda_sm70_shflsync_bfly_p)
$__internal_86_$__cuda_sm70_shflsync_bfly_p:
[----:B------:R-:W-:Y:S01]  /*17c0*/  HFMA2.MMA R53, -RZ, RZ, 0, 0 ;  /* 0x00000000ff357435 */ /* 0x000fe200000001ff */
[----:B------:R-:W-:Y:S04]  /*17d0*/  WARPSYNC R71 ;  /* 0x0000004700007348 */ /* 0x000fe80003800000 */
[----:B------:R0:W1:Y:S01]  /*17e0*/  SHFL.BFLY PT, R72, R74, R73, R72 ;  /* 0x0c0000494a487389 */ /* 0x00006200000e0048 */
[----:B------:R-:W-:Y:S05]  /*17f0*/  RET.REL.NODEC R52 `(_ZN10layer_norm31ln_parallel_residual_bwd_kernelINS_13Kernel_traitsIf6__halffS2_fjLj256ELj1ELj4ELj1ELj16ENS_18Kernel_traits_baseILj256EfS2_fS2_fjLj128EEEEELb0ELb1ELb0EEEvNS_9BwdParamsE) ;  /* 0xffffe80034007950 */ /* 0x000fea0003c3ffff */
.L_x_1079:
        /* <DEDUP_REMOVED lines=16> */
.L_x_1621:


//--------------------- .text._ZN10layer_norm31ln_parallel_residual_bwd_kernelINS_13Kernel_traitsIf6__halffS2_fjLj256ELj1ELj4ELj1ELj16ENS_18Kernel_traits_baseILj256EfS2_fS2_fjLj128EEEEELb0ELb1ELb1EEEvNS_9BwdParamsE --------------------------
	.section	.text._ZN10layer_norm31ln_parallel_residual_bwd_kernelINS_13Kernel_traitsIf6__halffS2_fjLj256ELj1ELj4ELj1ELj16ENS_18Kernel_traits_baseILj256EfS2_fS2_fjLj128EEEEELb0ELb1ELb1EEEvNS_9BwdParamsE,"ax",@progbits
	.sectioninfo	@"SHI_REGISTERS=72"
	.align	128
        .global         _ZN10layer_norm31ln_parallel_residual_bwd_kernelINS_13Kernel_traitsIf6__halffS2_fjLj256ELj1ELj4ELj1ELj16ENS_18Kernel_traits_baseILj256EfS2_fS2_fjLj128EEEEELb0ELb1ELb1EEEvNS_9BwdParamsE
        .type           _ZN10layer_norm31ln_parallel_residual_bwd_kernelINS_13Kernel_traitsIf6__halffS2_fjLj256ELj1ELj4ELj1ELj16ENS_18Kernel_traits_baseILj256EfS2_fS2_fjLj128EEEEELb0ELb1ELb1EEEvNS_9BwdParamsE,@function
        .size           _ZN10layer_norm31ln_parallel_residual_bwd_kernelINS_13Kernel_traitsIf6__halffS2_fjLj256ELj1ELj4ELj1ELj16ENS_18Kernel_traits_baseILj256EfS2_fS2_fjLj128EEEEELb0ELb1ELb1EEEvNS_9BwdParamsE,(.L_x_1622 - _ZN10layer_norm31ln_parallel_residual_bwd_kernelINS_13Kernel_traitsIf6__halffS2_fjLj256ELj1ELj4ELj1ELj16ENS_18Kernel_traits_baseILj256EfS2_fS2_fjLj128EEEEELb0ELb1ELb1EEEvNS_9BwdParamsE)
        .other          _ZN10layer_norm31ln_parallel_residual_bwd_kernelINS_13Kernel_traitsIf6__halffS2_fjLj256ELj1ELj4ELj1ELj16ENS_18Kernel_traits_baseILj256EfS2_fS2_fjLj128EEEEELb0ELb1ELb1EEEvNS_9BwdParamsE,@"STO_CUDA_ENTRY STV_DEFAULT"
_ZN10layer_norm31ln_parallel_residual_bwd_kernelINS_13Kernel_traitsIf6__halffS2_fjLj256ELj1ELj4ELj1ELj16ENS_18Kernel_traits_baseILj256EfS2_fS2_fjLj128EEEEELb0ELb1ELb1EEEvNS_9BwdParamsE:
.text._ZN10layer_norm31ln_parallel_residual_bwd_kernelINS_13Kernel_traitsIf6__halffS2_fjLj256ELj1ELj4ELj1ELj16ENS_18Kernel_traits_baseILj256EfS2_fS2_fjLj128EEEEELb0ELb1ELb1EEEvNS_9BwdParamsE:
        /* <DEDUP_REMOVED lines=18> */
.L_x_1080:
        /* <DEDUP_REMOVED lines=15> */
.L_x_1084:
        /* <DEDUP_REMOVED lines=29> */
[--C-:B---3--:R-:W-:Y:S01]  /*03e0*/  HADD2.F32 R38, -RZ, R40.reuse.H0_H0 ;  /* 0x20000028ff267230 */ /* 0x108fe20000004100 */
[C---:B------:R-:W-:Y:S02]  /*03f0*/  FADD.FTZ R37, -R60.reuse, R37 ;  /* 0x000000253c257221 */ /* 0x040fe40000010100 */
[----:B------:R-:W-:Y:S01]  /*0400*/  FMUL.FTZ R36, R53, R36 ;  /* 0x0000002435247220 */ /* 0x000fe20000410000 */
[----:B------:R-:W-:Y:S01]  /*0410*/  HADD2.F32 R40, -RZ, R40.H1_H1 ;  /* 0x30000028ff287230 */ /* 0x000fe20000004100 */
[----:B-1----:R-:W-:Y:S01]  /*0420*/  FADD.FTZ R55, -R60, R39 ;  /* 0x000000273c377221 */ /* 0x002fe20000010100 */
[----:B------:R-:W-:Y:S01]  /*0430*/  HADD2.F32 R57, -RZ, R41.H0_H0 ;  /* 0x20000029ff397230 */ /* 0x000fe20000004100 */
[----:B------:R-:W-:-:S02]  /*0440*/  FADD.FTZ R50, R38, R50 ;  /* 0x0000003226327221 */ /* 0x000fc40000010000 */
[C---:B------:R-:W-:Y:S02]  /*0450*/  FMUL.FTZ R37, R53.reuse, R37 ;  /* 0x0000002535257220 */ /* 0x040fe40000410000 */
[-C--:B------:R-:W-:Y:S02]  /*0460*/  FFMA.FTZ R2, R36, R38.reuse, R2 ;  /* 0x0000002624027223 */ /* 0x080fe40000010002 */
[----:B------:R-:W-:Y:S02]  /*0470*/  FMUL.FTZ R38, R12, R38 ;  /* 0x000000260c267220 */ /* 0x000fe40000410000 */
[----:B------:R-:W-:Y:S01]  /*0480*/  FMUL.FTZ R39, R53, R59 ;  /* 0x0000003b35277220 */ /* 0x000fe20000410000 */
[----:B------:R-:W-:Y:S01]  /*0490*/  HADD2.F32 R58, -RZ, R41.H1_H1 ;  /* 0x30000029ff3a7230 */ /* 0x000fe20000004100 */
        /* <DEDUP_REMOVED lines=10> */
[--C-:B------:R-:W-:Y:S01]  /*0540*/  HADD2.F32 R63, -RZ, R43.reuse.H0_H0 ;  /* 0x2000002bff3f7230 */ /* 0x100fe20000004100 */
[----:B------:R-:W-:Y:S01]  /*0550*/  FADD.FTZ R55, R55, R40 ;  /* 0x0000002837377221 */ /* 0x000fe20000010000 */
[----:B------:R-:W-:Y:S01]  /*0560*/  HADD2.F32 R64, -RZ, R43.H1_H1 ;  /* 0x3000002bff407230 */ /* 0x000fe20000004100 */
[C---:B------:R-:W-:Y:S01]  /*0570*/  FADD.FTZ R43, -R60.reuse, R46 ;  /* 0x0000002e3c2b7221 */ /* 0x040fe20000010100 */
[----:B------:R-:W-:Y:S01]  /*0580*/  HADD2.F32 R54, -RZ, R42.H0_H0 ;  /* 0x2000002aff367230 */ /* 0x000fe20000004100 */
[----:B------:R-:W-:Y:S02]  /*0590*/  FFMA.FTZ R57, R37, R40, R57 ;  /* 0x0000002825397223 */ /* 0x000fe40000010039 */
[----:B------:R-:W-:-:S02]  /*05a0*/  FADD.FTZ R61, -R60, R45 ;  /* 0x0000002d3c3d7221 */ /* 0x000fc40000010100 */
[----:B------:R-:W-:Y:S02]  /*05b0*/  FMUL.FTZ R46, R53, R62 ;  /* 0x0000003e352e7220 */ /* 0x000fe40000410000 */
[----:B------:R-:W-:Y:S02]  /*05c0*/  FADD.FTZ R51, R58, R51 ;  /* 0x000000333a337221 */ /* 0x000fe40000010000 */
[-C--:B------:R-:W-:Y:S02]  /*05d0*/  FFMA.FTZ R3, R41, R58.reuse, R3 ;  /* 0x0000003a29037223 */ /* 0x080fe40000010003 */
[----:B------:R-:W-:Y:S02]  /*05e0*/  FMUL.FTZ R45, R15, R58 ;  /* 0x0000003a0f2d7220 */ /* 0x000fe40000410000 */
[----:B------:R-:W-:Y:S01]  /*05f0*/  FADD.FTZ R58, R55, R44 ;  /* 0x0000002c373a7221 */ /* 0x000fe20000010000 */
[----:B------:R-:W-:Y:S01]  /*0600*/  HADD2.F32 R42, -RZ, R42.H1_H1 ;  /* 0x3000002aff2a7230 */ /* 0x000fe20000004100 */
        /* <DEDUP_REMOVED lines=29> */
.L_x_1085:
        /* <DEDUP_REMOVED lines=18> */
.L_x_1086:
        /* <DEDUP_REMOVED lines=26> */
[----:B------:R-:W-:Y:S01]  /*0aa0*/  FADD.FTZ R36, R45, -R36 ;  /* 0x800000242d247221 */ /* 0x000fe20000010000 */
[C---:B------:R-:W-:Y:S01]  /*0ab0*/  SHF.L.U32 R45, R56.reuse, 0x4, RZ ;  /* 0x00000004382d7819 */ /* 0x040fe200000006ff */
[----:B------:R-:W-:Y:S01]  /*0ac0*/  FADD.FTZ R54, R55, -R54 ;  /* 0x8000003637367221 */ /* 0x000fe20000010000 */
[----:B------:R-:W-:Y:S01]  /*0ad0*/  @P0 LEA.HI.X R41, R56, c[0x0][0x25c], RZ, 0x5, P5 ;  /* 0x0000970038290a11 */ /* 0x000fe200028f2cff */
[----:B------:R-:W-:Y:S01]  /*0ae0*/  FADD.FTZ R58, R58, -R57 ;  /* 0x800000393a3a7221 */ /* 0x000fe20000010000 */
[----:B------:R-:W-:Y:S01]  /*0af0*/  SHF.R.U32.HI R55, RZ, 0x1c, R56 ;  /* 0x0000001cff377819 */ /* 0x000fe20000011638 */
[----:B0-----:R-:W-:Y:S01]  /*0b00*/  FADD.FTZ R62, R59, -R42 ;  /* 0x8000002a3b3e7221 */ /* 0x001fe20000010000 */
[----:B------:R-:W-:Y:S01]  /*0b10*/  IADD3 R42, P4, R45, c[0x0][0x248], RZ ;  /* 0x000092002d2a7a10 */ /* 0x000fe20007f9e0ff */
        /* <DEDUP_REMOVED lines=25> */
[----:B------:R-:W-:Y:S02]  /*0cb0*/  SEL R31, R46, R31, P3 ;  /* 0x0000001f2e1f7207 */ /* 0x000fe40001800000 */
[----:B------:R-:W-:Y:S02]  /*0cc0*/  F2FP.PACK_AB R38, R54, R59 ;  /* 0x0000003b3626723e */ /* 0x000fe400000000ff */
[----:B------:R-:W-:Y:S01]  /*0cd0*/  F2FP.PACK_AB R37, R44, R57 ;  /* 0x000000392c25723e */ /* 0x000fe200000000ff */
[----:B------:R0:W-:Y:S01]  /*0ce0*/  @P0 STG.E.128 [R40.64+0x10], R28 ;  /* 0x0000101c28000986 */ /* 0x0001e2000c101d04 */
[----:B------:R-:W-:Y:S02]  /*0cf0*/  F2FP.PACK_AB R36, R60, R47 ;  /* 0x0000002f3c24723e */ /* 0x000fe400000000ff */
[----:B------:R-:W-:Y:S02]  /*0d00*/  @P2 F2FP.PACK_AB R59, RZ, R59 ;  /* 0x0000003bff3b223e */ /* 0x000fe400000000ff */
[----:B------:R-:W-:-:S02]  /*0d10*/  @P2 F2FP.PACK_AB R57, RZ, R57 ;  /* 0x00000039ff39223e */ /* 0x000fc400000000ff */
[----:B------:R-:W-:Y:S02]  /*0d20*/  @P2 F2FP.PACK_AB R47, RZ, R47 ;  /* 0x0000002fff2f223e */ /* 0x000fe400000000ff */
[----:B------:R-:W-:Y:S02]  /*0d30*/  F2FP.PACK_AB R39, R46, R61 ;  /* 0x0000003d2e27723e */ /* 0x000fe400000000ff */
[----:B------:R-:W-:Y:S02]  /*0d40*/  @P2 F2FP.PACK_AB R46, RZ, R46 ;  /* 0x0000002eff2e223e */ /* 0x000fe400000000ff */
[----:B------:R-:W-:Y:S01]  /*0d50*/  @P2 F2FP.PACK_AB R54, RZ, R54 ;  /* 0x00000036ff36223e */ /* 0x000fe200000000ff */
[----:B------:R1:W-:Y:S01]  /*0d60*/  STG.E.128 [R42.64], R36 ;  /* 0x000000242a007986 */ /* 0x0003e2000c101d04 */
[----:B------:R-:W-:Y:S02]  /*0d70*/  @P2 F2FP.PACK_AB R44, RZ, R44 ;  /* 0x0000002cff2c223e */ /* 0x000fe400000000ff */
[----:B------:R-:W-:-:S02]  /*0d80*/  @P2 F2FP.PACK_AB R60, RZ, R60 ;  /* 0x0000003cff3c223e */ /* 0x000fc400000000ff */
[----:B0-----:R-:W-:Y:S02]  /*0d90*/  @P2 F2FP.PACK_AB R41, RZ, R61 ;  /* 0x0000003dff29223e */ /* 0x001fe400000000ff */
[----:B------:R-:W-:Y:S02]  /*0da0*/  @P2 IADD3 R40, P0, R45, c[0x0][0x250], RZ ;  /* 0x000094002d282a10 */ /* 0x000fe40007f1e0ff */
[----:B------:R-:W-:Y:S02]  /*0db0*/  @P2 PRMT R35, R41, 0x7610, R35 ;  /* 0x0000761029232816 */ /* 0x000fe40000000023 */
        /* <DEDUP_REMOVED lines=27> */
.L_x_1081:
        /* <DEDUP_REMOVED lines=57> */
.L_x_1082:
[----:B------:R-:W-:Y:S01]  /*1300*/  HFMA2.MMA R61, -RZ, RZ, 0, 5.9604644775390625e-08 ;  /* 0x00000001ff3d7435 */ /* 0x000fe200000001ff */
[----:B------:R-:W-:-:S02]  /*1310*/  MOV R43, R63 ;  /* 0x0000003f002b7202 */ /* 0x000fc40000000f00 */
[----:B------:R-:W-:-:S03]  /*1320*/  MOV R42, 0x1340 ;  /* 0x00001340002a7802 */ /* 0x000fc60000000f00 */
[----:B-----5:R-:W-:Y:S05]  /*1330*/  CALL.REL.NOINC `($__internal_87_$__cuda_sm70_shflsync_bfly_p) ;  /* 0x0000033000007944 */ /* 0x020fea0003c00000 */
[----:B-1----:R-:W-:Y:S01]  /*1340*/  MOV R64, R61 ;  /* 0x0000003d00407202 */ /* 0x002fe20000000f00 */
[----:B0----5:R-:W-:Y:S05]  /*1350*/  BRA `(.L_x_1085) ;  /* 0xfffff48000007947 */ /* 0x021fea000383ffff */
.L_x_1083:
[----:B------:R-:W-:Y:S01]  /*1360*/  HFMA2.MMA R61, -RZ, RZ, 0, 5.9604644775390625e-08 ;  /* 0x00000001ff3d7435 */ /* 0x000fe200000001ff */
[----:B------:R-:W-:Y:S02]  /*1370*/  MOV R43, R62 ;  /* 0x0000003e002b7202 */ /* 0x000fe40000000f00 */
[----:B------:R-:W-:-:S03]  /*1380*/  MOV R42, 0x13a0 ;  /* 0x000013a0002a7802 */ /* 0x000fc60000000f00 */
[----:B01---5:R-:W-:Y:S05]  /*1390*/  CALL.REL.NOINC `($__internal_87_$__cuda_sm70_shflsync_bfly_p) ;  /* 0x000002d000007944 */ /* 0x023fea0003c00000 */
[----:B------:R-:W-:Y:S01]  /*13a0*/  FADD.FTZ R63, R63, R64 ;  /* 0x000000403f3f7221 */ /* 0x000fe20000010000 */
[----:B------:R-:W-:Y:S01]  /*13b0*/  MOV R42, 0x1400 ;  /* 0x00001400002a7802 */ /* 0x000fe20000000f00 */
[----:B-1----:R-:W-:Y:S01]  /*13c0*/  FADD.FTZ R62, R62, R61 ;  /* 0x0000003d3e3e7221 */ /* 0x002fe20000010000 */
[----:B------:R-:W-:Y:S02]  /*13d0*/  MOV R61, 0x2 ;  /* 0x00000002003d7802 */ /* 0x000fe40000000f00 */
[----:B------:R-:W-:Y:S02]  /*13e0*/  MOV R43, R63 ;  /* 0x0000003f002b7202 */ /* 0x000fe40000000f00 */
[----:B0----5:R-:W-:Y:S05]  /*13f0*/  CALL.REL.NOINC `($__internal_87_$__cuda_sm70_shflsync_bfly_p) ;  /* 0x0000027000007944 */ /* 0x021fea0003c00000 */
[----:B-1----:R-:W-:Y:S01]  /*1400*/  MOV R64, R61 ;  /* 0x0000003d00407202 */ /* 0x002fe20000000f00 */
[----:B------:R-:W-:Y:S01]  /*1410*/  HFMA2.MMA R61, -RZ, RZ, 0, 1.1920928955078125e-07 ;  /* 0x00000002ff3d7435 */ /* 0x000fe200000001ff */
[----:B------:R-:W-:-:S02]  /*1420*/  MOV R43, R62 ;  /* 0x0000003e002b7202 */ /* 0x000fc40000000f00 */
[----:B------:R-:W-:-:S03]  /*1430*/  MOV R42, 0x1450 ;  /* 0x00001450002a7802 */ /* 0x000fc60000000f00 */
[----:B0----5:R-:W-:Y:S05]  /*1440*/  CALL.REL.NOINC `($__internal_87_$__cuda_sm70_shflsync_bfly_p) ;  /* 0x0000022000007944 */ /* 0x021fea0003c00000 */
[----:B------:R-:W-:Y:S01]  /*1450*/  FADD.FTZ R63, R64, R63 ;  /* 0x0000003f403f7221 */ /* 0x000fe20000010000 */
[----:B------:R-:W-:Y:S01]  /*1460*/  MOV R42, 0x14b0 ;  /* 0x000014b0002a7802 */ /* 0x000fe20000000f00 */
[----:B-1----:R-:W-:Y:S01]  /*1470*/  FADD.FTZ R62, R62, R61 ;  /* 0x0000003d3e3e7221 */ /* 0x002fe20000010000 */
[----:B------:R-:W-:Y:S02]  /*1480*/  MOV R61, 0x4 ;  /* 0x00000004003d7802 */ /* 0x000fe40000000f00 */
[----:B------:R-:W-:Y:S02]  /*1490*/  MOV R43, R63 ;  /* 0x0000003f002b7202 */ /* 0x000fe40000000f00 */
[----:B0----5:R-:W-:Y:S05]  /*14a0*/  CALL.REL.NOINC `($__internal_87_$__cuda_sm70_shflsync_bfly_p) ;  /* 0x000001c000007944 */ /* 0x021fea0003c00000 */
[----:B-1----:R-:W-:Y:S01]  /*14b0*/  MOV R64, R61 ;  /* 0x0000003d00407202 */ /* 0x002fe20000000f00 */
[----:B------:R-:W-:Y:S01]  /*14c0*/  HFMA2.MMA R61, -RZ, RZ, 0, 2.384185791015625e-07 ;  /* 0x00000004ff3d7435 */ /* 0x000fe200000001ff */
[----:B------:R-:W-:Y:S01]  /*14d0*/  IMAD.MOV.U32 R43, RZ, RZ, R62 ;  /* 0x000000ffff2b7224 */ /* 0x000fe200078e003e */
[----:B------:R-:W-:-:S04]  /*14e0*/  MOV R42, 0x1500 ;  /* 0x00001500002a7802 */ /* 0x000fc80000000f00 */
[----:B0----5:R-:W-:Y:S05]  /*14f0*/  CALL.REL.NOINC `($__internal_87_$__cuda_sm70_shflsync_bfly_p) ;  /* 0x0000017000007944 */ /* 0x021fea0003c00000 */
[----:B------:R-:W-:Y:S01]  /*1500*/  FADD.FTZ R63, R64, R63 ;  /* 0x0000003f403f7221 */ /* 0x000fe20000010000 */
[----:B------:R-:W-:Y:S01]  /*1510*/  MOV R42, 0x1560 ;  /* 0x00001560002a7802 */ /* 0x000fe20000000f00 */
[----:B-1----:R-:W-:Y:S01]  /*1520*/  FADD.FTZ R62, R62, R61 ;  /* 0x0000003d3e3e7221 */ /* 0x002fe20000010000 */
[----:B------:R-:W-:-:S02]  /*1530*/  MOV R61, 0x8 ;  /* 0x00000008003d7802 */ /* 0x000fc40000000f00 */
[----:B------:R-:W-:Y:S02]  /*1540*/  MOV R43, R63 ;  /* 0x0000003f002b7202 */ /* 0x000fe40000000f00 */
[----:B0----5:R-:W-:Y:S05]  /*1550*/  CALL.REL.NOINC `($__internal_87_$__cuda_sm70_shflsync_bfly_p) ;  /* 0x0000011000007944 */ /* 0x021fea0003c00000 */
[----:B-1----:R-:W-:Y:S01]  /*1560*/  MOV R64, R61 ;  /* 0x0000003d00407202 */ /* 0x002fe20000000f00 */
[----:B------:R-:W-:Y:S01]  /*1570*/  HFMA2.MMA R61, -RZ, RZ, 0, 4.76837158203125e-07 ;  /* 0x00000008ff3d7435 */ /* 0x000fe200000001ff */
[----:B------:R-:W-:Y:S02]  /*1580*/  MOV R43, R62 ;  /* 0x0000003e002b7202 */ /* 0x000fe40000000f00 */
        /* <DEDUP_REMOVED lines=9> */
[----:B------:R-:W-:Y:S01]  /*1620*/  HFMA2.MMA R61, -RZ, RZ, 0, 9.5367431640625e-07 ;  /* 0x00000010ff3d7435 */ /* 0x000fe200000001ff */
[----:B------:R-:W-:-:S02]  /*1630*/  MOV R43, R62 ;  /* 0x0000003e002b7202 */ /* 0x000fc40000000f00 */
[----:B------:R-:W-:-:S03]  /*1640*/  MOV R42, 0x1660 ;  /* 0x00001660002a7802 */ /* 0x000fc60000000f00 */
[----:B0----5:R-:W-:Y:S05]  /*1650*/  CALL.REL.NOINC `($__internal_87_$__cuda_sm70_shflsync_bfly_p) ;  /* 0x0000001000007944 */ /* 0x021fea0003c00000 */
[----:B01---5:R-:W-:Y:S05]  /*1660*/  BRA `(.L_x_1086) ;  /* 0xfffff29000007947 */ /* 0x023fea000383ffff */
        .weak           $__internal_87_$__cuda_sm70_shflsync_bfly_p
        .type           $__internal_87_$__cuda_sm70_shflsync_bfly_p,@function
        .size           $__internal_87_$__cuda_sm70_shflsync_bfly_p,(.L_x_1622 - $__internal_87_$__cuda_sm70_shflsync_bfly_p)
$__internal_87_$__cuda_sm70_shflsync_bfly_p:
        /* <DEDUP_REMOVED lines=9> */
[----:B------:R-:W-:Y:S05]  /*1700*/  RET.REL.NODEC R42 `(_ZN10layer_norm31ln_parallel_residual_bwd_kernelINS_13Kernel_traitsIf6__halffS2_fjLj256ELj1ELj4ELj1ELj16ENS_18Kernel_traits_baseILj256EfS2_fS2_fjLj128EEEEELb0ELb1ELb1EEEvNS_9BwdParamsE) ;  /* 0xffffe8f02a007950 */ /* 0x000fea0003c3ffff */
.L_x_1087:
        /* <DEDUP_REMOVED lines=15> */
.L_x_1622:


//--------------------- .text._ZN10layer_norm31ln_parallel_residual_bwd_kernelINS_13Kernel_traitsIf6__halffS2_fjLj256ELj1ELj4ELj1ELj16ENS_18Kernel_traits_baseILj256EfS2_fS2_fjLj128EEEEELb1ELb0ELb0EEEvNS_9BwdParamsE --------------------------
	.section	.text._ZN10layer_norm31ln_parallel_residual_bwd_kernelINS_13Kernel_traitsIf6__halffS2_fjLj256ELj1ELj4ELj1ELj16ENS_18Kernel_traits_baseILj256EfS2_fS2_fjLj128EEEEELb1ELb0ELb0EEEvNS_9BwdParamsE,"ax",@progbits
	.sectioninfo	@"SHI_REGISTERS=128"
	.align	128
        .global         _ZN10layer_norm31ln_parallel_residual_bwd_kernelINS_13Kernel_traitsIf6__halffS2_fjLj256ELj1ELj4ELj1ELj16ENS_18Kernel_traits_baseILj256EfS2_fS2_fjLj128EEEEELb1ELb0ELb0EEEvNS_9BwdParamsE
        .type           _ZN10layer_norm31ln_parallel_residual_bwd_kernelINS_13Kernel_traitsIf6__halffS2_fjLj256ELj1ELj4ELj1ELj16ENS_18Kernel_traits_baseILj256EfS2_fS2_fjLj128EEEEELb1ELb0ELb0EEEvNS_9BwdParamsE,@function
        .size           _ZN10layer_norm31ln_parallel_residual_bwd_kernelINS_13Kernel_traitsIf6__halffS2_fjLj256ELj1ELj4ELj1ELj16ENS_18Kernel_traits_baseILj256EfS2_fS2_fjLj128EEEEELb1ELb0ELb0EEEvNS_9BwdParamsE,(.L_x_1623 - _ZN10layer_norm31ln_parallel_residual_bwd_kernelINS_13Kernel_traitsIf6__halffS2_fjLj256ELj1ELj4ELj1ELj16ENS_18Kernel_traits_baseILj256EfS2_fS2_fjLj128EEEEELb1ELb0ELb0EEEvNS_9BwdParamsE)
        .other          _ZN10layer_norm31ln_parallel_residual_bwd_kernelINS_13Kernel_traitsIf6__halffS2_fjLj256ELj1ELj4ELj1ELj16ENS_18Kernel_traits_baseILj256EfS2_fS2_fjLj128EEEEELb1ELb0ELb0EEEvNS_9BwdParamsE,@"STO_CUDA_ENTRY STV_DEFAULT"
_ZN10layer_norm31ln_parallel_residual_bwd_kernelINS_13Kernel_traitsIf6__halffS2_fjLj256ELj1ELj4ELj1ELj16ENS_18Kernel_traits_baseILj256EfS2_fS2_fjLj128EEEEELb1ELb0ELb0EEEvNS_9BwdParamsE:
.text._ZN10layer_norm31ln_parallel_residual_bwd_kernelINS_13Kernel_traitsIf6__halffS2_fjLj256ELj1ELj4ELj1ELj16ENS_18Kernel_traits_baseILj256EfS2_fS2_fjLj128EEEEELb1ELb0ELb0EEEvNS_9BwdParamsE:
        /* <DEDUP_REMOVED lines=40> */
.L_x_1095:
[----:B------:R-:W-:-:S04]  /*0280*/  IMAD.MOV.U32 R73, RZ, RZ, 0x4 ;  /* 0x00000004ff497424 */ /* 0x000fc800078e00ff */
[----:B------:R-:W-:-:S06]  /*0290*/  IMAD.WIDE R88, R0, R73, c[0x0][0x1a8] ;  /* 0x00006a0000587625 */ /* 0x000fcc00078e0249 */
[----:B-----5:R1:W5:Y:S01]  /*02a0*/  LDG.E R88, [R88.64] ;  /* 0x0000000458587981 */ /* 0x020362000c1e1900 */
[----:B------:R-:W-:Y:S01]  /*02b0*/  IMAD R3, R0, c[0x0][0x168], RZ ;  /* 0x00005a0000037a24 */ /* 0x000fe200078e02ff */
[----:B------:R-:W-:Y:S01]  /*02c0*/  BSSY B0, `(.L_x_1089) ;  /* 0x000009d000007945 */ /* 0x000fe20003800000 */
[----:B------:R-:W-:Y:S02]  /*02d0*/  MOV R75, RZ ;  /* 0x000000ff004b7202 */ /* 0x000fe40000000f00 */
[----:B------:R-:W-:Y:S02]  /*02e0*/  MOV R77, RZ ;  /* 0x000000ff004d7202 */ /* 0x000fe40000000f00 */
[----:B------:R-:W-:-:S04]  /*02f0*/  SHF.R.S32.HI R72, RZ, 0x1f, R3 ;  /* 0x0000001fff487819 */ /* 0x000fc80000011403 */
[----:B------:R-:W-:-:S04]  /*0300*/  LEA.HI R3, R72, R3, RZ, 0x3 ;  /* 0x0000000348037211 */ /* 0x000fc800078f18ff */
[----:B------:R-:W-:Y:S01]  /*0310*/  LEA.HI.SX32 R3, R3, R2, 0x1d ;  /* 0x0000000203037211 */ /* 0x000fe200078feaff */
[----:B------:R-:W-:Y:S05]  /*0320*/  @!P2 BRA `(.L_x_1090) ;  /* 0x000009600000a947 */ /* 0x000fea0003800000 */
[----:B-1----:R-:W-:Y:S01]  /*0330*/  ISETP.NE.U32.AND P0, PT, RZ, c[0x0][0x250], PT ;  /* 0x00009400ff007a0c */ /* 0x002fe20003f05070 */
[C---:B------:R-:W-:Y:S01]  /*0340*/  IMAD.SHL.U32 R90, R3.reuse, 0x8, RZ ;  /* 0x00000008035a7824 */ /* 0x040fe200078e00ff */
[C---:B------:R-:W-:Y:S01]  /*0350*/  LEA R104, P1, R3.reuse, c[0x0][0x188], 0x5 ;  /* 0x0000620003687a11 */ /* 0x040fe200078228ff */
[----:B------:R-:W-:Y:S01]  /*0360*/  IMAD.WIDE R72, R0, R73, c[0x0][0x1a0] ;  /* 0x0000680000487625 */ /* 0x000fe200078e0249 */
[----:B------:R-:W-:Y:S02]  /*0370*/  ISETP.NE.AND.EX P0, PT, RZ, c[0x0][0x254], PT, P0 ;  /* 0x00009500ff007a0c */ /* 0x000fe40003f05300 */
[----:B------:R-:W-:Y:S02]  /*0380*/  LEA.HI.X R105, R3, c[0x0][0x18c], RZ, 0x5, P1 ;  /* 0x0000630003697a11 */ /* 0x000fe400008f2cff */
[----:B------:R-:W-:Y:S01]  /*0390*/  SHF.R.U32.HI R74, RZ, 0x1d, R3 ;  /* 0x0000001dff4a7819 */ /* 0x000fe20000011603 */
[----:B------:R1:W2:Y:S01]  /*03a0*/  LDG.E R111, [R72.64] ;  /* 0x00000004486f7981 */ /* 0x0002a2000c1e1900 */
[----:B------:R-:W-:-:S03]  /*03b0*/  IADD3 R92, P1, R90, c[0x0][0x190], RZ ;  /* 0x000064005a5c7a10 */ /* 0x000fc60007f3e0ff */
[----:B------:R3:W4:Y:S01]  /*03c0*/  LDG.E.128 R76, [R104.64] ;  /* 0x00000004684c7981 */ /* 0x000722000c1e1d00 */
[----:B------:R-:W-:-:S03]  /*03d0*/  IADD3.X R93, R74, c[0x0][0x194], RZ, P1, !PT ;  /* 0x000065004a5d7a10 */ /* 0x000fc60000ffe4ff */
[----:B------:R-:W-:Y:S01]  /*03e0*/  @P0 IADD3 R90, P1, R90, c[0x0][0x198], RZ ;  /* 0x000066005a5a0a10 */ /* 0x000fe20007f3e0ff */
[----:B------:R3:W4:Y:S03]  /*03f0*/  LDG.E.128 R80, [R104.64+0x10] ;  /* 0x0000100468507981 */ /* 0x000726000c1e1d00 */
[----:B------:R-:W-:Y:S01]  /*0400*/  @P0 IADD3.X R91, R74, c[0x0][0x19c], RZ, P1, !PT ;  /* 0x000067004a5b0a10 */ /* 0x000fe20000ffe4ff */
[----:B------:R-:W4:Y:S01]  /*0410*/  LDG.E.64 R92, [R92.64] ;  /* 0x000000045c5c7981 */ /* 0x000f22000c1e1b00 */
[----:B------:R-:W-:-:S04]  /*0420*/  MOV R74, 0x10 ;  /* 0x00000010004a7802 */ /* 0x000fc80000000f00 */
[----:B------:R-:W4:Y:S01]  /*0430*/  @P0 LDG.E.64 R90, [R90.64] ;  /* 0x000000045a5a0981 */ /* 0x000f22000c1e1b00 */
[----:B-1----:R-:W-:-:S04]  /*0440*/  IMAD.WIDE.U32 R72, R3, R74, c[0x0][0x210] ;  /* 0x0000840003487625 */ /* 0x002fc800078e004a */
[----:B------:R-:W-:Y:S02]  /*0450*/  IMAD.WIDE.U32 R84, R3, R74, c[0x0][0x208] ;  /* 0x0000820003547625 */ /* 0x000fe400078e004a */
        /* <DEDUP_REMOVED lines=13> */
[--C-:B------:R-:W-:Y:S02]  /*0530*/  FADD.FTZ R123, R77, -R111.reuse ;  /* 0x8000006f4d7b7221 */ /* 0x100fe40000010000 */
[----:B------:R-:W-:Y:S01]  /*0540*/  FADD.FTZ R103, R80, -R111 ;  /* 0x8000006f50677221 */ /* 0x000fe20000010000 */
[----:B------:R-:W-:Y:S02]  /*0550*/  SHF.R.U32.HI R109, RZ, 0x18, R93 ;  /* 0x00000018ff6d7819 */ /* 0x000fe4000001165d */
[----:B------:R-:W-:-:S02]  /*0560*/  @P0 SHF.R.U64 R78, R90, 0x8, R91 ;  /* 0x000000085a4e0819 */ /* 0x000fc4000000125b */
[----:B------:R-:W-:Y:S02]  /*0570*/  @P0 SHF.R.U64 R79, R90, 0x10, R91 ;  /* 0x000000105a4f0819 */ /* 0x000fe4000000125b */
[--C-:B------:R-:W-:Y:S02]  /*0580*/  SHF.R.U32.HI R108, RZ, 0x10, R93.reuse ;  /* 0x00000010ff6c7819 */ /* 0x100fe4000001165d */
[--C-:B------:R-:W-:Y:S02]  /*0590*/  SHF.R.U32.HI R107, RZ, 0x8, R93.reuse ;  /* 0x00000008ff6b7819 */ /* 0x100fe4000001165d */
[----:B-1----:R-:W-:Y:S02]  /*05a0*/  MOV R105, R93 ;  /* 0x0000005d00697202 */ /* 0x002fe40000000f00 */
[C-C-:B------:R-:W-:Y:S02]  /*05b0*/  SHF.R.U64 R89, R92.reuse, 0x18, R93.reuse ;  /* 0x000000185c597819 */ /* 0x140fe4000000125d */
[----:B------:R-:W-:-:S02]  /*05c0*/  SHF.R.U64 R76, R92, 0x10, R93 ;  /* 0x000000105c4c7819 */ /* 0x000fc4000000125d */
[----:B------:R-:W-:Y:S01]  /*05d0*/  SHF.R.U64 R77, R92, 0x8, R93 ;  /* 0x000000085c4d7819 */ /* 0x000fe2000000125d */
[----:B------:R-:W-:Y:S01]  /*05e0*/  HADD2.F32 R93, -RZ, R72.H0_H0 ;  /* 0x20000048ff5d7230 */ /* 0x000fe20000004100 */
[----:B------:R-:W-:Y:S02]  /*05f0*/  @P0 PRMT R100, R78, 0x7610, R100 ;  /* 0x000076104e640816 */ /* 0x000fe40000000064 */
[----:B------:R-:W-:Y:S02]  /*0600*/  @P0 PRMT R99, R79, 0x7610, R99 ;  /* 0x000076104f630816 */ /* 0x000fe40000000063 */
[--C-:B------:R-:W-:Y:S02]  /*0610*/  @P0 SHF.R.U64 R80, R90, 0x18, R91.reuse ;  /* 0x000000185a500819 */ /* 0x100fe4000000125b */
[--C-:B------:R-:W-:Y:S02]  /*0620*/  @P0 SHF.R.U32.HI R79, RZ, 0x8, R91.reuse ;  /* 0x00000008ff4f0819 */ /* 0x100fe4000001165b */
[----:B------:R-:W-:Y:S01]  /*0630*/  @P0 SHF.R.U32.HI R78, RZ, 0x18, R91 ;  /* 0x00000018ff4e0819 */ /* 0x000fe2000001165b */
[----:B------:R-:W-:Y:S01]  /*0640*/  FADD.FTZ R115, R81, -R111 ;  /* 0x8000006f51737221 */ /* 0x000fe20000010000 */
[----:B------:R-:W-:Y:S01]  /*0650*/  @P0 PRMT R98, R80, 0x7610, R98 ;  /* 0x0000761050620816 */ /* 0x000fe20000000062 */
[----:B------:R-:W-:Y:S01]  /*0660*/  HADD2.F32 R81, -RZ, R84.H0_H0 ;  /* 0x20000054ff517230 */ /* 0x000fe20000004100 */
[----:B------:R-:W-:Y:S01]  /*0670*/  @P0 PRMT R96, R79, 0x7610, R96 ;  /* 0x000076104f600816 */ /* 0x000fe20000000060 */
[----:B------:R-:W-:Y:S01]  /*0680*/  HADD2.F32 R104, -RZ, R73.H1_H1 ;  /* 0x30000049ff687230 */ /* 0x000fe20000004100 */
[----:B------:R-:W-:Y:S01]  /*0690*/  @P0 PRMT R94, R78, 0x7610, R94 ;  /* 0x000076104e5e0816 */ /* 0x000fe2000000005e */
[--C-:B------:R-:W-:Y:S01]  /*06a0*/  HADD2.F32 R121, -RZ, R87.reuse.H0_H0 ;  /* 0x20000057ff797230 */ /* 0x100fe20000004100 */
[----:B------:R-:W-:Y:S01]  /*06b0*/  @P0 SHF.R.U32.HI R80, RZ, 0x10, R91 ;  /* 0x00000010ff500819 */ /* 0x000fe2000001165b */
[----:B------:R-:W-:Y:S01]  /*06c0*/  HADD2.F32 R110, -RZ, R87.H1_H1 ;  /* 0x30000057ff6e7230 */ /* 0x000fe20000004100 */
[----:B------:R-:W-:Y:S01]  /*06d0*/  FMUL.FTZ R78, R20, R93 ;  /* 0x0000005d144e7220 */ /* 0x000fe20000410000 */
[----:B------:R-:W-:Y:S01]  /*06e0*/  HADD2.F32 R72, -RZ, R72.H1_H1 ;  /* 0x30000048ff487230 */ /* 0x000fe20000004100 */
[----:B-----5:R-:W-:Y:S01]  /*06f0*/  FMUL.FTZ R79, R88, R125 ;  /* 0x0000007d584f7220 */ /* 0x020fe20000410000 */
[----:B------:R-:W-:Y:S01]  /*0700*/  HADD2.F32 R87, -RZ, R73.H0_H0 ;  /* 0x20000049ff577230 */ /* 0x000fe20000004100 */
[----:B------:R-:W-:Y:S01]  /*0710*/  IMAD.MOV.U32 R106, RZ, RZ, R92 ;  /* 0x000000ffff6a7224 */ /* 0x000fe200078e005c */
[----:B------:R-:W-:Y:S01]  /*0720*/  @P0 PRMT R101, R90, 0x7610, R101 ;  /* 0x000076105a650816 */ /* 0x000fe20000000065 */
[----:B------:R-:W-:Y:S01]  /*0730*/  FADD.FTZ R113, R82, -R111 ;  /* 0x8000006f52717221 */ /* 0x000fe20000010000 */
[--C-:B------:R-:W-:Y:S01]  /*0740*/  HADD2.F32 R92, -RZ, R85.reuse.H0_H0 ;  /* 0x20000055ff5c7230 */ /* 0x100fe20000004100 */
[----:B------:R-:W-:Y:S01]  /*0750*/  @P0 PRMT R95, R80, 0x7610, R95 ;  /* 0x00007610505f0816 */ /* 0x000fe2000000005f */
[----:B------:R-:W-:Y:S01]  /*0760*/  HADD2.F32 R90, -RZ, R85.H1_H1 ;  /* 0x30000055ff5a7230 */ /* 0x000fe20000004100 */
[----:B------:R-:W-:Y:S01]  /*0770*/  FADD.FTZ R44, R44, R81 ;  /* 0x000000512c2c7221 */ /* 0x000fe20000010000 */
[----:B------:R-:W-:Y:S01]  /*0780*/  HADD2.F32 R84, -RZ, R84.H1_H1 ;  /* 0x30000054ff547230 */ /* 0x000fe20000004100 */
[----:B------:R-:W-:-:S02]  /*0790*/  FFMA.FTZ R78, R12, R81, R78 ;  /* 0x000000510c4e7223 */ /* 0x000fc4000001004e */
[----:B------:R-:W-:Y:S02]  /*07a0*/  FFMA.FTZ R48, R79, R81, R48 ;  /* 0x000000514f307223 */ /* 0x000fe40000010030 */
[----:B------:R-:W-:Y:S02]  /*07b0*/  FMUL.FTZ R85, R23, R104 ;  /* 0x0000006817557220 */ /* 0x000fe40000410000 */
[C---:B------:R-:W-:Y:S02]  /*07c0*/  FMUL.FTZ R82, R88.reuse, R117 ;  /* 0x0000007558527220 */ /* 0x040fe40000410000 */
[----:B------:R-:W-:Y:S02]  /*07d0*/  FMUL.FTZ R81, R21, R72 ;  /* 0x0000004815517220 */ /* 0x000fe40000410000 */
[----:B------:R-:W-:Y:S02]  /*07e0*/  FMUL.FTZ R80, R88, R123 ;  /* 0x0000007b58507220 */ /* 0x000fe40000410000 */
[----:B------:R-:W-:-:S02]  /*07f0*/  FMUL.FTZ R73, R22, R87 ;  /* 0x0000005716497220 */ /* 0x000fc40000410000 */
[----:B------:R-:W-:Y:S02]  /*0800*/  FADD.FTZ R111, R83, -R111 ;  /* 0x8000006f536f7221 */ /* 0x000fe40000010000 */
[----:B------:R-:W-:Y:S02]  /*0810*/  FADD.FTZ R47, R47, R90 ;  /* 0x0000005a2f2f7221 */ /* 0x000fe40000010000 */
[-C--:B------:R-:W-:Y:S02]  /*0820*/  FFMA.FTZ R85, R15, R90.reuse, R85 ;  /* 0x0000005a0f557223 */ /* 0x080fe40000010055 */
[----:B------:R-:W-:Y:S01]  /*0830*/  FFMA.FTZ R51, R82, R90, R51 ;  /* 0x0000005a52337223 */ /* 0x000fe20000010033 */
[--C-:B------:R-:W-:Y:S01]  /*0840*/  HADD2.F32 R90, -RZ, R74.reuse.H1_H1 ;  /* 0x3000004aff5a7230 */ /* 0x100fe20000004100 */
[----:B------:R-:W-:Y:S01]  /*0850*/  FADD.FTZ R45, R45, R84 ;  /* 0x000000542d2d7221 */ /* 0x000fe20000010000 */
[----:B------:R-:W-:Y:S01]  /*0860*/  HADD2.F32 R117, -RZ, R74.H0_H0 ;  /* 0x2000004aff757230 */ /* 0x000fe20000004100 */
[----:B------:R-:W-:-:S02]  /*0870*/  FFMA.FTZ R81, R13, R84, R81 ;  /* 0x000000540d517223 */ /* 0x000fc40000010051 */
[----:B------:R-:W-:Y:S02]  /*0880*/  FFMA.FTZ R49, R80, R84, R49 ;  /* 0x0000005450317223 */ /* 0x000fe40000010031 */
[----:B------:R-:W-:Y:S02]  /*0890*/  FMUL.FTZ R83, R88, R119 ;  /* 0x0000007758537220 */ /* 0x000fe40000410000 */
[----:B------:R-:W-:Y:S02]  /*08a0*/  FADD.FTZ R39, R39, R104 ;  /* 0x0000006827277221 */ /* 0x000fe40000010000 */
[----:B------:R-:W-:Y:S01]  /*08b0*/  FFMA.FTZ R31, R82, R104, R31 ;  /* 0x00000068521f7223 */ /* 0x000fe2000001001f */
[--C-:B------:R-:W-:Y:S01]  /*08c0*/  HADD2.F32 R74, -RZ, R75.reuse.H1_H1 ;  /* 0x3000004bff4a7230 */ /* 0x100fe20000004100 */
[----:B------:R-:W-:Y:S01]  /*08d0*/  FFMA.FTZ R84, R14, R92, R73 ;  /* 0x0000005c0e547223 */ /* 0x000fe20000010049 */
[----:B------:R-:W-:Y:S01]  /*08e0*/  HADD2.F32 R73, -RZ, R75.H0_H0 ;  /* 0x2000004bff497230 */ /* 0x000fe20000004100 */
[----:B------:R-:W-:-:S02]  /*08f0*/  FMUL.FTZ R104, R88, R115 ;  /* 0x0000007358687220 */ /* 0x000fc40000410000 */
[----:B------:R-:W-:Y:S02]  /*0900*/  FADD.FTZ R37, R37, R72 ;  /* 0x0000004825257221 */ /* 0x000fe40000010000 */
[----:B------:R-:W-:Y:S02]  /*0910*/  FFMA.FTZ R29, R80, R72, R29 ;  /* 0x00000048501d7223 */ /* 0x000fe4000001001d */
[----:B------:R-:W-:Y:S02]  /*0920*/  FADD.FTZ R72, RZ, R78 ;  /* 0x0000004eff487221 */ /* 0x000fe40000010000 */
[----:B------:R-:W-:Y:S02]  /*0930*/  FFMA.FTZ R75, R79, R78, RZ ;  /* 0x0000004e4f4b7223 */ /* 0x000fe400000100ff */
[----:B------:R-:W-:Y:S02]  /*0940*/  FADD.FTZ R46, R46, R92 ;  /* 0x0000005c2e2e7221 */ /* 0x000fe40000010000 */
[----:B------:R-:W-:Y:S01]  /*0950*/  FFMA.FTZ R50, R83, R92, R50 ;  /* 0x0000005c53327223 */ /* 0x000fe20000010032 */
[----:B------:R-:W-:Y:S01]  /*0960*/  @P0 PRMT R97, R91, 0x7610, R97 ;  /* 0x000076105b610816 */ /* 0x000fe20000000061 */
[----:B------:R-:W-:-:S02]  /*0970*/  FMUL.FTZ R92, R25, R90 ;  /* 0x0000005a195c7220 */ /* 0x000fc40000410000 */
[----:B------:R-:W-:Y:S02]  /*0980*/  FADD.FTZ R41, R41, R90 ;  /* 0x0000005a29297221 */ /* 0x000fe40000010000 */
[----:B------:R-:W-:Y:S01]  /*0990*/  FFMA.FTZ R33, R104, R90, R33 ;  /* 0x0000005a68217223 */ /* 0x000fe20000010021 */
[--C-:B------:R-:W-:Y:S01]  /*09a0*/  HADD2.F32 R91, -RZ, R86.reuse.H0_H0 ;  /* 0x20000056ff5b7230 */ /* 0x100fe20000004100 */
[----:B------:R-:W-:Y:S01]  /*09b0*/  FMUL.FTZ R90, R88, R111 ;  /* 0x0000006f585a7220 */ /* 0x000fe20000410000 */
[----:B------:R-:W-:Y:S01]  /*09c0*/  HADD2.F32 R86, -RZ, R86.H1_H1 ;  /* 0x30000056ff567230 */ /* 0x000fe20000004100 */
        /* <DEDUP_REMOVED lines=11> */
[----:B------:R-:W-:Y:S02]  /*0a80*/  FADD.FTZ R53, R53, R86 ;  /* 0x0000005635357221 */ /* 0x000fe40000010000 */
[-C--:B------:R-:W-:Y:S02]  /*0a90*/  FFMA.FTZ R92, R17, R86.reuse, R92 ;  /* 0x00000056115c7223 */ /* 0x080fe4000001005c */
[----:B------:R-:W-:Y:S02]  /*0aa0*/  FFMA.FTZ R57, R104, R86, R57 ;  /* 0x0000005668397223 */ /* 0x000fe40000010039 */
[----:B------:R-:W-:-:S02]  /*0ab0*/  FMUL.FTZ R91, R88, R113 ;  /* 0x00000071585b7220 */ /* 0x000fc40000410000 */
[-C--:B------:R-:W-:Y:S02]  /*0ac0*/  FMUL.FTZ R86, R27, R74.reuse ;  /* 0x0000004a1b567220 */ /* 0x080fe40000410000 */
[----:B------:R-:W-:Y:S02]  /*0ad0*/  FADD.FTZ R43, R43, R74 ;  /* 0x0000004a2b2b7221 */ /* 0x000fe40000010000 */
[----:B------:R-:W-:Y:S02]  /*0ae0*/  FFMA.FTZ R35, R90, R74, R35 ;  /* 0x0000004a5a237223 */ /* 0x000fe40000010023 */
[----:B------:R-:W-:Y:S02]  /*0af0*/  FADD.FTZ R72, R72, R85 ;  /* 0x0000005548487221 */ /* 0x000fe40000010000 */
[----:B------:R-:W-:Y:S02]  /*0b00*/  FFMA.FTZ R74, R82, R85, R75 ;  /* 0x00000055524a7223 */ /* 0x000fe4000001004b */
[----:B------:R-:W-:-:S02]  /*0b10*/  FADD.FTZ R38, R38, R87 ;  /* 0x0000005726267221 */ /* 0x000fc40000010000 */
[----:B------:R-:W-:Y:S02]  /*0b20*/  FFMA.FTZ R30, R83, R87, R30 ;  /* 0x00000057531e7223 */ /* 0x000fe4000001001e */
[-C--:B------:R-:W-:Y:S02]  /*0b30*/  FMUL.FTZ R87, R26, R73.reuse ;  /* 0x000000491a577220 */ /* 0x080fe40000410000 */
[----:B------:R-:W-:Y:S02]  /*0b40*/  FADD.FTZ R42, R42, R73 ;  /* 0x000000492a2a7221 */ /* 0x000fe40000010000 */
[----:B------:R-:W-:Y:S02]  /*0b50*/  FFMA.FTZ R34, R91, R73, R34 ;  /* 0x000000495b227223 */ /* 0x000fe40000010022 */
[----:B------:R-:W-:Y:S02]  /*0b60*/  FADD.FTZ R73, R72, R93 ;  /* 0x0000005d48497221 */ /* 0x000fe40000010000 */
[----:B------:R-:W-:-:S02]  /*0b70*/  FFMA.FTZ R75, R103, R93, R74 ;  /* 0x0000005d674b7223 */ /* 0x000fc4000001004a */
[----:B------:R-:W-:Y:S02]  /*0b80*/  FFMA.FTZ R87, R18, R121, R87 ;  /* 0x0000007912577223 */ /* 0x000fe40000010057 */
[----:B------:R-:W-:Y:S02]  /*0b90*/  FADD.FTZ R72, R73, R92 ;  /* 0x0000005c49487221 */ /* 0x000fe40000010000 */
[----:B------:R-:W-:Y:S02]  /*0ba0*/  FFMA.FTZ R74, R104, R92, R75 ;  /* 0x0000005c684a7223 */ /* 0x000fe4000001004b */
[-C--:B------:R-:W-:Y:S02]  /*0bb0*/  FFMA.FTZ R86, R19, R110.reuse, R86 ;  /* 0x0000006e13567223 */ /* 0x080fe40000010056 */
[----:B------:R-:W-:Y:S02]  /*0bc0*/  FADD.FTZ R75, R72, R87 ;  /* 0x00000057484b7221 */ /* 0x000fe40000010000 */
[----:B------:R-:W-:Y:S01]  /*0bd0*/  FFMA.FTZ R73, R91, R87, R74 ;  /* 0x000000575b497223 */ /* 0x000fe2000001004a */
[----:B------:R-:W-:Y:S01]  /*0be0*/  PRMT R112, R77, 0x7610, R112 ;  /* 0x000076104d707816 */ /* 0x000fe20000000070 */
[--C-:B------:R-:W-:Y:S01]  /*0bf0*/  FADD.FTZ R55, R55, R110.reuse ;  /* 0x0000006e37377221 */ /* 0x100fe20000010000 */
        /* <DEDUP_REMOVED lines=9> */
.L_x_1090:
[----:B-1----:R-:W-:Y:S05]  /*0c90*/  BSYNC B0 ;  /* 0x0000000000007941 */ /* 0x002fea0003800000 */
.L_x_1089:
[----:B------:R-:W-:Y:S05]  /*0ca0*/  BRA.DIV ~URZ, `(.L_x_1091) ;  /* 0x000011e27f007947 */ /* 0x000fea000b800000 */
[----:B------:R1:W2:Y:S02]  /*0cb0*/  SHFL.BFLY PT, R76, R75, 0x1, 0x1f ;  /* 0x0c201f004b4c7f89 */ /* 0x0002a400000e0000 */
.L_x_1098:
        /* <DEDUP_REMOVED lines=18> */
.L_x_1099:
        /* <DEDUP_REMOVED lines=22> */
[----:B--2---:R-:W-:Y:S01]  /*0f40*/  FADD.FTZ R77, R81, -R72 ;  /* 0x80000048514d7221 */ /* 0x004fe20000010000 */
        /* <DEDUP_REMOVED lines=49> */
[----:B------:R-:W-:-:S02]  /*1260*/  F2FP.PACK_AB R74, R77, R74 ;  /* 0x0000004a4d4a723e */ /* 0x000fc400000000ff */
[----:B0-----:R-:W-:Y:S02]  /*1270*/  FSEL R73, R115, RZ, P1 ;  /* 0x000000ff73497208 */ /* 0x001fe40000800000 */
[----:B------:R-:W-:Y:S02]  /*1280*/  FSEL R72, R116, RZ, P3 ;  /* 0x000000ff74487208 */ /* 0x000fe40001800000 */
[----:B------:R-:W-:Y:S02]  /*1290*/  LOP3.LUT P1, RZ, R112, 0xff, RZ, 0xc0, !PT ;  /* 0x000000ff70ff7812 */ /* 0x000fe4000782c0ff */
[----:B------:R-:W-:Y:S02]  /*12a0*/  F2FP.PACK_AB R73, R72, R73 ;  /* 0x000000494849723e */ /* 0x000fe400000000ff */
[----:B------:R-:W-:Y:S02]  /*12b0*/  FSEL R72, R118, RZ, P0 ;  /* 0x000000ff76487208 */ /* 0x000fe40000000000 */
[----:B------:R-:W-:-:S02]  /*12c0*/  ISETP.NE.U32.AND P0, PT, RZ, c[0x0][0x250], PT ;  /* 0x00009400ff007a0c */ /* 0x000fc40003f05070 */
[----:B------:R-:W-:Y:S02]  /*12d0*/  FSEL R75, R117, RZ, P1 ;  /* 0x000000ff754b7208 */ /* 0x000fe40000800000 */
[----:B------:R-:W-:Y:S02]  /*12e0*/  ISETP.NE.AND.EX P0, PT, RZ, c[0x0][0x254], PT, P0 ;  /* 0x00009500ff007a0c */ /* 0x000fe40003f05300 */
[----:B------:R-:W-:Y:S02]  /*12f0*/  LOP3.LUT P1, RZ, R108, 0xff, RZ, 0xc0, !PT ;  /* 0x000000ff6cff7812 */ /* 0x000fe4000782c0ff */
[----:B------:R-:W-:Y:S02]  /*1300*/  F2FP.PACK_AB R72, R75, R72 ;  /* 0x000000484b48723e */ /* 0x000fe400000000ff */
        /* <DEDUP_REMOVED lines=17> */
[----:B------:R-:W-:Y:S01]  /*1420*/  F2FP.PACK_AB R75, R76, R75 ;  /* 0x0000004b4c4b723e */ /* 0x000fe200000000ff */
[----:B------:R-:W-:Y:S01]  /*1430*/  IMAD.WIDE.U32 R76, R3, R120, c[0x0][0x248] ;  /* 0x00009200034c7625 */ /* 0x000fe200078e0078 */
[----:B------:R-:W-:Y:S02]  /*1440*/  @P0 F2FP.PACK_AB R118, RZ, R118 ;  /* 0x00000076ff76023e */ /* 0x000fe400000000ff */
[----:B------:R-:W-:Y:S02]  /*1450*/  @P0 F2FP.PACK_AB R115, RZ, R115 ;  /* 0x00000073ff73023e */ /* 0x000fe400000000ff */
[----:B------:R-:W-:Y:S01]  /*1460*/  @P0 FSEL R89, R89, RZ, P3 ;  /* 0x000000ff59590208 */ /* 0x000fe20001800000 */
[----:B------:R0:W-:Y:S01]  /*1470*/  STG.E.128 [R76.64], R72 ;  /* 0x000000484c007986 */ /* 0x0001e2000c101d04 */
[----:B------:R-:W-:-:S02]  /*1480*/  @P0 FSEL R114, R114, RZ, P5 ;  /* 0x000000ff72720208 */ /* 0x000fc40002800000 */
[----:B------:R-:W-:Y:S02]  /*1490*/  @P0 F2FP.PACK_AB R88, RZ, R88 ;  /* 0x00000058ff58023e */ /* 0x000fe400000000ff */
[----:B------:R-:W-:Y:S02]  /*14a0*/  @P0 F2FP.PACK_AB R113, RZ, R113 ;  /* 0x00000071ff71023e */ /* 0x000fe400000000ff */
[----:B------:R-:W-:Y:S02]  /*14b0*/  @P0 F2FP.PACK_AB R117, RZ, R117 ;  /* 0x00000075ff75023e */ /* 0x000fe400000000ff */
[----:B------:R-:W-:Y:S02]  /*14c0*/  @P0 F2FP.PACK_AB R116, RZ, R116 ;  /* 0x00000074ff74023e */ /* 0x000fe400000000ff */
[----:B------:R-:W-:Y:S02]  /*14d0*/  @P0 F2FP.PACK_AB R89, RZ, R89 ;  /* 0x00000059ff59023e */ /* 0x000fe400000000ff */
[----:B------:R-:W-:-:S02]  /*14e0*/  @P0 F2FP.PACK_AB R114, RZ, R114 ;  /* 0x00000072ff72023e */ /* 0x000fc400000000ff */
        /* <DEDUP_REMOVED lines=11> */
.L_x_1094:
[----:B------:R-:W-:Y:S05]  /*15a0*/  BSYNC B0 ;  /* 0x0000000000007941 */ /* 0x000fea0003800000 */
.L_x_1093:
[----:B------:R-:W-:-:S05]  /*15b0*/  IMAD.MOV.U32 R3, RZ, RZ, c[0x0][0x160] ;  /* 0x00005800ff037624 */ /* 0x000fca00078e00ff */
[----:B------:R-:W-:-:S04]  /*15c0*/  LEA R0, R3, R0, 0x2 ;  /* 0x0000000003007211 */ /* 0x000fc800078e10ff */
[----:B------:R-:W-:-:S13]  /*15d0*/  ISETP.GE.AND P0, PT, R0, c[0x0][0x164], PT ;  /* 0x0000590000007a0c */ /* 0x000fda0003f06270 */
[----:B0123-5:R-:W-:Y:S01]  /*15e0*/  @P0 CALL.REL.NOINC `(.L_x_1088) ;  /* 0x0000001000000944 */ /* 0x02ffe20003c00000 */
[----:B------:R-:W-:Y:S05]  /*15f0*/  BRA `(.L_x_1095) ;  /* 0xffffec8000007947 */ /* 0x000fea000383ffff */
.L_x_1088:
        /* <DEDUP_REMOVED lines=121> */
.L_x_1097:
[----:B------:R-:W-:Y:S05]  /*1d90*/  BSYNC B0 ;  /* 0x0000000000007941 */ /* 0x000fea0003800000 */
.L_x_1096:
        /* <DEDUP_REMOVED lines=15> */
.L_x_1091:
[----:B------:R-:W-:Y:S01]  /*1e90*/  HFMA2.MMA R113, -RZ, RZ, 0, 5.9604644775390625e-08 ;  /* 0x00000001ff717435 */ /* 0x000fe200000001ff */
[----:B------:R-:W-:Y:S01]  /*1ea0*/  MOV R74, R75 ;  /* 0x0000004b004a7202 */ /* 0x000fe20000000f00 */
[----:B------:R-:W-:Y:S01]  /*1eb0*/  IMAD.MOV.U32 R115, RZ, RZ, 0x1f ;  /* 0x0000001fff737424 */ /* 0x000fe200078e00ff */
[----:B------:R-:W-:Y:S02]  /*1ec0*/  MOV R116, 0xffffffff ;  /* 0xffffffff00747802 */ /* 0x000fe40000000f00 */
[----:B------:R-:W-:-:S02]  /*1ed0*/  MOV R72, 0x1ef0 ;  /* 0x00001ef000487802 */ /* 0x000fc40000000f00 */
[----:B0----5:R-:W-:Y:S05]  /*1ee0*/  CALL.REL.NOINC `($__internal_88_$__cuda_sm70_shflsync_bfly_p) ;  /* 0x0000046000007944 */ /* 0x021fea0003c00000 */
[----:B-1----:R-:W-:Y:S01]  /*1ef0*/  MOV R76, R74 ;  /* 0x0000004a004c7202 */ /* 0x002fe20000000f00 */
[----:B0-----:R-:W-:Y:S05]  /*1f00*/  BRA `(.L_x_1098) ;  /* 0xffffedb000007947 */ /* 0x001fea000383ffff */
.L_x_1092:
[----:B------:R-:W-:Y:S01]  /*1f10*/  HFMA2.MMA R113, -RZ, RZ, 0, 5.9604644775390625e-08 ;  /* 0x00000001ff717435 */ /* 0x000fe200000001ff */
[----:B------:R-:W-:Y:S01]  /*1f20*/  IMAD.MOV.U32 R74, RZ, RZ, R77 ;  /* 0x000000ffff4a7224 */ /* 0x000fe200078e004d */
[----:B------:R-:W-:Y:S01]  /*1f30*/  MOV R115, 0x1f ;  /* 0x0000001f00737802 */ /* 0x000fe20000000f00 */
[----:B------:R-:W-:Y:S01]  /*1f40*/  IMAD.MOV.U32 R116, RZ, RZ, -0x1 ;  /* 0xffffffffff747424 */ /* 0x000fe200078e00ff */
[----:B------:R-:W-:-:S02]  /*1f50*/  MOV R72, 0x1f70 ;  /* 0x00001f7000487802 */ /* 0x000fc40000000f00 */
[----:B012--5:R-:W-:Y:S05]  /*1f60*/  CALL.REL.NOINC `($__internal_88_$__cuda_sm70_shflsync_bfly_p) ;  /* 0x000003e000007944 */ /* 0x027fea0003c00000 */
[----:B------:R-:W-:Y:S01]  /*1f70*/  FADD.FTZ R76, R76, R75 ;  /* 0x0000004b4c4c7221 */ /* 0x000fe20000010000 */
[----:B0-----:R-:W-:Y:S01]  /*1f80*/  HFMA2.MMA R113, -RZ, RZ, 0, 1.1920928955078125e-07 ;  /* 0x00000002ff717435 */ /* 0x001fe200000001ff */
[----:B-1----:R-:W-:Y:S01]  /*1f90*/  FADD.FTZ R77, R77, R74 ;  /* 0x0000004a4d4d7221 */ /* 0x002fe20000010000 */
[----:B------:R-:W-:Y:S01]  /*1fa0*/  MOV R115, 0x1f ;  /* 0x0000001f00737802 */ /* 0x000fe20000000f00 */
[----:B------:R-:W-:Y:S01]  /*1fb0*/  IMAD.MOV.U32 R116, RZ, RZ, -0x1 ;  /* 0xffffffffff747424 */ /* 0x000fe200078e00ff */
[----:B------:R-:W-:-:S02]  /*1fc0*/  MOV R74, R76 ;  /* 0x0000004c004a7202 */ /* 0x000fc40000000f00 */
[----:B------:R-:W-:Y:S02]  /*1fd0*/  MOV R72, 0x1ff0 ;  /* 0x00001ff000487802 */ /* 0x000fe40000000f00 */
[----:B------:R-:W-:Y:S05]  /*1fe0*/  CALL.REL.NOINC `($__internal_88_$__cuda_sm70_shflsync_bfly_p) ;  /* 0x0000036000007944 */ /* 0x000fea0003c00000 */
[----:B0-----:R-:W-:Y:S01]  /*1ff0*/  HFMA2.MMA R113, -RZ, RZ, 0, 1.1920928955078125e-07 ;  /* 0x00000002ff717435 */ /* 0x001fe200000001ff */
[----:B-1----:R-:W-:Y:S01]  /*2000*/  MOV R75, R74 ;  /* 0x0000004a004b7202 */ /* 0x002fe20000000f00 */
[----:B------:R-:W-:Y:S01]  /*2010*/  IMAD.MOV.U32 R74, RZ, RZ, R77 ;  /* 0x000000ffff4a7224 */ /* 0x000fe200078e004d */
[----:B------:R-:W-:Y:S01]  /*2020*/  MOV R115, 0x1f ;  /* 0x0000001f00737802 */ /* 0x000fe20000000f00 */
[----:B------:R-:W-:Y:S01]  /*2030*/  IMAD.MOV.U32 R116, RZ, RZ, -0x1 ;  /* 0xffffffffff747424 */ /* 0x000fe200078e00ff */
[----:B------:R-:W-:Y:S02]  /*2040*/  MOV R72, 0x2060 ;  /* 0x0000206000487802 */ /* 0x000fe40000000f00 */
[----:B------:R-:W-:Y:S05]  /*2050*/  CALL.REL.NOINC `($__internal_88_$__cuda_sm70_shflsync_bfly_p) ;  /* 0x000002f000007944 */ /* 0x000fea0003c00000 */
[----:B------:R-:W-:Y:S01]  /*2060*/  FADD.FTZ R76, R75, R76 ;  /* 0x0000004c4b4c7221 */ /* 0x000fe20000010000 */
[----:B0-----:R-:W-:Y:S01]  /*2070*/  HFMA2.MMA R113, -RZ, RZ, 0, 2.384185791015625e-07 ;  /* 0x00000004ff717435 */ /* 0x001fe200000001ff */
[----:B-1----:R-:W-:Y:S01]  /*2080*/  FADD.FTZ R77, R77, R74 ;  /* 0x0000004a4d4d7221 */ /* 0x002fe20000010000 */
[----:B------:R-:W-:Y:S01]  /*2090*/  MOV R115, 0x1f ;  /* 0x0000001f00737802 */ /* 0x000fe20000000f00 */
[----:B------:R-:W-:Y:S01]  /*20a0*/  IMAD.MOV.U32 R116, RZ, RZ, -0x1 ;  /* 0xffffffffff747424 */ /* 0x000fe200078e00ff */
[----:B------:R-:W-:-:S02]  /*20b0*/  MOV R74, R76 ;  /* 0x0000004c004a7202 */ /* 0x000fc40000000f00 */
[----:B------:R-:W-:Y:S02]  /*20c0*/  MOV R72, 0x20e0 ;  /* 0x000020e000487802 */ /* 0x000fe40000000f00 */
[----:B------:R-:W-:Y:S05]  /*20d0*/  CALL.REL.NOINC `($__internal_88_$__cuda_sm70_shflsync_bfly_p) ;  /* 0x0000027000007944 */ /* 0x000fea0003c00000 */
[----:B0-----:R-:W-:Y:S01]  /*20e0*/  HFMA2.MMA R113, -RZ, RZ, 0, 2.384185791015625e-07 ;  /* 0x00000004ff717435 */ /* 0x001fe200000001ff */
[----:B-1----:R-:W-:Y:S01]  /*20f0*/  MOV R75, R74 ;  /* 0x0000004a004b7202 */ /* 0x002fe20000000f00 */
[----:B------:R-:W-:Y:S01]  /*2100*/  IMAD.MOV.U32 R74, RZ, RZ, R77 ;  /* 0x000000ffff4a7224 */ /* 0x000fe200078e004d */
[----:B------:R-:W-:Y:S02]  /*2110*/  MOV R115, 0x1f ;  /* 0x0000001f00737802 */ /* 0x000fe40000000f00 */
[----:B------:R-:W-:Y:S02]  /*2120*/  MOV R116, 0xffffffff ;  /* 0xffffffff00747802 */ /* 0x000fe40000000f00 */
[----:B------:R-:W-:Y:S02]  /*2130*/  MOV R72, 0x2150 ;  /* 0x0000215000487802 */ /* 0x000fe40000000f00 */
[----:B------:R-:W-:Y:S05]  /*2140*/  CALL.REL.NOINC `($__internal_88_$__cuda_sm70_shflsync_bfly_p) ;  /* 0x0000020000007944 */ /* 0x000fea0003c00000 */
[----:B------:R-:W-:Y:S01]  /*2150*/  FADD.FTZ R76, R75, R76 ;  /* 0x0000004c4b4c7221 */ /* 0x000fe20000010000 */
[----:B0-----:R-:W-:Y:S01]  /*2160*/  HFMA2.MMA R115, -RZ, RZ, 0, 1.847743988037109375e-06 ;  /* 0x0000001fff737435 */ /* 0x001fe200000001ff */
[----:B-1----:R-:W-:Y:S01]  /*2170*/  FADD.FTZ R89, R77, R74 ;  /* 0x0000004a4d597221 */ /* 0x002fe20000010000 */
[----:B------:R-:W-:Y:S01]  /*2180*/  MOV R116, 0xffffffff ;  /* 0xffffffff00747802 */ /* 0x000fe20000000f00 */
[----:B------:R-:W-:Y:S01]  /*2190*/  IMAD.MOV.U32 R113, RZ, RZ, 0x8 ;  /* 0x00000008ff717424 */ /* 0x000fe200078e00ff */
[----:B------:R-:W-:-:S02]  /*21a0*/  MOV R74, R76 ;  /* 0x0000004c004a7202 */ /* 0x000fc40000000f00 */
[----:B------:R-:W-:Y:S02]  /*21b0*/  MOV R72, 0x21d0 ;  /* 0x000021d000487802 */ /* 0x000fe40000000f00 */
[----:B------:R-:W-:Y:S05]  /*21c0*/  CALL.REL.NOINC `($__internal_88_$__cuda_sm70_shflsync_bfly_p) ;  /* 0x0000018000007944 */ /* 0x000fea0003c00000 */
[----:B0-----:R-:W-:Y:S01]  /*21d0*/  HFMA2.MMA R113, -RZ, RZ, 0, 4.76837158203125e-07 ;  /* 0x00000008ff717435 */ /* 0x001fe200000001ff */
[----:B-1----:R-:W-:Y:S01]  /*21e0*/  IMAD.MOV.U32 R75, RZ, RZ, R74 ;  /* 0x000000ffff4b7224 */ /* 0x002fe200078e004a */
[----:B------:R-:W-:Y:S01]  /*21f0*/  MOV R74, R89 ;  /* 0x00000059004a7202 */ /* 0x000fe20000000f00 */
[----:B------:R-:W-:Y:S01]  /*2200*/  IMAD.MOV.U32 R116, RZ, RZ, -0x1 ;  /* 0xffffffffff747424 */ /* 0x000fe200078e00ff */
[----:B------:R-:W-:Y:S02]  /*2210*/  MOV R115, 0x1f ;  /* 0x0000001f00737802 */ /* 0x000fe40000000f00 */
[----:B------:R-:W-:Y:S02]  /*2220*/  MOV R72, 0x2240 ;  /* 0x0000224000487802 */ /* 0x000fe40000000f00 */
[----:B------:R-:W-:Y:S05]  /*2230*/  CALL.REL.NOINC `($__internal_88_$__cuda_sm70_shflsync_bfly_p) ;  /* 0x0000011000007944 */ /* 0x000fea0003c00000 */
[----:B------:R-:W-:Y:S01]  /*2240*/  FADD.FTZ R77, R75, R76 ;  /* 0x0000004c4b4d7221 */ /* 0x000fe20000010000 */
[----:B0-----:R-:W-:Y:S01]  /*2250*/  HFMA2.MMA R113, -RZ, RZ, 0, 9.5367431640625e-07 ;  /* 0x00000010ff717435 */ /* 0x001fe200000001ff */
[----:B-1----:R-:W-:Y:S01]  /*2260*/  FADD.FTZ R89, R89, R74 ;  /* 0x0000004a59597221 */ /* 0x002fe20000010000 */
[----:B------:R-:W-:Y:S01]  /*2270*/  MOV R115, 0x1f ;  /* 0x0000001f00737802 */ /* 0x000fe20000000f00 */
[----:B------:R-:W-:Y:S01]  /*2280*/  IMAD.MOV.U32 R74, RZ, RZ, R77 ;  /* 0x000000ffff4a7224 */ /* 0x000fe200078e004d */
[----:B------:R-:W-:-:S02]  /*2290*/  MOV R116, 0xffffffff ;  /* 0xffffffff00747802 */ /* 0x000fc40000000f00 */
[----:B------:R-:W-:Y:S02]  /*22a0*/  MOV R72, 0x22c0 ;  /* 0x000022c000487802 */ /* 0x000fe40000000f00 */
[----:B------:R-:W-:Y:S05]  /*22b0*/  CALL.REL.NOINC `($__internal_88_$__cuda_sm70_shflsync_bfly_p) ;  /* 0x0000009000007944 */ /* 0x000fea0003c00000 */
[----:B0-----:R-:W-:Y:S01]  /*22c0*/  HFMA2.MMA R113, -RZ, RZ, 0, 9.5367431640625e-07 ;  /* 0x00000010ff717435 */ /* 0x001fe200000001ff */
[----:B-1----:R-:W-:Y:S01]  /*22d0*/  MOV R114, R74 ;  /* 0x0000004a00727202 */ /* 0x002fe20000000f00 */
[----:B------:R-:W-:Y:S01]  /*22e0*/  IMAD.MOV.U32 R115, RZ, RZ, 0x1f ;  /* 0x0000001fff737424 */ /* 0x000fe200078e00ff */
[----:B------:R-:W-:Y:S02]  /*22f0*/  MOV R74, R89 ;  /* 0x00000059004a7202 */ /* 0x000fe40000000f00 */
[----:B------:R-:W-:Y:S02]  /*2300*/  MOV R116, 0xffffffff ;  /* 0xffffffff00747802 */ /* 0x000fe40000000f00 */
[----:B------:R-:W-:Y:S02]  /*2310*/  MOV R72, 0x2330 ;  /* 0x0000233000487802 */ /* 0x000fe40000000f00 */
[----:B------:R-:W-:Y:S05]  /*2320*/  CALL.REL.NOINC `($__internal_88_$__cuda_sm70_shflsync_bfly_p) ;  /* 0x0000002000007944 */ /* 0x000fea0003c00000 */
[----:B-1----:R-:W-:Y:S01]  /*2330*/  MOV R72, R74 ;  /* 0x0000004a00487202 */ /* 0x002fe20000000f00 */
[----:B0-----:R-:W-:Y:S05]  /*2340*/  BRA `(.L_x_1099) ;  /* 0xffffea9000007947 */ /* 0x001fea000383ffff */
        .weak           $__internal_88_$__cuda_sm70_shflsync_bfly_p
        .type           $__internal_88_$__cuda_sm70_shflsync_bfly_p,@function
        .size           $__internal_88_$__cuda_sm70_shflsync_bfly_p,(.L_x_1623 - $__internal_88_$__cuda_sm70_shflsync_bfly_p)
$__internal_88_$__cuda_sm70_shflsync_bfly_p:
[----:B------:R-:W-:Y:S01]  /*2350*/  HFMA2.MMA R73, -RZ, RZ, 0, 0 ;  /* 0x00000000ff497435 */ /* 0x000fe200000001ff */
[----:B------:R-:W-:Y:S04]  /*2360*/  WARPSYNC R116 ;  /* 0x0000007400007348 */ /* 0x000fe80003800000 */
[----:B------:R0:W1:Y:S01]  /*2370*/  SHFL.BFLY PT, R74, R74, R113, R115 ;  /* 0x0c0000714a4a7389 */ /* 0x00006200000e0073 */
[----:B------:R-:W-:Y:S05]  /*2380*/  RET.REL.NODEC R72 `(_ZN10layer_norm31ln_parallel_residual_bwd_kernelINS_13Kernel_traitsIf6__halffS2_fjLj256ELj1ELj4ELj1ELj16ENS_18Kernel_traits_baseILj256EfS2_fS2_fjLj128EEEEELb1ELb0ELb0EEEvNS_9BwdParamsE) ;  /* 0xffffdc7048007950 */ /* 0x000fea0003c3ffff */
.L_x_1100:
        /* <DEDUP_REMOVED lines=15> */
.L_x_1623:


//--------------------- .text._ZN10layer_norm31ln_parallel_residual_bwd_kernelINS_13Kernel_traitsIf6__halffS2_fjLj256ELj1ELj4ELj1ELj16ENS_18Kernel_traits_baseILj256EfS2_fS2_fjLj128EEEEELb1ELb0ELb1EEEvNS_9BwdParamsE --------------------------
	.section	.text._ZN10layer_norm31ln_parallel_residual_bwd_kernelINS_13Kernel_traitsIf6__halffS2_fjLj256ELj1ELj4ELj1ELj16ENS_18Kernel_traits_baseILj256EfS2_fS2_fjLj128EEEEELb1ELb0ELb1EEEvNS_9BwdParamsE,"ax",@progbits
	.sectioninfo	@"SHI_REGISTERS=121"
	.align	128
        .global         _ZN10layer_norm31ln_parallel_residual_bwd_kernelINS_13Kernel_traitsIf6__halffS2_fjLj256ELj1ELj4ELj1ELj16ENS_18Kernel_traits_baseILj256EfS2_fS2_fjLj128EEEEELb1ELb0ELb1EEEvNS_9BwdParamsE
        .type           _ZN10layer_norm31ln_parallel_residual_bwd_kernelINS_13Kernel_traitsIf6__halffS2_fjLj256ELj1ELj4ELj1ELj16ENS_18Kernel_traits_baseILj256EfS2_fS2_fjLj128EEEEELb1ELb0ELb1EEEvNS_9BwdParamsE,@function
        .size           _ZN10layer_norm31ln_parallel_residual_bwd_kernelINS_13Kernel_traitsIf6__halffS2_fjLj256ELj1ELj4ELj1ELj16ENS_18Kernel_traits_baseILj256EfS2_fS2_fjLj128EEEEELb1ELb0ELb1EEEvNS_9BwdParamsE,(.L_x_1624 - _ZN10layer_norm31ln_parallel_residual_bwd_kernelINS_13Kernel_traitsIf6__halffS2_fjLj256ELj1ELj4ELj1ELj16ENS_18Kernel_traits_baseILj256EfS2_fS2_fjLj128EEEEELb1ELb0ELb1EEEvNS_9BwdParamsE)
        .other          _ZN10layer_norm31ln_parallel_residual_bwd_kernelINS_13Kernel_traitsIf6__halffS2_fjLj256ELj1ELj4ELj1ELj16ENS_18Kernel_traits_baseILj256EfS2_fS2_fjLj128EEEEELb1ELb0ELb1EEEvNS_9BwdParamsE,@"STO_CUDA_ENTRY STV_DEFAULT"
_ZN10layer_norm31ln_parallel_residual_bwd_kernelINS_13Kernel_traitsIf6__halffS2_fjLj256ELj1ELj4ELj1ELj16ENS_18Kernel_traits_baseILj256EfS2_fS2_fjLj128EEEEELb1ELb0ELb1EEEvNS_9BwdParamsE:
.text._ZN10layer_norm31ln_parallel_residual_bwd_kernelINS_13Kernel_traitsIf6__halffS2_fjLj256ELj1ELj4ELj1ELj16ENS_18Kernel_traits_baseILj256EfS2_fS2_fjLj128EEEEELb1ELb0ELb1EEEvNS_9BwdParamsE:
        /* <DEDUP_REMOVED lines=25> */
.L_x_1101:
[----:B------:R-:W-:-:S05]  /*0190*/  IMAD.SHL.U32 R2, R4, 0x20, RZ ;  /* 0x0000002004027824 */ /* 0x000fca00078e00ff */
[----:B------:R-:W-:-:S04]  /*01a0*/  LOP3.LUT R2, R2, 0x3e0, RZ, 0xc0, !PT ;  /* 0x000003e002027812 */ /* 0x000fc800078ec0ff */
[C---:B------:R-:W-:Y:S02]  /*01b0*/  IADD3 R6, P0, R2.reuse, c[0x0][0x1b0], RZ ;  /* 0x00006c0002067a10 */ /* 0x040fe40007f1e0ff */
[----:B------:R-:W-:Y:S02]  /*01c0*/  IADD3 R12, P1, R2, c[0x0][0x1b8], RZ ;  /* 0x00006e00020c7a10 */ /* 0x000fe40007f3e0ff */
[----:B------:R-:W0:Y:S01]  /*01d0*/  LDC.U8 R2, c[0x0][0x1f0] ;  /* 0x00007c00ff027b82 */ /* 0x000e220000000000 */
[----:B------:R-:W-:Y:S02]  /*01e0*/  IADD3.X R7, RZ, c[0x0][0x1b4], RZ, P0, !PT ;  /* 0x00006d00ff077a10 */ /* 0x000fe400007fe4ff */
[----:B------:R-:W-:Y:S01]  /*01f0*/  IADD3.X R13, RZ, c[0x0][0x1bc], RZ, P1, !PT ;  /* 0x00006f00ff0d7a10 */ /* 0x000fe20000ffe4ff */
[----:B------:R-:W-:Y:S01]  /*0200*/  HFMA2.MMA R3, -RZ, RZ, 0, 0 ;  /* 0x00000000ff037435 */ /* 0x000fe200000001ff */
        /* <DEDUP_REMOVED lines=11> */
[----:B------:R-:W-:Y:S01]  /*02c0*/  IMAD.MOV.U32 R5, RZ, RZ, RZ ;  /* 0x000000ffff057224 */ /* 0x000fe200078e00ff */
[----:B------:R-:W-:Y:S01]  /*02d0*/  CS2R R78, SRZ ;  /* 0x00000000004e7805 */ /* 0x000fe2000001ff00 */
[----:B------:R2:W5:Y:S01]  /*02e0*/  LDG.E.128 R20, [R12.64+0x10] ;  /* 0x000010040c147981 */ /* 0x000562000c1e1d00 */
[----:B------:R-:W-:Y:S01]  /*02f0*/  CS2R R74, SRZ ;  /* 0x00000000004a7805 */ /* 0x000fe2000001ff00 */
[----:B-1----:R-:W-:Y:S01]  /*0300*/  CS2R R6, SRZ ;  /* 0x0000000000067805 */ /* 0x002fe2000001ff00 */
[----:B------:R-:W-:Y:S01]  /*0310*/  CS2R R92, SRZ ;  /* 0x00000000005c7805 */ /* 0x000fe2000001ff00 */
[----:B------:R-:W-:Y:S01]  /*0320*/  CS2R R82, SRZ ;  /* 0x0000000000527805 */ /* 0x000fe2000001ff00 */
[----:B------:R-:W-:Y:S01]  /*0330*/  CS2R R18, SRZ ;  /* 0x0000000000127805 */ /* 0x000fe2000001ff00 */
[----:B0-2---:R-:W-:-:S02]  /*0340*/  CS2R R12, SRZ ;  /* 0x00000000000c7805 */ /* 0x005fc4000001ff00 */
.L_x_1106:
[----:B------:R-:W-:Y:S01]  /*0350*/  IMAD R56, R0, c[0x0][0x168], RZ ;  /* 0x00005a0000387a24 */ /* 0x000fe200078e02ff */
[----:B------:R-:W-:Y:S01]  /*0360*/  LOP3.LUT R102, R4, 0x1f, RZ, 0xc0, !PT ;  /* 0x0000001f04667812 */ /* 0x000fe200078ec0ff */
[----:B------:R-:W-:Y:S01]  /*0370*/  IMAD.MOV.U32 R65, RZ, RZ, 0x10 ;  /* 0x00000010ff417424 */ /* 0x000fe200078e00ff */
[----:B------:R-:W-:-:S02]  /*0380*/  MOV R89, 0x4 ;  /* 0x0000000400597802 */ /* 0x000fc40000000f00 */
[----:B------:R-:W-:-:S03]  /*0390*/  SHF.R.S32.HI R57, RZ, 0x1f, R56 ;  /* 0x0000001fff397819 */ /* 0x000fc60000011438 */
[----:B------:R-:W-:Y:S01]  /*03a0*/  IMAD.WIDE R86, R0, R89, c[0x0][0x1a0] ;  /* 0x0000680000567625 */ /* 0x000fe200078e0259 */
[----:B------:R-:W-:-:S04]  /*03b0*/  LEA.HI R57, R57, R56, RZ, 0x3 ;  /* 0x0000003839397211 */ /* 0x000fc800078f18ff */
[----:B------:R-:W-:Y:S01]  /*03c0*/  LEA.HI.SX32 R102, R57, R102, 0x1d ;  /* 0x0000006639667211 */ /* 0x000fe200078feaff */
[----:B------:R0:W2:Y:S03]  /*03d0*/  LDG.E R104, [R86.64] ;  /* 0x0000000456687981 */ /* 0x0000a6000c1e1900 */
        /* <DEDUP_REMOVED lines=11> */
[----:B------:R-:W-:-:S03]  /*0490*/  SHF.L.U32 R105, R102, 0x3, RZ ;  /* 0x0000000366697819 */ /* 0x000fc600000006ff */
        /* <DEDUP_REMOVED lines=16> */
[--C-:B---3--:R-:W-:Y:S02]  /*05a0*/  HADD2.F32 R111, -RZ, R60.reuse.H0_H0 ;  /* 0x2000003cff6f7230 */ /* 0x108fe40000004100 */
[----:B------:R-:W-:Y:S02]  /*05b0*/  HADD2.F32 R114, -RZ, R60.H1_H1 ;  /* 0x3000003cff727230 */ /* 0x000fe40000004100 */
[--C-:B----4-:R-:W-:Y:S02]  /*05c0*/  FADD.FTZ R118, R58, -R104.reuse ;  /* 0x800000683a767221 */ /* 0x110fe40000010000 */
[--C-:B------:R-:W-:Y:S01]  /*05d0*/  FADD.FTZ R110, R56, -R104.reuse ;  /* 0x80000068386e7221 */ /* 0x100fe20000010000 */
[--C-:B------:R-:W-:Y:S02]  /*05e0*/  HADD2.F32 R113, -RZ, R65.reuse.H0_H0 ;  /* 0x20000041ff717230 */ /* 0x100fe40000004100 */
[----:B------:R-:W-:Y:S01]  /*05f0*/  HADD2.F32 R115, -RZ, R65.H1_H1 ;  /* 0x30000041ff737230 */ /* 0x000fe20000004100 */
[----:B------:R-:W-:Y:S01]  /*0600*/  FADD.FTZ R108, R59, -R104 ;  /* 0x800000683b6c7221 */ /* 0x000fe20000010000 */
[----:B------:R-:W-:Y:S01]  /*0610*/  HADD2.F32 R106, -RZ, R61.H0_H0 ;  /* 0x2000003dff6a7230 */ /* 0x000fe20000004100 */
[----:B------:R-:W-:Y:S01]  /*0620*/  FMUL.FTZ R65, R103, R118 ;  /* 0x0000007667417220 */ /* 0x000fe20000410000 */
[----:B------:R-:W-:-:S02]  /*0630*/  HADD2.F32 R56, -RZ, R63.H0_H0 ;  /* 0x2000003fff387230 */ /* 0x000fc40000004100 */
[----:B------:R-:W-:Y:S01]  /*0640*/  HADD2.F32 R60, -RZ, R63.H1_H1 ;  /* 0x3000003fff3c7230 */ /* 0x000fe20000004100 */
[----:B------:R-:W-:Y:S01]  /*0650*/  FMUL.FTZ R58, R103, R110 ;  /* 0x0000006e673a7220 */ /* 0x000fe20000410000 */
[--C-:B------:R-:W-:Y:S02]  /*0660*/  HADD2.F32 R63, -RZ, R67.reuse.H0_H0 ;  /* 0x20000043ff3f7230 */ /* 0x100fe40000004100 */
[----:B0-----:R-:W-:Y:S01]  /*0670*/  HADD2.F32 R88, -RZ, R67.H1_H1 ;  /* 0x30000043ff587230 */ /* 0x001fe20000004100 */
[----:B------:R-:W-:Y:S01]  /*0680*/  FMUL.FTZ R67, R26, R113 ;  /* 0x000000711a437220 */ /* 0x000fe20000410000 */
[----:B------:R-:W-:Y:S01]  /*0690*/  HADD2.F32 R105, -RZ, R61.H1_H1 ;  /* 0x3000003dff697230 */ /* 0x000fe20000004100 */
[----:B------:R-:W-:Y:S01]  /*06a0*/  FMUL.FTZ R110, R27, R115 ;  /* 0x000000731b6e7220 */ /* 0x000fe20000410000 */
[--C-:B------:R-:W-:Y:S01]  /*06b0*/  HADD2.F32 R89, -RZ, R66.reuse.H0_H0 ;  /* 0x20000042ff597230 */ /* 0x100fe20000004100 */
[----:B------:R-:W-:Y:S01]  /*06c0*/  FADD.FTZ R79, R106, R79 ;  /* 0x0000004f6a4f7221 */ /* 0x000fe20000010000 */
[----:B------:R-:W-:Y:S01]  /*06d0*/  HADD2.F32 R107, -RZ, R66.H1_H1 ;  /* 0x30000042ff6b7230 */ /* 0x000fe20000004100 */
[----:B------:R-:W-:-:S02]  /*06e0*/  FMUL.FTZ R66, R103, R108 ;  /* 0x0000006c67427220 */ /* 0x000fc40000410000 */
[-C--:B------:R-:W-:Y:S01]  /*06f0*/  FFMA.FTZ R80, R65, R106.reuse, R80 ;  /* 0x0000006a41507223 */ /* 0x080fe20000010050 */
[----:B------:R-:W-:Y:S01]  /*0700*/  HADD2.F32 R109, -RZ, R64.H0_H0 ;  /* 0x20000040ff6d7230 */ /* 0x000fe20000004100 */
[----:B------:R-:W-:Y:S02]  /*0710*/  FFMA.FTZ R106, R34, R106, R67 ;  /* 0x0000006a226a7223 */ /* 0x000fe40000010043 */
[--C-:B------:R-:W-:Y:S02]  /*0720*/  FADD.FTZ R68, R68, -R104.reuse ;  /* 0x8000006844447221 */ /* 0x100fe40000010000 */
[--C-:B------:R-:W-:Y:S02]  /*0730*/  FADD.FTZ R108, R69, -R104.reuse ;  /* 0x80000068456c7221 */ /* 0x100fe40000010000 */
[----:B------:R-:W-:Y:S01]  /*0740*/  FADD.FTZ R112, R57, -R104 ;  /* 0x8000006839707221 */ /* 0x000fe20000010000 */
[--C-:B------:R-:W-:Y:S01]  /*0750*/  HADD2.F32 R57, -RZ, R62.reuse.H0_H0 ;  /* 0x2000003eff397230 */ /* 0x100fe20000004100 */
[----:B------:R-:W-:Y:S01]  /*0760*/  FFMA.FTZ R67, R35, R105, R110 ;  /* 0x0000006923437223 */ /* 0x000fe2000001006e */
[----:B------:R-:W-:Y:S01]  /*0770*/  HADD2.F32 R62, -RZ, R62.H1_H1 ;  /* 0x3000003eff3e7230 */ /* 0x000fe20000004100 */
[----:B------:R-:W-:-:S02]  /*0780*/  FADD.FTZ R110, R70, -R104 ;  /* 0x80000068466e7221 */ /* 0x000fc40000010000 */
[----:B------:R-:W-:Y:S01]  /*0790*/  FADD.FTZ R104, R71, -R104 ;  /* 0x8000006847687221 */ /* 0x000fe20000010000 */
[----:B------:R-:W-:Y:S01]  /*07a0*/  HADD2.F32 R116, -RZ, R64.H1_H1 ;  /* 0x30000040ff747230 */ /* 0x000fe20000004100 */
        /* <DEDUP_REMOVED lines=79> */
.L_x_1107:
        /* <DEDUP_REMOVED lines=18> */
.L_x_1108:
        /* <DEDUP_REMOVED lines=86> */
[----:B------:R-:W-:Y:S02]  /*1320*/  F2FP.PACK_AB R56, R63, R56 ;  /* 0x000000383f38723e */ /* 0x000fe400000000ff */
[----:B------:R-:W-:Y:S02]  /*1330*/  F2FP.PACK_AB R58, R87, R58 ;  /* 0x0000003a573a723e */ /* 0x000fe400000000ff */
[----:B------:R-:W-:Y:S02]  /*1340*/  F2FP.PACK_AB R57, R64, R57 ;  /* 0x000000394039723e */ /* 0x000fe400000000ff */
        /* <DEDUP_REMOVED lines=12> */
[----:B------:R-:W-:Y:S02]  /*1410*/  @P0 F2FP.PACK_AB R64, RZ, R64 ;  /* 0x00000040ff40023e */ /* 0x000fe400000000ff */
[----:B0-----:R-:W-:Y:S02]  /*1420*/  @P0 FSEL R56, R71, RZ, P1 ;  /* 0x000000ff47380208 */ /* 0x001fe40000800000 */
[----:B------:R-:W-:-:S02]  /*1430*/  @P0 FSEL R59, R86, RZ, P3 ;  /* 0x000000ff563b0208 */ /* 0x000fc40001800000 */
[----:B------:R-:W-:Y:S02]  /*1440*/  @P0 F2FP.PACK_AB R66, RZ, R66 ;  /* 0x00000042ff42023e */ /* 0x000fe400000000ff */
[----:B------:R-:W-:Y:S02]  /*1450*/  @P0 FSEL R58, R70, RZ, P2 ;  /* 0x000000ff463a0208 */ /* 0x000fe40001000000 */
        /* <DEDUP_REMOVED lines=23> */
.L_x_1105:
        /* <DEDUP_REMOVED lines=31> */
.L_x_1102:
        /* <DEDUP_REMOVED lines=104> */
.L_x_1103:
[----:B------:R-:W-:Y:S01]  /*1e40*/  HFMA2.MMA R86, -RZ, RZ, 0, 5.9604644775390625e-08 ;  /* 0x00000001ff567435 */ /* 0x000fe200000001ff */
[----:B------:R-:W-:Y:S01]  /*1e50*/  MOV R63, R87 ;  /* 0x00000057003f7202 */ /* 0x000fe20000000f00 */
[----:B------:R-:W-:Y:S01]  /*1e60*/  IMAD.MOV.U32 R109, RZ, RZ, -0x1 ;  /* 0xffffffffff6d7424 */ /* 0x000fe200078e00ff */
[----:B------:R-:W-:-:S02]  /*1e70*/  MOV R108, 0x1f ;  /* 0x0000001f006c7802 */ /* 0x000fc40000000f00 */
[----:B------:R-:W-:Y:S02]  /*1e80*/  MOV R56, 0x1ea0 ;  /* 0x00001ea000387802 */ /* 0x000fe40000000f00 */
[----:B-----5:R-:W-:Y:S05]  /*1e90*/  CALL.REL.NOINC `($__internal_89_$__cuda_sm70_shflsync_bfly_p) ;  /* 0x0000046000007944 */ /* 0x020fea0003c00000 */
[----:B-1----:R-:W-:Y:S01]  /*1ea0*/  MOV R60, R63 ;  /* 0x0000003f003c7202 */ /* 0x002fe20000000f00 */
[----:B0-----:R-:W-:Y:S05]  /*1eb0*/  BRA `(.L_x_1107) ;  /* 0xffffede000007947 */ /* 0x001fea000383ffff */
.L_x_1104:
[----:B------:R-:W-:Y:S01]  /*1ec0*/  HFMA2.MMA R86, -RZ, RZ, 0, 5.9604644775390625e-08 ;  /* 0x00000001ff567435 */ /* 0x000fe200000001ff */
[----:B------:R-:W-:Y:S01]  /*1ed0*/  MOV R63, R88 ;  /* 0x00000058003f7202 */ /* 0x000fe20000000f00 */
[----:B------:R-:W-:Y:S01]  /*1ee0*/  IMAD.MOV.U32 R108, RZ, RZ, 0x1f ;  /* 0x0000001fff6c7424 */ /* 0x000fe200078e00ff */
[----:B------:R-:W-:Y:S02]  /*1ef0*/  MOV R109, 0xffffffff ;  /* 0xffffffff006d7802 */ /* 0x000fe40000000f00 */
[----:B------:R-:W-:Y:S02]  /*1f00*/  MOV R56, 0x1f20 ;  /* 0x00001f2000387802 */ /* 0x000fe40000000f00 */
[----:B01---5:R-:W-:Y:S05]  /*1f10*/  CALL.REL.NOINC `($__internal_89_$__cuda_sm70_shflsync_bfly_p) ;  /* 0x000003e000007944 */ /* 0x023fea0003c00000 */
[----:B------:R-:W-:Y:S01]  /*1f20*/  FADD.FTZ R87, R87, R60 ;  /* 0x0000003c57577221 */ /* 0x000fe20000010000 */
[----:B0-----:R-:W-:Y:S01]  /*1f30*/  HFMA2.MMA R86, -RZ, RZ, 0, 1.1920928955078125e-07 ;  /* 0x00000002ff567435 */ /* 0x001fe200000001ff */
[----:B-1----:R-:W-:Y:S01]  /*1f40*/  FADD.FTZ R88, R88, R63 ;  /* 0x0000003f58587221 */ /* 0x002fe20000010000 */
[----:B------:R-:W-:Y:S01]  /*1f50*/  MOV R108, 0x1f ;  /* 0x0000001f006c7802 */ /* 0x000fe20000000f00 */
[----:B------:R-:W-:Y:S01]  /*1f60*/  IMAD.MOV.U32 R109, RZ, RZ, -0x1 ;  /* 0xffffffffff6d7424 */ /* 0x000fe200078e00ff */
[----:B------:R-:W-:-:S02]  /*1f70*/  MOV R63, R87 ;  /* 0x00000057003f7202 */ /* 0x000fc40000000f00 */
[----:B------:R-:W-:Y:S02]  /*1f80*/  MOV R56, 0x1fa0 ;  /* 0x00001fa000387802 */ /* 0x000fe40000000f00 */
[----:B------:R-:W-:Y:S05]  /*1f90*/  CALL.REL.NOINC `($__internal_89_$__cuda_sm70_shflsync_bfly_p) ;  /* 0x0000036000007944 */ /* 0x000fea0003c00000 */
[----:B0-----:R-:W-:Y:S01]  /*1fa0*/  HFMA2.MMA R108, -RZ, RZ, 0, 1.847743988037109375e-06 ;  /* 0x0000001fff6c7435 */ /* 0x001fe200000001ff */
[----:B-1----:R-:W-:Y:S01]  /*1fb0*/  MOV R60, R63 ;  /* 0x0000003f003c7202 */ /* 0x002fe20000000f00 */
[----:B------:R-:W-:Y:S01]  /*1fc0*/  IMAD.MOV.U32 R86, RZ, RZ, 0x2 ;  /* 0x00000002ff567424 */ /* 0x000fe200078e00ff */
[----:B------:R-:W-:Y:S02]  /*1fd0*/  MOV R63, R88 ;  /* 0x00000058003f7202 */ /* 0x000fe40000000f00 */
[----:B------:R-:W-:Y:S02]  /*1fe0*/  MOV R109, 0xffffffff ;  /* 0xffffffff006d7802 */ /* 0x000fe40000000f00 */
[----:B------:R-:W-:Y:S02]  /*1ff0*/  MOV R56, 0x2010 ;  /* 0x0000201000387802 */ /* 0x000fe40000000f00 */
[----:B------:R-:W-:Y:S05]  /*2000*/  CALL.REL.NOINC `($__internal_89_$__cuda_sm70_shflsync_bfly_p) ;  /* 0x000002f000007944 */ /* 0x000fea0003c00000 */
[----:B------:R-:W-:Y:S01]  /*2010*/  FADD.FTZ R87, R60, R87 ;  /* 0x000000573c577221 */ /* 0x000fe20000010000 */
[----:B0-----:R-:W-:Y:S01]  /*2020*/  HFMA2.MMA R86, -RZ, RZ, 0, 2.384185791015625e-07 ;  /* 0x00000004ff567435 */ /* 0x001fe200000001ff */
[----:B-1----:R-:W-:Y:S01]  /*2030*/  FADD.FTZ R88, R88, R63 ;  /* 0x0000003f58587221 */ /* 0x002fe20000010000 */
[----:B------:R-:W-:Y:S01]  /*2040*/  MOV R109, 0xffffffff ;  /* 0xffffffff006d7802 */ /* 0x000fe20000000f00 */
[----:B------:R-:W-:Y:S01]  /*2050*/  IMAD.MOV.U32 R108, RZ, RZ, 0x1f ;  /* 0x0000001fff6c7424 */ /* 0x000fe200078e00ff */
[----:B------:R-:W-:-:S02]  /*2060*/  MOV R63, R87 ;  /* 0x00000057003f7202 */ /* 0x000fc40000000f00 */
[----:B------:R-:W-:Y:S02]  /*2070*/  MOV R56, 0x2090 ;  /* 0x0000209000387802 */ /* 0x000fe40000000f00 */
[----:B------:R-:W-:Y:S05]  /*2080*/  CALL.REL.NOINC `($__internal_89_$__cuda_sm70_shflsync_bfly_p) ;  /* 0x0000027000007944 */ /* 0x000fea0003c00000 */
[----:B0-----:R-:W-:Y:S01]  /*2090*/  HFMA2.MMA R86, -RZ, RZ, 0, 2.384185791015625e-07 ;  /* 0x00000004ff567435 */ /* 0x001fe200000001ff */
[----:B-1----:R-:W-:Y:S01]  /*20a0*/  MOV R60, R63 ;  /* 0x0000003f003c7202 */ /* 0x002fe20000000f00 */
[----:B------:R-:W-:Y:S01]  /*20b0*/  IMAD.MOV.U32 R63, RZ, RZ, R88 ;  /* 0x000000ffff3f7224 */ /* 0x000fe200078e0058 */
[----:B------:R-:W-:Y:S02]  /*20c0*/  MOV R108, 0x1f ;  /* 0x0000001f006c7802 */ /* 0x000fe40000000f00 */
[----:B------:R-:W-:Y:S02]  /*20d0*/  MOV R109, 0xffffffff ;  /* 0xffffffff006d7802 */ /* 0x000fe40000000f00 */
[----:B------:R-:W-:Y:S02]  /*20e0*/  MOV R56, 0x2100 ;  /* 0x0000210000387802 */ /* 0x000fe40000000f00 */
[----:B------:R-:W-:Y:S05]  /*20f0*/  CALL.REL.NOINC `($__internal_89_$__cuda_sm70_shflsync_bfly_p) ;  /* 0x0000020000007944 */ /* 0x000fea0003c00000 */
[----:B------:R-:W-:Y:S01]  /*2100*/  FADD.FTZ R87, R60, R87 ;  /* 0x000000573c577221 */ /* 0x000fe20000010000 */
[----:B0-----:R-:W-:Y:S01]  /*2110*/  HFMA2.MMA R108, -RZ, RZ, 0, 1.847743988037109375e-06 ;  /* 0x0000001fff6c7435 */ /* 0x001fe200000001ff */
[----:B-1----:R-:W-:Y:S01]  /*2120*/  FADD.FTZ R88, R88, R63 ;  /* 0x0000003f58587221 */ /* 0x002fe20000010000 */
[----:B------:R-:W-:Y:S01]  /*2130*/  MOV R109, 0xffffffff ;  /* 0xffffffff006d7802 */ /* 0x000fe20000000f00 */
[----:B------:R-:W-:Y:S01]  /*2140*/  IMAD.MOV.U32 R86, RZ, RZ, 0x8 ;  /* 0x00000008ff567424 */ /* 0x000fe200078e00ff */
[----:B------:R-:W-:-:S02]  /*2150*/  MOV R63, R87 ;  /* 0x00000057003f7202 */ /* 0x000fc40000000f00 */
[----:B------:R-:W-:Y:S02]  /*2160*/  MOV R56, 0x2180 ;  /* 0x0000218000387802 */ /* 0x000fe40000000f00 */
[----:B------:R-:W-:Y:S05]  /*2170*/  CALL.REL.NOINC `($__internal_89_$__cuda_sm70_shflsync_bfly_p) ;  /* 0x0000018000007944 */ /* 0x000fea0003c00000 */
[----:B0-----:R-:W-:Y:S01]  /*2180*/  HFMA2.MMA R86, -RZ, RZ, 0, 4.76837158203125e-07 ;  /* 0x00000008ff567435 */ /* 0x001fe200000001ff */
[----:B-1----:R-:W-:Y:S01]  /*2190*/  IMAD.MOV.U32 R60, RZ, RZ, R63 ;  /* 0x000000ffff3c7224 */ /* 0x002fe200078e003f */
[----:B------:R-:W-:Y:S01]  /*21a0*/  MOV R63, R88 ;  /* 0x00000058003f7202 */ /* 0x000fe20000000f00 */
[----:B------:R-:W-:Y:S01]  /*21b0*/  IMAD.MOV.U32 R109, RZ, RZ, -0x1 ;  /* 0xffffffffff6d7424 */ /* 0x000fe200078e00ff */
[----:B------:R-:W-:Y:S02]  /*21c0*/  MOV R108, 0x1f ;  /* 0x0000001f006c7802 */ /* 0x000fe40000000f00 */
[----:B------:R-:W-:Y:S02]  /*21d0*/  MOV R56, 0x21f0 ;  /* 0x000021f000387802 */ /* 0x000fe40000000f00 */
[----:B------:R-:W-:Y:S05]  /*21e0*/  CALL.REL.NOINC `($__internal_89_$__cuda_sm70_shflsync_bfly_p) ;  /* 0x0000011000007944 */ /* 0x000fea0003c00000 */
[----:B------:R-:W-:Y:S01]  /*21f0*/  FADD.FTZ R87, R60, R87 ;  /* 0x000000573c577221 */ /* 0x000fe20000010000 */
[----:B0-----:R-:W-:Y:S01]  /*2200*/  HFMA2.MMA R86, -RZ, RZ, 0, 9.5367431640625e-07 ;  /* 0x00000010ff567435 */ /* 0x001fe200000001ff */
[----:B-1----:R-:W-:Y:S01]  /*2210*/  FADD.FTZ R107, R88, R63 ;  /* 0x0000003f586b7221 */ /* 0x002fe20000010000 */
[----:B------:R-:W-:Y:S01]  /*2220*/  MOV R108, 0x1f ;  /* 0x0000001f006c7802 */ /* 0x000fe20000000f00 */
[----:B------:R-:W-:Y:S01]  /*2230*/  IMAD.MOV.U32 R63, RZ, RZ, R87 ;  /* 0x000000ffff3f7224 */ /* 0x000fe200078e0057 */
[----:B------:R-:W-:-:S02]  /*2240*/  MOV R109, 0xffffffff ;  /* 0xffffffff006d7802 */ /* 0x000fc40000000f00 */
[----:B------:R-:W-:Y:S02]  /*2250*/  MOV R56, 0x2270 ;  /* 0x0000227000387802 */ /* 0x000fe40000000f00 */
[----:B------:R-:W-:Y:S05]  /*2260*/  CALL.REL.NOINC `($__internal_89_$__cuda_sm70_shflsync_bfly_p) ;  /* 0x0000009000007944 */ /* 0x000fea0003c00000 */
[----:B0-----:R-:W-:Y:S01]  /*2270*/  HFMA2.MMA R86, -RZ, RZ, 0, 9.5367431640625e-07 ;  /* 0x00000010ff567435 */ /* 0x001fe200000001ff */
[----:B-1----:R-:W-:Y:S01]  /*2280*/  MOV R88, R63 ;  /* 0x0000003f00587202 */ /* 0x002fe20000000f00 */
[----:B------:R-:W-:Y:S01]  /*2290*/  IMAD.MOV.U32 R108, RZ, RZ, 0x1f ;  /* 0x0000001fff6c7424 */ /* 0x000fe200078e00ff */
[----:B------:R-:W-:Y:S02]  /*22a0*/  MOV R63, R107 ;  /* 0x0000006b003f7202 */ /* 0x000fe40000000f00 */
[----:B------:R-:W-:Y:S02]  /*22b0*/  MOV R109, 0xffffffff ;  /* 0xffffffff006d7802 */ /* 0x000fe40000000f00 */
[----:B------:R-:W-:Y:S02]  /*22c0*/  MOV R56, 0x22e0 ;  /* 0x000022e000387802 */ /* 0x000fe40000000f00 */
[----:B------:R-:W-:Y:S05]  /*22d0*/  CALL.REL.NOINC `($__internal_89_$__cuda_sm70_shflsync_bfly_p) ;  /* 0x0000002000007944 */ /* 0x000fea0003c00000 */
[----:B-1----:R-:W-:Y:S01]  /*22e0*/  MOV R56, R63 ;  /* 0x0000003f00387202 */ /* 0x002fe20000000f00 */
[----:B0-----:R-:W-:Y:S05]  /*22f0*/  BRA `(.L_x_1108) ;  /* 0xffffeac000007947 */ /* 0x001fea000383ffff */
        .weak           $__internal_89_$__cuda_sm70_shflsync_bfly_p
        .type           $__internal_89_$__cuda_sm70_shflsync_bfly_p,@function
        .size           $__internal_89_$__cuda_sm70_shflsync_bfly_p,(.L_x_1624 - $__internal_89_$__cuda_sm70_shflsync_bfly_p)
$__internal_89_$__cuda_sm70_shflsync_bfly_p:
[----:B------:R-:W-:Y:S01]  /*2300*/  HFMA2.MMA R57, -RZ, RZ, 0, 0 ;  /* 0x00000000ff397435 */ /* 0x000fe200000001ff */
[----:B------:R-:W-:Y:S04]  /*2310*/  WARPSYNC R109 ;  /* 0x0000006d00007348 */ /* 0x000fe80003800000 */
[----:B------:R0:W1:Y:S01]  /*2320*/  SHFL.BFLY PT, R63, R63, R86, R108 ;  /* 0x0c0000563f3f7389 */ /* 0x00006200000e006c */
[----:B------:R-:W-:Y:S05]  /*2330*/  RET.REL.NODEC R56 `(_ZN10layer_norm31ln_parallel_residual_bwd_kernelINS_13Kernel_traitsIf6__halffS2_fjLj256ELj1ELj4ELj1ELj16ENS_18Kernel_traits_baseILj256EfS2_fS2_fjLj128EEEEELb1ELb0ELb1EEEvNS_9BwdParamsE) ;  /* 0xffffdcc038007950 */ /* 0x000fea0003c3ffff */
.L_x_1109:
        /* <DEDUP_REMOVED lines=12> */
.L_x_1624:


//--------------------- .text._ZN10layer_norm22ln_bwd_finalize_kernelINS_22Kernel_traits_finalizeILj256Ef6__halffS2_fjLb0ELj1024ELj4ENS_18Kernel_traits_baseILj256EfS2_fS2_fjLj1024EEEEELb0ELb0EEEvNS_9BwdParamsE --------------------------
	.section	.text._ZN10layer_norm22ln_bwd_finalize_kernelINS_22Kernel_traits_finalizeILj256Ef6__halffS2_fjLb0ELj1024ELj4ENS_18Kernel_traits_baseILj256EfS2_fS2_fjLj1024EEEEELb0ELb0EEEvNS_9BwdParamsE,"ax",@progbits
	.sectioninfo	@"SHI_REGISTERS=30"
	.align	128
        .global         _ZN10layer_norm22ln_bwd_finalize_kernelINS_22Kernel_traits_finalizeILj256Ef6__halffS2_fjLb0ELj1024ELj4ENS_18Kernel_traits_baseILj256EfS2_fS2_fjLj1024EEEEELb0ELb0EEEvNS_9BwdParamsE
        .type           _ZN10layer_norm22ln_bwd_finalize_kernelINS_22Kernel_traits_finalizeILj256Ef6__halffS2_fjLb0ELj1024ELj4ENS_18Kernel_traits_baseILj256EfS2_fS2_fjLj1024EEEEELb0ELb0EEEvNS_9BwdParamsE,@function
        .size           _ZN10layer_norm22ln_bwd_finalize_kernelINS_22Kernel_traits_finalizeILj256Ef6__halffS2_fjLb0ELj1024ELj4ENS_18Kernel_traits_baseILj256EfS2_fS2_fjLj1024EEEEELb0ELb0EEEvNS_9BwdParamsE,(.L_x_1625 - _ZN10layer_norm22ln_bwd_finalize_kernelINS_22Kernel_traits_finalizeILj256Ef6__halffS2_fjLb0ELj1024ELj4ENS_18Kernel_traits_baseILj256EfS2_fS2_fjLj1024EEEEELb0ELb0EEEvNS_9BwdParamsE)
        .other          _ZN10layer_norm22ln_bwd_finalize_kernelINS_22Kernel_traits_finalizeILj256Ef6__halffS2_fjLb0ELj1024ELj4ENS_18Kernel_traits_baseILj256EfS2_fS2_fjLj1024EEEEELb0ELb0EEEvNS_9BwdParamsE,@"STO_CUDA_ENTRY STV_DEFAULT"
_ZN10layer_norm22ln_bwd_finalize_kernelINS_22Kernel_traits_finalizeILj256Ef6__halffS2_fjLb0ELj1024ELj4ENS_18Kernel_traits_baseILj256EfS2_fS2_fjLj1024EEEEELb0ELb0EEEvNS_9BwdParamsE:
.text._ZN10layer_norm22ln_bwd_finalize_kernelINS_22Kernel_traits_finalizeILj256Ef6__halffS2_fjLb0ELj1024ELj4ENS_18Kernel_traits_baseILj256EfS2_fS2_fjLj1024EEEEELb0ELb0EEEvNS_9BwdParamsE:
        /* <DEDUP_REMOVED lines=19> */
.L_x_1123:
        /* <DEDUP_REMOVED lines=28> */
.L_x_1114:
        /* <DEDUP_REMOVED lines=35> */
.L_x_1113:
[----:B------:R-:W-:Y:S05]  /*0520*/  BSYNC B1 ;  /* 0x0000000000017941 */ /* 0x000fea0003800000 */
.L_x_1112:
        /* <DEDUP_REMOVED lines=23> */
.L_x_1116:
[----:B------:R-:W-:Y:S05]  /*06a0*/  BSYNC B1 ;  /* 0x0000000000017941 */ /* 0x000fea0003800000 */
.L_x_1115:
        /* <DEDUP_REMOVED lines=11> */
.L_x_1117:
[----:B------:R-:W-:Y:S05]  /*0760*/  BSYNC B1 ;  /* 0x0000000000017941 */ /* 0x000fea0003800000 */
.L_x_1111:
[----:B------:R-:W-:Y:S05]  /*0770*/  BSYNC B0 ;  /* 0x0000000000007941 */ /* 0x000fea0003800000 */
.L_x_1110:
        /* <DEDUP_REMOVED lines=11> */
.L_x_1124:
        /* <DEDUP_REMOVED lines=18> */
.L_x_1125:
[----:B---3--:R-:W-:Y:S02]  /*0950*/  FADD.FTZ R4, R4, R9 ;  /* 0x0000000904047221 */ /* 0x008fe40000010000 */
[----:B-12---:R-:W-:-:S03]  /*0960*/  FADD.FTZ R6, R5, R6 ;  /* 0x0000000605067221 */ /* 0x006fc60000010000 */
[----:B------:R1:W-:Y:S04]  /*0970*/  @!P1 STS [R17.X4+0x2000], R4 ;  /* 0x0020000411009388 */ /* 0x0003e80000004800 */
[----:B------:R1:W-:Y:S02]  /*0980*/  @!P1 STS [R17.X4+0x2080], R6 ;  /* 0x0020800611009388 */ /* 0x0003e40000004800 */
.L_x_1118:
        /* <DEDUP_REMOVED lines=15> */
.L_x_1122:
[----:B------:R-:W-:Y:S05]  /*0a80*/  BSYNC B0 ;  /* 0x0000000000007941 */ /* 0x000fea0003800000 */
.L_x_1121:
[C---:B------:R-:W-:Y:S02]  /*0a90*/  ISETP.GT.U32.AND P1, PT, R18.reuse, -0x101, PT ;  /* 0xfffffeff1200780c */ /* 0x040fe40003f24070 */
[----:B------:R-:W-:Y:S02]  /*0aa0*/  IADD3 R18, R18, 0x100, RZ ;  /* 0x0000010012127810 */ /* 0x000fe40007ffe0ff */
[----:B------:R-:W-:-:S09]  /*0ab0*/  IADD3 R19, R19, 0x80, RZ ;  /* 0x0000008013137810 */ /* 0x000fd20007ffe0ff */
[----:B01----:R-:W-:Y:S05]  /*0ac0*/  @P1 BRA `(.L_x_1123) ;  /* 0xfffff66000001947 */ /* 0x003fea000383ffff */
[----:B------:R-:W-:Y:S05]  /*0ad0*/  EXIT ;  /* 0x000000000000794d */ /* 0x000fea0003800000 */
.L_x_1119:
[----:B--2---:R-:W-:Y:S01]  /*0ae0*/  IMAD.MOV.U32 R9, RZ, RZ, R5 ;  /* 0x000000ffff097224 */ /* 0x004fe200078e0005 */
[----:B------:R-:W-:Y:S01]  /*0af0*/  MOV R8, 0x1 ;  /* 0x0000000100087802 */ /* 0x000fe20000000f00 */
[----:B------:R-:W-:Y:S01]  /*0b00*/  IMAD.MOV.U32 R7, RZ, RZ, 0x1f ;  /* 0x0000001fff077424 */ /* 0x000fe200078e00ff */
[----:B------:R-:W-:Y:S02]  /*0b10*/  MOV R10, 0xffffffff ;  /* 0xffffffff000a7802 */ /* 0x000fe40000000f00 */
[----:B------:R-:W-:Y:S02]  /*0b20*/  MOV R2, 0xb40 ;  /* 0x00000b4000027802 */ /* 0x000fe40000000f00 */
[----:B01----:R-:W-:Y:S05]  /*0b30*/  CALL.REL.NOINC `($__internal_90_$__cuda_sm70_shflsync_bfly_p) ;  /* 0x000003b000007944 */ /* 0x003fea0003c00000 */
[----:B-1----:R-:W-:Y:S01]  /*0b40*/  IMAD.MOV.U32 R2, RZ, RZ, R7 ;  /* 0x000000ffff027224 */ /* 0x002fe200078e0007 */
[----:B0-----:R-:W-:Y:S05]  /*0b50*/  BRA `(.L_x_1124) ;  /* 0xfffffcd000007947 */ /* 0x001fea000383ffff */
.L_x_1120:
[----:B------:R-:W-:Y:S01]  /*0b60*/  HFMA2.MMA R8, -RZ, RZ, 0, 1.1920928955078125e-07 ;  /* 0x00000002ff087435 */ /* 0x000fe200000001ff */
[----:B------:R-:W-:Y:S01]  /*0b70*/  MOV R7, 0x1f ;  /* 0x0000001f00077802 */ /* 0x000fe20000000f00 */
[----:B------:R-:W-:Y:S01]  /*0b80*/  IMAD.MOV.U32 R10, RZ, RZ, -0x1 ;  /* 0xffffffffff0a7424 */ /* 0x000fe200078e00ff */
[----:B------:R-:W-:-:S03]  /*0b90*/  MOV R2, 0xbb0 ;  /* 0x00000bb000027802 */ /* 0x000fc60000000f00 */
[----:B012---:R-:W-:Y:S05]  /*0ba0*/  CALL.REL.NOINC `($__internal_90_$__cuda_sm70_shflsync_bfly_p) ;  /* 0x0000034000007944 */ /* 0x007fea0003c00000 */
[----:B0-----:R-:W-:Y:S01]  /*0bb0*/  HFMA2.MMA R8, -RZ, RZ, 0, 2.384185791015625e-07 ;  /* 0x00000004ff087435 */ /* 0x001fe200000001ff */
[----:B-1----:R-:W-:Y:S01]  /*0bc0*/  FADD.FTZ R9, R9, R7 ;  /* 0x0000000709097221 */ /* 0x002fe20000010000 */
[----:B------:R-:W-:Y:S01]  /*0bd0*/  MOV R7, 0x1f ;  /* 0x0000001f00077802 */ /* 0x000fe20000000f00 */
[----:B------:R-:W-:Y:S01]  /*0be0*/  IMAD.MOV.U32 R10, RZ, RZ, -0x1 ;  /* 0xffffffffff0a7424 */ /* 0x000fe200078e00ff */
[----:B------:R-:W-:-:S02]  /*0bf0*/  MOV R2, 0xc10 ;  /* 0x00000c1000027802 */ /* 0x000fc40000000f00 */
[----:B------:R-:W-:Y:S05]  /*0c00*/  CALL.REL.NOINC `($__internal_90_$__cuda_sm70_shflsync_bfly_p) ;  /* 0x000002e000007944 */ /* 0x000fea0003c00000 */
[----:B0-----:R-:W-:Y:S01]  /*0c10*/  HFMA2.MMA R8, -RZ, RZ, 0, 4.76837158203125e-07 ;  /* 0x00000008ff087435 */ /* 0x001fe200000001ff */
[----:B-1----:R-:W-:Y:S01]  /*0c20*/  FADD.FTZ R9, R9, R7 ;  /* 0x0000000709097221 */ /* 0x002fe20000010000 */
[----:B------:R-:W-:Y:S01]  /*0c30*/  MOV R7, 0x1f ;  /* 0x0000001f00077802 */ /* 0x000fe20000000f00 */
[----:B------:R-:W-:Y:S01]  /*0c40*/  IMAD.MOV.U32 R10, RZ, RZ, -0x1 ;  /* 0xffffffffff0a7424 */ /* 0x000fe200078e00ff */
[----:B------:R-:W-:-:S02]  /*0c50*/  MOV R2, 0xc70 ;  /* 0x00000c7000027802 */ /* 0x000fc40000000f00 */
[----:B------:R-:W-:Y:S05]  /*0c60*/  CALL.REL.NOINC `($__internal_90_$__cuda_sm70_shflsync_bfly_p) ;  /* 0x0000028000007944 */ /* 0x000fea0003c00000 */
[----:B-1----:R-:W-:Y:S01]  /*0c70*/  FADD.FTZ R6, R9, R7 ;  /* 0x0000000709067221 */ /* 0x002fe20000010000 */
[----:B0-----:R-:W-:Y:S01]  /*0c80*/  HFMA2.MMA R8, -RZ, RZ, 0, 9.5367431640625e-07 ;  /* 0x00000010ff087435 */ /* 0x001fe200000001ff */
[----:B------:R-:W-:Y:S01]  /*0c90*/  MOV R7, 0x1f ;  /* 0x0000001f00077802 */ /* 0x000fe20000000f00 */
[----:B------:R-:W-:Y:S01]  /*0ca0*/  IMAD.MOV.U32 R10, RZ, RZ, -0x1 ;  /* 0xffffffffff0a7424 */ /* 0x000fe200078e00ff */
[----:B------:R-:W-:-:S02]  /*0cb0*/  MOV R2, 0xce0 ;  /* 0x00000ce000027802 */ /* 0x000fc40000000f00 */
[----:B------:R-:W-:Y:S02]  /*0cc0*/  MOV R9, R6 ;  /* 0x0000000600097202 */ /* 0x000fe40000000f00 */
[----:B------:R-:W-:Y:S05]  /*0cd0*/  CALL.REL.NOINC `($__internal_90_$__cuda_sm70_shflsync_bfly_p) ;  /* 0x0000021000007944 */ /* 0x000fea0003c00000 */
[----:B0-----:R-:W-:Y:S01]  /*0ce0*/  HFMA2.MMA R8, -RZ, RZ, 0, 5.9604644775390625e-08 ;  /* 0x00000001ff087435 */ /* 0x001fe200000001ff */
[----:B-1----:R-:W-:Y:S01]  /*0cf0*/  MOV R5, R7 ;  /* 0x0000000700057202 */ /* 0x002fe20000000f00 */
[----:B------:R-:W-:Y:S01]  /*0d00*/  IMAD.MOV.U32 R9, RZ, RZ, R4 ;  /* 0x000000ffff097224 */ /* 0x000fe200078e0004 */
[----:B------:R-:W-:Y:S01]  /*0d10*/  MOV R7, 0x1f ;  /* 0x0000001f00077802 */ /* 0x000fe20000000f00 */
[----:B------:R-:W-:Y:S01]  /*0d20*/  IMAD.MOV.U32 R10, RZ, RZ, -0x1 ;  /* 0xffffffffff0a7424 */ /* 0x000fe200078e00ff */
[----:B------:R-:W-:Y:S02]  /*0d30*/  MOV R2, 0xd50 ;  /* 0x00000d5000027802 */ /* 0x000fe40000000f00 */
[----:B------:R-:W-:Y:S05]  /*0d40*/  CALL.REL.NOINC `($__internal_90_$__cuda_sm70_shflsync_bfly_p) ;  /* 0x000001a000007944 */ /* 0x000fea0003c00000 */
[----:B0-----:R-:W-:Y:S01]  /*0d50*/  HFMA2.MMA R8, -RZ, RZ, 0, 1.1920928955078125e-07 ;  /* 0x00000002ff087435 */ /* 0x001fe200000001ff */
[----:B-1----:R-:W-:Y:S01]  /*0d60*/  FADD.FTZ R9, R4, R7 ;  /* 0x0000000704097221 */ /* 0x002fe20000010000 */
[----:B------:R-:W-:Y:S01]  /*0d70*/  MOV R7, 0x1f ;  /* 0x0000001f00077802 */ /* 0x000fe20000000f00 */
[----:B------:R-:W-:Y:S01]  /*0d80*/  IMAD.MOV.U32 R10, RZ, RZ, -0x1 ;  /* 0xffffffffff0a7424 */ /* 0x000fe200078e00ff */
[----:B------:R-:W-:Y:S02]  /*0d90*/  MOV R2, 0xdb0 ;  /* 0x00000db000027802 */ /* 0x000fe40000000f00 */
[----:B------:R-:W-:Y:S05]  /*0da0*/  CALL.REL.NOINC `($__internal_90_$__cuda_sm70_shflsync_bfly_p) ;  /* 0x0000014000007944 */ /* 0x000fea0003c00000 */
        /* <DEDUP_REMOVED lines=12> */
[----:B0-----:R-:W-:Y:S01]  /*0e70*/  HFMA2.MMA R8, -RZ, RZ, 0, 9.5367431640625e-07 ;  /* 0x00000010ff087435 */ /* 0x001fe200000001ff */
[----:B-1----:R-:W-:Y:S01]  /*0e80*/  FADD.FTZ R9, R9, R7 ;  /* 0x0000000709097221 */ /* 0x002fe20000010000 */
[----:B------:R-:W-:Y:S01]  /*0e90*/  MOV R7, 0x1f ;  /* 0x0000001f00077802 */ /* 0x000fe20000000f00 */
[----:B------:R-:W-:Y:S01]  /*0ea0*/  IMAD.MOV.U32 R10, RZ, RZ, -0x1 ;  /* 0xffffffffff0a7424 */ /* 0x000fe200078e00ff */
[----:B------:R-:W-:-:S02]  /*0eb0*/  MOV R2, 0xed0 ;  /* 0x00000ed000027802 */ /* 0x000fc40000000f00 */
[----:B------:R-:W-:Y:S05]  /*0ec0*/  CALL.REL.NOINC `($__internal_90_$__cuda_sm70_shflsync_bfly_p) ;  /* 0x0000002000007944 */ /* 0x000fea0003c00000 */
[----:B-1----:R-:W-:Y:S01]  /*0ed0*/  MOV R4, R7 ;  /* 0x0000000700047202 */ /* 0x002fe20000000f00 */
[----:B0-----:R-:W-:Y:S05]  /*0ee0*/  BRA `(.L_x_1125) ;  /* 0xfffffa6000007947 */ /* 0x001fea000383ffff */
        .weak           $__internal_90_$__cuda_sm70_shflsync_bfly_p
        .type           $__internal_90_$__cuda_sm70_shflsync_bfly_p,@function
        .size           $__internal_90_$__cuda_sm70_shflsync_bfly_p,(.L_x_1625 - $__internal_90_$__cuda_sm70_shflsync_bfly_p)
$__internal_90_$__cuda_sm70_shflsync_bfly_p:
[----:B------:R-:W-:Y:S01]  /*0ef0*/  HFMA2.MMA R3, -RZ, RZ, 0, 0 ;  /* 0x00000000ff037435 */ /* 0x000fe200000001ff */
[----:B------:R-:W-:Y:S04]  /*0f00*/  WARPSYNC R10 ;  /* 0x0000000a00007348 */ /* 0x000fe80003800000 */
[----:B------:R0:W1:Y:S01]  /*0f10*/  SHFL.BFLY PT, R7, R9, R8, R7 ;  /* 0x0c00000809077389 */ /* 0x00006200000e0007 */
[----:B------:R-:W-:Y:S05]  /*0f20*/  RET.REL.NODEC R2 `(_ZN10layer_norm22ln_bwd_finalize_kernelINS_22Kernel_traits_finalizeILj256Ef6__halffS2_fjLb0ELj1024ELj4ENS_18Kernel_traits_baseILj256EfS2_fS2_fjLj1024EEEEELb0ELb0EEEvNS_9BwdParamsE) ;  /* 0xfffff0d002007950 */ /* 0x000fea0003c3ffff */
.L_x_1126:
        /* <DEDUP_REMOVED lines=13> */
.L_x_1625:


//--------------------- .text._ZN10layer_norm40ln_parallel_residual_bwd_finalize_kernelINS_22Kernel_traits_finalizeILj256Ef6__halffS2_fjLb0ELj1024ELj4ENS_18Kernel_traits_baseILj256EfS2_fS2_fjLj1024EEEEELb0EEEvNS_9BwdParamsE --------------------------
	.section	.text._ZN10layer_norm40ln_parallel_residual_bwd_finalize_kernelINS_22Kernel_traits_finalizeILj256Ef6__halffS2_fjLb0ELj1024ELj4ENS_18Kernel_traits_baseILj256EfS2_fS2_fjLj1024EEEEELb0EEEvNS_9BwdParamsE,"ax",@progbits
	.sectioninfo	@"SHI_REGISTERS=32"
	.align	128
        .global         _ZN10layer_norm40ln_parallel_residual_bwd_finalize_kernelINS_22Kernel_traits_finalizeILj256Ef6__halffS2_fjLb0ELj1024ELj4ENS_18Kernel_traits_baseILj256EfS2_fS2_fjLj1024EEEEELb0EEEvNS_9BwdParamsE
        .type           _ZN10layer_norm40ln_parallel_residual_bwd_finalize_kernelINS_22Kernel_traits_finalizeILj256Ef6__halffS2_fjLb0ELj1024ELj4ENS_18Kernel_traits_baseILj256EfS2_fS2_fjLj1024EEEEELb0EEEvNS_9BwdParamsE,@function
        .size           _ZN10layer_norm40ln_parallel_residual_bwd_finalize_kernelINS_22Kernel_traits_finalizeILj256Ef6__halffS2_fjLb0ELj1024ELj4ENS_18Kernel_traits_baseILj256EfS2_fS2_fjLj1024EEEEELb0EEEvNS_9BwdParamsE,(.L_x_1626 - _ZN10layer_norm40ln_parallel_residual_bwd_finalize_kernelINS_22Kernel_traits_finalizeILj256Ef6__halffS2_fjLb0ELj1024ELj4ENS_18Kernel_traits_baseILj256EfS2_fS2_fjLj1024EEEEELb0EEEvNS_9BwdParamsE)
        .other          _ZN10layer_norm40ln_parallel_residual_bwd_finalize_kernelINS_22Kernel_traits_finalizeILj256Ef6__halffS2_fjLb0ELj1024ELj4ENS_18Kernel_traits_baseILj256EfS2_fS2_fjLj1024EEEEELb0EEEvNS_9BwdParamsE,@"STO_CUDA_ENTRY STV_DEFAULT"
_ZN10layer_norm40ln_parallel_residual_bwd_finalize_kernelINS_22Kernel_traits_finalizeILj256Ef6__halffS2_fjLb0ELj1024ELj4ENS_18Kernel_traits_baseILj256EfS2_fS2_fjLj1024EEEEELb0EEEvNS_9BwdParamsE:
.text._ZN10layer_norm40ln_parallel_residual_bwd_finalize_kernelINS_22Kernel_traits_finalizeILj256Ef6__halffS2_fjLb0ELj1024ELj4ENS_18Kernel_traits_baseILj256EfS2_fS2_fjLj1024EEEEELb0EEEvNS_9BwdParamsE:
        /* <DEDUP_REMOVED lines=19> */
.L_x_1141:
        /* <DEDUP_REMOVED lines=36> */
.L_x_1131:
        /* <DEDUP_REMOVED lines=59> */
.L_x_1130:
[----:B------:R-:W-:Y:S05]  /*0720*/  BSYNC B1 ;  /* 0x0000000000017941 */ /* 0x000fea0003800000 */
.L_x_1129:
        /* <DEDUP_REMOVED lines=35> */
.L_x_1133:
[----:B------:R-:W-:Y:S05]  /*0960*/  BSYNC B1 ;  /* 0x0000000000017941 */ /* 0x000fea0003800000 */
.L_x_1132:
        /* <DEDUP_REMOVED lines=17> */
.L_x_1134:
[----:B------:R-:W-:Y:S05]  /*0a80*/  BSYNC B1 ;  /* 0x0000000000017941 */ /* 0x000fea0003800000 */
.L_x_1128:
[----:B------:R-:W-:Y:S05]  /*0a90*/  BSYNC B0 ;  /* 0x0000000000007941 */ /* 0x000fea0003800000 */
.L_x_1127:
        /* <DEDUP_REMOVED lines=14> */
.L_x_1142:
        /* <DEDUP_REMOVED lines=36> */
.L_x_1143:
        /* <DEDUP_REMOVED lines=11> */
.L_x_1135:
        /* <DEDUP_REMOVED lines=21> */
.L_x_1139:
[----:B------:R-:W-:Y:S05]  /*0fc0*/  BSYNC B0 ;  /* 0x0000000000007941 */ /* 0x000fea0003800000 */
.L_x_1138:
[C---:B------:R-:W-:Y:S02]  /*0fd0*/  ISETP.GT.U32.AND P1, PT, R4.reuse, -0x101, PT ;  /* 0xfffffeff0400780c */ /* 0x040fe40003f24070 */
[----:B------:R-:W-:-:S02]  /*0fe0*/  IADD3 R4, R4, 0x100, RZ ;  /* 0x0000010004047810 */ /* 0x000fc40007ffe0ff */
[----:B------:R-:W-:-:S09]  /*0ff0*/  IADD3 R5, R5, 0x80, RZ ;  /* 0x0000008005057810 */ /* 0x000fd20007ffe0ff */
[----:B0-----:R-:W-:Y:S01]  /*1000*/  @!P1 CALL.REL.NOINC `(.L_x_1140) ;  /* 0x0000001000009944 */ /* 0x001fe20003c00000 */
[----:B------:R-:W-:Y:S05]  /*1010*/  BRA `(.L_x_1141) ;  /* 0xfffff11000007947 */ /* 0x000fea000383ffff */
.L_x_1140:
[----:B------:R-:W-:Y:S05]  /*1020*/  EXIT ;  /* 0x000000000000794d */ /* 0x000fea0003800000 */
.L_x_1136:
[----:B------:R-:W-:Y:S01]  /*1030*/  HFMA2.MMA R17, -RZ, RZ, 0, 1.847743988037109375e-06 ;  /* 0x0000001fff117435 */ /* 0x000fe200000001ff */
[----:B----4-:R-:W-:Y:S01]  /*1040*/  IMAD.MOV.U32 R19, RZ, RZ, R12 ;  /* 0x000000ffff137224 */ /* 0x010fe200078e000c */
[----:B------:R-:W-:Y:S02]  /*1050*/  MOV R16, 0x1 ;  /* 0x0000000100107802 */ /* 0x000fe40000000f00 */
[----:B------:R-:W-:Y:S02]  /*1060*/  MOV R14, 0xffffffff ;  /* 0xffffffff000e7802 */ /* 0x000fe40000000f00 */
[----:B------:R-:W-:Y:S02]  /*1070*/  MOV R8, 0x1090 ;  /* 0x0000109000087802 */ /* 0x000fe40000000f00 */
[----:B0123--:R-:W-:Y:S05]  /*1080*/  CALL.REL.NOINC `($__internal_91_$__cuda_sm70_shflsync_bfly_p) ;  /* 0x000007b000007944 */ /* 0x00ffea0003c00000 */
[----:B01----:R-:W-:Y:S05]  /*1090*/  BRA `(.L_x_1142) ;  /* 0xfffffae000007947 */ /* 0x003fea000383ffff */
.L_x_1137:
[----:B------:R-:W-:Y:S01]  /*10a0*/  HFMA2.MMA R16, -RZ, RZ, 0, 1.1920928955078125e-07 ;  /* 0x00000002ff107435 */ /* 0x000fe200000001ff */
[----:B------:R-:W-:Y:S01]  /*10b0*/  IMAD.MOV.U32 R19, RZ, RZ, R12 ;  /* 0x000000ffff137224 */ /* 0x000fe200078e000c */
[----:B------:R-:W-:Y:S02]  /*10c0*/  MOV R17, 0x1f ;  /* 0x0000001f00117802 */ /* 0x000fe40000000f00 */
[----:B------:R-:W-:-:S02]  /*10d0*/  MOV R14, 0xffffffff ;  /* 0xffffffff000e7802 */ /* 0x000fc40000000f00 */
[----:B------:R-:W-:Y:S02]  /*10e0*/  MOV R8, 0x1100 ;  /* 0x0000110000087802 */ /* 0x000fe40000000f00 */
[----:B-123--:R-:W-:Y:S05]  /*10f0*/  CALL.REL.NOINC `($__internal_91_$__cuda_sm70_shflsync_bfly_p) ;  /* 0x0000074000007944 */ /* 0x00efea0003c00000 */
[----:B0-----:R-:W-:Y:S01]  /*1100*/  HFMA2.MMA R17, -RZ, RZ, 0, 1.847743988037109375e-06 ;  /* 0x0000001fff117435 */ /* 0x001fe200000001ff */
[----:B-1----:R-:W-:Y:S01]  /*1110*/  FADD.FTZ R19, R12, R14 ;  /* 0x0000000e0c137221 */ /* 0x002fe20000010000 */
[----:B------:R-:W-:Y:S01]  /*1120*/  MOV R14, 0xffffffff ;  /* 0xffffffff000e7802 */ /* 0x000fe20000000f00 */
[----:B------:R-:W-:Y:S01]  /*1130*/  IMAD.MOV.U32 R16, RZ, RZ, 0x4 ;  /* 0x00000004ff107424 */ /* 0x000fe200078e00ff */
[----:B------:R-:W-:Y:S02]  /*1140*/  MOV R8, 0x1160 ;  /* 0x0000116000087802 */ /* 0x000fe40000000f00 */
[----:B------:R-:W-:Y:S05]  /*1150*/  CALL.REL.NOINC `($__internal_91_$__cuda_sm70_shflsync_bfly_p) ;  /* 0x000006e000007944 */ /* 0x000fea0003c00000 */
[----:B0-----:R-:W-:Y:S01]  /*1160*/  HFMA2.MMA R16, -RZ, RZ, 0, 4.76837158203125e-07 ;  /* 0x00000008ff107435 */ /* 0x001fe200000001ff */
[----:B-1----:R-:W-:Y:S01]  /*1170*/  FADD.FTZ R19, R19, R14 ;  /* 0x0000000e13137221 */ /* 0x002fe20000010000 */
[----:B------:R-:W-:Y:S01]  /*1180*/  MOV R14, 0xffffffff ;  /* 0xffffffff000e7802 */ /* 0x000fe20000000f00 */
[----:B------:R-:W-:Y:S01]  /*1190*/  IMAD.MOV.U32 R17, RZ, RZ, 0x1f ;  /* 0x0000001fff117424 */ /* 0x000fe200078e00ff */
[----:B------:R-:W-:Y:S02]  /*11a0*/  MOV R8, 0x11c0 ;  /* 0x000011c000087802 */ /* 0x000fe40000000f00 */
[----:B------:R-:W-:Y:S05]  /*11b0*/  CALL.REL.NOINC `($__internal_91_$__cuda_sm70_shflsync_bfly_p) ;  /* 0x0000068000007944 */ /* 0x000fea0003c00000 */
[----:B-1----:R-:W-:Y:S01]  /*11c0*/  FADD.FTZ R12, R19, R14 ;  /* 0x0000000e130c7221 */ /* 0x002fe20000010000 */
[----:B0-----:R-:W-:Y:S01]  /*11d0*/  HFMA2.MMA R16, -RZ, RZ, 0, 9.5367431640625e-07 ;  /* 0x00000010ff107435 */ /* 0x001fe200000001ff */
[----:B------:R-:W-:Y:S01]  /*11e0*/  MOV R17, 0x1f ;  /* 0x0000001f00117802 */ /* 0x000fe20000000f00 */
[----:B------:R-:W-:Y:S01]  /*11f0*/  IMAD.MOV.U32 R14, RZ, RZ, -0x1 ;  /* 0xffffffffff0e7424 */ /* 0x000fe200078e00ff */
[----:B------:R-:W-:-:S02]  /*1200*/  MOV R8, 0x1230 ;  /* 0x0000123000087802 */ /* 0x000fc40000000f00 */
[----:B------:R-:W-:Y:S02]  /*1210*/  MOV R19, R12 ;  /* 0x0000000c00137202 */ /* 0x000fe40000000f00 */
[----:B------:R-:W-:Y:S05]  /*1220*/  CALL.REL.NOINC `($__internal_91_$__cuda_sm70_shflsync_bfly_p) ;  /* 0x0000061000007944 */ /* 0x000fea0003c00000 */
[----:B0-----:R-:W-:Y:S01]  /*1230*/  HFMA2.MMA R17, -RZ, RZ, 0, 1.847743988037109375e-06 ;  /* 0x0000001fff117435 */ /* 0x001fe200000001ff */
[----:B-1----:R-:W-:Y:S01]  /*1240*/  MOV R15, R14 ;  /* 0x0000000e000f7202 */ /* 0x002fe20000000f00 */
[----:B------:R-:W-:Y:S01]  /*1250*/  IMAD.MOV.U32 R16, RZ, RZ, 0x1 ;  /* 0x00000001ff107424 */ /* 0x000fe200078e00ff */
[----:B------:R-:W-:Y:S02]  /*1260*/  MOV R19, R13 ;  /* 0x0000000d00137202 */ /* 0x000fe40000000f00 */
[----:B------:R-:W-:Y:S02]  /*1270*/  MOV R14, 0xffffffff ;  /* 0xffffffff000e7802 */ /* 0x000fe40000000f00 */
[----:B------:R-:W-:Y:S02]  /*1280*/  MOV R8, 0x12a0 ;  /* 0x000012a000087802 */ /* 0x000fe40000000f00 */
[----:B------:R-:W-:Y:S05]  /*1290*/  CALL.REL.NOINC `($__internal_91_$__cuda_sm70_shflsync_bfly_p) ;  /* 0x000005a000007944 */ /* 0x000fea0003c00000 */
[----:B0-----:R-:W-:Y:S01]  /*12a0*/  HFMA2.MMA R16, -RZ, RZ, 0, 1.1920928955078125e-07 ;  /* 0x00000002ff107435 */ /* 0x001fe200000001ff */
[----:B-1----:R-:W-:Y:S01]  /*12b0*/  FADD.FTZ R19, R13, R14 ;  /* 0x0000000e0d137221 */ /* 0x002fe20000010000 */
[----:B------:R-:W-:Y:S01]  /*12c0*/  MOV R14, 0xffffffff ;  /* 0xffffffff000e7802 */ /* 0x000fe20000000f00 */
[----:B------:R-:W-:Y:S01]  /*12d0*/  IMAD.MOV.U32 R17, RZ, RZ, 0x1f ;  /* 0x0000001fff117424 */ /* 0x000fe200078e00ff */
[----:B------:R-:W-:-:S02]  /*12e0*/  MOV R8, 0x1300 ;  /* 0x0000130000087802 */ /* 0x000fc40000000f00 */
[----:B------:R-:W-:Y:S05]  /*12f0*/  CALL.REL.NOINC `($__internal_91_$__cuda_sm70_shflsync_bfly_p) ;  /* 0x0000054000007944 */ /* 0x000fea0003c00000 */
[----:B0-----:R-:W-:Y:S01]  /*1300*/  HFMA2.MMA R16, -RZ, RZ, 0, 2.384185791015625e-07 ;  /* 0x00000004ff107435 */ /* 0x001fe200000001ff */
[----:B-1----:R-:W-:Y:S01]  /*1310*/  FADD.FTZ R19, R19, R14 ;  /* 0x0000000e13137221 */ /* 0x002fe20000010000 */
[----:B------:R-:W-:Y:S01]  /*1320*/  MOV R17, 0x1f ;  /* 0x0000001f00117802 */ /* 0x000fe20000000f00 */
[----:B------:R-:W-:Y:S01]  /*1330*/  IMAD.MOV.U32 R14, RZ, RZ, -0x1 ;  /* 0xffffffffff0e7424 */ /* 0x000fe200078e00ff */
[----:B------:R-:W-:-:S02]  /*1340*/  MOV R8, 0x1360 ;  /* 0x0000136000087802 */ /* 0x000fc40000000f00 */
[----:B------:R-:W-:Y:S05]  /*1350*/  CALL.REL.NOINC `($__internal_91_$__cuda_sm70_shflsync_bfly_p) ;  /* 0x000004e000007944 */ /* 0x000fea0003c00000 */
[----:B0-----:R-:W-:Y:S01]  /*1360*/  HFMA2.MMA R16, -RZ, RZ, 0, 4.76837158203125e-07 ;  /* 0x00000008ff107435 */ /* 0x001fe200000001ff */
[----:B-1----:R-:W-:Y:S01]  /*1370*/  FADD.FTZ R19, R19, R14 ;  /* 0x0000000e13137221 */ /* 0x002fe20000010000 */
[----:B------:R-:W-:-:S02]  /*1380*/  MOV R17, 0x1f ;  /* 0x0000001f00117802 */ /* 0x000fc40000000f00 */
[----:B------:R-:W-:Y:S02]  /*1390*/  MOV R14, 0xffffffff ;  /* 0xffffffff000e7802 */ /* 0x000fe40000000f00 */
[----:B------:R-:W-:Y:S02]  /*13a0*/  MOV R8, 0x13c0 ;  /* 0x000013c000087802 */ /* 0x000fe40000000f00 */
[----:B------:R-:W-:Y:S05]  /*13b0*/  CALL.REL.NOINC `($__internal_91_$__cuda_sm70_shflsync_bfly_p) ;  /* 0x0000048000007944 */ /* 0x000fea0003c00000 */
[----:B-1----:R-:W-:Y:S01]  /*13c0*/  FADD.FTZ R13, R19, R14 ;  /* 0x0000000e130d7221 */ /* 0x002fe20000010000 */
[----:B0-----:R-:W-:Y:S01]  /*13d0*/  HFMA2.MMA R16, -RZ, RZ, 0, 9.5367431640625e-07 ;  /* 0x00000010ff107435 */ /* 0x001fe200000001ff */
[----:B------:R-:W-:Y:S01]  /*13e0*/  IMAD.MOV.U32 R17, RZ, RZ, 0x1f ;  /* 0x0000001fff117424 */ /* 0x000fe200078e00ff */
[----:B------:R-:W-:Y:S02]  /*13f0*/  MOV R14, 0xffffffff ;  /* 0xffffffff000e7802 */ /* 0x000fe40000000f00 */
[----:B------:R-:W-:Y:S02]  /*1400*/  MOV R19, R13 ;  /* 0x0000000d00137202 */ /* 0x000fe40000000f00 */
[----:B------:R-:W-:Y:S02]  /*1410*/  MOV R8, 0x1430 ;  /* 0x0000143000087802 */ /* 0x000fe40000000f00 */
[----:B------:R-:W-:Y:S05]  /*1420*/  CALL.REL.NOINC `($__internal_91_$__cuda_sm70_shflsync_bfly_p) ;  /* 0x0000041000007944 */ /* 0x000fea0003c00000 */
[----:B0-----:R-:W-:Y:S01]  /*1430*/  HFMA2.MMA R17, -RZ, RZ, 0, 1.847743988037109375e-06 ;  /* 0x0000001fff117435 */ /* 0x001fe200000001ff */
[----:B-1----:R-:W-:Y:S01]  /*1440*/  MOV R18, R14 ;  /* 0x0000000e00127202 */ /* 0x002fe20000000f00 */
[----:B------:R-:W-:Y:S01]  /*1450*/  IMAD.MOV.U32 R16, RZ, RZ, 0x1 ;  /* 0x00000001ff107424 */ /* 0x000fe200078e00ff */
[----:B------:R-:W-:-:S02]  /*1460*/  MOV R19, R11 ;  /* 0x0000000b00137202 */ /* 0x000fc40000000f00 */
[----:B------:R-:W-:Y:S02]  /*1470*/  MOV R14, 0xffffffff ;  /* 0xffffffff000e7802 */ /* 0x000fe40000000f00 */
[----:B------:R-:W-:Y:S02]  /*1480*/  MOV R8, 0x14a0 ;  /* 0x000014a000087802 */ /* 0x000fe40000000f00 */
[----:B------:R-:W-:Y:S05]  /*1490*/  CALL.REL.NOINC `($__internal_91_$__cuda_sm70_shflsync_bfly_p) ;  /* 0x000003a000007944 */ /* 0x000fea0003c00000 */
[----:B0-----:R-:W-:Y:S01]  /*14a0*/  HFMA2.MMA R16, -RZ, RZ, 0, 1.1920928955078125e-07 ;  /* 0x00000002ff107435 */ /* 0x001fe200000001ff */
[----:B-1----:R-:W-:Y:S01]  /*14b0*/  FADD.FTZ R19, R11, R14 ;  /* 0x0000000e0b137221 */ /* 0x002fe20000010000 */
[----:B------:R-:W-:Y:S01]  /*14c0*/  MOV R17, 0x1f ;  /* 0x0000001f00117802 */ /* 0x000fe20000000f00 */
[----:B------:R-:W-:Y:S01]  /*14d0*/  IMAD.MOV.U32 R14, RZ, RZ, -0x1 ;  /* 0xffffffffff0e7424 */ /* 0x000fe200078e00ff */
[----:B------:R-:W-:Y:S02]  /*14e0*/  MOV R8, 0x1500 ;  /* 0x0000150000087802 */ /* 0x000fe40000000f00 */
[----:B------:R-:W-:Y:S05]  /*14f0*/  CALL.REL.NOINC `($__internal_91_$__cuda_sm70_shflsync_bfly_p) ;  /* 0x0000034000007944 */ /* 0x000fea0003c00000 */
[----:B0-----:R-:W-:Y:S01]  /*1500*/  HFMA2.MMA R16, -RZ, RZ, 0, 2.384185791015625e-07 ;  /* 0x00000004ff107435 */ /* 0x001fe200000001ff */
[----:B-1----:R-:W-:Y:S01]  /*1510*/  FADD.FTZ R19, R19, R14 ;  /* 0x0000000e13137221 */ /* 0x002fe20000010000 */
[----:B------:R-:W-:Y:S02]  /*1520*/  MOV R17, 0x1f ;  /* 0x0000001f00117802 */ /* 0x000fe40000000f00 */
[----:B------:R-:W-:-:S02]  /*1530*/  MOV R14, 0xffffffff ;  /* 0xffffffff000e7802 */ /* 0x000fc40000000f00 */
        /* <DEDUP_REMOVED lines=10> */
[----:B------:R-:W-:Y:S02]  /*15e0*/  MOV R17, 0x1f ;  /* 0x0000001f00117802 */ /* 0x000fe40000000f00 */
[----:B------:R-:W-:Y:S01]  /*15f0*/  MOV R14, 0xffffffff ;  /* 0xffffffff000e7802 */ /* 0x000fe20000000f00 */
[----:B------:R-:W-:Y:S01]  /*1600*/  IMAD.MOV.U32 R19, RZ, RZ, R11 ;  /* 0x000000ffff137224 */ /* 0x000fe200078e000b */
[----:B------:R-:W-:-:S02]  /*1610*/  MOV R8, 0x1630 ;  /* 0x0000163000087802 */ /* 0x000fc40000000f00 */
[----:B------:R-:W-:Y:S05]  /*1620*/  CALL.REL.NOINC `($__internal_91_$__cuda_sm70_shflsync_bfly_p) ;  /* 0x0000021000007944 */ /* 0x000fea0003c00000 */
[----:B0-----:R-:W-:Y:S01]  /*1630*/  HFMA2.MMA R16, -RZ, RZ, 0, 5.9604644775390625e-08 ;  /* 0x00000001ff107435 */ /* 0x001fe200000001ff */
[----:B-1----:R-:W-:Y:S01]  /*1640*/  MOV R20, R14 ;  /* 0x0000000e00147202 */ /* 0x002fe20000000f00 */
[----:B------:R-:W-:Y:S01]  /*1650*/  IMAD.MOV.U32 R14, RZ, RZ, -0x1 ;  /* 0xffffffffff0e7424 */ /* 0x000fe200078e00ff */
[----:B------:R-:W-:-:S02]  /*1660*/  MOV R19, R10 ;  /* 0x0000000a00137202 */ /* 0x000fc40000000f00 */
[----:B------:R-:W-:Y:S02]  /*1670*/  MOV R17, 0x1f ;  /* 0x0000001f00117802 */ /* 0x000fe40000000f00 */
[----:B------:R-:W-:Y:S02]  /*1680*/  MOV R8, 0x16a0 ;  /* 0x000016a000087802 */ /* 0x000fe40000000f00 */
[----:B------:R-:W-:Y:S05]  /*1690*/  CALL.REL.NOINC `($__internal_91_$__cuda_sm70_shflsync_bfly_p) ;  /* 0x000001a000007944 */ /* 0x000fea0003c00000 */
[----:B0-----:R-:W-:Y:S01]  /*16a0*/  HFMA2.MMA R16, -RZ, RZ, 0, 1.1920928955078125e-07 ;  /* 0x00000002ff107435 */ /* 0x001fe200000001ff */
[----:B-1----:R-:W-:Y:S01]  /*16b0*/  FADD.FTZ R19, R10, R14 ;  /* 0x0000000e0a137221 */ /* 0x002fe20000010000 */
[----:B------:R-:W-:Y:S02]  /*16c0*/  MOV R17, 0x1f ;  /* 0x0000001f00117802 */ /* 0x000fe40000000f00 */
[----:B------:R-:W-:Y:S02]  /*16d0*/  MOV R14, 0xffffffff ;  /* 0xffffffff000e7802 */ /* 0x000fe40000000f00 */
[----:B------:R-:W-:Y:S02]  /*16e0*/  MOV R8, 0x1700 ;  /* 0x0000170000087802 */ /* 0x000fe40000000f00 */
[----:B------:R-:W-:Y:S05]  /*16f0*/  CALL.REL.NOINC `($__internal_91_$__cuda_sm70_shflsync_bfly_p) ;  /* 0x0000014000007944 */ /* 0x000fea0003c00000 */
[----:B0-----:R-:W-:Y:S01]  /*1700*/  HFMA2.MMA R16, -RZ, RZ, 0, 2.384185791015625e-07 ;  /* 0x00000004ff107435 */ /* 0x001fe200000001ff */
[----:B-1----:R-:W-:Y:S01]  /*1710*/  FADD.FTZ R19, R19, R14 ;  /* 0x0000000e13137221 */ /* 0x002fe20000010000 */
[----:B------:R-:W-:Y:S01]  /*1720*/  MOV R14, 0xffffffff ;  /* 0xffffffff000e7802 */ /* 0x000fe20000000f00 */
[----:B------:R-:W-:Y:S01]  /*1730*/  IMAD.MOV.U32 R17, RZ, RZ, 0x1f ;  /* 0x0000001fff117424 */ /* 0x000fe200078e00ff */
        /* <DEDUP_REMOVED lines=8> */
[----:B0-----:R-:W-:Y:S01]  /*17c0*/  HFMA2.MMA R17, -RZ, RZ, 0, 1.847743988037109375e-06 ;  /* 0x0000001fff117435 */ /* 0x001fe200000001ff */
[----:B-1----:R-:W-:Y:S01]  /*17d0*/  FADD.FTZ R19, R19, R14 ;  /* 0x0000000e13137221 */ /* 0x002fe20000010000 */
[----:B------:R-:W-:Y:S01]  /*17e0*/  MOV R14, 0xffffffff ;  /* 0xffffffff000e7802 */ /* 0x000fe20000000f00 */
[----:B------:R-:W-:Y:S01]  /*17f0*/  IMAD.MOV.U32 R16, RZ, RZ, 0x10 ;  /* 0x00000010ff107424 */ /* 0x000fe200078e00ff */
[----:B------:R-:W-:Y:S02]  /*1800*/  MOV R8, 0x1820 ;  /* 0x0000182000087802 */ /* 0x000fe40000000f00 */
[----:B------:R-:W-:Y:S05]  /*1810*/  CALL.REL.NOINC `($__internal_91_$__cuda_sm70_shflsync_bfly_p) ;  /* 0x0000002000007944 */ /* 0x000fea0003c00000 */
[----:B-1----:R-:W-:Y:S01]  /*1820*/  MOV R8, R14 ;  /* 0x0000000e00087202 */ /* 0x002fe20000000f00 */
[----:B0-----:R-:W-:Y:S05]  /*1830*/  BRA `(.L_x_1143) ;  /* 0xfffff58000007947 */ /* 0x001fea000383ffff */
        .weak           $__internal_91_$__cuda_sm70_shflsync_bfly_p
        .type           $__internal_91_$__cuda_sm70_shflsync_bfly_p,@function
        .size           $__internal_91_$__cuda_sm70_shflsync_bfly_p,(.L_x_1626 - $__internal_91_$__cuda_sm70_shflsync_bfly_p)
$__internal_91_$__cuda_sm70_shflsync_bfly_p:
[----:B------:R-:W-:Y:S01]  /*1840*/  HFMA2.MMA R9, -RZ, RZ, 0, 0 ;  /* 0x00000000ff097435 */ /* 0x000fe200000001ff */
[----:B------:R-:W-:Y:S04]  /*1850*/  WARPSYNC R14 ;  /* 0x0000000e00007348 */ /* 0x000fe80003800000 */
[----:B------:R0:W1:Y:S01]  /*1860*/  SHFL.BFLY PT, R14, R19, R16, R17 ;  /* 0x0c000010130e7389 */ /* 0x00006200000e0011 */
[----:B------:R-:W-:Y:S05]  /*1870*/  RET.REL.NODEC R8 `(_ZN10layer_norm40ln_parallel_residual_bwd_finalize_kernelINS_22Kernel_traits_finalizeILj256Ef6__halffS2_fjLb0ELj1024ELj4ENS_18Kernel_traits_baseILj256EfS2_fS2_fjLj1024EEEEELb0EEEvNS_9BwdParamsE) ;  /* 0xffffe78008007950 */ /* 0x000fea0003c3ffff */
.L_x_1144:
        /* <DEDUP_REMOVED lines=16> */
.L_x_1626:


//--------------------- .text._ZN10layer_norm31ln_parallel_residual_bwd_kernelINS_13Kernel_traitsIf6__halffS2_fjLj256ELj1ELj4ELj1ELj16ENS_18Kernel_traits_baseILj256EfS2_fS2_fjLj128EEEEELb1ELb1ELb0EEEvNS_9BwdParamsE --------------------------
	.section	.text._ZN10layer_norm31ln_parallel_residual_bwd_kernelINS_13Kernel_traitsIf6__halffS2_fjLj256ELj1ELj4ELj1ELj16ENS_18Kernel_traits_baseILj256EfS2_fS2_fjLj128EEEEELb1ELb1ELb0EEEvNS_9BwdParamsE,"ax",@progbits
	.sectioninfo	@"SHI_REGISTERS=95"
	.align	128
        .global         _ZN10layer_norm31ln_parallel_residual_bwd_kernelINS_13Kernel_traitsIf6__halffS2_fjLj256ELj1ELj4ELj1ELj16ENS_18Kernel_traits_baseILj256EfS2_fS2_fjLj128EEEEELb1ELb1ELb0EEEvNS_9BwdParamsE
        .type           _ZN10layer_norm31ln_parallel_residual_bwd_kernelINS_13Kernel_traitsIf6__halffS2_fjLj256ELj1ELj4ELj1ELj16ENS_18Kernel_traits_baseILj256EfS2_fS2_fjLj128EEEEELb1ELb1ELb0EEEvNS_9BwdParamsE,@function
        .size           _ZN10layer_norm31ln_parallel_residual_bwd_kernelINS_13Kernel_traitsIf6__halffS2_fjLj256ELj1ELj4ELj1ELj16ENS_18Kernel_traits_baseILj256EfS2_fS2_fjLj128EEEEELb1ELb1ELb0EEEvNS_9BwdParamsE,(.L_x_1627 - _ZN10layer_norm31ln_parallel_residual_bwd_kernelINS_13Kernel_traitsIf6__halffS2_fjLj256ELj1ELj4ELj1ELj16ENS_18Kernel_traits_baseILj256EfS2_fS2_fjLj128EEEEELb1ELb1ELb0EEEvNS_9BwdParamsE)
        .other          _ZN10layer_norm31ln_parallel_residual_bwd_kernelINS_13Kernel_traitsIf6__halffS2_fjLj256ELj1ELj4ELj1ELj16ENS_18Kernel_traits_baseILj256EfS2_fS2_fjLj128EEEEELb1ELb1ELb0EEEvNS_9BwdParamsE,@"STO_CUDA_ENTRY STV_DEFAULT"
_ZN10layer_norm31ln_parallel_residual_bwd_kernelINS_13Kernel_traitsIf6__halffS2_fjLj256ELj1ELj4ELj1ELj16ENS_18Kernel_traits_baseILj256EfS2_fS2_fjLj128EEEEELb1ELb1ELb0EEEvNS_9BwdParamsE:
.text._ZN10layer_norm31ln_parallel_residual_bwd_kernelINS_13Kernel_traitsIf6__halffS2_fjLj256ELj1ELj4ELj1ELj16ENS_18Kernel_traits_baseILj256EfS2_fS2_fjLj128EEEEELb1ELb1ELb0EEEvNS_9BwdParamsE:
        /* <DEDUP_REMOVED lines=29> */
.L_x_1152:
        /* <DEDUP_REMOVED lines=37> */
[--C-:B---3--:R-:W-:Y:S01]  /*0420*/  SHF.R.U32.HI R70, RZ, 0x18, R81.reuse ;  /* 0x00000018ff467819 */ /* 0x108fe20000011651 */
[--C-:B------:R-:W-:Y:S01]  /*0430*/  IMAD.MOV.U32 R73, RZ, RZ, R81.reuse ;  /* 0x000000ffff497224 */ /* 0x100fe200078e0051 */
[--C-:B------:R-:W-:Y:S02]  /*0440*/  SHF.R.U32.HI R71, RZ, 0x10, R81.reuse ;  /* 0x00000010ff477819 */ /* 0x100fe40000011651 */
[----:B------:R-:W-:Y:S02]  /*0450*/  SHF.R.U32.HI R72, RZ, 0x8, R81 ;  /* 0x00000008ff487819 */ /* 0x000fe40000011651 */
[--C-:B----4-:R-:W-:Y:S02]  /*0460*/  @P0 SHF.R.U64 R84, R74, 0x8, R75.reuse ;  /* 0x000000084a540819 */ /* 0x110fe4000000124b */
[----:B------:R-:W-:-:S02]  /*0470*/  @P0 SHF.R.U32.HI R82, RZ, 0x10, R75 ;  /* 0x00000010ff520819 */ /* 0x000fc4000001164b */
[C-C-:B-1----:R-:W-:Y:S02]  /*0480*/  SHF.R.U64 R76, R80.reuse, 0x18, R81.reuse ;  /* 0x00000018504c7819 */ /* 0x142fe40000001251 */
[C-C-:B------:R-:W-:Y:S02]  /*0490*/  SHF.R.U64 R77, R80.reuse, 0x10, R81.reuse ;  /* 0x00000010504d7819 */ /* 0x140fe40000001251 */
[----:B------:R-:W-:Y:S02]  /*04a0*/  SHF.R.U64 R78, R80, 0x8, R81 ;  /* 0x00000008504e7819 */ /* 0x000fe40000001251 */
[C---:B------:R-:W-:Y:S02]  /*04b0*/  @P0 SHF.R.U64 R85, R74.reuse, 0x10, R75 ;  /* 0x000000104a550819 */ /* 0x040fe4000000124b */
[----:B------:R-:W-:Y:S02]  /*04c0*/  @P0 PRMT R7, R74, 0x7610, R7 ;  /* 0x000076104a070816 */ /* 0x000fe40000000007 */
[----:B------:R-:W-:-:S02]  /*04d0*/  @P0 SHF.R.U32.HI R81, RZ, 0x8, R75 ;  /* 0x00000008ff510819 */ /* 0x000fc4000001164b */
[----:B------:R-:W-:Y:S01]  /*04e0*/  @P0 PRMT R5, R84, 0x7610, R5 ;  /* 0x0000761054050816 */ /* 0x000fe20000000005 */
[----:B------:R-:W-:Y:S01]  /*04f0*/  FADD.FTZ R84, R59, -R79 ;  /* 0x8000004f3b547221 */ /* 0x000fe20000010000 */
[----:B------:R-:W-:Y:S02]  /*0500*/  @P0 SHF.R.U64 R74, R74, 0x18, R75 ;  /* 0x000000184a4a0819 */ /* 0x000fe4000000124b */
[----:B------:R-:W-:Y:S01]  /*0510*/  @P0 PRMT R11, R82, 0x7610, R11 ;  /* 0x00007610520b0816 */ /* 0x000fe2000000000b */
[--C-:B------:R-:W-:Y:S01]  /*0520*/  FADD.FTZ R82, R60, -R79.reuse ;  /* 0x8000004f3c527221 */ /* 0x100fe20000010000 */
[----:B------:R-:W-:Y:S01]  /*0530*/  HADD2.F32 R59, -RZ, R64.H0_H0 ;  /* 0x20000040ff3b7230 */ /* 0x000fe20000004100 */
[--C-:B------:R-:W-:Y:S01]  /*0540*/  FADD.FTZ R90, R56, -R79.reuse ;  /* 0x8000004f385a7221 */ /* 0x100fe20000010000 */
[----:B------:R-:W-:Y:S01]  /*0550*/  @P0 PRMT R10, R81, 0x7610, R10 ;  /* 0x00007610510a0816 */ /* 0x000fe2000000000a */
[--C-:B------:R-:W-:Y:S01]  /*0560*/  FADD.FTZ R92, R57, -R79.reuse ;  /* 0x8000004f395c7221 */ /* 0x100fe20000010000 */
[----:B------:R-:W-:Y:S01]  /*0570*/  @P0 PRMT R8, R75, 0x7610, R8 ;  /* 0x000076104b080816 */ /* 0x000fe20000000008 */
[----:B------:R-:W-:Y:S01]  /*0580*/  FADD.FTZ R88, R58, -R79 ;  /* 0x8000004f3a587221 */ /* 0x000fe20000010000 */
[----:B------:R-:W-:Y:S01]  /*0590*/  @P0 PRMT R9, R74, 0x7610, R9 ;  /* 0x000076104a090816 */ /* 0x000fe20000000009 */
[----:B------:R-:W-:Y:S01]  /*05a0*/  HADD2.F32 R81, -RZ, R66.H0_H0 ;  /* 0x20000042ff517230 */ /* 0x000fe20000004100 */
[----:B------:R-:W-:Y:S01]  /*05b0*/  @P0 SHF.R.U32.HI R75, RZ, 0x18, R75 ;  /* 0x00000018ff4b0819 */ /* 0x000fe2000001164b */
[--C-:B------:R-:W-:Y:S01]  /*05c0*/  HADD2.F32 R57, -RZ, R67.reuse.H0_H0 ;  /* 0x20000043ff397230 */ /* 0x100fe20000004100 */
[--C-:B------:R-:W-:Y:S01]  /*05d0*/  FADD.FTZ R74, R61, -R79.reuse ;  /* 0x8000004f3d4a7221 */ /* 0x100fe20000010000 */
[----:B------:R-:W-:Y:S01]  /*05e0*/  HADD2.F32 R58, -RZ, R67.H1_H1 ;  /* 0x30000043ff3a7230 */ /* 0x000fe20000004100 */
[----:B-----5:R-:W-:Y:S01]  /*05f0*/  FMUL.FTZ R67, R69, R82 ;  /* 0x0000005245437220 */ /* 0x020fe20000410000 */
[----:B------:R-:W-:Y:S01]  /*0600*/  HADD2.F32 R64, -RZ, R64.H1_H1 ;  /* 0x30000040ff407230 */ /* 0x000fe20000004100 */
[----:B------:R-:W-:-:S02]  /*0610*/  FADD.FTZ R56, R62, -R79 ;  /* 0x8000004f3e387221 */ /* 0x000fc40000010000 */
[----:B------:R-:W-:Y:S02]  /*0620*/  FMUL.FTZ R61, R69, R90 ;  /* 0x0000005a453d7220 */ /* 0x000fe40000410000 */
[----:B------:R-:W-:Y:S01]  /*0630*/  FMUL.FTZ R62, R12, R59 ;  /* 0x0000003b0c3e7220 */ /* 0x000fe20000410000 */
[----:B------:R-:W-:Y:S01]  /*0640*/  @P0 PRMT R68, R75, 0x7610, R68 ;  /* 0x000076104b440816 */ /* 0x000fe20000000044 */
[----:B------:R-:W-:Y:S01]  /*0650*/  FMUL.FTZ R60, R69, R92 ;  /* 0x0000005c453c7220 */ /* 0x000fe20000410000 */
[--C-:B------:R-:W-:Y:S01]  /*0660*/  HADD2.F32 R75, -RZ, R65.reuse.H0_H0 ;  /* 0x20000041ff4b7230 */ /* 0x100fe20000004100 */
[----:B------:R-:W-:Y:S01]  /*0670*/  FADD.FTZ R86, R63, -R79 ;  /* 0x8000004f3f567221 */ /* 0x000fe20000010000 */
[----:B------:R-:W-:Y:S01]  /*0680*/  HADD2.F32 R79, -RZ, R65.H1_H1 ;  /* 0x30000041ff4f7230 */ /* 0x000fe20000004100 */
[----:B------:R-:W-:Y:S02]  /*0690*/  FADD.FTZ R40, R40, R81 ;  /* 0x0000005128287221 */ /* 0x000fe40000010000 */
[----:B------:R-:W-:-:S02]  /*06a0*/  FFMA.FTZ R32, R67, R81, R32 ;  /* 0x0000005143207223 */ /* 0x000fc40000010020 */
[----:B------:R-:W-:Y:S02]  /*06b0*/  FMUL.FTZ R82, R16, R81 ;  /* 0x0000005110527220 */ /* 0x000fe40000410000 */
[----:B------:R-:W-:Y:S02]  /*06c0*/  FADD.FTZ R36, R36, R59 ;  /* 0x0000003b24247221 */ /* 0x000fe40000010000 */
[----:B------:R-:W-:Y:S02]  /*06d0*/  FFMA.FTZ R28, R61, R59, R28 ;  /* 0x0000003b3d1c7223 */ /* 0x000fe4000001001c */
[----:B------:R-:W-:Y:S02]  /*06e0*/  FMUL.FTZ R81, R69, R56 ;  /* 0x0000003845517220 */ /* 0x000fe40000410000 */
[----:B------:R-:W-:Y:S02]  /*06f0*/  FMUL.FTZ R65, R13, R64 ;  /* 0x000000400d417220 */ /* 0x000fe40000410000 */
[----:B------:R-:W-:-:S02]  /*0700*/  FADD.FTZ R56, RZ, R62 ;  /* 0x0000003eff387221 */ /* 0x000fc40000010000 */
[----:B------:R-:W-:Y:S02]  /*0710*/  FFMA.FTZ R59, R61, R62, RZ ;  /* 0x0000003e3d3b7223 */ /* 0x000fe400000100ff */
[----:B------:R-:W-:Y:S02]  /*0720*/  FADD.FTZ R37, R37, R64 ;  /* 0x0000004025257221 */ /* 0x000fe40000010000 */
[----:B------:R-:W-:Y:S01]  /*0730*/  FFMA.FTZ R29, R60, R64, R29 ;  /* 0x000000403c1d7223 */ /* 0x000fe2000001001d */
[----:B------:R-:W-:Y:S01]  /*0740*/  HADD2.F32 R83, -RZ, R66.H1_H1 ;  /* 0x30000042ff537230 */ /* 0x000fe20000004100 */
[C---:B------:R-:W-:Y:S02]  /*0750*/  FMUL.FTZ R64, R69.reuse, R84 ;  /* 0x0000005445407220 */ /* 0x040fe40000410000 */
[----:B------:R-:W-:Y:S02]  /*0760*/  FMUL.FTZ R63, R69, R88 ;  /* 0x00000058453f7220 */ /* 0x000fe40000410000 */
[----:B------:R-:W-:-:S02]  /*0770*/  FADD.FTZ R42, R42, R57 ;  /* 0x000000392a2a7221 */ /* 0x000fc40000010000 */
[-C--:B------:R-:W-:Y:S02]  /*0780*/  FFMA.FTZ R34, R81, R57.reuse, R34 ;  /* 0x0000003951227223 */ /* 0x080fe40000010022 */
[----:B------:R-:W-:Y:S02]  /*0790*/  FMUL.FTZ R84, R18, R57 ;  /* 0x0000003912547220 */ /* 0x000fe40000410000 */
[----:B------:R-:W-:Y:S02]  /*07a0*/  FMUL.FTZ R66, R14, R75 ;  /* 0x0000004b0e427220 */ /* 0x000fe40000410000 */
[----:B------:R-:W-:Y:S02]  /*07b0*/  FADD.FTZ R57, R56, R65 ;  /* 0x0000004138397221 */ /* 0x000fe40000010000 */
[----:B------:R-:W-:Y:S02]  /*07c0*/  FFMA.FTZ R59, R60, R65, R59 ;  /* 0x000000413c3b7223 */ /* 0x000fe4000001003b */
[----:B------:R-:W-:-:S02]  /*07d0*/  FADD.FTZ R38, R38, R75 ;  /* 0x0000004b26267221 */ /* 0x000fc40000010000 */
[----:B------:R-:W-:Y:S02]  /*07e0*/  FFMA.FTZ R30, R63, R75, R30 ;  /* 0x0000004b3f1e7223 */ /* 0x000fe4000001001e */
[----:B------:R-:W-:Y:S02]  /*07f0*/  FMUL.FTZ R75, R15, R79 ;  /* 0x0000004f0f4b7220 */ /* 0x000fe40000410000 */
[----:B------:R-:W-:Y:S02]  /*0800*/  FADD.FTZ R56, R57, R66 ;  /* 0x0000004239387221 */ /* 0x000fe40000010000 */
[----:B------:R-:W-:Y:S02]  /*0810*/  FFMA.FTZ R59, R63, R66, R59 ;  /* 0x000000423f3b7223 */ /* 0x000fe4000001003b */
        /* <DEDUP_REMOVED lines=8> */
[----:B------:R-:W-:Y:S02]  /*08a0*/  FMUL.FTZ R86, R69, R86 ;  /* 0x0000005645567220 */ /* 0x000fe40000410000 */
[----:B------:R-:W-:Y:S02]  /*08b0*/  FADD.FTZ R57, R56, R79 ;  /* 0x0000004f38397221 */ /* 0x000fe40000010000 */
[C---:B------:R-:W-:Y:S02]  /*08c0*/  FFMA.FTZ R59, R74.reuse, R79, R59 ;  /* 0x0000004f4a3b7223 */ /* 0x040fe4000001003b */
        /* <DEDUP_REMOVED lines=10> */
.L_x_1147:
[----:B-1----:R-:W-:Y:S05]  /*0970*/  BSYNC B0 ;  /* 0x0000000000007941 */ /* 0x002fea0003800000 */
.L_x_1146:
[----:B------:R-:W-:Y:S05]  /*0980*/  BRA.DIV ~URZ, `(.L_x_1148) ;  /* 0x00000df27f007947 */ /* 0x000fea000b800000 */
[----:B------:R1:W2:Y:S02]  /*0990*/  SHFL.BFLY PT, R85, R58, 0x1, 0x1f ;  /* 0x0c201f003a557f89 */ /* 0x0002a400000e0000 */
.L_x_1153:
        /* <DEDUP_REMOVED lines=18> */
.L_x_1154:
        /* <DEDUP_REMOVED lines=77> */
[----:B------:R-:W-:Y:S01]  /*0f90*/  FFMA.FTZ R56, R86, R57, R56 ;  /* 0x0000003956387223 */ /* 0x000fe20000010038 */
[----:B------:R-:W-:Y:S01]  /*0fa0*/  @P2 MOV R57, 0x20 ;  /* 0x0000002000392802 */ /* 0x000fe20000000f00 */
[----:B------:R-:W-:Y:S02]  /*0fb0*/  FADD.FTZ R92, R84, -R59 ;  /* 0x8000003b545c7221 */ /* 0x000fe40000010000 */
[----:B------:R-:W-:Y:S02]  /*0fc0*/  FADD.FTZ R56, R83, -R56 ;  /* 0x8000003853387221 */ /* 0x000fe40000010000 */
[C---:B------:R-:W-:Y:S02]  /*0fd0*/  FMUL.FTZ R59, R69.reuse, R92 ;  /* 0x0000005c453b7220 */ /* 0x040fe40000410000 */
[----:B------:R-:W-:-:S02]  /*0fe0*/  FMUL.FTZ R92, R69, R56 ;  /* 0x00000038455c7220 */ /* 0x000fc40000410000 */
[----:B------:R-:W-:Y:S02]  /*0ff0*/  @P1 FADD.FTZ R59, R22, R59 ;  /* 0x0000003b163b1221 */ /* 0x000fe40000010000 */
[----:B------:R-:W-:Y:S01]  /*1000*/  @P1 FADD.FTZ R92, R23, R92 ;  /* 0x0000005c175c1221 */ /* 0x000fe20000010000 */
[----:B------:R-:W-:Y:S01]  /*1010*/  LOP3.LUT P1, RZ, R73, 0xff, RZ, 0xc0, !PT ;  /* 0x000000ff49ff7812 */ /* 0x000fe2000782c0ff */
[----:B------:R-:W-:Y:S01]  /*1020*/  @P2 IMAD.WIDE.U32 R56, R4, R57, c[0x0][0x258] ;  /* 0x0000960004382625 */ /* 0x000fe200078e0039 */
[C---:B------:R-:W-:Y:S02]  /*1030*/  SEL R54, R59.reuse, R54, P2 ;  /* 0x000000363b367207 */ /* 0x040fe40001000000 */
[----:B------:R-:W-:Y:S01]  /*1040*/  SEL R55, R92, R55, P2 ;  /* 0x000000375c377207 */ /* 0x000fe20001000000 */
[----:B------:R-:W-:Y:S01]  /*1050*/  FMUL.FTZ R59, R59, c[0x0][0x1e8] ;  /* 0x00007a003b3b7a20 */ /* 0x000fe20000410000 */
[----:B------:R-:W-:Y:S01]  /*1060*/  @P2 STG.E.128 [R56.64], R44 ;  /* 0x0000002c38002986 */ /* 0x000fe2000c101d04 */
[----:B------:R-:W-:-:S02]  /*1070*/  FSEL R58, R58, RZ, P1 ;  /* 0x000000ff3a3a7208 */ /* 0x000fc40000800000 */
[----:B------:R-:W-:Y:S01]  /*1080*/  LOP3.LUT P1, RZ, R80, 0xff, RZ, 0xc0, !PT ;  /* 0x000000ff50ff7812 */ /* 0x000fe2000782c0ff */
[----:B------:R0:W-:Y:S01]  /*1090*/  @P2 STG.E.128 [R56.64+0x10], R52 ;  /* 0x0000103438002986 */ /* 0x0001e2000c101d04 */
[----:B------:R-:W-:Y:S02]  /*10a0*/  LOP3.LUT P2, RZ, R72, 0xff, RZ, 0xc0, !PT ;  /* 0x000000ff48ff7812 */ /* 0x000fe4000784c0ff */
[----:B------:R-:W-:Y:S02]  /*10b0*/  @P0 FSEL R91, R59, RZ, P4 ;  /* 0x000000ff3b5b0208 */ /* 0x000fe40002000000 */
[----:B------:R-:W-:Y:S02]  /*10c0*/  FSEL R69, R90, RZ, P2 ;  /* 0x000000ff5a457208 */ /* 0x000fe40001000000 */
[----:B------:R-:W-:Y:S02]  /*10d0*/  LOP3.LUT P4, RZ, R77, 0xff, RZ, 0xc0, !PT ;  /* 0x000000ff4dff7812 */ /* 0x000fe4000788c0ff */
[----:B------:R-:W-:-:S02]  /*10e0*/  LOP3.LUT P2, RZ, R78, 0xff, RZ, 0xc0, !PT ;  /* 0x000000ff4eff7812 */ /* 0x000fc4000784c0ff */
[----:B------:R-:W-:Y:S02]  /*10f0*/  FSEL R87, R87, RZ, P1 ;  /* 0x000000ff57577208 */ /* 0x000fe40000800000 */
[----:B------:R-:W-:Y:S02]  /*1100*/  LOP3.LUT P1, RZ, R71, 0xff, RZ, 0xc0, !PT ;  /* 0x000000ff47ff7812 */ /* 0x000fe4000782c0ff */
[----:B------:R-:W-:Y:S01]  /*1110*/  F2FP.PACK_AB R58, R69, R58 ;  /* 0x0000003a453a723e */ /* 0x000fe200000000ff */
[----:B------:R-:W-:Y:S01]  /*1120*/  FMUL.FTZ R69, R92, c[0x0][0x1e8] ;  /* 0x00007a005c457a20 */ /* 0x000fe20000410000 */
[----:B------:R-:W-:Y:S02]  /*1130*/  FSEL R59, R59, RZ, P1 ;  /* 0x000000ff3b3b7208 */ /* 0x000fe40000800000 */
[----:B0-----:R-:W-:Y:S02]  /*1140*/  FSEL R57, R88, RZ, P4 ;  /* 0x000000ff58397208 */ /* 0x001fe40002000000 */
[----:B------:R-:W-:Y:S01]  /*1150*/  FSEL R88, R89, RZ, P5 ;  /* 0x000000ff59587208 */ /* 0x000fe20002800000 */
[----:B------:R-:W-:Y:S01]  /*1160*/  IMAD.MOV.U32 R89, RZ, RZ, 0x10 ;  /* 0x00000010ff597424 */ /* 0x000fe200078e00ff */
[----:B------:R-:W-:-:S02]  /*1170*/  FSEL R56, R85, RZ, P2 ;  /* 0x000000ff55387208 */ /* 0x000fc40001000000 */
[----:B------:R-:W-:Y:S02]  /*1180*/  LOP3.LUT P2, RZ, R70, 0xff, RZ, 0xc0, !PT ;  /* 0x000000ff46ff7812 */ /* 0x000fe4000784c0ff */
[----:B------:R-:W-:Y:S02]  /*1190*/  @P0 LOP3.LUT P1, RZ, R68, 0xff, RZ, 0xc0, !PT ;  /* 0x000000ff44ff0812 */ /* 0x000fe4000782c0ff */
[----:B------:R-:W-:Y:S02]  /*11a0*/  F2FP.PACK_AB R57, R88, R57 ;  /* 0x000000395839723e */ /* 0x000fe400000000ff */
[C---:B------:R-:W-:Y:S02]  /*11b0*/  FSEL R88, R69.reuse, RZ, P2 ;  /* 0x000000ff45587208 */ /* 0x040fe40001000000 */
[----:B------:R-:W-:Y:S02]  /*11c0*/  @P0 F2FP.PACK_AB R91, RZ, R91 ;  /* 0x0000005bff5b023e */ /* 0x000fe400000000ff */
[----:B------:R-:W-:-:S02]  /*11d0*/  @P0 FSEL R69, R69, RZ, P1 ;  /* 0x000000ff45450208 */ /* 0x000fc40000800000 */
[----:B------:R-:W-:Y:S02]  /*11e0*/  @P0 PRMT R51, R91, 0x7610, R51 ;  /* 0x000076105b330816 */ /* 0x000fe40000000033 */
[----:B------:R-:W-:Y:S02]  /*11f0*/  @P0 LEA R90, P1, R4, c[0x0][0x250], 0x4 ;  /* 0x00009400045a0a11 */ /* 0x000fe400078220ff */
[----:B------:R-:W-:Y:S02]  /*1200*/  @P0 F2FP.PACK_AB R69, RZ, R69 ;  /* 0x00000045ff45023e */ /* 0x000fe400000000ff */
[----:B------:R-:W-:Y:S01]  /*1210*/  F2FP.PACK_AB R59, R88, R59 ;  /* 0x0000003b583b723e */ /* 0x000fe200000000ff */
[----:B------:R-:W-:Y:S01]  /*1220*/  IMAD.WIDE.U32 R88, R4, R89, c[0x0][0x248] ;  /* 0x0000920004587625 */ /* 0x000fe200078e0059 */
[----:B------:R-:W-:Y:S02]  /*1230*/  F2FP.PACK_AB R56, R56, R87 ;  /* 0x000000573838723e */ /* 0x000fe400000000ff */
[----:B------:R-:W-:-:S02]  /*1240*/  @P0 LEA.HI.X R91, R4, c[0x0][0x254], RZ, 0x4, P1 ;  /* 0x00009500045b0a11 */ /* 0x000fc400008f24ff */
[----:B------:R-:W-:Y:S01]  /*1250*/  @P0 PRMT R51, R51, 0x5410, R69 ;  /* 0x0000541033330816 */ /* 0x000fe20000000045 */
[----:B------:R0:W-:Y:S04]  /*1260*/  STG.E.128 [R88.64], R56 ;  /* 0x0000003858007986 */ /* 0x0001e8000c101d04 */
[----:B------:R0:W-:Y:S02]  /*1270*/  @P0 STG.E.128 [R90.64], R48 ;  /* 0x000000305a000986 */ /* 0x0001e4000c101d04 */
.L_x_1151:
[----:B------:R-:W-:Y:S05]  /*1280*/  BSYNC B0 ;  /* 0x0000000000007941 */ /* 0x000fea0003800000 */
.L_x_1150:
[----:B0-----:R-:W-:-:S05]  /*1290*/  MOV R57, c[0x0][0x160] ;  /* 0x0000580000397a02 */ /* 0x001fca0000000f00 */
[----:B------:R-:W-:-:S05]  /*12a0*/  IMAD R2, R57, 0x4, R2 ;  /* 0x0000000439027824 */ /* 0x000fca00078e0202 */
[----:B------:R-:W-:-:S13]  /*12b0*/  ISETP.GE.AND P0, PT, R2, c[0x0][0x164], PT ;  /* 0x0000590002007a0c */ /* 0x000fda0003f06270 */
[----:B-123-5:R-:W-:Y:S01]  /*12c0*/  @P0 CALL.REL.NOINC `(.L_x_1145) ;  /* 0x0000001000000944 */ /* 0x02efe20003c00000 */
[----:B------:R-:W-:Y:S05]  /*12d0*/  BRA `(.L_x_1152) ;  /* 0xffffeef000007947 */ /* 0x000fea000383ffff */
.L_x_1145:
[----:B0----5:R-:W0:Y:S01]  /*12e0*/  S2R R16, SR_TID.X ;  /* 0x0000000000107919 */ /* 0x021e220000002100 */
[----:B------:R-:W-:Y:S03]  /*12f0*/  WARPSYNC 0xffffffff ;  /* 0xffffffff00007948 */ /* 0x000fe60003800000 */
[----:B------:R-:W1:Y:S01]  /*1300*/  S2R R14, SR_CTAID.X ;  /* 0x00000000000e7919 */ /* 0x000e620000002500 */
[C---:B0-----:R-:W-:Y:S02]  /*1310*/  SHF.L.U32 R0, R16.reuse, 0x5, RZ ;  /* 0x0000000510007819 */ /* 0x041fe400000006ff */
[----:B------:R-:W-:Y:S01]  /*1320*/  IADD3 R12, -R16, 0x7f, RZ ;  /* 0x0000007f100c7810 */ /* 0x000fe20007ffe1ff */
[----:B-1----:R-:W-:Y:S02]  /*1330*/  IMAD R25, R14, c[0x0][0x168], RZ ;  /* 0x00005a000e197a24 */ /* 0x002fe400078e02ff */
        /* <DEDUP_REMOVED lines=34> */
[----:B------:R-:W2:Y:S02]  /*1560*/  LDS R17, [R16.X4+0x800] ;  /* 0x0008000010117984 */ /* 0x000ea40000004800 */
[----:B------:R-:W-:Y:S01]  /*1570*/  @P1 IMAD.MOV.U32 R2, RZ, RZ, R12 ;  /* 0x000000ffff021224 */ /* 0x000fe200078e000c */
[----:B------:R-:W-:Y:S01]  /*1580*/  IADD3.X R7, R4, c[0x0][0x224], RZ, P3, !PT ;  /* 0x0000890004077a10 */ /* 0x000fe20001ffe4ff */
[----:B------:R-:W3:Y:S03]  /*1590*/  LDS R10, [R16.X4+0x200] ;  /* 0x00020000100a7984 */ /* 0x000ee60000004800 */
[----:B------:R-:W-:Y:S01]  /*15a0*/  @P1 MOV R5, R7 ;  /* 0x0000000700051202 */ /* 0x000fe20000000f00 */
[----:B------:R-:W4:Y:S04]  /*15b0*/  LDS R21, [R16.X4+0xc00] ;  /* 0x000c000010157984 */ /* 0x000f280000004800 */
        /* <DEDUP_REMOVED lines=9> */
[----:B------:R-:W-:Y:S02]  /*1650*/  @P1 MOV R3, R13 ;  /* 0x0000000d00031202 */ /* 0x000fe40000000f00 */
        /* <DEDUP_REMOVED lines=18> */
.L_x_1148:
[----:B------:R-:W-:Y:S01]  /*1780*/  HFMA2.MMA R89, -RZ, RZ, 0, 5.9604644775390625e-08 ;  /* 0x00000001ff597435 */ /* 0x000fe200000001ff */
[----:B------:R-:W-:Y:S01]  /*1790*/  IMAD.MOV.U32 R90, RZ, RZ, R58 ;  /* 0x000000ffff5a7224 */ /* 0x000fe200078e003a */
[----:B------:R-:W-:Y:S01]  /*17a0*/  MOV R87, 0xffffffff ;  /* 0xffffffff00577802 */ /* 0x000fe20000000f00 */
[----:B------:R-:W-:Y:S01]  /*17b0*/  IMAD.MOV.U32 R88, RZ, RZ, 0x1f ;  /* 0x0000001fff587424 */ /* 0x000fe200078e00ff */
[----:B------:R-:W-:-:S02]  /*17c0*/  MOV R56, 0x17e0 ;  /* 0x000017e000387802 */ /* 0x000fc40000000f00 */
[----:B0----5:R-:W-:Y:S05]  /*17d0*/  CALL.REL.NOINC `($__internal_92_$__cuda_sm70_shflsync_bfly_p) ;  /* 0x0000046000007944 */ /* 0x021fea0003c00000 */
[----:B-1----:R-:W-:Y:S01]  /*17e0*/  IMAD.MOV.U32 R85, RZ, RZ, R88 ;  /* 0x000000ffff557224 */ /* 0x002fe200078e0058 */
[----:B0-----:R-:W-:Y:S05]  /*17f0*/  BRA `(.L_x_1153) ;  /* 0xfffff1a000007947 */ /* 0x001fea000383ffff */
.L_x_1149:
[----:B------:R-:W-:Y:S01]  /*1800*/  HFMA2.MMA R88, -RZ, RZ, 0, 1.847743988037109375e-06 ;  /* 0x0000001fff587435 */ /* 0x000fe200000001ff */
[----:B------:R-:W-:Y:S01]  /*1810*/  MOV R90, R59 ;  /* 0x0000003b005a7202 */ /* 0x000fe20000000f00 */
[----:B------:R-:W-:Y:S01]  /*1820*/  IMAD.MOV.U32 R89, RZ, RZ, 0x1 ;  /* 0x00000001ff597424 */ /* 0x000fe200078e00ff */
[----:B------:R-:W-:Y:S01]  /*1830*/  MOV R56, 0x1860 ;  /* 0x0000186000387802 */ /* 0x000fe20000000f00 */
[----:B------:R-:W-:-:S02]  /*1840*/  IMAD.MOV.U32 R87, RZ, RZ, -0x1 ;  /* 0xffffffffff577424 */ /* 0x000fc400078e00ff */
[----:B012--5:R-:W-:Y:S05]  /*1850*/  CALL.REL.NOINC `($__internal_92_$__cuda_sm70_shflsync_bfly_p) ;  /* 0x000003e000007944 */ /* 0x027fea0003c00000 */
[----:B------:R-:W-:Y:S01]  /*1860*/  FADD.FTZ R58, R85, R58 ;  /* 0x0000003a553a7221 */ /* 0x000fe20000010000 */
[----:B0-----:R-:W-:Y:S01]  /*1870*/  MOV R89, 0x2 ;  /* 0x0000000200597802 */ /* 0x001fe20000000f00 */
[----:B-1----:R-:W-:Y:S01]  /*1880*/  FADD.FTZ R59, R59, R88 ;  /* 0x000000583b3b7221 */ /* 0x002fe20000010000 */
[----:B------:R-:W-:Y:S01]  /*1890*/  MOV R87, 0xffffffff ;  /* 0xffffffff00577802 */ /* 0x000fe20000000f00 */
[----:B------:R-:W-:Y:S01]  /*18a0*/  IMAD.MOV.U32 R88, RZ, RZ, 0x1f ;  /* 0x0000001fff587424 */ /* 0x000fe200078e00ff */
[----:B------:R-:W-:Y:S01]  /*18b0*/  MOV R56, 0x18e0 ;  /* 0x000018e000387802 */ /* 0x000fe20000000f00 */
[----:B------:R-:W-:-:S02]  /*18c0*/  IMAD.MOV.U32 R90, RZ, RZ, R58 ;  /* 0x000000ffff5a7224 */ /* 0x000fc400078e003a */
[----:B------:R-:W-:Y:S05]  /*18d0*/  CALL.REL.NOINC `($__internal_92_$__cuda_sm70_shflsync_bfly_p) ;  /* 0x0000036000007944 */ /* 0x000fea0003c00000 */
[----:B0-----:R-:W-:Y:S01]  /*18e0*/  HFMA2.MMA R89, -RZ, RZ, 0, 1.1920928955078125e-07 ;  /* 0x00000002ff597435 */ /* 0x001fe200000001ff */
[----:B-1----:R-:W-:Y:S01]  /*18f0*/  MOV R85, R88 ;  /* 0x0000005800557202 */ /* 0x002fe20000000f00 */
[----:B------:R-:W-:Y:S01]  /*1900*/  IMAD.MOV.U32 R90, RZ, RZ, R59 ;  /* 0x000000ffff5a7224 */ /* 0x000fe200078e003b */
[----:B------:R-:W-:Y:S01]  /*1910*/  MOV R87, 0xffffffff ;  /* 0xffffffff00577802 */ /* 0x000fe20000000f00 */
[----:B------:R-:W-:Y:S01]  /*1920*/  IMAD.MOV.U32 R88, RZ, RZ, 0x1f ;  /* 0x0000001fff587424 */ /* 0x000fe200078e00ff */
[----:B------:R-:W-:-:S02]  /*1930*/  MOV R56, 0x1950 ;  /* 0x0000195000387802 */ /* 0x000fc40000000f00 */
[----:B------:R-:W-:Y:S05]  /*1940*/  CALL.REL.NOINC `($__internal_92_$__cuda_sm70_shflsync_bfly_p) ;  /* 0x000002f000007944 */ /* 0x000fea0003c00000 */
[----:B------:R-:W-:Y:S01]  /*1950*/  FADD.FTZ R58, R85, R58 ;  /* 0x0000003a553a7221 */ /* 0x000fe20000010000 */
[----:B------:R-:W-:Y:S01]  /*1960*/  MOV R56, 0x19d0 ;  /* 0x000019d000387802 */ /* 0x000fe20000000f00 */
[----:B-1----:R-:W-:Y:S01]  /*1970*/  FADD.FTZ R59, R59, R88 ;  /* 0x000000583b3b7221 */ /* 0x002fe20000010000 */
[----:B------:R-:W-:Y:S01]  /*1980*/  HFMA2.MMA R88, -RZ, RZ, 0, 1.847743988037109375e-06 ;  /* 0x0000001fff587435 */ /* 0x000fe200000001ff */
[----:B0-----:R-:W-:Y:S01]  /*1990*/  IMAD.MOV.U32 R89, RZ, RZ, 0x4 ;  /* 0x00000004ff597424 */ /* 0x001fe200078e00ff */
[----:B------:R-:W-:Y:S01]  /*19a0*/  MOV R90, R58 ;  /* 0x0000003a005a7202 */ /* 0x000fe20000000f00 */
[----:B------:R-:W-:-:S03]  /*19b0*/  IMAD.MOV.U32 R87, RZ, RZ, -0x1 ;  /* 0xffffffffff577424 */ /* 0x000fc600078e00ff */
[----:B------:R-:W-:Y:S05]  /*19c0*/  CALL.REL.NOINC `($__internal_92_$__cuda_sm70_shflsync_bfly_p) ;  /* 0x0000027000007944 */ /* 0x000fea0003c00000 */
[----:B-1----:R-:W-:Y:S01]  /*19d0*/  IMAD.MOV.U32 R85, RZ, RZ, R88 ;  /* 0x000000ffff557224 */ /* 0x002fe200078e0058 */
[----:B------:R-:W-:Y:S01]  /*19e0*/  HFMA2.MMA R88, -RZ, RZ, 0, 1.847743988037109375e-06 ;  /* 0x0000001fff587435 */ /* 0x000fe200000001ff */
[----:B0-----:R-:W-:Y:S01]  /*19f0*/  MOV R90, R59 ;  /* 0x0000003b005a7202 */ /* 0x001fe20000000f00 */
[----:B------:R-:W-:Y:S01]  /*1a00*/  IMAD.MOV.U32 R89, RZ, RZ, 0x4 ;  /* 0x00000004ff597424 */ /* 0x000fe200078e00ff */
[----:B------:R-:W-:Y:S01]  /*1a10*/  MOV R56, 0x1a40 ;  /* 0x00001a4000387802 */ /* 0x000fe20000000f00 */
[----:B------:R-:W-:-:S02]  /*1a20*/  IMAD.MOV.U32 R87, RZ, RZ, -0x1 ;  /* 0xffffffffff577424 */ /* 0x000fc400078e00ff */
[----:B------:R-:W-:Y:S05]  /*1a30*/  CALL.REL.NOINC `($__internal_92_$__cuda_sm70_shflsync_bfly_p) ;  /* 0x0000020000007944 */ /* 0x000fea0003c00000 */
        /* <DEDUP_REMOVED lines=8> */
[----:B0-----:R-:W-:Y:S01]  /*1ac0*/  HFMA2.MMA R89, -RZ, RZ, 0, 4.76837158203125e-07 ;  /* 0x00000008ff597435 */ /* 0x001fe200000001ff */
        /* <DEDUP_REMOVED lines=21> */
[----:B-1----:R-:W-:Y:S01]  /*1c20*/  MOV R56, R88 ;  /* 0x0000005800387202 */ /* 0x002fe20000000f00 */
[----:B0-----:R-:W-:Y:S05]  /*1c30*/  BRA `(.L_x_1154) ;  /* 0xffffee8000007947 */ /* 0x001fea000383ffff */
        .weak           $__internal_92_$__cuda_sm70_shflsync_bfly_p
        .type           $__internal_92_$__cuda_sm70_shflsync_bfly_p,@function
        .size           $__internal_92_$__cuda_sm70_shflsync_bfly_p,(.L_x_1627 - $__internal_92_$__cuda_sm70_shflsync_bfly_p)
$__internal_92_$__cuda_sm70_shflsync_bfly_p:
[----:B------:R-:W-:Y:S01]  /*1c40*/  IMAD.MOV.U32 R57, RZ, RZ, 0x0 ;  /* 0x00000000ff397424 */ /* 0x000fe200078e00ff */
[----:B------:R-:W-:Y:S04]  /*1c50*/  WARPSYNC R87 ;  /* 0x0000005700007348 */ /* 0x000fe80003800000 */
[----:B------:R0:W1:Y:S01]  /*1c60*/  SHFL.BFLY PT, R88, R90, R89, R88 ;  /* 0x0c0000595a587389 */ /* 0x00006200000e0058 */
[----:B------:R-:W-:Y:S05]  /*1c70*/  RET.REL.NODEC R56 `(_ZN10layer_norm31ln_parallel_residual_bwd_kernelINS_13Kernel_traitsIf6__halffS2_fjLj256ELj1ELj4ELj1ELj16ENS_18Kernel_traits_baseILj256EfS2_fS2_fjLj128EEEEELb1ELb1ELb0EEEvNS_9BwdParamsE) ;  /* 0xffffe38038007950 */ /* 0x000fea0003c3ffff */
.L_x_1155:
        /* <DEDUP_REMOVED lines=16> */
.L_x_1627:


//--------------------- .text._ZN10layer_norm22ln_bwd_finalize_kernelINS_22Kernel_traits_finalizeILj256Ef6__halffS2_fjLb0ELj1024ELj4ENS_18Kernel_traits_baseILj256EfS2_fS2_fjLj1024EEEEELb0ELb1EEEvNS_9BwdParamsE --------------------------
	.section	.text._ZN10layer_norm22ln_bwd_finalize_kernelINS_22Kernel_traits_finalizeILj256Ef6__halffS2_fjLb0ELj1024ELj4ENS_18Kernel_traits_baseILj256EfS2_fS2_fjLj1024EEEEELb0ELb1EEEvNS_9BwdParamsE,"ax",@progbits
	.sectioninfo	@"SHI_REGISTERS=32"
	.align	128
        .global         _ZN10layer_norm22ln_bwd_finalize_kernelINS_22Kernel_traits_finalizeILj256Ef6__halffS2_fjLb0ELj1024ELj4ENS_18Kernel_traits_baseILj256EfS2_fS2_fjLj1024EEEEELb0ELb1EEEvNS_9BwdParamsE
        .type           _ZN10layer_norm22ln_bwd_finalize_kernelINS_22Kernel_traits_finalizeILj256Ef6__halffS2_fjLb0ELj1024ELj4ENS_18Kernel_traits_baseILj256EfS2_fS2_fjLj1024EEEEELb0ELb1EEEvNS_9BwdParamsE,@function
        .size           _ZN10layer_norm22ln_bwd_finalize_kernelINS_22Kernel_traits_finalizeILj256Ef6__halffS2_fjLb0ELj1024ELj4ENS_18Kernel_traits_baseILj256EfS2_fS2_fjLj1024EEEEELb0ELb1EEEvNS_9BwdParamsE,(.L_x_1628 - _ZN10layer_norm22ln_bwd_finalize_kernelINS_22Kernel_traits_finalizeILj256Ef6__halffS2_fjLb0ELj1024ELj4ENS_18Kernel_traits_baseILj256EfS2_fS2_fjLj1024EEEEELb0ELb1EEEvNS_9BwdParamsE)
        .other          _ZN10layer_norm22ln_bwd_finalize_kernelINS_22Kernel_traits_finalizeILj256Ef6__halffS2_fjLb0ELj1024ELj4ENS_18Kernel_traits_baseILj256EfS2_fS2_fjLj1024EEEEELb0ELb1EEEvNS_9BwdParamsE,@"STO_CUDA_ENTRY STV_DEFAULT"
_ZN10layer_norm22ln_bwd_finalize_kernelINS_22Kernel_traits_finalizeILj256Ef6__halffS2_fjLb0ELj1024ELj4ENS_18Kernel_traits_baseILj256EfS2_fS2_fjLj1024EEEEELb0ELb1EEEvNS_9BwdParamsE:
.text._ZN10layer_norm22ln_bwd_finalize_kernelINS_22Kernel_traits_finalizeILj256Ef6__halffS2_fjLb0ELj1024ELj4ENS_18Kernel_traits_baseILj256EfS2_fS2_fjLj1024EEEEELb0ELb1EEEvNS_9BwdParamsE:
        /* <DEDUP_REMOVED lines=19> */
.L_x_1166:
        /* <DEDUP_REMOVED lines=27> */
.L_x_1160:
        /* <DEDUP_REMOVED lines=35> */
.L_x_1159:
[----:B------:R-:W-:Y:S05]  /*0510*/  BSYNC B1 ;  /* 0x0000000000017941 */ /* 0x000fea0003800000 */
.L_x_1158:
        /* <DEDUP_REMOVED lines=23> */
.L_x_1162:
[----:B------:R-:W-:Y:S05]  /*0690*/  BSYNC B1 ;  /* 0x0000000000017941 */ /* 0x000fea0003800000 */
.L_x_1161:
        /* <DEDUP_REMOVED lines=10> */
.L_x_1157:
[----:B------:R-:W-:Y:S05]  /*0740*/  BSYNC B0 ;  /* 0x0000000000007941 */ /* 0x000fea0003800000 */
.L_x_1156:
        /* <DEDUP_REMOVED lines=11> */
.L_x_1167:
        /* <DEDUP_REMOVED lines=18> */
.L_x_1168:
[----:B------:R-:W-:Y:S01]  /*0920*/  @!P1 SHF.R.U32.HI R2, RZ, 0x3, R0 ;  /* 0x00000003ff029819 */ /* 0x000fe20000011600 */
[----:B---3--:R-:W-:Y:S02]  /*0930*/  FADD.FTZ R5, R5, R10 ;  /* 0x0000000a05057221 */ /* 0x008fe40000010000 */
[----:B--2---:R-:W-:Y:S01]  /*0940*/  FADD.FTZ R7, R7, R4 ;  /* 0x0000000407077221 */ /* 0x004fe20000010000 */
[----:B------:R-:W-:-:S05]  /*0950*/  @!P1 LOP3.LUT R2, R2, 0x1ffffffc, RZ, 0xc0, !PT ;  /* 0x1ffffffc02029812 */ /* 0x000fca00078ec0ff */
[----:B------:R2:W-:Y:S04]  /*0960*/  @!P1 STS [R2+0x2000], R5 ;  /* 0x0020000502009388 */ /* 0x0005e80000000800 */
[----:B------:R2:W-:Y:S02]  /*0970*/  @!P1 STS [R2+0x2080], R7 ;  /* 0x0020800702009388 */ /* 0x0005e40000000800 */
.L_x_1163:
        /* <DEDUP_REMOVED lines=14> */
.L_x_1164:
[----:B------:R-:W-:Y:S01]  /*0a60*/  HFMA2.MMA R9, -RZ, RZ, 0, 5.9604644775390625e-08 ;  /* 0x00000001ff097435 */ /* 0x000fe200000001ff */
[----:B--2---:R-:W-:Y:S01]  /*0a70*/  IMAD.MOV.U32 R10, RZ, RZ, R4 ;  /* 0x000000ffff0a7224 */ /* 0x004fe200078e0004 */
[----:B------:R-:W-:Y:S01]  /*0a80*/  MOV R11, 0xffffffff ;  /* 0xffffffff000b7802 */ /* 0x000fe20000000f00 */
[----:B------:R-:W-:Y:S01]  /*0a90*/  IMAD.MOV.U32 R6, RZ, RZ, 0x1f ;  /* 0x0000001fff067424 */ /* 0x000fe200078e00ff */
[----:B------:R-:W-:-:S02]  /*0aa0*/  MOV R2, 0xac0 ;  /* 0x00000ac000027802 */ /* 0x000fc40000000f00 */
[----:B01----:R-:W-:Y:S05]  /*0ab0*/  CALL.REL.NOINC `($__internal_93_$__cuda_sm70_shflsync_bfly_p) ;  /* 0x000003c000007944 */ /* 0x003fea0003c00000 */
[----:B-1----:R-:W-:Y:S01]  /*0ac0*/  MOV R3, R6 ;  /* 0x0000000600037202 */ /* 0x002fe20000000f00 */
[----:B0-----:R-:W-:Y:S05]  /*0ad0*/  BRA `(.L_x_1167) ;  /* 0xfffffd2000007947 */ /* 0x001fea000383ffff */
.L_x_1165:
[----:B------:R-:W-:Y:S01]  /*0ae0*/  HFMA2.MMA R9, -RZ, RZ, 0, 1.1920928955078125e-07 ;  /* 0x00000002ff097435 */ /* 0x000fe200000001ff */
[----:B------:R-:W-:Y:S01]  /*0af0*/  IMAD.MOV.U32 R10, RZ, RZ, R13 ;  /* 0x000000ffff0a7224 */ /* 0x000fe200078e000d */
[----:B------:R-:W-:Y:S01]  /*0b00*/  MOV R6, 0x1f ;  /* 0x0000001f00067802 */ /* 0x000fe20000000f00 */
[----:B------:R-:W-:Y:S01]  /*0b10*/  IMAD.MOV.U32 R11, RZ, RZ, -0x1 ;  /* 0xffffffffff0b7424 */ /* 0x000fe200078e00ff */
[----:B------:R-:W-:-:S02]  /*0b20*/  MOV R2, 0xb40 ;  /* 0x00000b4000027802 */ /* 0x000fc40000000f00 */
[----:B012---:R-:W-:Y:S05]  /*0b30*/  CALL.REL.NOINC `($__internal_93_$__cuda_sm70_shflsync_bfly_p) ;  /* 0x0000034000007944 */ /* 0x007fea0003c00000 */
[----:B0-----:R-:W-:Y:S01]  /*0b40*/  HFMA2.MMA R9, -RZ, RZ, 0, 2.384185791015625e-07 ;  /* 0x00000004ff097435 */ /* 0x001fe200000001ff */
[----:B-1----:R-:W-:Y:S01]  /*0b50*/  FADD.FTZ R10, R13, R6 ;  /* 0x000000060d0a7221 */ /* 0x002fe20000010000 */
[----:B------:R-:W-:Y:S01]  /*0b60*/  MOV R6, 0x1f ;  /* 0x0000001f00067802 */ /* 0x000fe20000000f00 */
[----:B------:R-:W-:Y:S01]  /*0b70*/  IMAD.MOV.U32 R11, RZ, RZ, -0x1 ;  /* 0xffffffffff0b7424 */ /* 0x000fe200078e00ff */
[----:B------:R-:W-:-:S02]  /*0b80*/  MOV R2, 0xba0 ;  /* 0x00000ba000027802 */ /* 0x000fc40000000f00 */
[----:B------:R-:W-:Y:S05]  /*0b90*/  CALL.REL.NOINC `($__internal_93_$__cuda_sm70_shflsync_bfly_p) ;  /* 0x000002e000007944 */ /* 0x000fea0003c00000 */
[----:B0-----:R-:W-:Y:S01]  /*0ba0*/  HFMA2.MMA R9, -RZ, RZ, 0, 4.76837158203125e-07 ;  /* 0x00000008ff097435 */ /* 0x001fe200000001ff */
[----:B-1----:R-:W-:Y:S01]  /*0bb0*/  FADD.FTZ R10, R10, R6 ;  /* 0x000000060a0a7221 */ /* 0x002fe20000010000 */
[----:B------:R-:W-:Y:S01]  /*0bc0*/  MOV R6, 0x1f ;  /* 0x0000001f00067802 */ /* 0x000fe20000000f00 */
[----:B------:R-:W-:Y:S01]  /*0bd0*/  IMAD.MOV.U32 R11, RZ, RZ, -0x1 ;  /* 0xffffffffff0b7424 */ /* 0x000fe200078e00ff */
[----:B------:R-:W-:-:S02]  /*0be0*/  MOV R2, 0xc00 ;  /* 0x00000c0000027802 */ /* 0x000fc40000000f00 */
[----:B------:R-:W-:Y:S05]  /*0bf0*/  CALL.REL.NOINC `($__internal_93_$__cuda_sm70_shflsync_bfly_p) ;  /* 0x0000028000007944 */ /* 0x000fea0003c00000 */
[----:B-1----:R-:W-:Y:S01]  /*0c00*/  FADD.FTZ R4, R10, R6 ;  /* 0x000000060a047221 */ /* 0x002fe20000010000 */
[----:B0-----:R-:W-:Y:S01]  /*0c10*/  HFMA2.MMA R9, -RZ, RZ, 0, 9.5367431640625e-07 ;  /* 0x00000010ff097435 */ /* 0x001fe200000001ff */
[----:B------:R-:W-:Y:S01]  /*0c20*/  MOV R6, 0x1f ;  /* 0x0000001f00067802 */ /* 0x000fe20000000f00 */
[----:B------:R-:W-:Y:S01]  /*0c30*/  IMAD.MOV.U32 R11, RZ, RZ, -0x1 ;  /* 0xffffffffff0b7424 */ /* 0x000fe200078e00ff */
[----:B------:R-:W-:-:S02]  /*0c40*/  MOV R2, 0xc70 ;  /* 0x00000c7000027802 */ /* 0x000fc40000000f00 */
[----:B------:R-:W-:Y:S02]  /*0c50*/  MOV R10, R4 ;  /* 0x00000004000a7202 */ /* 0x000fe40000000f00 */
[----:B------:R-:W-:Y:S05]  /*0c60*/  CALL.REL.NOINC `($__internal_93_$__cuda_sm70_shflsync_bfly_p) ;  /* 0x0000021000007944 */ /* 0x000fea0003c00000 */
[----:B0-----:R-:W-:Y:S01]  /*0c70*/  HFMA2.MMA R9, -RZ, RZ, 0, 5.9604644775390625e-08 ;  /* 0x00000001ff097435 */ /* 0x001fe200000001ff */
[----:B-1----:R-:W-:Y:S01]  /*0c80*/  MOV R7, R6 ;  /* 0x0000000600077202 */ /* 0x002fe20000000f00 */
[----:B------:R-:W-:Y:S01]  /*0c90*/  IMAD.MOV.U32 R10, RZ, RZ, R5 ;  /* 0x000000ffff0a7224 */ /* 0x000fe200078e0005 */
[----:B------:R-:W-:Y:S01]  /*0ca0*/  MOV R6, 0x1f ;  /* 0x0000001f00067802 */ /* 0x000fe20000000f00 */
[----:B------:R-:W-:Y:S01]  /*0cb0*/  IMAD.MOV.U32 R11, RZ, RZ, -0x1 ;  /* 0xffffffffff0b7424 */ /* 0x000fe200078e00ff */
[----:B------:R-:W-:Y:S02]  /*0cc0*/  MOV R2, 0xce0 ;  /* 0x00000ce000027802 */ /* 0x000fe40000000f00 */
[----:B------:R-:W-:Y:S05]  /*0cd0*/  CALL.REL.NOINC `($__internal_93_$__cuda_sm70_shflsync_bfly_p) ;  /* 0x000001a000007944 */ /* 0x000fea0003c00000 */
[----:B0-----:R-:W-:Y:S01]  /*0ce0*/  HFMA2.MMA R9, -RZ, RZ, 0, 1.1920928955078125e-07 ;  /* 0x00000002ff097435 */ /* 0x001fe200000001ff */
[----:B-1----:R-:W-:Y:S01]  /*0cf0*/  FADD.FTZ R10, R5, R6 ;  /* 0x00000006050a7221 */ /* 0x002fe20000010000 */
[----:B------:R-:W-:Y:S01]  /*0d00*/  MOV R6, 0x1f ;  /* 0x0000001f00067802 */ /* 0x000fe20000000f00 */
[----:B------:R-:W-:Y:S01]  /*0d10*/  IMAD.MOV.U32 R11, RZ, RZ, -0x1 ;  /* 0xffffffffff0b7424 */ /* 0x000fe200078e00ff */
[----:B------:R-:W-:Y:S02]  /*0d20*/  MOV R2, 0xd40 ;  /* 0x00000d4000027802 */ /* 0x000fe40000000f00 */
[----:B------:R-:W-:Y:S05]  /*0d30*/  CALL.REL.NOINC `($__internal_93_$__cuda_sm70_shflsync_bfly_p) ;  /* 0x0000014000007944 */ /* 0x000fea0003c00000 */
        /* <DEDUP_REMOVED lines=12> */
[----:B0-----:R-:W-:Y:S01]  /*0e00*/  HFMA2.MMA R9, -RZ, RZ, 0, 9.5367431640625e-07 ;  /* 0x00000010ff097435 */ /* 0x001fe200000001ff */
[----:B-1----:R-:W-:Y:S01]  /*0e10*/  FADD.FTZ R10, R10, R6 ;  /* 0x000000060a0a7221 */ /* 0x002fe20000010000 */
[----:B------:R-:W-:Y:S01]  /*0e20*/  MOV R6, 0x1f ;  /* 0x0000001f00067802 */ /* 0x000fe20000000f00 */
[----:B------:R-:W-:Y:S01]  /*0e30*/  IMAD.MOV.U32 R11, RZ, RZ, -0x1 ;  /* 0xffffffffff0b7424 */ /* 0x000fe200078e00ff */
[----:B------:R-:W-:-:S02]  /*0e40*/  MOV R2, 0xe60 ;  /* 0x00000e6000027802 */ /* 0x000fc40000000f00 */
[----:B------:R-:W-:Y:S05]  /*0e50*/  CALL.REL.NOINC `($__internal_93_$__cuda_sm70_shflsync_bfly_p) ;  /* 0x0000002000007944 */ /* 0x000fea0003c00000 */
[----:B-1----:R-:W-:Y:S01]  /*0e60*/  MOV R5, R6 ;  /* 0x0000000600057202 */ /* 0x002fe20000000f00 */
[----:B0-----:R-:W-:Y:S05]  /*0e70*/  BRA `(.L_x_1168) ;  /* 0xfffffaa000007947 */ /* 0x001fea000383ffff */
        .weak           $__internal_93_$__cuda_sm70_shflsync_bfly_p
        .type           $__internal_93_$__cuda_sm70_shflsync_bfly_p,@function
        .size           $__internal_93_$__cuda_sm70_shflsync_bfly_p,(.L_x_1628 - $__internal_93_$__cuda_sm70_shflsync_bfly_p)
$__internal_93_$__cuda_sm70_shflsync_bfly_p:
[----:B------:R-:W-:Y:S01]  /*0e80*/  HFMA2.MMA R3, -RZ, RZ, 0, 0 ;  /* 0x00000000ff037435 */ /* 0x000fe200000001ff */
[----:B------:R-:W-:Y:S04]  /*0e90*/  WARPSYNC R11 ;  /* 0x0000000b00007348 */ /* 0x000fe80003800000 */
[----:B------:R0:W1:Y:S01]  /*0ea0*/  SHFL.BFLY PT, R6, R10, R9, R6 ;  /* 0x0c0000090a067389 */ /* 0x00006200000e0006 */
[----:B------:R-:W-:Y:S05]  /*0eb0*/  RET.REL.NODEC R2 `(_ZN10layer_norm22ln_bwd_finalize_kernelINS_22Kernel_traits_finalizeILj256Ef6__halffS2_fjLb0ELj1024ELj4ENS_18Kernel_traits_baseILj256EfS2_fS2_fjLj1024EEEEELb0ELb1EEEvNS_9BwdParamsE) ;  /* 0xfffff14002007950 */ /* 0x000fea0003c3ffff */
.L_x_1169:
        /* <DEDUP_REMOVED lines=12> */
.L_x_1628:


//--------------------- .text._ZN10layer_norm40ln_parallel_residual_bwd_finalize_kernelINS_22Kernel_traits_finalizeILj256Ef6__halffS2_fjLb0ELj1024ELj4ENS_18Kernel_traits_baseILj256EfS2_fS2_fjLj1024EEEEELb1EEEvNS_9BwdParamsE --------------------------
	.section	.text._ZN10layer_norm40ln_parallel_residual_bwd_finalize_kernelINS_22Kernel_traits_finalizeILj256Ef6__halffS2_fjLb0ELj1024ELj4ENS_18Kernel_traits_baseILj256EfS2_fS2_fjLj1024EEEEELb1EEEvNS_9BwdParamsE,"ax",@progbits
	.sectioninfo	@"SHI_REGISTERS=32"
	.align	128
        .global         _ZN10layer_norm40ln_parallel_residual_bwd_finalize_kernelINS_22Kernel_traits_finalizeILj256Ef6__halffS2_fjLb0ELj1024ELj4ENS_18Kernel_traits_baseILj256EfS2_fS2_fjLj1024EEEEELb1EEEvNS_9BwdParamsE
        .type           _ZN10layer_norm40ln_parallel_residual_bwd_finalize_kernelINS_22Kernel_traits_finalizeILj256Ef6__halffS2_fjLb0ELj1024ELj4ENS_18Kernel_traits_baseILj256EfS2_fS2_fjLj1024EEEEELb1EEEvNS_9BwdParamsE,@function
        .size           _ZN10layer_norm40ln_parallel_residual_bwd_finalize_kernelINS_22Kernel_traits_finalizeILj256Ef6__halffS2_fjLb0ELj1024ELj4ENS_18Kernel_traits_baseILj256EfS2_fS2_fjLj1024EEEEELb1EEEvNS_9BwdParamsE,(.L_x_1629 - _ZN10layer_norm40ln_parallel_residual_bwd_finalize_kernelINS_22Kernel_traits_finalizeILj256Ef6__halffS2_fjLb0ELj1024ELj4ENS_18Kernel_traits_baseILj256EfS2_fS2_fjLj1024EEEEELb1EEEvNS_9BwdParamsE)
        .other          _ZN10layer_norm40ln_parallel_residual_bwd_finalize_kernelINS_22Kernel_traits_finalizeILj256Ef6__halffS2_fjLb0ELj1024ELj4ENS_18Kernel_traits_baseILj256EfS2_fS2_fjLj1024EEEEELb1EEEvNS_9BwdParamsE,@"STO_CUDA_ENTRY STV_DEFAULT"
_ZN10layer_norm40ln_parallel_residual_bwd_finalize_kernelINS_22Kernel_traits_finalizeILj256Ef6__halffS2_fjLb0ELj1024ELj4ENS_18Kernel_traits_baseILj256EfS2_fS2_fjLj1024EEEEELb1EEEvNS_9BwdParamsE:
.text._ZN10layer_norm40ln_parallel_residual_bwd_finalize_kernelINS_22Kernel_traits_finalizeILj256Ef6__halffS2_fjLb0ELj1024ELj4ENS_18Kernel_traits_baseILj256EfS2_fS2_fjLj1024EEEEELb1EEEvNS_9BwdParamsE:
        /* <DEDUP_REMOVED lines=19> */
.L_x_1183:
        /* <DEDUP_REMOVED lines=37> */
.L_x_1174:
        /* <DEDUP_REMOVED lines=59> */
.L_x_1173:
[----:B------:R-:W-:Y:S05]  /*0730*/  BSYNC B1 ;  /* 0x0000000000017941 */ /* 0x000fea0003800000 */
.L_x_1172:
        /* <DEDUP_REMOVED lines=35> */
.L_x_1176:
[----:B------:R-:W-:Y:S05]  /*0970*/  BSYNC B1 ;  /* 0x0000000000017941 */ /* 0x000fea0003800000 */
.L_x_1175:
        /* <DEDUP_REMOVED lines=16> */
.L_x_1171:
[----:B------:R-:W-:Y:S05]  /*0a80*/  BSYNC B0 ;  /* 0x0000000000007941 */ /* 0x000fea0003800000 */
.L_x_1170:
        /* <DEDUP_REMOVED lines=14> */
.L_x_1184:
        /* <DEDUP_REMOVED lines=36> */
.L_x_1185:
        /* <DEDUP_REMOVED lines=11> */
.L_x_1177:
        /* <DEDUP_REMOVED lines=19> */
.L_x_1181:
[----:B------:R-:W-:Y:S05]  /*0f90*/  BSYNC B0 ;  /* 0x0000000000007941 */ /* 0x000fea0003800000 */
.L_x_1180:
[C---:B------:R-:W-:Y:S02]  /*0fa0*/  ISETP.GT.U32.AND P1, PT, R4.reuse, -0x101, PT ;  /* 0xfffffeff0400780c */ /* 0x040fe40003f24070 */
[----:B------:R-:W-:-:S02]  /*0fb0*/  IADD3 R4, R4, 0x100, RZ ;  /* 0x0000010004047810 */ /* 0x000fc40007ffe0ff */
[----:B------:R-:W-:-:S09]  /*0fc0*/  IADD3 R5, R5, 0x80, RZ ;  /* 0x0000008005057810 */ /* 0x000fd20007ffe0ff */
[----:B0-----:R-:W-:Y:S01]  /*0fd0*/  @!P1 CALL.REL.NOINC `(.L_x_1182) ;  /* 0x0000001000009944 */ /* 0x001fe20003c00000 */
[----:B------:R-:W-:Y:S05]  /*0fe0*/  BRA `(.L_x_1183) ;  /* 0xfffff14000007947 */ /* 0x000fea000383ffff */
.L_x_1182:
[----:B------:R-:W-:Y:S05]  /*0ff0*/  EXIT ;  /* 0x000000000000794d */ /* 0x000fea0003800000 */
.L_x_1178:
[----:B------:R-:W-:Y:S01]  /*1000*/  HFMA2.MMA R17, -RZ, RZ, 0, 1.847743988037109375e-06 ;  /* 0x0000001fff117435 */ /* 0x000fe200000001ff */
[----:B----4-:R-:W-:Y:S01]  /*1010*/  MOV R19, R12 ;  /* 0x0000000c00137202 */ /* 0x010fe20000000f00 */
[----:B------:R-:W-:Y:S01]  /*1020*/  IMAD.MOV.U32 R16, RZ, RZ, 0x1 ;  /* 0x00000001ff107424 */ /* 0x000fe200078e00ff */
[----:B------:R-:W-:Y:S02]  /*1030*/  MOV R14, 0xffffffff ;  /* 0xffffffff000e7802 */ /* 0x000fe40000000f00 */
[----:B------:R-:W-:Y:S02]  /*1040*/  MOV R8, 0x1060 ;  /* 0x0000106000087802 */ /* 0x000fe40000000f00 */
[----:B0123--:R-:W-:Y:S05]  /*1050*/  CALL.REL.NOINC `($__internal_94_$__cuda_sm70_shflsync_bfly_p) ;  /* 0x000007b000007944 */ /* 0x00ffea0003c00000 */
[----:B01----:R-:W-:Y:S05]  /*1060*/  BRA `(.L_x_1184) ;  /* 0xfffffb0000007947 */ /* 0x003fea000383ffff */
.L_x_1179:
[----:B------:R-:W-:Y:S01]  /*1070*/  HFMA2.MMA R17, -RZ, RZ, 0, 1.847743988037109375e-06 ;  /* 0x0000001fff117435 */ /* 0x000fe200000001ff */
[----:B------:R-:W-:Y:S01]  /*1080*/  MOV R19, R12 ;  /* 0x0000000c00137202 */ /* 0x000fe20000000f00 */
[----:B------:R-:W-:Y:S01]  /*1090*/  IMAD.MOV.U32 R16, RZ, RZ, 0x2 ;  /* 0x00000002ff107424 */ /* 0x000fe200078e00ff */
[----:B------:R-:W-:Y:S02]  /*10a0*/  MOV R14, 0xffffffff ;  /* 0xffffffff000e7802 */ /* 0x000fe40000000f00 */
[----:B------:R-:W-:-:S02]  /*10b0*/  MOV R8, 0x10d0 ;  /* 0x000010d000087802 */ /* 0x000fc40000000f00 */
[----:B-123--:R-:W-:Y:S05]  /*10c0*/  CALL.REL.NOINC `($__internal_94_$__cuda_sm70_shflsync_bfly_p) ;  /* 0x0000074000007944 */ /* 0x00efea0003c00000 */
[----:B0-----:R-:W-:Y:S01]  /*10d0*/  HFMA2.MMA R16, -RZ, RZ, 0, 2.384185791015625e-07 ;  /* 0x00000004ff107435 */ /* 0x001fe200000001ff */
[----:B-1----:R-:W-:Y:S01]  /*10e0*/  FADD.FTZ R19, R12, R14 ;  /* 0x0000000e0c137221 */ /* 0x002fe20000010000 */
[----:B------:R-:W-:Y:S01]  /*10f0*/  MOV R14, 0xffffffff ;  /* 0xffffffff000e7802 */ /* 0x000fe20000000f00 */
[----:B------:R-:W-:Y:S01]  /*1100*/  IMAD.MOV.U32 R17, RZ, RZ, 0x1f ;  /* 0x0000001fff117424 */ /* 0x000fe200078e00ff */
[----:B------:R-:W-:-:S02]  /*1110*/  MOV R8, 0x1130 ;  /* 0x0000113000087802 */ /* 0x000fc40000000f00 */
[----:B------:R-:W-:Y:S05]  /*1120*/  CALL.REL.NOINC `($__internal_94_$__cuda_sm70_shflsync_bfly_p) ;  /* 0x000006e000007944 */ /* 0x000fea0003c00000 */
[----:B0-----:R-:W-:Y:S01]  /*1130*/  HFMA2.MMA R16, -RZ, RZ, 0, 4.76837158203125e-07 ;  /* 0x00000008ff107435 */ /* 0x001fe200000001ff */
[----:B-1----:R-:W-:Y:S01]  /*1140*/  FADD.FTZ R19, R19, R14 ;  /* 0x0000000e13137221 */ /* 0x002fe20000010000 */
[----:B------:R-:W-:Y:S01]  /*1150*/  MOV R17, 0x1f ;  /* 0x0000001f00117802 */ /* 0x000fe20000000f00 */
[----:B------:R-:W-:Y:S01]  /*1160*/  IMAD.MOV.U32 R14, RZ, RZ, -0x1 ;  /* 0xffffffffff0e7424 */ /* 0x000fe200078e00ff */
[----:B------:R-:W-:-:S02]  /*1170*/  MOV R8, 0x1190 ;  /* 0x0000119000087802 */ /* 0x000fc40000000f00 */
[----:B------:R-:W-:Y:S05]  /*1180*/  CALL.REL.NOINC `($__internal_94_$__cuda_sm70_shflsync_bfly_p) ;  /* 0x0000068000007944 */ /* 0x000fea0003c00000 */
[----:B-1----:R-:W-:Y:S01]  /*1190*/  FADD.FTZ R12, R19, R14 ;  /* 0x0000000e130c7221 */ /* 0x002fe20000010000 */
[----:B0-----:R-:W-:Y:S01]  /*11a0*/  HFMA2.MMA R16, -RZ, RZ, 0, 9.5367431640625e-07 ;  /* 0x00000010ff107435 */ /* 0x001fe200000001ff */
[----:B------:R-:W-:-:S02]  /*11b0*/  MOV R17, 0x1f ;  /* 0x0000001f00117802 */ /* 0x000fc40000000f00 */
[----:B------:R-:W-:Y:S01]  /*11c0*/  MOV R14, 0xffffffff ;  /* 0xffffffff000e7802 */ /* 0x000fe20000000f00 */
[----:B------:R-:W-:Y:S01]  /*11d0*/  IMAD.MOV.U32 R19, RZ, RZ, R12 ;  /* 0x000000ffff137224 */ /* 0x000fe200078e000c */
[----:B------:R-:W-:Y:S02]  /*11e0*/  MOV R8, 0x1200 ;  /* 0x0000120000087802 */ /* 0x000fe40000000f00 */
[----:B------:R-:W-:Y:S05]  /*11f0*/  CALL.REL.NOINC `($__internal_94_$__cuda_sm70_shflsync_bfly_p) ;  /* 0x0000061000007944 */ /* 0x000fea0003c00000 */
[----:B0-----:R-:W-:Y:S01]  /*1200*/  HFMA2.MMA R16, -RZ, RZ, 0, 5.9604644775390625e-08 ;  /* 0x00000001ff107435 */ /* 0x001fe200000001ff */
[----:B-1----:R-:W-:Y:S01]  /*1210*/  MOV R15, R14 ;  /* 0x0000000e000f7202 */ /* 0x002fe20000000f00 */
[----:B------:R-:W-:Y:S01]  /*1220*/  IMAD.MOV.U32 R17, RZ, RZ, 0x1f ;  /* 0x0000001fff117424 */ /* 0x000fe200078e00ff */
[----:B------:R-:W-:Y:S02]  /*1230*/  MOV R19, R13 ;  /* 0x0000000d00137202 */ /* 0x000fe40000000f00 */
[----:B------:R-:W-:Y:S02]  /*1240*/  MOV R14, 0xffffffff ;  /* 0xffffffff000e7802 */ /* 0x000fe40000000f00 */
[----:B------:R-:W-:Y:S02]  /*1250*/  MOV R8, 0x1270 ;  /* 0x0000127000087802 */ /* 0x000fe40000000f00 */
[----:B------:R-:W-:Y:S05]  /*1260*/  CALL.REL.NOINC `($__internal_94_$__cuda_sm70_shflsync_bfly_p) ;  /* 0x000005a000007944 */ /* 0x000fea0003c00000 */
[----:B0-----:R-:W-:Y:S01]  /*1270*/  HFMA2.MMA R16, -RZ, RZ, 0, 1.1920928955078125e-07 ;  /* 0x00000002ff107435 */ /* 0x001fe200000001ff */
[----:B-1----:R-:W-:Y:S01]  /*1280*/  FADD.FTZ R19, R13, R14 ;  /* 0x0000000e0d137221 */ /* 0x002fe20000010000 */
[----:B------:R-:W-:Y:S01]  /*1290*/  MOV R17, 0x1f ;  /* 0x0000001f00117802 */ /* 0x000fe20000000f00 */
[----:B------:R-:W-:Y:S01]  /*12a0*/  IMAD.MOV.U32 R14, RZ, RZ, -0x1 ;  /* 0xffffffffff0e7424 */ /* 0x000fe200078e00ff */
[----:B------:R-:W-:-:S02]  /*12b0*/  MOV R8, 0x12d0 ;  /* 0x000012d000087802 */ /* 0x000fc40000000f00 */
[----:B------:R-:W-:Y:S05]  /*12c0*/  CALL.REL.NOINC `($__internal_94_$__cuda_sm70_shflsync_bfly_p) ;  /* 0x0000054000007944 */ /* 0x000fea0003c00000 */
[----:B0-----:R-:W-:Y:S01]  /*12d0*/  HFMA2.MMA R16, -RZ, RZ, 0, 2.384185791015625e-07 ;  /* 0x00000004ff107435 */ /* 0x001fe200000001ff */
[----:B-1----:R-:W-:Y:S01]  /*12e0*/  FADD.FTZ R19, R19, R14 ;  /* 0x0000000e13137221 */ /* 0x002fe20000010000 */
[----:B------:R-:W-:-:S02]  /*12f0*/  MOV R17, 0x1f ;  /* 0x0000001f00117802 */ /* 0x000fc40000000f00 */
[----:B------:R-:W-:Y:S02]  /*1300*/  MOV R14, 0xffffffff ;  /* 0xffffffff000e7802 */ /* 0x000fe40000000f00 */
[----:B------:R-:W-:Y:S02]  /*1310*/  MOV R8, 0x1330 ;  /* 0x0000133000087802 */ /* 0x000fe40000000f00 */
[----:B------:R-:W-:Y:S05]  /*1320*/  CALL.REL.NOINC `($__internal_94_$__cuda_sm70_shflsync_bfly_p) ;  /* 0x000004e000007944 */ /* 0x000fea0003c00000 */
[----:B0-----:R-:W-:Y:S01]  /*1330*/  HFMA2.MMA R17, -RZ, RZ, 0, 1.847743988037109375e-06 ;  /* 0x0000001fff117435 */ /* 0x001fe200000001ff */
[----:B-1----:R-:W-:Y:S01]  /*1340*/  FADD.FTZ R19, R19, R14 ;  /* 0x0000000e13137221 */ /* 0x002fe20000010000 */
[----:B------:R-:W-:Y:S01]  /*1350*/  MOV R14, 0xffffffff ;  /* 0xffffffff000e7802 */ /* 0x000fe20000000f00 */
[----:B------:R-:W-:Y:S01]  /*1360*/  IMAD.MOV.U32 R16, RZ, RZ, 0x8 ;  /* 0x00000008ff107424 */ /* 0x000fe200078e00ff */
[----:B------:R-:W-:Y:S02]  /*1370*/  MOV R8, 0x1390 ;  /* 0x0000139000087802 */ /* 0x000fe40000000f00 */
[----:B------:R-:W-:Y:S05]  /*1380*/  CALL.REL.NOINC `($__internal_94_$__cuda_sm70_shflsync_bfly_p) ;  /* 0x0000048000007944 */ /* 0x000fea0003c00000 */
[----:B-1----:R-:W-:Y:S01]  /*1390*/  FADD.FTZ R13, R19, R14 ;  /* 0x0000000e130d7221 */ /* 0x002fe20000010000 */
[----:B0-----:R-:W-:Y:S01]  /*13a0*/  HFMA2.MMA R16, -RZ, RZ, 0, 9.5367431640625e-07 ;  /* 0x00000010ff107435 */ /* 0x001fe200000001ff */
[----:B------:R-:W-:Y:S01]  /*13b0*/  IMAD.MOV.U32 R17, RZ, RZ, 0x1f ;  /* 0x0000001fff117424 */ /* 0x000fe200078e00ff */
[----:B------:R-:W-:Y:S02]  /*13c0*/  MOV R14, 0xffffffff ;  /* 0xffffffff000e7802 */ /* 0x000fe40000000f00 */
[----:B------:R-:W-:-:S02]  /*13d0*/  MOV R19, R13 ;  /* 0x0000000d00137202 */ /* 0x000fc40000000f00 */
[----:B------:R-:W-:Y:S02]  /*13e0*/  MOV R8, 0x1400 ;  /* 0x0000140000087802 */ /* 0x000fe40000000f00 */
[----:B------:R-:W-:Y:S05]  /*13f0*/  CALL.REL.NOINC `($__internal_94_$__cuda_sm70_shflsync_bfly_p) ;  /* 0x0000041000007944 */ /* 0x000fea0003c00000 */
[----:B0-----:R-:W-:Y:S01]  /*1400*/  HFMA2.MMA R17, -RZ, RZ, 0, 1.847743988037109375e-06 ;  /* 0x0000001fff117435 */ /* 0x001fe200000001ff */
        /* <DEDUP_REMOVED lines=18> */
[----:B0-----:R-:W-:Y:S01]  /*1530*/  HFMA2.MMA R16, -RZ, RZ, 0, 4.76837158203125e-07 ;  /* 0x00000008ff107435 */ /* 0x001fe200000001ff */
[----:B-1----:R-:W-:Y:S01]  /*1540*/  FADD.FTZ R19, R19, R14 ;  /* 0x0000000e13137221 */ /* 0x002fe20000010000 */
[----:B------:R-:W-:Y:S01]  /*1550*/  MOV R14, 0xffffffff ;  /* 0xffffffff000e7802 */ /* 0x000fe20000000f00 */
[----:B------:R-:W-:Y:S01]  /*1560*/  IMAD.MOV.U32 R17, RZ, RZ, 0x1f ;  /* 0x0000001fff117424 */ /* 0x000fe200078e00ff */
[----:B------:R-:W-:Y:S02]  /*1570*/  MOV R8, 0x1590 ;  /* 0x0000159000087802 */ /* 0x000fe40000000f00 */
[----:B------:R-:W-:Y:S05]  /*1580*/  CALL.REL.NOINC `($__internal_94_$__cuda_sm70_shflsync_bfly_p) ;  /* 0x0000028000007944 */ /* 0x000fea0003c00000 */
[----:B-1----:R-:W-:Y:S01]  /*1590*/  FADD.FTZ R11, R19, R14 ;  /* 0x0000000e130b7221 */ /* 0x002fe20000010000 */
[----:B0-----:R-:W-:Y:S01]  /*15a0*/  HFMA2.MMA R16, -RZ, RZ, 0, 9.5367431640625e-07 ;  /* 0x00000010ff107435 */ /* 0x001fe200000001ff */
[----:B------:R-:W-:Y:S02]  /*15b0*/  MOV R17, 0x1f ;  /* 0x0000001f00117802 */ /* 0x000fe40000000f00 */
[----:B------:R-:W-:Y:S01]  /*15c0*/  MOV R14, 0xffffffff ;  /* 0xffffffff000e7802 */ /* 0x000fe20000000f00 */
[----:B------:R-:W-:Y:S01]  /*15d0*/  IMAD.MOV.U32 R19, RZ, RZ, R11 ;  /* 0x000000ffff137224 */ /* 0x000fe200078e000b */
[----:B------:R-:W-:-:S02]  /*15e0*/  MOV R8, 0x1600 ;  /* 0x0000160000087802 */ /* 0x000fc40000000f00 */
[----:B------:R-:W-:Y:S05]  /*15f0*/  CALL.REL.NOINC `($__internal_94_$__cuda_sm70_shflsync_bfly_p) ;  /* 0x0000021000007944 */ /* 0x000fea0003c00000 */
[----:B0-----:R-:W-:Y:S01]  /*1600*/  HFMA2.MMA R16, -RZ, RZ, 0, 5.9604644775390625e-08 ;  /* 0x00000001ff107435 */ /* 0x001fe200000001ff */
[----:B-1----:R-:W-:Y:S01]  /*1610*/  MOV R20, R14 ;  /* 0x0000000e00147202 */ /* 0x002fe20000000f00 */
[----:B------:R-:W-:Y:S01]  /*1620*/  IMAD.MOV.U32 R14, RZ, RZ, -0x1 ;  /* 0xffffffffff0e7424 */ /* 0x000fe200078e00ff */
[----:B------:R-:W-:-:S02]  /*1630*/  MOV R19, R10 ;  /* 0x0000000a00137202 */ /* 0x000fc40000000f00 */
[----:B------:R-:W-:Y:S02]  /*1640*/  MOV R17, 0x1f ;  /* 0x0000001f00117802 */ /* 0x000fe40000000f00 */
[----:B------:R-:W-:Y:S02]  /*1650*/  MOV R8, 0x1670 ;  /* 0x0000167000087802 */ /* 0x000fe40000000f00 */
[----:B------:R-:W-:Y:S05]  /*1660*/  CALL.REL.NOINC `($__internal_94_$__cuda_sm70_shflsync_bfly_p) ;  /* 0x000001a000007944 */ /* 0x000fea0003c00000 */
[----:B0-----:R-:W-:Y:S01]  /*1670*/  HFMA2.MMA R16, -RZ, RZ, 0, 1.1920928955078125e-07 ;  /* 0x00000002ff107435 */ /* 0x001fe200000001ff */
[----:B-1----:R-:W-:Y:S01]  /*1680*/  FADD.FTZ R19, R10, R14 ;  /* 0x0000000e0a137221 */ /* 0x002fe20000010000 */
[----:B------:R-:W-:Y:S02]  /*1690*/  MOV R17, 0x1f ;  /* 0x0000001f00117802 */ /* 0x000fe40000000f00 */
[----:B------:R-:W-:Y:S02]  /*16a0*/  MOV R14, 0xffffffff ;  /* 0xffffffff000e7802 */ /* 0x000fe40000000f00 */
[----:B------:R-:W-:Y:S02]  /*16b0*/  MOV R8, 0x16d0 ;  /* 0x000016d000087802 */ /* 0x000fe40000000f00 */
[----:B------:R-:W-:Y:S05]  /*16c0*/  CALL.REL.NOINC `($__internal_94_$__cuda_sm70_shflsync_bfly_p) ;  /* 0x0000014000007944 */ /* 0x000fea0003c00000 */
        /* <DEDUP_REMOVED lines=18> */
[----:B-1----:R-:W-:Y:S01]  /*17f0*/  MOV R8, R14 ;  /* 0x0000000e00087202 */ /* 0x002fe20000000f00 */
[----:B0-----:R-:W-:Y:S05]  /*1800*/  BRA `(.L_x_1185) ;  /* 0xfffff5a000007947 */ /* 0x001fea000383ffff */
        .weak           $__internal_94_$__cuda_sm70_shflsync_bfly_p
        .type           $__internal_94_$__cuda_sm70_shflsync_bfly_p,@function
        .size           $__internal_94_$__cuda_sm70_shflsync_bfly_p,(.L_x_1629 - $__internal_94_$__cuda_sm70_shflsync_bfly_p)
$__internal_94_$__cuda_sm70_shflsync_bfly_p:
[----:B------:R-:W-:Y:S01]  /*1810*/  HFMA2.MMA R9, -RZ, RZ, 0, 0 ;  /* 0x00000000ff097435 */ /* 0x000fe200000001ff */
[----:B------:R-:W-:Y:S04]  /*1820*/  WARPSYNC R14 ;  /* 0x0000000e00007348 */ /* 0x000fe80003800000 */
[----:B------:R0:W1:Y:S01]  /*1830*/  SHFL.BFLY PT, R14, R19, R16, R17 ;  /* 0x0c000010130e7389 */ /* 0x00006200000e0011 */
[----:B------:R-:W-:Y:S05]  /*1840*/  RET.REL.NODEC R8 `(_ZN10layer_norm40ln_parallel_residual_bwd_finalize_kernelINS_22Kernel_traits_finalizeILj256Ef6__halffS2_fjLb0ELj1024ELj4ENS_18Kernel_traits_baseILj256EfS2_fS2_fjLj1024EEEEELb1EEEvNS_9BwdParamsE) ;  /* 0xffffe7b008007950 */ /* 0x000fea0003c3ffff */
.L_x_1186:
        /* <DEDUP_REMOVED lines=11> */
.L_x_1629:


//--------------------- .text._ZN10layer_norm31ln_parallel_residual_bwd_kernelINS_13Kernel_traitsIf6__halffS2_fjLj256ELj1ELj4ELj1ELj16ENS_18Kernel_traits_baseILj256EfS2_fS2_fjLj128EEEEELb1ELb1ELb1EEEvNS_9BwdParamsE --------------------------
	.section	.text._ZN10layer_norm31ln_parallel_residual_bwd_kernelINS_13Kernel_traitsIf6__halffS2_fjLj256ELj1ELj4ELj1ELj16ENS_18Kernel_traits_baseILj256EfS2_fS2_fjLj128EEEEELb1ELb1ELb1EEEvNS_9BwdParamsE,"ax",@progbits
	.sectioninfo	@"SHI_REGISTERS=92"
	.align	128
        .global         _ZN10layer_norm31ln_parallel_residual_bwd_kernelINS_13Kernel_traitsIf6__halffS2_fjLj256ELj1ELj4ELj1ELj16ENS_18Kernel_traits_baseILj256EfS2_fS2_fjLj128EEEEELb1ELb1ELb1EEEvNS_9BwdParamsE
        .type           _ZN10layer_norm31ln_parallel_residual_bwd_kernelINS_13Kernel_traitsIf6__halffS2_fjLj256ELj1ELj4ELj1ELj16ENS_18Kernel_traits_baseILj256EfS2_fS2_fjLj128EEEEELb1ELb1ELb1EEEvNS_9BwdParamsE,@function
        .size           _ZN10layer_norm31ln_parallel_residual_bwd_kernelINS_13Kernel_traitsIf6__halffS2_fjLj256ELj1ELj4ELj1ELj16ENS_18Kernel_traits_baseILj256EfS2_fS2_fjLj128EEEEELb1ELb1ELb1EEEvNS_9BwdParamsE,(.L_x_1630 - _ZN10layer_norm31ln_parallel_residual_bwd_kernelINS_13Kernel_traitsIf6__halffS2_fjLj256ELj1ELj4ELj1ELj16ENS_18Kernel_traits_baseILj256EfS2_fS2_fjLj128EEEEELb1ELb1ELb1EEEvNS_9BwdParamsE)
        .other          _ZN10layer_norm31ln_parallel_residual_bwd_kernelINS_13Kernel_traitsIf6__halffS2_fjLj256ELj1ELj4ELj1ELj16ENS_18Kernel_traits_baseILj256EfS2_fS2_fjLj128EEEEELb1ELb1ELb1EEEvNS_9BwdParamsE,@"STO_CUDA_ENTRY STV_DEFAULT"
_ZN10layer_norm31ln_parallel_residual_bwd_kernelINS_13Kernel_traitsIf6__halffS2_fjLj256ELj1ELj4ELj1ELj16ENS_18Kernel_traits_baseILj256EfS2_fS2_fjLj128EEEEELb1ELb1ELb1EEEvNS_9BwdParamsE:
.text._ZN10layer_norm31ln_parallel_residual_bwd_kernelINS_13Kernel_traitsIf6__halffS2_fjLj256ELj1ELj4ELj1ELj16ENS_18Kernel_traits_baseILj256EfS2_fS2_fjLj128EEEEELb1ELb1ELb1EEEvNS_9BwdParamsE:
        /* <DEDUP_REMOVED lines=17> */
.L_x_1187:
        /* <DEDUP_REMOVED lines=16> */
.L_x_1192:
[----:B------:R-:W-:Y:S01]  /*0210*/  IMAD R2, R72, c[0x0][0x168], RZ ;  /* 0x00005a0048027a24 */ /* 0x000fe200078e02ff */
[----:B------:R-:W-:-:S02]  /*0220*/  ISETP.NE.U32.AND P0, PT, RZ, c[0x0][0x250], PT ;  /* 0x00009400ff007a0c */ /* 0x000fc40003f05070 */
[----:B------:R-:W-:Y:S02]  /*0230*/  LOP3.LUT R74, R73, 0x1f, RZ, 0xc0, !PT ;  /* 0x0000001f494a7812 */ /* 0x000fe400078ec0ff */
[----:B------:R-:W-:Y:S02]  /*0240*/  SHF.R.S32.HI R3, RZ, 0x1f, R2 ;  /* 0x0000001fff037819 */ /* 0x000fe40000011402 */
[----:B------:R-:W-:Y:S02]  /*0250*/  ISETP.NE.AND.EX P0, PT, RZ, c[0x0][0x254], PT, P0 ;  /* 0x00009500ff007a0c */ /* 0x000fe40003f05300 */
[----:B------:R-:W-:-:S04]  /*0260*/  LEA.HI R3, R3, R2, RZ, 0x3 ;  /* 0x0000000203037211 */ /* 0x000fc800078f18ff */
[----:B------:R-:W-:-:S04]  /*0270*/  LEA.HI.SX32 R74, R3, R74, 0x1d ;  /* 0x0000004a034a7211 */ /* 0x000fc800078feaff */
[----:B------:R-:W-:Y:S01]  /*0280*/  SHF.L.U32 R45, R74, 0x3, RZ ;  /* 0x000000034a2d7819 */ /* 0x000fe200000006ff */
[----:B------:R-:W-:Y:S01]  /*0290*/  IMAD.MOV.U32 R49, RZ, RZ, 0x4 ;  /* 0x00000004ff317424 */ /* 0x000fe200078e00ff */
[----:B------:R-:W-:Y:S02]  /*02a0*/  SHF.R.U32.HI R80, RZ, 0x1d, R74 ;  /* 0x0000001dff507819 */ /* 0x000fe4000001164a */
[----:B------:R-:W-:Y:S01]  /*02b0*/  @P0 IADD3 R2, P1, R45, c[0x0][0x198], RZ ;  /* 0x000066002d020a10 */ /* 0x000fe20007f3e0ff */
[----:B------:R-:W-:Y:S01]  /*02c0*/  IMAD.WIDE R46, R72, R49, c[0x0][0x1a0] ;  /* 0x00006800482e7625 */ /* 0x000fe200078e0231 */
[----:B------:R-:W-:Y:S02]  /*02d0*/  MOV R41, 0x10 ;  /* 0x0000001000297802 */ /* 0x000fe40000000f00 */
[----:B------:R-:W-:Y:S02]  /*02e0*/  @P0 IADD3.X R3, R80, c[0x0][0x19c], RZ, P1, !PT ;  /* 0x0000670050030a10 */ /* 0x000fe40000ffe4ff */
[C---:B------:R-:W-:Y:S01]  /*02f0*/  LEA R50, P1, R74.reuse, c[0x0][0x188], 0x5 ;  /* 0x000062004a327a11 */ /* 0x040fe200078228ff */
[----:B------:R0:W2:Y:S01]  /*0300*/  LDG.E R79, [R46.64] ;  /* 0x000000042e4f7981 */ /* 0x0000a2000c1e1900 */
[----:B------:R-:W-:-:S02]  /*0310*/  IMAD.WIDE.U32 R40, R74, R41, c[0x0][0x208] ;  /* 0x000082004a287625 */ /* 0x000fc400078e0029 */
[----:B------:R-:W-:Y:S01]  /*0320*/  LEA.HI.X R51, R74, c[0x0][0x18c], RZ, 0x5, P1 ;  /* 0x000063004a337a11 */ /* 0x000fe200008f2cff */
[----:B------:R-:W3:Y:S01]  /*0330*/  @P0 LDG.E.64 R2, [R2.64] ;  /* 0x0000000402020981 */ /* 0x000ee2000c1e1b00 */
[----:B------:R-:W-:-:S03]  /*0340*/  IMAD.WIDE R48, R72, R49, c[0x0][0x1a8] ;  /* 0x00006a0048307625 */ /* 0x000fc600078e0231 */
        /* <DEDUP_REMOVED lines=21> */
[----:B------:R-:W-:Y:S01]  /*04a0*/  @P0 PRMT R0, R3, 0x7610, R0 ;  /* 0x0000761003000816 */ /* 0x000fe20000000000 */
[----:B------:R-:W-:Y:S01]  /*04b0*/  HADD2.F32 R35, -RZ, R40.H0_H0 ;  /* 0x20000028ff237230 */ /* 0x000fe20000004100 */
[----:B------:R-:W-:-:S02]  /*04c0*/  @P0 SHF.R.U64 R2, R2, 0x18, R3 ;  /* 0x0000001802020819 */ /* 0x000fc40000001203 */
[--C-:B------:R-:W-:Y:S02]  /*04d0*/  @P0 SHF.R.U32.HI R49, RZ, 0x8, R3.reuse ;  /* 0x00000008ff310819 */ /* 0x100fe40000011603 */
[--C-:B0-----:R-:W-:Y:S02]  /*04e0*/  @P0 SHF.R.U32.HI R44, RZ, 0x10, R3.reuse ;  /* 0x00000010ff2c0819 */ /* 0x101fe40000011603 */
[----:B------:R-:W-:Y:S01]  /*04f0*/  @P0 SHF.R.U32.HI R3, RZ, 0x18, R3 ;  /* 0x00000018ff030819 */ /* 0x000fe20000011603 */
[--C-:B------:R-:W-:Y:S01]  /*0500*/  FADD.FTZ R83, R33, -R79.reuse ;  /* 0x8000004f21537221 */ /* 0x100fe20000010000 */
[----:B------:R-:W-:Y:S01]  /*0510*/  HADD2.F32 R40, -RZ, R40.H1_H1 ;  /* 0x30000028ff287230 */ /* 0x000fe20000004100 */
        /* <DEDUP_REMOVED lines=9> */
[--C-:B------:R-:W-:Y:S01]  /*05b0*/  FADD.FTZ R45, R38, -R79.reuse ;  /* 0x8000004f262d7221 */ /* 0x100fe20000010000 */
[--C-:B------:R-:W-:Y:S01]  /*05c0*/  HADD2.F32 R44, -RZ, R41.reuse.H1_H1 ;  /* 0x30000029ff2c7230 */ /* 0x100fe20000004100 */
[----:B------:R-:W-:Y:S01]  /*05d0*/  FADD.FTZ R3, R39, -R79 ;  /* 0x8000004f27037221 */ /* 0x000fe20000010000 */
[----:B------:R-:W-:Y:S01]  /*05e0*/  HADD2.F32 R39, -RZ, R41.H0_H0 ;  /* 0x20000029ff277230 */ /* 0x000fe20000004100 */
[C---:B------:R-:W-:Y:S01]  /*05f0*/  FMUL.FTZ R32, R48.reuse, R83 ;  /* 0x0000005330207220 */ /* 0x040fe20000410000 */
[--C-:B------:R-:W-:Y:S01]  /*0600*/  HADD2.F32 R79, -RZ, R42.reuse.H0_H0 ;  /* 0x2000002aff4f7230 */ /* 0x100fe20000004100 */
[----:B------:R-:W-:Y:S01]  /*0610*/  FMUL.FTZ R41, R48, R89 ;  /* 0x0000005930297220 */ /* 0x000fe20000410000 */
[----:B------:R-:W-:Y:S01]  /*0620*/  HADD2.F32 R80, -RZ, R42.H1_H1 ;  /* 0x3000002aff507230 */ /* 0x000fe20000004100 */
[----:B------:R-:W-:Y:S01]  /*0630*/  FMUL.FTZ R37, R9, R40 ;  /* 0x0000002809257220 */ /* 0x000fe20000410000 */
[--C-:B------:R-:W-:Y:S01]  /*0640*/  HADD2.F32 R49, -RZ, R43.reuse.H0_H0 ;  /* 0x2000002bff317230 */ /* 0x100fe20000004100 */
[----:B------:R-:W-:Y:S01]  /*0650*/  FADD.FTZ R42, RZ, R34 ;  /* 0x00000022ff2a7221 */ /* 0x000fe20000010000 */
[----:B------:R-:W-:Y:S01]  /*0660*/  HADD2.F32 R2, -RZ, R43.H1_H1 ;  /* 0x3000002bff027230 */ /* 0x000fe20000004100 */
        /* <DEDUP_REMOVED lines=45> */
.L_x_1193:
        /* <DEDUP_REMOVED lines=18> */
.L_x_1194:
        /* <DEDUP_REMOVED lines=69> */
[----:B------:R-:W-:Y:S02]  /*0eb0*/  FSEL R34, R47, RZ, P3 ;  /* 0x000000ff2f227208 */ /* 0x000fe40001800000 */
[----:B------:R-:W-:Y:S02]  /*0ec0*/  @P2 LEA R2, P3, R74, c[0x0][0x258], 0x5 ;  /* 0x000096004a022a11 */ /* 0x000fe400078628ff */
[----:B------:R-:W-:-:S02]  /*0ed0*/  SEL R27, R48, R27, P1 ;  /* 0x0000001b301b7207 */ /* 0x000fc40000800000 */
[----:B------:R-:W-:Y:S01]  /*0ee0*/  LOP3.LUT P1, RZ, R46, 0xff000000, RZ, 0xc0, !PT ;  /* 0xff0000002eff7812 */ /* 0x000fe2000782c0ff */
[----:B------:R-:W-:Y:S01]  /*0ef0*/  FMUL.FTZ R46, R32, c[0x0][0x1e8] ;  /* 0x00007a00202e7a20 */ /* 0x000fe20000410000 */
[----:B------:R-:W-:Y:S02]  /*0f00*/  @P2 LEA.HI.X R3, R74, c[0x0][0x25c], RZ, 0x5, P3 ;  /* 0x000097004a032a11 */ /* 0x000fe400018f2cff */
[----:B------:R-:W-:Y:S02]  /*0f10*/  FSEL R35, R40, RZ, P6 ;  /* 0x000000ff28237208 */ /* 0x000fe40003000000 */
[----:B------:R-:W-:Y:S01]  /*0f20*/  FSEL R41, R49, RZ, P4 ;  /* 0x000000ff31297208 */ /* 0x000fe20002000000 */
[----:B------:R-:W-:Y:S01]  /*0f30*/  @P2 STG.E.128 [R2.64], R20 ;  /* 0x0000001402002986 */ /* 0x000fe2000c101d04 */
[----:B------:R-:W-:Y:S02]  /*0f40*/  FSEL R48, R46, RZ, P1 ;  /* 0x000000ff2e307208 */ /* 0x000fe40000800000 */
[----:B------:R-:W-:Y:S01]  /*0f50*/  F2FP.PACK_AB R35, R36, R35 ;  /* 0x000000232423723e */ /* 0x000fe200000000ff */
[----:B------:R1:W-:Y:S01]  /*0f60*/  @P2 STG.E.128 [R2.64+0x10], R24 ;  /* 0x0000101802002986 */ /* 0x0003e2000c101d04 */
[----:B------:R-:W-:-:S02]  /*0f70*/  FSEL R32, R43, RZ, P5 ;  /* 0x000000ff2b207208 */ /* 0x000fc40002800000 */
[----:B------:R-:W-:Y:S02]  /*0f80*/  @P0 LOP3.LUT P1, RZ, R52, 0xff, RZ, 0xc0, !PT ;  /* 0x000000ff34ff0812 */ /* 0x000fe4000782c0ff */
[----:B------:R-:W-:Y:S02]  /*0f90*/  SHF.R.U32.HI R45, RZ, 0x1c, R74 ;  /* 0x0000001cff2d7819 */ /* 0x000fe4000001164a */
[----:B------:R-:W-:Y:S02]  /*0fa0*/  IADD3 R36, P4, R38, c[0x0][0x248], RZ ;  /* 0x0000920026247a10 */ /* 0x000fe40007f9e0ff */
[----:B------:R-:W-:Y:S02]  /*0fb0*/  @P0 LOP3.LUT P2, RZ, R54, 0xff, RZ, 0xc0, !PT ;  /* 0x000000ff36ff0812 */ /* 0x000fe4000784c0ff */
[----:B------:R-:W-:Y:S02]  /*0fc0*/  @P0 LOP3.LUT P3, RZ, R53, 0xff, RZ, 0xc0, !PT ;  /* 0x000000ff35ff0812 */ /* 0x000fe4000786c0ff */
[----:B------:R-:W-:-:S02]  /*0fd0*/  F2FP.PACK_AB R34, R41, R34 ;  /* 0x000000222922723e */ /* 0x000fc400000000ff */
[----:B------:R-:W-:Y:S02]  /*0fe0*/  F2FP.PACK_AB R32, R32, R37 ;  /* 0x000000252020723e */ /* 0x000fe400000000ff */
[----:B------:R-:W-:Y:S02]  /*0ff0*/  @P0 FSEL R41, R42, RZ, P1 ;  /* 0x000000ff2a290208 */ /* 0x000fe40000800000 */
[----:B------:R-:W-:Y:S02]  /*1000*/  IADD3.X R37, R45, c[0x0][0x24c], RZ, P4, !PT ;  /* 0x000093002d257a10 */ /* 0x000fe400027fe4ff */
[----:B------:R-:W-:Y:S02]  /*1010*/  @P0 FSEL R42, R43, RZ, P2 ;  /* 0x000000ff2b2a0208 */ /* 0x000fe40001000000 */
[----:B------:R-:W-:Y:S02]  /*1020*/  @P0 LOP3.LUT P4, RZ, R78, 0xff, RZ, 0xc0, !PT ;  /* 0x000000ff4eff0812 */ /* 0x000fe4000788c0ff */
[----:B------:R-:W-:-:S02]  /*1030*/  @P0 FSEL R43, R44, RZ, P3 ;  /* 0x000000ff2c2b0208 */ /* 0x000fc40001800000 */
[----:B------:R-:W-:Y:S02]  /*1040*/  @P0 LOP3.LUT P1, RZ, R0, 0xff, RZ, 0xc0, !PT ;  /* 0x000000ff00ff0812 */ /* 0x000fe4000782c0ff */
[----:B------:R-:W-:Y:S02]  /*1050*/  @P0 LOP3.LUT P3, RZ, R76, 0xff, RZ, 0xc0, !PT ;  /* 0x000000ff4cff0812 */ /* 0x000fe4000786c0ff */
[----:B------:R-:W-:Y:S02]  /*1060*/  F2FP.PACK_AB R33, R48, R33 ;  /* 0x000000213021723e */ /* 0x000fe400000000ff */
[----:B------:R-:W-:Y:S02]  /*1070*/  @P0 FSEL R44, R46, RZ, P4 ;  /* 0x000000ff2e2c0208 */ /* 0x000fe40002000000 */
[----:B------:R-:W-:Y:S01]  /*1080*/  @P0 LOP3.LUT P2, RZ, R77, 0xff, RZ, 0xc0, !PT ;  /* 0x000000ff4dff0812 */ /* 0x000fe2000784c0ff */
[----:B------:R2:W-:Y:S01]  /*1090*/  STG.E.128 [R36.64], R32 ;  /* 0x0000002024007986 */ /* 0x0005e2000c101d04 */
[----:B------:R-:W-:-:S02]  /*10a0*/  @P0 LOP3.LUT P4, RZ, R75, 0xff, RZ, 0xc0, !PT ;  /* 0x000000ff4bff0812 */ /* 0x000fc4000788c0ff */
[----:B-1----:R-:W-:Y:S02]  /*10b0*/  @P0 FSEL R2, R47, RZ, P1 ;  /* 0x000000ff2f020208 */ /* 0x002fe40000800000 */
[----:B------:R-:W-:Y:S02]  /*10c0*/  @P0 FSEL R40, R40, RZ, P3 ;  /* 0x000000ff28280208 */ /* 0x000fe40001800000 */
[----:B------:R-:W-:Y:S02]  /*10d0*/  @P0 F2FP.PACK_AB R41, RZ, R41 ;  /* 0x00000029ff29023e */ /* 0x000fe400000000ff */
[----:B------:R-:W-:Y:S02]  /*10e0*/  @P0 F2FP.PACK_AB R43, RZ, R43 ;  /* 0x0000002bff2b023e */ /* 0x000fe400000000ff */
[----:B------:R-:W-:Y:S02]  /*10f0*/  @P0 FSEL R39, R39, RZ, P4 ;  /* 0x000000ff27270208 */ /* 0x000fe40002000000 */
[----:B------:R-:W-:-:S02]  /*1100*/  @P0 F2FP.PACK_AB R3, RZ, R2 ;  /* 0x00000002ff03023e */ /* 0x000fc400000000ff */
[----:B------:R-:W-:Y:S02]  /*1110*/  @P0 F2FP.PACK_AB R40, RZ, R40 ;  /* 0x00000028ff28023e */ /* 0x000fe400000000ff */
[----:B------:R-:W-:Y:S01]  /*1120*/  @P0 F2FP.PACK_AB R42, RZ, R42 ;  /* 0x0000002aff2a023e */ /* 0x000fe200000000ff */
[----:B--2---:R-:W-:Y:S01]  /*1130*/  IMAD.MOV.U32 R33, RZ, RZ, c[0x0][0x160] ;  /* 0x00005800ff217624 */ /* 0x004fe200078e00ff */
[----:B------:R-:W-:Y:S02]  /*1140*/  @P0 FSEL R32, R49, RZ, P2 ;  /* 0x000000ff31200208 */ /* 0x000fe40001000000 */
[----:B------:R-:W-:Y:S02]  /*1150*/  @P0 F2FP.PACK_AB R44, RZ, R44 ;  /* 0x0000002cff2c023e */ /* 0x000fe400000000ff */
[----:B------:R-:W-:Y:S02]  /*1160*/  @P0 F2FP.PACK_AB R32, RZ, R32 ;  /* 0x00000020ff20023e */ /* 0x000fe400000000ff */
[----:B------:R-:W-:-:S02]  /*1170*/  @P0 F2FP.PACK_AB R39, RZ, R39 ;  /* 0x00000027ff27023e */ /* 0x000fc400000000ff */
        /* <DEDUP_REMOVED lines=15> */
.L_x_1191:
        /* <DEDUP_REMOVED lines=16> */
.L_x_1188:
        /* <DEDUP_REMOVED lines=56> */
.L_x_1189:
[----:B------:R-:W-:Y:S01]  /*16f0*/  HFMA2.MMA R80, -RZ, RZ, 0, 1.847743988037109375e-06 ;  /* 0x0000001fff507435 */ /* 0x000fe200000001ff */
[----:B------:R-:W-:Y:S01]  /*1700*/  MOV R82, R84 ;  /* 0x0000005400527202 */ /* 0x000fe20000000f00 */
[----:B------:R-:W-:Y:S01]  /*1710*/  IMAD.MOV.U32 R79, RZ, RZ, 0x1 ;  /* 0x00000001ff4f7424 */ /* 0x000fe200078e00ff */
[----:B------:R-:W-:Y:S01]  /*1720*/  MOV R2, 0x1750 ;  /* 0x0000175000027802 */ /* 0x000fe20000000f00 */
[----:B------:R-:W-:-:S02]  /*1730*/  IMAD.MOV.U32 R51, RZ, RZ, -0x1 ;  /* 0xffffffffff337424 */ /* 0x000fc400078e00ff */
[----:B-----5:R-:W-:Y:S05]  /*1740*/  CALL.REL.NOINC `($__internal_95_$__cuda_sm70_shflsync_bfly_p) ;  /* 0x0000046000007944 */ /* 0x020fea0003c00000 */
[----:B-1----:R-:W-:Y:S01]  /*1750*/  MOV R81, R51 ;  /* 0x0000003300517202 */ /* 0x002fe20000000f00 */
[----:B0-----:R-:W-:Y:S05]  /*1760*/  BRA `(.L_x_1193) ;  /* 0xfffff1d000007947 */ /* 0x001fea000383ffff */
.L_x_1190:
[----:B------:R-:W-:Y:S01]  /*1770*/  HFMA2.MMA R79, -RZ, RZ, 0, 5.9604644775390625e-08 ;  /* 0x00000001ff4f7435 */ /* 0x000fe200000001ff */
[----:B------:R-:W-:Y:S01]  /*1780*/  IMAD.MOV.U32 R82, RZ, RZ, R83 ;  /* 0x000000ffff527224 */ /* 0x000fe200078e0053 */
[----:B------:R-:W-:Y:S01]  /*1790*/  MOV R51, 0xffffffff ;  /* 0xffffffff00337802 */ /* 0x000fe20000000f00 */
[----:B------:R-:W-:Y:S01]  /*17a0*/  IMAD.MOV.U32 R80, RZ, RZ, 0x1f ;  /* 0x0000001fff507424 */ /* 0x000fe200078e00ff */
[----:B------:R-:W-:-:S02]  /*17b0*/  MOV R2, 0x17d0 ;  /* 0x000017d000027802 */ /* 0x000fc40000000f00 */
[----:B01---5:R-:W-:Y:S05]  /*17c0*/  CALL.REL.NOINC `($__internal_95_$__cuda_sm70_shflsync_bfly_p) ;  /* 0x000003e000007944 */ /* 0x023fea0003c00000 */
[----:B------:R-:W-:Y:S01]  /*17d0*/  FADD.FTZ R84, R84, R81 ;  /* 0x0000005154547221 */ /* 0x000fe20000010000 */
[----:B0-----:R-:W-:Y:S01]  /*17e0*/  HFMA2.MMA R80, -RZ, RZ, 0, 1.847743988037109375e-06 ;  /* 0x0000001fff507435 */ /* 0x001fe200000001ff */
[----:B-1----:R-:W-:Y:S01]  /*17f0*/  FADD.FTZ R86, R83, R51 ;  /* 0x0000003353567221 */ /* 0x002fe20000010000 */
[----:B------:R-:W-:Y:S01]  /*1800*/  MOV R2, 0x1850 ;  /* 0x0000185000027802 */ /* 0x000fe20000000f00 */
[----:B------:R-:W-:Y:S01]  /*1810*/  IMAD.MOV.U32 R79, RZ, RZ, 0x2 ;  /* 0x00000002ff4f7424 */ /* 0x000fe200078e00ff */
[----:B------:R-:W-:Y:S01]  /*1820*/  MOV R82, R84 ;  /* 0x0000005400527202 */ /* 0x000fe20000000f00 */
[----:B------:R-:W-:-:S02]  /*1830*/  IMAD.MOV.U32 R51, RZ, RZ, -0x1 ;  /* 0xffffffffff337424 */ /* 0x000fc400078e00ff */
[----:B------:R-:W-:Y:S05]  /*1840*/  CALL.REL.NOINC `($__internal_95_$__cuda_sm70_shflsync_bfly_p) ;  /* 0x0000036000007944 */ /* 0x000fea0003c00000 */
[----:B0-----:R-:W-:Y:S01]  /*1850*/  HFMA2.MMA R80, -RZ, RZ, 0, 1.847743988037109375e-06 ;  /* 0x0000001fff507435 */ /* 0x001fe200000001ff */
[----:B-1----:R-:W-:Y:S01]  /*1860*/  IMAD.MOV.U32 R81, RZ, RZ, R51 ;  /* 0x000000ffff517224 */ /* 0x002fe200078e0033 */
[----:B------:R-:W-:Y:S01]  /*1870*/  MOV R82, R86 ;  /* 0x0000005600527202 */ /* 0x000fe20000000f00 */
[----:B------:R-:W-:Y:S01]  /*1880*/  IMAD.MOV.U32 R79, RZ, RZ, 0x2 ;  /* 0x00000002ff4f7424 */ /* 0x000fe200078e00ff */
[----:B------:R-:W-:Y:S01]  /*1890*/  MOV R2, 0x18c0 ;  /* 0x000018c000027802 */ /* 0x000fe20000000f00 */
[----:B------:R-:W-:-:S02]  /*18a0*/  IMAD.MOV.U32 R51, RZ, RZ, -0x1 ;  /* 0xffffffffff337424 */ /* 0x000fc400078e00ff */
[----:B------:R-:W-:Y:S05]  /*18b0*/  CALL.REL.NOINC `($__internal_95_$__cuda_sm70_shflsync_bfly_p) ;  /* 0x000002f000007944 */ /* 0x000fea0003c00000 */
[----:B------:R-:W-:Y:S01]  /*18c0*/  FADD.FTZ R84, R81, R84 ;  /* 0x0000005451547221 */ /* 0x000fe20000010000 */
[----:B0-----:R-:W-:Y:S01]  /*18d0*/  MOV R79, 0x4 ;  /* 0x00000004004f7802 */ /* 0x001fe20000000f00 */
[----:B-1----:R-:W-:Y:S01]  /*18e0*/  FADD.FTZ R86, R86, R51 ;  /* 0x0000003356567221 */ /* 0x002fe20000010000 */
[----:B------:R-:W-:Y:S01]  /*18f0*/  MOV R51, 0xffffffff ;  /* 0xffffffff00337802 */ /* 0x000fe20000000f00 */
[----:B------:R-:W-:Y:S01]  /*1900*/  IMAD.MOV.U32 R80, RZ, RZ, 0x1f ;  /* 0x0000001fff507424 */ /* 0x000fe200078e00ff */
[----:B------:R-:W-:Y:S01]  /*1910*/  MOV R2, 0x1940 ;  /* 0x0000194000027802 */ /* 0x000fe20000000f00 */
[----:B------:R-:W-:-:S02]  /*1920*/  IMAD.MOV.U32 R82, RZ, RZ, R84 ;  /* 0x000000ffff527224 */ /* 0x000fc400078e0054 */
[----:B------:R-:W-:Y:S05]  /*1930*/  CALL.REL.NOINC `($__internal_95_$__cuda_sm70_shflsync_bfly_p) ;  /* 0x0000027000007944 */ /* 0x000fea0003c00000 */
[----:B0-----:R-:W-:Y:S01]  /*1940*/  HFMA2.MMA R79, -RZ, RZ, 0, 2.384185791015625e-07 ;  /* 0x00000004ff4f7435 */ /* 0x001fe200000001ff */
[----:B-1----:R-:W-:Y:S01]  /*1950*/  MOV R81, R51 ;  /* 0x0000003300517202 */ /* 0x002fe20000000f00 */
[----:B------:R-:W-:Y:S01]  /*1960*/  IMAD.MOV.U32 R82, RZ, RZ, R86 ;  /* 0x000000ffff527224 */ /* 0x000fe200078e0056 */
[----:B------:R-:W-:Y:S01]  /*1970*/  MOV R80, 0x1f ;  /* 0x0000001f00507802 */ /* 0x000fe20000000f00 */
[----:B------:R-:W-:Y:S01]  /*1980*/  IMAD.MOV.U32 R51, RZ, RZ, -0x1 ;  /* 0xffffffffff337424 */ /* 0x000fe200078e00ff */
[----:B------:R-:W-:-:S02]  /*1990*/  MOV R2, 0x19b0 ;  /* 0x000019b000027802 */ /* 0x000fc40000000f00 */
[----:B------:R-:W-:Y:S05]  /*19a0*/  CALL.REL.NOINC `($__internal_95_$__cuda_sm70_shflsync_bfly_p) ;  /* 0x0000020000007944 */ /* 0x000fea0003c00000 */
[----:B------:R-:W-:Y:S01]  /*19b0*/  FADD.FTZ R84, R81, R84 ;  /* 0x0000005451547221 */ /* 0x000fe20000010000 */
[----:B0-----:R-:W-:Y:S01]  /*19c0*/  HFMA2.MMA R79, -RZ, RZ, 0, 4.76837158203125e-07 ;  /* 0x00000008ff4f7435 */ /* 0x001fe200000001ff */
[----:B-1----:R-:W-:Y:S01]  /*19d0*/  FADD.FTZ R86, R86, R51 ;  /* 0x0000003356567221 */ /* 0x002fe20000010000 */
[----:B------:R-:W-:Y:S01]  /*19e0*/  MOV R80, 0x1f ;  /* 0x0000001f00507802 */ /* 0x000fe20000000f00 */
[----:B------:R-:W-:Y:S01]  /*19f0*/  IMAD.MOV.U32 R51, RZ, RZ, -0x1 ;  /* 0xffffffffff337424 */ /* 0x000fe200078e00ff */
[----:B------:R-:W-:-:S02]  /*1a00*/  MOV R82, R84 ;  /* 0x0000005400527202 */ /* 0x000fc40000000f00 */
[----:B------:R-:W-:Y:S02]  /*1a10*/  MOV R2, 0x1a30 ;  /* 0x00001a3000027802 */ /* 0x000fe40000000f00 */
[----:B------:R-:W-:Y:S05]  /*1a20*/  CALL.REL.NOINC `($__internal_95_$__cuda_sm70_shflsync_bfly_p) ;  /* 0x0000018000007944 */ /* 0x000fea0003c00000 */
[----:B0-----:R-:W-:Y:S01]  /*1a30*/  HFMA2.MMA R79, -RZ, RZ, 0, 4.76837158203125e-07 ;  /* 0x00000008ff4f7435 */ /* 0x001fe200000001ff */
[----:B-1----:R-:W-:Y:S01]  /*1a40*/  MOV R81, R51 ;  /* 0x0000003300517202 */ /* 0x002fe20000000f00 */
[----:B------:R-:W-:Y:S01]  /*1a50*/  IMAD.MOV.U32 R82, RZ, RZ, R86 ;  /* 0x000000ffff527224 */ /* 0x000fe200078e0056 */
[----:B------:R-:W-:Y:S01]  /*1a60*/  MOV R80, 0x1f ;  /* 0x0000001f00507802 */ /* 0x000fe20000000f00 */
[----:B------:R-:W-:Y:S01]  /*1a70*/  IMAD.MOV.U32 R51, RZ, RZ, -0x1 ;  /* 0xffffffffff337424 */ /* 0x000fe200078e00ff */
[----:B------:R-:W-:Y:S02]  /*1a80*/  MOV R2, 0x1aa0 ;  /* 0x00001aa000027802 */ /* 0x000fe40000000f00 */
[----:B------:R-:W-:Y:S05]  /*1a90*/  CALL.REL.NOINC `($__internal_95_$__cuda_sm70_shflsync_bfly_p) ;  /* 0x0000011000007944 */ /* 0x000fea0003c00000 */
[----:B------:R-:W-:Y:S01]  /*1aa0*/  FADD.FTZ R83, R81, R84 ;  /* 0x0000005451537221 */ /* 0x000fe20000010000 */
[----:B0-----:R-:W-:Y:S01]  /*1ab0*/  HFMA2.MMA R79, -RZ, RZ, 0, 9.5367431640625e-07 ;  /* 0x00000010ff4f7435 */ /* 0x001fe200000001ff */
[----:B-1----:R-:W-:Y:S01]  /*1ac0*/  FADD.FTZ R81, R86, R51 ;  /* 0x0000003356517221 */ /* 0x002fe20000010000 */
[----:B------:R-:W-:Y:S01]  /*1ad0*/  MOV R80, 0x1f ;  /* 0x0000001f00507802 */ /* 0x000fe20000000f00 */
[----:B------:R-:W-:Y:S01]  /*1ae0*/  IMAD.MOV.U32 R51, RZ, RZ, -0x1 ;  /* 0xffffffffff337424 */ /* 0x000fe200078e00ff */
[----:B------:R-:W-:-:S02]  /*1af0*/  MOV R82, R83 ;  /* 0x0000005300527202 */ /* 0x000fc40000000f00 */
[----:B------:R-:W-:Y:S02]  /*1b00*/  MOV R2, 0x1b20 ;  /* 0x00001b2000027802 */ /* 0x000fe40000000f00 */
[----:B------:R-:W-:Y:S05]  /*1b10*/  CALL.REL.NOINC `($__internal_95_$__cuda_sm70_shflsync_bfly_p) ;  /* 0x0000009000007944 */ /* 0x000fea0003c00000 */
[----:B0-----:R-:W-:Y:S01]  /*1b20*/  HFMA2.MMA R79, -RZ, RZ, 0, 9.5367431640625e-07 ;  /* 0x00000010ff4f7435 */ /* 0x001fe200000001ff */
[----:B-1----:R-:W-:Y:S01]  /*1b30*/  MOV R84, R51 ;  /* 0x0000003300547202 */ /* 0x002fe20000000f00 */
[----:B------:R-:W-:Y:S01]  /*1b40*/  IMAD.MOV.U32 R82, RZ, RZ, R81 ;  /* 0x000000ffff527224 */ /* 0x000fe200078e0051 */
[----:B------:R-:W-:Y:S01]  /*1b50*/  MOV R80, 0x1f ;  /* 0x0000001f00507802 */ /* 0x000fe20000000f00 */
[----:B------:R-:W-:Y:S01]  /*1b60*/  IMAD.MOV.U32 R51, RZ, RZ, -0x1 ;  /* 0xffffffffff337424 */ /* 0x000fe200078e00ff */
[----:B------:R-:W-:Y:S02]  /*1b70*/  MOV R2, 0x1b90 ;  /* 0x00001b9000027802 */ /* 0x000fe40000000f00 */
[----:B------:R-:W-:Y:S05]  /*1b80*/  CALL.REL.NOINC `($__internal_95_$__cuda_sm70_shflsync_bfly_p) ;  /* 0x0000002000007944 */ /* 0x000fea0003c00000 */
[----:B-1----:R-:W-:Y:S01]  /*1b90*/  MOV R2, R51 ;  /* 0x0000003300027202 */ /* 0x002fe20000000f00 */
[----:B0-----:R-:W-:Y:S05]  /*1ba0*/  BRA `(.L_x_1194) ;  /* 0xffffeeb000007947 */ /* 0x001fea000383ffff */
        .weak           $__internal_95_$__cuda_sm70_shflsync_bfly_p
        .type           $__internal_95_$__cuda_sm70_shflsync_bfly_p,@function
        .size           $__internal_95_$__cuda_sm70_shflsync_bfly_p,(.L_x_1630 - $__internal_95_$__cuda_sm70_shflsync_bfly_p)
$__internal_95_$__cuda_sm70_shflsync_bfly_p:
[----:B------:R-:W-:Y:S01]  /*1bb0*/  HFMA2.MMA R3, -RZ, RZ, 0, 0 ;  /* 0x00000000ff037435 */ /* 0x000fe200000001ff */
[----:B------:R-:W-:Y:S04]  /*1bc0*/  WARPSYNC R51 ;  /* 0x0000003300007348 */ /* 0x000fe80003800000 */
[----:B------:R0:W1:Y:S01]  /*1bd0*/  SHFL.BFLY PT, R51, R82, R79, R80 ;  /* 0x0c00004f52337389 */ /* 0x00006200000e0050 */
[----:B------:R-:W-:Y:S05]  /*1be0*/  RET.REL.NODEC R2 `(_ZN10layer_norm31ln_parallel_residual_bwd_kernelINS_13Kernel_traitsIf6__halffS2_fjLj256ELj1ELj4ELj1ELj16ENS_18Kernel_traits_baseILj256EfS2_fS2_fjLj128EEEEELb1ELb1ELb1EEEvNS_9BwdParamsE) ;  /* 0xffffe41002007950 */ /* 0x000fea0003c3ffff */
.L_x_1195:
        /* <DEDUP_REMOVED lines=9> */
.L_x_1630:


//--------------------- .text._ZN10layer_norm31ln_parallel_residual_bwd_kernelINS_13Kernel_traitsI6__halfffffjLj256ELj1ELj4ELj1ELj16ENS_18Kernel_traits_baseILj256ES2_ffffjLj128EEEEELb0ELb0ELb0EEEvNS_9BwdParamsE --------------------------
	.section	.text._ZN10layer_norm31ln_parallel_residual_bwd_kernelINS_13Kernel_traitsI6__halfffffjLj256ELj1ELj4ELj1ELj16ENS_18Kernel_traits_baseILj256ES2_ffffjLj128EEEEELb0ELb0ELb0EEEvNS_9BwdParamsE,"ax",@progbits
	.sectioninfo	@"SHI_REGISTERS=104"
	.align	128
        .global         _ZN10layer_norm31ln_parallel_residual_bwd_kernelINS_13Kernel_traitsI6__halfffffjLj256ELj1ELj4ELj1ELj16ENS_18Kernel_traits_baseILj256ES2_ffffjLj128EEEEELb0ELb0ELb0EEEvNS_9BwdParamsE
        .type           _ZN10layer_norm31ln_parallel_residual_bwd_kernelINS_13Kernel_traitsI6__halfffffjLj256ELj1ELj4ELj1ELj16ENS_18Kernel_traits_baseILj256ES2_ffffjLj128EEEEELb0ELb0ELb0EEEvNS_9BwdParamsE,@function
        .size           _ZN10layer_norm31ln_parallel_residual_bwd_kernelINS_13Kernel_traitsI6__halfffffjLj256ELj1ELj4ELj1ELj16ENS_18Kernel_traits_baseILj256ES2_ffffjLj128EEEEELb0ELb0ELb0EEEvNS_9BwdParamsE,(.L_x_1631 - _ZN10layer_norm31ln_parallel_residual_bwd_kernelINS_13Kernel_traitsI6__halfffffjLj256ELj1ELj4ELj1ELj16ENS_18Kernel_traits_baseILj256ES2_ffffjLj128EEEEELb0ELb0ELb0EEEvNS_9BwdParamsE)
        .other          _ZN10layer_norm31ln_parallel_residual_bwd_kernelINS_13Kernel_traitsI6__halfffffjLj256ELj1ELj4ELj1ELj16ENS_18Kernel_traits_baseILj256ES2_ffffjLj128EEEEELb0ELb0ELb0EEEvNS_9BwdParamsE,@"STO_CUDA_ENTRY STV_DEFAULT"
_ZN10layer_norm31ln_parallel_residual_bwd_kernelINS_13Kernel_traitsI6__halfffffjLj256ELj1ELj4ELj1ELj16ENS_18Kernel_traits_baseILj256ES2_ffffjLj128EEEEELb0ELb0ELb0EEEvNS_9BwdParamsE:
.text._ZN10layer_norm31ln_parallel_residual_bwd_kernelINS_13Kernel_traitsI6__halfffffjLj256ELj1ELj4ELj1ELj16ENS_18Kernel_traits_baseILj256ES2_ffffjLj128EEEEELb0ELb0ELb0EEEvNS_9BwdParamsE:
        /* <DEDUP_REMOVED lines=9> */
[C---:B------:R-:W-:Y:S01]  /*0090*/  LOP3.LUT P4, RZ, R0.reuse, 0xffffffe0, RZ, 0xc0, !PT ;  /* 0xffffffe000ff7812 */ /* 0x040fe2000788c0ff */
[----:B------:R-:W0:Y:S01]  /*00a0*/  S2R R11, SR_CTAID.X ;  /* 0x00000000000b7919 */ /* 0x000e220000002500 */
[----:B------:R-:W-:-:S11]  /*00b0*/  ISETP.GE.U32.AND P5, PT, R0, 0x40, PT ;  /* 0x000000400000780c */ /* 0x000fd60003fa6070 */
[----:B------:R-:W-:Y:S02]  /*00c0*/  @P4 MOV R5, 0x8 ;  /* 0x0000000800054802 */ /* 0x000fe40000000f00 */
[----:B------:R-:W-:Y:S02]  /*00d0*/  SHF.R.U32.HI R78, RZ, 0x5, R79 ;  /* 0x00000005ff4e7819 */ /* 0x000fe4000001164f */
[----:B------:R-:W-:Y:S01]  /*00e0*/  @P5 MOV R9, 0x8 ;  /* 0x0000000800095802 */ /* 0x000fe20000000f00 */
[----:B------:R-:W-:-:S04]  /*00f0*/  @P4 IMAD.WIDE.U32 R2, R8, R5, c[0x0][0x1b0] ;  /* 0x00006c0008024625 */ /* 0x000fc800078e0005 */
[C---:B------:R-:W-:Y:S01]  /*0100*/  @P4 IMAD.WIDE.U32 R4, R8.reuse, R5, c[0x0][0x1b8] ;  /* 0x00006e0008044625 */ /* 0x040fe200078e0005 */
[----:B------:R1:W5:Y:S01]  /*0110*/  @P4 LDG.E.64 R36, [R2.64] ;  /* 0x0000000402244981 */ /* 0x000362000c1e1b00 */
[----:B------:R-:W-:Y:S02]  /*0120*/  @P4 LOP3.LUT R8, R8, 0x20, RZ, 0xfc, !PT ;  /* 0x0000002008084812 */ /* 0x000fe400078efcff */
[----:B0-----:R-:W-:Y:S01]  /*0130*/  LEA R78, R11, R78, 0x2 ;  /* 0x0000004e0b4e7211 */ /* 0x001fe200078e10ff */
[----:B------:R0:W5:Y:S02]  /*0140*/  @P4 LDG.E.64 R38, [R4.64] ;  /* 0x0000000404264981 */ /* 0x000164000c1e1b00 */
[----:B------:R-:W-:Y:S01]  /*0150*/  @P5 IMAD.WIDE.U32 R6, R8, R9, c[0x0][0x1b0] ;  /* 0x00006c0008065625 */ /* 0x000fe200078e0009 */
[----:B------:R-:W-:-:S03]  /*0160*/  ISETP.GE.AND P0, PT, R78, c[0x0][0x164], PT ;  /* 0x000059004e007a0c */ /* 0x000fc60003f06270 */
[----:B------:R-:W-:Y:S01]  /*0170*/  @P5 IMAD.WIDE.U32 R8, R8, R9, c[0x0][0x1b8] ;  /* 0x00006e0008085625 */ /* 0x000fe200078e0009 */
[----:B------:R2:W5:Y:S01]  /*0180*/  @P5 LDG.E.64 R40, [R6.64] ;  /* 0x0000000406285981 */ /* 0x000562000c1e1b00 */
[----:B------:R-:W-:Y:S01]  /*0190*/  CS2R R32, SRZ ;  /* 0x0000000000207805 */ /* 0x000fe2000001ff00 */
[----:B------:R-:W-:Y:S01]  /*01a0*/  CS2R R34, SRZ ;  /* 0x0000000000227805 */ /* 0x000fe2000001ff00 */
[----:B------:R-:W-:Y:S01]  /*01b0*/  CS2R R28, SRZ ;  /* 0x00000000001c7805 */ /* 0x000fe2000001ff00 */
[----:B------:R3:W5:Y:S01]  /*01c0*/  @P5 LDG.E.64 R42, [R8.64] ;  /* 0x00000004082a5981 */ /* 0x000762000c1e1b00 */
        /* <DEDUP_REMOVED lines=9> */
[----:B---3--:R-:W-:Y:S01]  /*0260*/  CS2R R8, SRZ ;  /* 0x0000000000087805 */ /* 0x008fe2000001ff00 */
[----:B------:R-:W-:Y:S01]  /*0270*/  CS2R R10, SRZ ;  /* 0x00000000000a7805 */ /* 0x000fe2000001ff00 */
[----:B0-----:R-:W-:Y:S01]  /*0280*/  CS2R R4, SRZ ;  /* 0x0000000000047805 */ /* 0x001fe2000001ff00 */
[----:B--2---:R-:W-:Y:S01]  /*0290*/  CS2R R6, SRZ ;  /* 0x0000000000067805 */ /* 0x004fe2000001ff00 */
[----:B------:R-:W-:Y:S05]  /*02a0*/  @P0 BRA `(.L_x_1196) ;  /* 0x0000117000000947 */ /* 0x000fea0003800000 */
[----:B-1----:R-:W0:Y:S01]  /*02b0*/  LDC.U8 R93, c[0x0][0x1f0] ;  /* 0x00007c00ff5d7b82 */ /* 0x002e220000000000 */
[----:B-----5:R-:W-:Y:S01]  /*02c0*/  MOV R77, R36 ;  /* 0x00000024004d7202 */ /* 0x020fe20000000f00 */
[----:B------:R-:W-:Y:S01]  /*02d0*/  IMAD.MOV.U32 R71, RZ, RZ, R39 ;  /* 0x000000ffff477224 */ /* 0x000fe200078e0027 */
[--C-:B------:R-:W-:Y:S01]  /*02e0*/  SHF.R.U64 R76, R36, 0x10, R37.reuse ;  /* 0x00000010244c7819 */ /* 0x100fe20000001225 */
[----:B------:R-:W-:Y:S01]  /*02f0*/  HFMA2.MMA R33, -RZ, RZ, 0, 0 ;  /* 0x00000000ff217435 */ /* 0x000fe200000001ff */
[----:B------:R-:W-:Y:S01]  /*0300*/  MOV R75, R37 ;  /* 0x00000025004b7202 */ /* 0x000fe20000000f00 */
[----:B------:R-:W-:Y:S01]  /*0310*/  HADD2.F32 R77, -RZ, R77.H0_H0 ;  /* 0x2000004dff4d7230 */ /* 0x000fe20000004100 */
[----:B------:R-:W-:Y:S01]  /*0320*/  SHF.R.U32.HI R74, RZ, 0x10, R37 ;  /* 0x00000010ff4a7819 */ /* 0x000fe20000011625 */
[----:B------:R-:W-:Y:S01]  /*0330*/  HADD2.F32 R76, -RZ, R76.H0_H0 ;  /* 0x2000004cff4c7230 */ /* 0x000fe20000004100 */
[----:B------:R-:W-:Y:S01]  /*0340*/  MOV R73, R38 ;  /* 0x0000002600497202 */ /* 0x000fe20000000f00 */
[----:B------:R-:W-:Y:S01]  /*0350*/  HADD2.F32 R75, -RZ, R75.H0_H0 ;  /* 0x2000004bff4b7230 */ /* 0x000fe20000004100 */
[--C-:B------:R-:W-:Y:S01]  /*0360*/  SHF.R.U64 R72, R38, 0x10, R39.reuse ;  /* 0x0000001026487819 */ /* 0x100fe20000001227 */
[----:B------:R-:W-:Y:S01]  /*0370*/  HADD2.F32 R74, -RZ, R74.H0_H0 ;  /* 0x2000004aff4a7230 */ /* 0x000fe20000004100 */
[----:B------:R-:W-:Y:S01]  /*0380*/  SHF.R.U32.HI R70, RZ, 0x10, R39 ;  /* 0x00000010ff467819 */ /* 0x000fe20000011627 */
[----:B------:R-:W-:Y:S01]  /*0390*/  HADD2.F32 R73, -RZ, R73.H0_H0 ;  /* 0x20000049ff497230 */ /* 0x000fe20000004100 */
[----:B------:R-:W-:Y:S01]  /*03a0*/  MOV R69, R40 ;  /* 0x0000002800457202 */ /* 0x000fe20000000f00 */
[----:B------:R-:W-:Y:S01]  /*03b0*/  HADD2.F32 R72, -RZ, R72.H0_H0 ;  /* 0x20000048ff487230 */ /* 0x000fe20000004100 */
[--C-:B------:R-:W-:Y:S01]  /*03c0*/  SHF.R.U64 R68, R40, 0x10, R41.reuse ;  /* 0x0000001028447819 */ /* 0x100fe20000001229 */
[----:B------:R-:W-:Y:S01]  /*03d0*/  HADD2.F32 R71, -RZ, R71.H0_H0 ;  /* 0x20000047ff477230 */ /* 0x000fe20000004100 */
        /* <DEDUP_REMOVED lines=11> */
[----:B------:R-:W-:-:S02]  /*0490*/  HADD2.F32 R65, -RZ, R65.H0_H0 ;  /* 0x20000041ff417230 */ /* 0x000fc40000004100 */
[----:B------:R-:W-:Y:S02]  /*04a0*/  HADD2.F32 R64, -RZ, R64.H0_H0 ;  /* 0x20000040ff407230 */ /* 0x000fe40000004100 */
[----:B------:R-:W-:Y:S02]  /*04b0*/  HADD2.F32 R3, -RZ, R3.H0_H0 ;  /* 0x20000003ff037230 */ /* 0x000fe40000004100 */
[----:B0-----:R-:W-:Y:S02]  /*04c0*/  HADD2.F32 R2, -RZ, R2.H0_H0 ;  /* 0x20000002ff027230 */ /* 0x001fe40000004100 */
.L_x_1207:
[----:B------:R-:W-:-:S05]  /*04d0*/  MOV R55, 0x4 ;  /* 0x0000000400377802 */ /* 0x000fca0000000f00 */
[----:B------:R-:W-:-:S04]  /*04e0*/  IMAD.WIDE R52, R78, R55, c[0x0][0x1a0] ;  /* 0x000068004e347625 */ /* 0x000fc800078e0237 */
[C---:B------:R-:W-:Y:S02]  /*04f0*/  IMAD.WIDE R54, R78.reuse, R55, c[0x0][0x1a8] ;  /* 0x00006a004e367625 */ /* 0x040fe400078e0237 */
[----:B------:R-:W2:Y:S04]  /*0500*/  LDG.E R52, [R52.64] ;  /* 0x0000000434347981 */ /* 0x000ea8000c1e1900 */
[----:B------:R0:W5:Y:S01]  /*0510*/  LDG.E R88, [R54.64] ;  /* 0x0000000436587981 */ /* 0x000162000c1e1900 */
[----:B------:R-:W-:Y:S01]  /*0520*/  IMAD R0, R78, c[0x0][0x168], RZ ;  /* 0x00005a004e007a24 */ /* 0x000fe200078e02ff */
[----:B------:R-:W-:Y:S01]  /*0530*/  ISETP.NE.AND P1, PT, R93, RZ, PT ;  /* 0x000000ff5d00720c */ /* 0x000fe20003f25270 */
[----:B------:R-:W-:Y:S01]  /*0540*/  BSSY B0, `(.L_x_1197) ;  /* 0x0000040000007945 */ /* 0x000fe20003800000 */
[----:B------:R-:W-:Y:S01]  /*0550*/  MOV R99, RZ ;  /* 0x000000ff00637202 */ /* 0x000fe20000000f00 */
[----:B------:R-:W-:Y:S01]  /*0560*/  IMAD.MOV.U32 R100, RZ, RZ, RZ ;  /* 0x000000ffff647224 */ /* 0x000fe200078e00ff */
[----:B------:R-:W-:-:S04]  /*0570*/  SHF.R.S32.HI R57, RZ, 0x1f, R0 ;  /* 0x0000001fff397819 */ /* 0x000fc80000011400 */
[----:B------:R-:W-:Y:S02]  /*0580*/  LEA.HI R0, R57, R0, RZ, 0x2 ;  /* 0x0000000039007211 */ /* 0x000fe400078f10ff */
[----:B------:R-:W-:-:S04]  /*0590*/  LOP3.LUT R57, R79, 0x1f, RZ, 0xc0, !PT ;  /* 0x0000001f4f397812 */ /* 0x000fc800078ec0ff */
[----:B------:R-:W-:-:S04]  /*05a0*/  LEA.HI.SX32 R0, R0, R57, 0x1e ;  /* 0x0000003900007211 */ /* 0x000fc800078ff2ff */
[----:B------:R-:W-:Y:S02]  /*05b0*/  MOV R101, R0 ;  /* 0x0000000000657202 */ /* 0x000fe40000000f00 */
[----:B--2---:R-:W-:Y:S01]  /*05c0*/  FSEL R98, R52, RZ, !P1 ;  /* 0x000000ff34627208 */ /* 0x004fe20004800000 */
[----:B------:R-:W-:Y:S05]  /*05d0*/  @!P4 BRA `(.L_x_1198) ;  /* 0x000003600000c947 */ /* 0x000fea0003800000 */
[----:B0-----:R-:W-:Y:S02]  /*05e0*/  MOV R61, 0x10 ;  /* 0x00000010003d7802 */ /* 0x001fe40000000f00 */
[----:B------:R-:W-:-:S03]  /*05f0*/  LEA R52, P0, R0, c[0x0][0x188], 0x4 ;  /* 0x0000620000347a11 */ /* 0x000fc600078020ff */
[C---:B------:R-:W-:Y:S01]  /*0600*/  IMAD.WIDE.U32 R56, R0.reuse, R61, c[0x0][0x210] ;  /* 0x0000840000387625 */ /* 0x040fe200078e003d */
[----:B------:R-:W-:-:S03]  /*0610*/  LEA.HI.X R53, R0, c[0x0][0x18c], RZ, 0x4, P0 ;  /* 0x0000630000357a11 */ /* 0x000fc600000f24ff */
[----:B------:R-:W-:Y:S02]  /*0620*/  IMAD.WIDE.U32 R60, R0, R61, c[0x0][0x208] ;  /* 0x00008200003c7625 */ /* 0x000fe400078e003d */
[----:B------:R-:W2:Y:S04]  /*0630*/  LDG.E.128 R56, [R56.64] ;  /* 0x0000000438387981 */ /* 0x000ea8000c1e1d00 */
[----:B------:R-:W3:Y:S04]  /*0640*/  LDG.E.128 R52, [R52.64] ;  /* 0x0000000434347981 */ /* 0x000ee8000c1e1d00 */
[----:B------:R-:W4:Y:S01]  /*0650*/  LDG.E.128 R60, [R60.64] ;  /* 0x000000043c3c7981 */ /* 0x000f22000c1e1d00 */
[----:B------:R-:W-:-:S04]  /*0660*/  ISETP.NE.U32.AND P0, PT, RZ, c[0x0][0x218], PT ;  /* 0x00008600ff007a0c */ /* 0x000fc80003f05070 */
[----:B------:R-:W-:-:S13]  /*0670*/  ISETP.NE.AND.EX P0, PT, RZ, c[0x0][0x21c], PT, P0 ;  /* 0x00008700ff007a0c */ /* 0x000fda0003f05300 */
[----:B------:R-:W-:-:S04]  /*0680*/  @P0 LEA R90, P2, R0, c[0x0][0x218], 0x4 ;  /* 0x00008600005a0a11 */ /* 0x000fc800078420ff */
[----:B------:R-:W-:-:S05]  /*0690*/  @P0 LEA.HI.X R91, R0, c[0x0][0x21c], RZ, 0x4, P2 ;  /* 0x00008700005b0a11 */ /* 0x000fca00010f24ff */
[----:B------:R0:W5:Y:S01]  /*06a0*/  @P0 LDG.E.128 R36, [R90.64] ;  /* 0x000000045a240981 */ /* 0x000162000c1e1d00 */
[----:B------:R-:W-:Y:S01]  /*06b0*/  IADD3 R101, R0, 0x20, RZ ;  /* 0x0000002000657810 */ /* 0x000fe20007ffe0ff */
[----:B--2---:R-:W-:Y:S02]  /*06c0*/  FMUL.FTZ R80, R73, R56 ;  /* 0x0000003849507220 */ /* 0x004fe40000410000 */
[C---:B---3--:R-:W-:Y:S02]  /*06d0*/  FADD.FTZ R81, -R98.reuse, R52 ;  /* 0x0000003462517221 */ /* 0x048fe40000010100 */
[----:B------:R-:W-:Y:S02]  /*06e0*/  FADD.FTZ R83, -R98, R53 ;  /* 0x0000003562537221 */ /* 0x000fe40000010100 */
[----:B------:R-:W-:Y:S02]  /*06f0*/  FMUL.FTZ R52, R72, R57 ;  /* 0x0000003948347220 */ /* 0x000fe40000410000 */
[----:B-----5:R-:W-:-:S02]  /*0700*/  FMUL.FTZ R81, R88, R81 ;  /* 0x0000005158517220 */ /* 0x020fc40000410000 */
[----:B----4-:R-:W-:Y:S02]  /*0710*/  FFMA.FTZ R80, R77, R60, R80 ;  /* 0x0000003c4d507223 */ /* 0x010fe40000010050 */
[----:B------:R-:W-:Y:S02]  /*0720*/  FMUL.FTZ R82, R88, R83 ;  /* 0x0000005358527220 */ /* 0x000fe40000410000 */
[----:B------:R-:W-:Y:S02]  /*0730*/  FADD.FTZ R55, -R98, R55 ;  /* 0x0000003762377221 */ /* 0x000fe40000010100 */
[----:B------:R-:W-:Y:S02]  /*0740*/  FFMA.FTZ R83, R76, R61, R52 ;  /* 0x0000003d4c537223 */ /* 0x000fe40000010034 */
[----:B------:R-:W-:Y:S02]  /*0750*/  FADD.FTZ R89, -R98, R54 ;  /* 0x0000003662597221 */ /* 0x000fe40000010100 */
[----:B------:R-:W-:-:S02]  /*0760*/  FMUL.FTZ R92, R71, R58 ;  /* 0x0000003a475c7220 */ /* 0x000fc40000410000 */
[----:B------:R-:W-:Y:S02]  /*0770*/  FADD.FTZ R52, RZ, R80 ;  /* 0x00000050ff347221 */ /* 0x000fe40000010000 */
[----:B------:R-:W-:Y:S02]  /*0780*/  FFMA.FTZ R53, R81, R80, RZ ;  /* 0x0000005051357223 */ /* 0x000fe400000100ff */
[----:B0-----:R-:W-:Y:S02]  /*0790*/  FMUL.FTZ R90, R88, R55 ;  /* 0x00000037585a7220 */ /* 0x001fe40000410000 */
[----:B------:R-:W-:Y:S02]  /*07a0*/  FMUL.FTZ R91, R70, R59 ;  /* 0x0000003b465b7220 */ /* 0x000fe40000410000 */
[----:B------:R-:W-:Y:S02]  /*07b0*/  FMUL.FTZ R89, R88, R89 ;  /* 0x0000005958597220 */ /* 0x000fe40000410000 */
[----:B------:R-:W-:-:S02]  /*07c0*/  FFMA.FTZ R92, R75, R62, R92 ;  /* 0x0000003e4b5c7223 */ /* 0x000fc4000001005c */
        /* <DEDUP_REMOVED lines=23> */
.L_x_1198:
[----:B0-----:R-:W-:Y:S05]  /*0940*/  BSYNC B0 ;  /* 0x0000000000007941 */ /* 0x001fea0003800000 */
.L_x_1197:
[----:B------:R-:W-:Y:S01]  /*0950*/  BSSY B0, `(.L_x_1199) ;  /* 0x0000037000007945 */ /* 0x000fe20003800000 */
[----:B------:R-:W-:Y:S05]  /*0960*/  @!P5 BRA `(.L_x_1200) ;  /* 0x000003500000d947 */ /* 0x000fea0003800000 */
[----:B------:R-:W-:Y:S01]  /*0970*/  HFMA2.MMA R60, -RZ, RZ, 0, 9.5367431640625e-07 ;  /* 0x00000010ff3c7435 */ /* 0x000fe200000001ff */
[----:B------:R-:W-:-:S04]  /*0980*/  LEA R52, P0, R101, c[0x0][0x188], 0x4 ;  /* 0x0000620065347a11 */ /* 0x000fc800078020ff */
[----:B------:R-:W-:-:S05]  /*0990*/  LEA.HI.X R53, R101, c[0x0][0x18c], RZ, 0x4, P0 ;  /* 0x0000630065357a11 */ /* 0x000fca00000f24ff */
[CC--:B------:R-:W-:Y:S01]  /*09a0*/  IMAD.WIDE.U32 R56, R101.reuse, R60.reuse, c[0x0][0x210] ;  /* 0x0000840065387625 */ /* 0x0c0fe200078e003c */
[----:B------:R-:W2:Y:S03]  /*09b0*/  LDG.E.128 R52, [R52.64] ;  /* 0x0000000434347981 */ /* 0x000ea6000c1e1d00 */
[----:B------:R-:W-:Y:S02]  /*09c0*/  IMAD.WIDE.U32 R60, R101, R60, c[0x0][0x208] ;  /* 0x00008200653c7625 */ /* 0x000fe400078e003c */
[----:B------:R-:W3:Y:S04]  /*09d0*/  LDG.E.128 R56, [R56.64] ;  /* 0x0000000438387981 */ /* 0x000ee8000c1e1d00 */
[----:B------:R-:W4:Y:S01]  /*09e0*/  LDG.E.128 R60, [R60.64] ;  /* 0x000000043c3c7981 */ /* 0x000f22000c1e1d00 */
[----:B------:R-:W-:-:S04]  /*09f0*/  ISETP.NE.U32.AND P0, PT, RZ, c[0x0][0x218], PT ;  /* 0x00008600ff007a0c */ /* 0x000fc80003f05070 */
[----:B------:R-:W-:-:S13]  /*0a00*/  ISETP.NE.AND.EX P0, PT, RZ, c[0x0][0x21c], PT, P0 ;  /* 0x00008700ff007a0c */ /* 0x000fda0003f05300 */
[----:B------:R-:W-:-:S04]  /*0a10*/  @P0 LEA R94, P2, R101, c[0x0][0x218], 0x4 ;  /* 0x00008600655e0a11 */ /* 0x000fc800078420ff */
[----:B------:R-:W-:-:S05]  /*0a20*/  @P0 LEA.HI.X R95, R101, c[0x0][0x21c], RZ, 0x4, P2 ;  /* 0x00008700655f0a11 */ /* 0x000fca00010f24ff */
[----:B------:R0:W5:Y:S01]  /*0a30*/  @P0 LDG.E.128 R40, [R94.64] ;  /* 0x000000045e280981 */ /* 0x000162000c1e1d00 */
[C---:B--2---:R-:W-:Y:S02]  /*0a40*/  FADD.FTZ R85, -R98.reuse, R52 ;  /* 0x0000003462557221 */ /* 0x044fe40000010100 */
[----:B------:R-:W-:Y:S02]  /*0a50*/  FADD.FTZ R87, -R98, R53 ;  /* 0x0000003562577221 */ /* 0x000fe40000010100 */
[----:B-----5:R-:W-:Y:S02]  /*0a60*/  FMUL.FTZ R85, R88, R85 ;  /* 0x0000005558557220 */ /* 0x020fe40000410000 */
[----:B---3--:R-:W-:Y:S02]  /*0a70*/  FMUL.FTZ R84, R65, R56 ;  /* 0x0000003841547220 */ /* 0x008fe40000410000 */
[----:B------:R-:W-:Y:S02]  /*0a80*/  FMUL.FTZ R52, R64, R57 ;  /* 0x0000003940347220 */ /* 0x000fe40000410000 */
[----:B----4-:R-:W-:-:S02]  /*0a90*/  FFMA.FTZ R84, R69, R60, R84 ;  /* 0x0000003c45547223 */ /* 0x010fc40000010054 */
[----:B------:R-:W-:Y:S02]  /*0aa0*/  FMUL.FTZ R86, R88, R87 ;  /* 0x0000005758567220 */ /* 0x000fe40000410000 */
[----:B------:R-:W-:Y:S02]  /*0ab0*/  FADD.FTZ R53, -R98, R54 ;  /* 0x0000003662357221 */ /* 0x000fe40000010100 */
[----:B------:R-:W-:Y:S02]  /*0ac0*/  FFMA.FTZ R87, R68, R61, R52 ;  /* 0x0000003d44577223 */ /* 0x000fe40000010034 */
[----:B------:R-:W-:Y:S02]  /*0ad0*/  FMUL.FTZ R96, R3, R58 ;  /* 0x0000003a03607220 */ /* 0x000fe40000410000 */
[----:B------:R-:W-:Y:S02]  /*0ae0*/  FADD.FTZ R52, R99, R84 ;  /* 0x0000005463347221 */ /* 0x000fe40000010000 */
[----:B------:R-:W-:-:S02]  /*0af0*/  FFMA.FTZ R100, R85, R84, R100 ;  /* 0x0000005455647223 */ /* 0x000fc40000010064 */
[----:B0-----:R-:W-:Y:S02]  /*0b00*/  FMUL.FTZ R95, R88, R53 ;  /* 0x00000035585f7220 */ /* 0x001fe40000410000 */
[----:B------:R-:W-:Y:S02]  /*0b10*/  FADD.FTZ R55, -R98, R55 ;  /* 0x0000003762377221 */ /* 0x000fe40000010100 */
[----:B------:R-:W-:Y:S02]  /*0b20*/  FMUL.FTZ R97, R2, R59 ;  /* 0x0000003b02617220 */ /* 0x000fe40000410000 */
[----:B------:R-:W-:Y:S02]  /*0b30*/  FFMA.FTZ R96, R67, R62, R96 ;  /* 0x0000003e43607223 */ /* 0x000fe40000010060 */
[----:B------:R-:W-:Y:S02]  /*0b40*/  FADD.FTZ R53, R52, R87 ;  /* 0x0000005734357221 */ /* 0x000fe40000010000 */
[----:B------:R-:W-:-:S02]  /*0b50*/  FFMA.FTZ R100, R86, R87, R100 ;  /* 0x0000005756647223 */ /* 0x000fc40000010064 */
[----:B------:R-:W-:Y:S02]  /*0b60*/  FMUL.FTZ R94, R88, R55 ;  /* 0x00000037585e7220 */ /* 0x000fe40000410000 */
        /* <DEDUP_REMOVED lines=21> */
.L_x_1200:
[----:B------:R-:W-:Y:S05]  /*0cc0*/  BSYNC B0 ;  /* 0x0000000000007941 */ /* 0x000fea0003800000 */
.L_x_1199:
[----:B------:R-:W-:Y:S05]  /*0cd0*/  BRA.DIV ~URZ, `(.L_x_1201) ;  /* 0x00000ff27f007947 */ /* 0x000fea000b800000 */
[----:B------:R0:W1:Y:S02]  /*0ce0*/  SHFL.BFLY PT, R54, R99, 0x1, 0x1f ;  /* 0x0c201f0063367f89 */ /* 0x00006400000e0000 */
.L_x_1210:
        /* <DEDUP_REMOVED lines=18> */
.L_x_1211:
[----:B--2---:R-:W-:Y:S01]  /*0e10*/  FADD.FTZ R59, R59, R56 ;  /* 0x000000383b3b7221 */ /* 0x004fe20000010000 */
[----:B------:R-:W-:Y:S01]  /*0e20*/  BSSY B0, `(.L_x_1203) ;  /* 0x000002f000007945 */ /* 0x000fe20003800000 */
[----:B-1----:R-:W-:Y:S02]  /*0e30*/  FADD.FTZ R53, R53, R58 ;  /* 0x0000003a35357221 */ /* 0x002fe40000010000 */
[----:B------:R-:W-:Y:S02]  /*0e40*/  FMUL.FTZ R59, R59, c[0x0][0x1e0] ;  /* 0x000078003b3b7a20 */ /* 0x000fe40000410000 */
[----:B------:R-:W-:-:S03]  /*0e50*/  FMUL.FTZ R62, R53, c[0x0][0x1e0] ;  /* 0x00007800353e7a20 */ /* 0x000fc60000410000 */
[----:B------:R-:W-:Y:S01]  /*0e60*/  FSEL R99, R59, RZ, !P1 ;  /* 0x000000ff3b637208 */ /* 0x000fe20004800000 */
[----:B------:R-:W-:Y:S05]  /*0e70*/  @!P4 BRA `(.L_x_1204) ;  /* 0x000002900000c947 */ /* 0x000fea0003800000 */
[----:B------:R-:W-:Y:S01]  /*0e80*/  ISETP.NE.U32.AND P3, PT, RZ, c[0x0][0x218], PT ;  /* 0x00008600ff007a0c */ /* 0x000fe20003f65070 */
[-CC-:B------:R-:W-:Y:S01]  /*0e90*/  FFMA.FTZ R53, R81, R62.reuse, R99.reuse ;  /* 0x0000003e51357223 */ /* 0x180fe20000010063 */
[----:B------:R-:W-:Y:S01]  /*0ea0*/  ISETP.NE.U32.AND P0, PT, RZ, c[0x0][0x250], PT ;  /* 0x00009400ff007a0c */ /* 0x000fe20003f05070 */
[-CC-:B------:R-:W-:Y:S01]  /*0eb0*/  FFMA.FTZ R52, R82, R62.reuse, R99.reuse ;  /* 0x0000003e52347223 */ /* 0x180fe20000010063 */
[----:B------:R-:W-:Y:S01]  /*0ec0*/  ISETP.NE.AND.EX P3, PT, RZ, c[0x0][0x21c], PT, P3 ;  /* 0x00008700ff007a0c */ /* 0x000fe20003f65330 */
[-CC-:B------:R-:W-:Y:S01]  /*0ed0*/  FFMA.FTZ R57, R89, R62.reuse, R99.reuse ;  /* 0x0000003e59397223 */ /* 0x180fe20000010063 */
[----:B------:R-:W-:Y:S01]  /*0ee0*/  ISETP.NE.U32.AND P1, PT, RZ, c[0x0][0x258], PT ;  /* 0x00009600ff007a0c */ /* 0x000fe20003f25070 */
[----:B------:R-:W-:Y:S01]  /*0ef0*/  FFMA.FTZ R54, R90, R62, R99 ;  /* 0x0000003e5a367223 */ /* 0x000fe20000010063 */
[----:B------:R-:W-:Y:S01]  /*0f00*/  ISETP.NE.AND.EX P0, PT, RZ, c[0x0][0x254], PT, P0 ;  /* 0x00009500ff007a0c */ /* 0x000fe20003f05300 */
[----:B------:R-:W-:Y:S01]  /*0f10*/  FADD.FTZ R53, R80, -R53 ;  /* 0x8000003550357221 */ /* 0x000fe20000010000 */
[----:B------:R-:W-:Y:S01]  /*0f20*/  ISETP.NE.AND.EX P1, PT, RZ, c[0x0][0x25c], PT, P1 ;  /* 0x00009700ff007a0c */ /* 0x000fe20003f25310 */
[----:B------:R-:W-:Y:S01]  /*0f30*/  FADD.FTZ R55, R83, -R52 ;  /* 0x8000003453377221 */ /* 0x000fe20000010000 */
[----:B------:R-:W-:Y:S01]  /*0f40*/  ISETP.NE.U32.AND P2, PT, RZ, c[0x0][0x250], PT ;  /* 0x00009400ff007a0c */ /* 0x000fe20003f45070 */
[----:B------:R-:W-:Y:S01]  /*0f50*/  FADD.FTZ R61, R92, -R57 ;  /* 0x800000395c3d7221 */ /* 0x000fe20000010000 */
[----:B------:R-:W-:Y:S01]  /*0f60*/  MOV R59, 0x10 ;  /* 0x00000010003b7802 */ /* 0x000fe20000000f00 */
[----:B------:R-:W-:Y:S01]  /*0f70*/  FADD.FTZ R63, R91, -R54 ;  /* 0x800000365b3f7221 */ /* 0x000fe20000010000 */
[----:B------:R-:W-:Y:S01]  /*0f80*/  ISETP.NE.AND.EX P2, PT, RZ, c[0x0][0x254], PT, P2 ;  /* 0x00009500ff007a0c */ /* 0x000fe20003f45320 */
[----:B-----5:R-:W-:-:S02]  /*0f90*/  FMUL.FTZ R52, R88, R53 ;  /* 0x0000003558347220 */ /* 0x020fc40000410000 */
[C---:B------:R-:W-:Y:S02]  /*0fa0*/  FMUL.FTZ R53, R88.reuse, R55 ;  /* 0x0000003758357220 */ /* 0x040fe40000410000 */
[----:B------:R-:W-:Y:S01]  /*0fb0*/  FMUL.FTZ R54, R88, R61 ;  /* 0x0000003d58367220 */ /* 0x000fe20000410000 */
[----:B------:R-:W-:Y:S01]  /*0fc0*/  @P0 LEA R60, P6, R0, c[0x0][0x250], 0x4 ;  /* 0x00009400003c0a11 */ /* 0x000fe200078c20ff */
[----:B------:R-:W-:Y:S02]  /*0fd0*/  FMUL.FTZ R55, R88, R63 ;  /* 0x0000003f58377220 */ /* 0x000fe40000410000 */
[----:B------:R-:W-:Y:S01]  /*0fe0*/  @P3 FADD.FTZ R52, R36, R52 ;  /* 0x0000003424343221 */ /* 0x000fe20000010000 */
[----:B------:R-:W-:Y:S01]  /*0ff0*/  @P0 LEA.HI.X R61, R0, c[0x0][0x254], RZ, 0x4, P6 ;  /* 0x00009500003d0a11 */ /* 0x000fe200030f24ff */
[----:B------:R-:W-:Y:S02]  /*1000*/  @P3 FADD.FTZ R53, R37, R53 ;  /* 0x0000003525353221 */ /* 0x000fe40000010000 */
[----:B------:R-:W-:Y:S01]  /*1010*/  @P3 FADD.FTZ R54, R38, R54 ;  /* 0x0000003626363221 */ /* 0x000fe20000010000 */
[----:B------:R-:W-:Y:S01]  /*1020*/  SEL R44, R52, R44, P1 ;  /* 0x0000002c342c7207 */ /* 0x000fe20000800000 */
[----:B------:R-:W-:Y:S01]  /*1030*/  @P3 FADD.FTZ R55, R39, R55 ;  /* 0x0000003727373221 */ /* 0x000fe20000010000 */
[----:B------:R-:W-:Y:S01]  /*1040*/  SEL R45, R53, R45, P1 ;  /* 0x0000002d352d7207 */ /* 0x000fe20000800000 */
[----:B0-----:R-:W-:Y:S01]  /*1050*/  IMAD.WIDE.U32 R56, R0, R59, c[0x0][0x248] ;  /* 0x0000920000387625 */ /* 0x001fe200078e003b */
[----:B------:R-:W-:-:S02]  /*1060*/  SEL R46, R54, R46, P1 ;  /* 0x0000002e362e7207 */ /* 0x000fc40000800000 */
[----:B------:R-:W-:Y:S01]  /*1070*/  SEL R47, R55, R47, P1 ;  /* 0x0000002f372f7207 */ /* 0x000fe20000800000 */
[----:B------:R-:W-:Y:S01]  /*1080*/  @P1 IMAD.WIDE.U32 R58, R0, R59, c[0x0][0x258] ;  /* 0x00009600003a1625 */ /* 0x000fe200078e003b */
[----:B------:R-:W-:Y:S02]  /*1090*/  SEL R48, R52, R48, P2 ;  /* 0x0000003034307207 */ /* 0x000fe40001000000 */
[----:B------:R-:W-:Y:S02]  /*10a0*/  SEL R49, R53, R49, P2 ;  /* 0x0000003135317207 */ /* 0x000fe40001000000 */
[----:B------:R-:W-:Y:S01]  /*10b0*/  SEL R50, R54, R50, P2 ;  /* 0x0000003236327207 */ /* 0x000fe20001000000 */
[----:B------:R0:W-:Y:S01]  /*10c0*/  @P1 STG.E.128 [R58.64], R44 ;  /* 0x0000002c3a001986 */ /* 0x0001e2000c101d04 */
[----:B------:R-:W-:Y:S02]  /*10d0*/  SEL R51, R55, R51, P2 ;  /* 0x0000003337337207 */ /* 0x000fe40001000000 */
[----:B------:R-:W-:Y:S01]  /*10e0*/  IADD3 R0, R0, 0x20, RZ ;  /* 0x0000002000007810 */ /* 0x000fe20007ffe0ff */
[----:B------:R0:W-:Y:S04]  /*10f0*/  STG.E.128 [R56.64], R52 ;  /* 0x0000003438007986 */ /* 0x0001e8000c101d04 */
[----:B------:R0:W-:Y:S02]  /*1100*/  @P0 STG.E.128 [R60.64], R48 ;  /* 0x000000303c000986 */ /* 0x0001e4000c101d04 */
.L_x_1204:
[----:B------:R-:W-:Y:S05]  /*1110*/  BSYNC B0 ;  /* 0x0000000000007941 */ /* 0x000fea0003800000 */
.L_x_1203:
[----:B------:R-:W-:Y:S01]  /*1120*/  BSSY B0, `(.L_x_1205) ;  /* 0x000002a000007945 */ /* 0x000fe20003800000 */
[----:B------:R-:W-:Y:S05]  /*1130*/  @!P5 BRA `(.L_x_1206) ;  /* 0x000002800000d947 */ /* 0x000fea0003800000 */
[----:B------:R-:W-:Y:S01]  /*1140*/  ISETP.NE.U32.AND P3, PT, RZ, c[0x0][0x218], PT ;  /* 0x00008600ff007a0c */ /* 0x000fe20003f65070 */
[-CC-:B0-----:R-:W-:Y:S01]  /*1150*/  FFMA.FTZ R53, R85, R62.reuse, R99.reuse ;  /* 0x0000003e55357223 */ /* 0x181fe20000010063 */
        /* <DEDUP_REMOVED lines=10> */
[----:B------:R-:W-:Y:S01]  /*1200*/  HFMA2.MMA R61, -RZ, RZ, 0, 9.5367431640625e-07 ;  /* 0x00000010ff3d7435 */ /* 0x000fe200000001ff */
[----:B------:R-:W-:Y:S01]  /*1210*/  FADD.FTZ R57, R96, -R57 ;  /* 0x8000003960397221 */ /* 0x000fe20000010000 */
[----:B------:R-:W-:Y:S01]  /*1220*/  ISETP.NE.U32.AND P0, PT, RZ, c[0x0][0x250], PT ;  /* 0x00009400ff007a0c */ /* 0x000fe20003f05070 */
[----:B------:R-:W-:-:S02]  /*1230*/  FADD.FTZ R59, R97, -R54 ;  /* 0x80000036613b7221 */ /* 0x000fc40000010000 */
[C---:B-----5:R-:W-:Y:S01]  /*1240*/  FMUL.FTZ R52, R88.reuse, R53 ;  /* 0x0000003558347220 */ /* 0x060fe20000410000 */
[----:B------:R-:W-:Y:S01]  /*1250*/  ISETP.NE.AND.EX P0, PT, RZ, c[0x0][0x254], PT, P0 ;  /* 0x00009500ff007a0c */ /* 0x000fe20003f05300 */
[C---:B------:R-:W-:Y:S02]  /*1260*/  FMUL.FTZ R53, R88.reuse, R55 ;  /* 0x0000003758357220 */ /* 0x040fe40000410000 */
[----:B------:R-:W-:Y:S01]  /*1270*/  FMUL.FTZ R54, R88, R57 ;  /* 0x0000003958367220 */ /* 0x000fe20000410000 */
[----:B------:R-:W-:Y:S01]  /*1280*/  @P1 LEA R60, P6, R0, c[0x0][0x250], 0x4 ;  /* 0x00009400003c1a11 */ /* 0x000fe200078c20ff */
[----:B------:R-:W-:Y:S02]  /*1290*/  FMUL.FTZ R55, R88, R59 ;  /* 0x0000003b58377220 */ /* 0x000fe40000410000 */
[----:B------:R-:W-:Y:S02]  /*12a0*/  @P3 FADD.FTZ R52, R40, R52 ;  /* 0x0000003428343221 */ /* 0x000fe40000010000 */
[----:B------:R-:W-:-:S02]  /*12b0*/  @P3 FADD.FTZ R53, R41, R53 ;  /* 0x0000003529353221 */ /* 0x000fc40000010000 */
[----:B------:R-:W-:Y:S01]  /*12c0*/  @P3 FADD.FTZ R54, R42, R54 ;  /* 0x000000362a363221 */ /* 0x000fe20000010000 */
[----:B------:R-:W-:Y:S01]  /*12d0*/  SEL R44, R52, R44, P2 ;  /* 0x0000002c342c7207 */ /* 0x000fe20001000000 */
[----:B------:R-:W-:Y:S01]  /*12e0*/  @P3 FADD.FTZ R55, R43, R55 ;  /* 0x000000372b373221 */ /* 0x000fe20000010000 */
[----:B------:R-:W-:Y:S01]  /*12f0*/  SEL R45, R53, R45, P2 ;  /* 0x0000002d352d7207 */ /* 0x000fe20001000000 */
[----:B------:R-:W-:Y:S01]  /*1300*/  @P2 IMAD.WIDE.U32 R58, R0, R61, c[0x0][0x258] ;  /* 0x00009600003a2625 */ /* 0x000fe200078e003d */
[----:B------:R-:W-:Y:S02]  /*1310*/  SEL R46, R54, R46, P2 ;  /* 0x0000002e362e7207 */ /* 0x000fe40001000000 */
[----:B------:R-:W-:Y:S01]  /*1320*/  SEL R47, R55, R47, P2 ;  /* 0x0000002f372f7207 */ /* 0x000fe20001000000 */
[C---:B------:R-:W-:Y:S01]  /*1330*/  IMAD.WIDE.U32 R56, R0.reuse, R61, c[0x0][0x248] ;  /* 0x0000920000387625 */ /* 0x040fe200078e003d */
[----:B------:R-:W-:Y:S02]  /*1340*/  @P1 LEA.HI.X R61, R0, c[0x0][0x254], RZ, 0x4, P6 ;  /* 0x00009500003d1a11 */ /* 0x000fe400030f24ff */
[----:B------:R-:W-:Y:S01]  /*1350*/  SEL R48, R52, R48, P0 ;  /* 0x0000003034307207 */ /* 0x000fe20000000000 */
[----:B------:R0:W-:Y:S01]  /*1360*/  @P2 STG.E.128 [R58.64], R44 ;  /* 0x0000002c3a002986 */ /* 0x0001e2000c101d04 */
[----:B------:R-:W-:-:S02]  /*1370*/  SEL R49, R53, R49, P0 ;  /* 0x0000003135317207 */ /* 0x000fc40000000000 */
[----:B------:R-:W-:Y:S01]  /*1380*/  SEL R50, R54, R50, P0 ;  /* 0x0000003236327207 */ /* 0x000fe20000000000 */
[----:B------:R0:W-:Y:S01]  /*1390*/  STG.E.128 [R56.64], R52 ;  /* 0x0000003438007986 */ /* 0x0001e2000c101d04 */
[----:B------:R-:W-:-:S05]  /*13a0*/  SEL R51, R55, R51, P0 ;  /* 0x0000003337337207 */ /* 0x000fca0000000000 */
[----:B------:R0:W-:Y:S02]  /*13b0*/  @P1 STG.E.128 [R60.64], R48 ;  /* 0x000000303c001986 */ /* 0x0001e4000c101d04 */
.L_x_1206:
[----:B------:R-:W-:Y:S05]  /*13c0*/  BSYNC B0 ;  /* 0x0000000000007941 */ /* 0x000fea0003800000 */
.L_x_1205:
[----:B0-----:R-:W-:-:S04]  /*13d0*/  MOV R53, c[0x0][0x160] ;  /* 0x0000580000357a02 */ /* 0x001fc80000000f00 */
[----:B------:R-:W-:-:S04]  /*13e0*/  LEA R78, R53, R78, 0x2 ;  /* 0x0000004e354e7211 */ /* 0x000fc800078e10ff */
[----:B------:R-:W-:-:S13]  /*13f0*/  ISETP.GE.AND P0, PT, R78, c[0x0][0x164], PT ;  /* 0x000059004e007a0c */ /* 0x000fda0003f06270 */
[----:B-----5:R-:W-:Y:S01]  /*1400*/  @P0 CALL.REL.NOINC `(.L_x_1196) ;  /* 0x0000001000000944 */ /* 0x020fe20003c00000 */
[----:B------:R-:W-:Y:S05]  /*1410*/  BRA `(.L_x_1207) ;  /* 0xfffff0b000007947 */ /* 0x000fea000383ffff */
.L_x_1196:
[----:B-1----:R-:W-:Y:S01]  /*1420*/  SHF.R.U32.HI R0, RZ, 0x5, R79 ;  /* 0x00000005ff007819 */ /* 0x002fe2000001164f */
[----:B------:R-:W-:Y:S01]  /*1430*/  WARPSYNC 0xffffffff ;  /* 0xffffffff00007948 */ /* 0x000fe20003800000 */
[----:B------:R-:W-:Y:S01]  /*1440*/  LOP3.LUT R2, R79, 0x1f, RZ, 0xc0, !PT ;  /* 0x0000001f4f027812 */ /* 0x000fe200078ec0ff */
[----:B-----5:R-:W0:Y:S01]  /*1450*/  S2R R42, SR_CTAID.X ;  /* 0x00000000002a7919 */ /* 0x020e220000002500 */
[----:B------:R-:W-:Y:S01]  /*1460*/  BSSY B0, `(.L_x_1208) ;  /* 0x0000077000007945 */ /* 0x000fe20003800000 */
[----:B------:R-:W-:-:S05]  /*1470*/  IMAD.SHL.U32 R3, R0, 0x40, RZ ;  /* 0x0000004000037824 */ /* 0x000fca00078e00ff */
[----:B------:R-:W-:-:S05]  /*1480*/  LOP3.LUT R0, R3, 0xffffffc0, R2, 0xe2, !PT ;  /* 0xffffffc003007812 */ /* 0x000fca00078ee202 */
[----:B------:R-:W-:Y:S04]  /*1490*/  STS.128 [R0.X16], R24 ;  /* 0x0000001800007388 */ /* 0x000fe8000000cc00 */
[----:B------:R-:W-:Y:S04]  /*14a0*/  STS.128 [R0.X16+0x200], R20 ;  /* 0x0002001400007388 */ /* 0x000fe8000000cc00 */
[----:B------:R-:W-:Y:S06]  /*14b0*/  BAR.SYNC.DEFER_BLOCKING 0x0 ;  /* 0x0000000000007b1d */ /* 0x000fec0000010000 */
[----:B------:R-:W1:Y:S04]  /*14c0*/  LDS R2, [R79.X4] ;  /* 0x000000004f027984 */ /* 0x000e680000004800 */
[----:B------:R-:W2:Y:S04]  /*14d0*/  LDS R37, [R79.X4+0x400] ;  /* 0x000400004f257984 */ /* 0x000ea80000004800 */
[----:B------:R-:W3:Y:S04]  /*14e0*/  LDS R3, [R79.X4+0x200] ;  /* 0x000200004f037984 */ /* 0x000ee80000004800 */
[----:B------:R-:W4:Y:S04]  /*14f0*/  LDS R36, [R79.X4+0x600] ;  /* 0x000600004f247984 */ /* 0x000f280000004800 */
[----:B------:R-:W0:Y:S04]  /*1500*/  LDS R39, [R79.X4+0x800] ;  /* 0x000800004f277984 */ /* 0x000e280000004800 */
        /* <DEDUP_REMOVED lines=8> */
[----:B------:R-:W-:Y:S01]  /*1590*/  STS.128 [R0.X16], R32 ;  /* 0x0000002000007388 */ /* 0x000fe2000000cc00 */
[----:B0-----:R-:W-:-:S03]  /*15a0*/  FADD.FTZ R2, R2, R39 ;  /* 0x0000002702027221 */ /* 0x001fc60000010000 */
[----:B------:R-:W-:Y:S01]  /*15b0*/  STS.128 [R0.X16+0x200], R28 ;  /* 0x0002001c00007388 */ /* 0x000fe2000000cc00 */
[----:B------:R-:W-:-:S03]  /*15c0*/  FADD.FTZ R3, R3, R38 ;  /* 0x0000002603037221 */ /* 0x000fc60000010000 */
[----:B------:R-:W-:Y:S01]  /*15d0*/  BAR.SYNC.DEFER_BLOCKING 0x0 ;  /* 0x0000000000007b1d */ /* 0x000fe20000010000 */
[----:B------:R-:W-:-:S05]  /*15e0*/  FADD.FTZ R41, R2, R41 ;  /* 0x0000002902297221 */ /* 0x000fca0000010000 */
        /* <DEDUP_REMOVED lines=13> */
[----:B------:R0:W-:Y:S01]  /*16c0*/  STS.128 [R0.X16], R8 ;  /* 0x0000000800007388 */ /* 0x0001e2000000cc00 */
[----:B----4-:R-:W-:-:S03]  /*16d0*/  FADD.FTZ R20, R20, R25 ;  /* 0x0000001914147221 */ /* 0x010fc60000010000 */
[----:B------:R-:W-:Y:S01]  /*16e0*/  STS.128 [R0.X16+0x200], R4 ;  /* 0x0002000400007388 */ /* 0x000fe2000000cc00 */
[----:B------:R-:W-:-:S03]  /*16f0*/  FADD.FTZ R21, R21, R26 ;  /* 0x0000001a15157221 */ /* 0x000fc60000010000 */
[----:B------:R-:W-:Y:S01]  /*1700*/  BAR.SYNC.DEFER_BLOCKING 0x0 ;  /* 0x0000000000007b1d */ /* 0x000fe20000010000 */
[----:B------:R-:W-:Y:S02]  /*1710*/  FADD.FTZ R27, R20, R27 ;  /* 0x0000001b141b7221 */ /* 0x000fe40000010000 */
        /* <DEDUP_REMOVED lines=19> */
[----:B------:R-:W-:Y:S01]  /*1850*/  STS.128 [R0.X16], R16 ;  /* 0x0000001000007388 */ /* 0x000fe2000000cc00 */
[----:B----4-:R-:W-:-:S03]  /*1860*/  FADD.FTZ R28, R28, R33 ;  /* 0x000000211c1c7221 */ /* 0x010fc60000010000 */
[----:B------:R0:W-:Y:S01]  /*1870*/  STS.128 [R0.X16+0x200], R12 ;  /* 0x0002000c00007388 */ /* 0x0001e2000000cc00 */
[----:B------:R-:W-:-:S03]  /*1880*/  FADD.FTZ R29, R29, R32 ;  /* 0x000000201d1d7221 */ /* 0x000fc60000010000 */
[----:B------:R-:W-:Y:S01]  /*1890*/  BAR.SYNC.DEFER_BLOCKING 0x0 ;  /* 0x0000000000007b1d */ /* 0x000fe20000010000 */
[----:B------:R-:W-:Y:S02]  /*18a0*/  FADD.FTZ R35, R28, R35 ;  /* 0x000000231c237221 */ /* 0x000fe40000010000 */
[----:B------:R-:W-:Y:S02]  /*18b0*/  FADD.FTZ R29, R29, R34 ;  /* 0x000000221d1d7221 */ /* 0x000fe40000010000 */
[----:B0-----:R-:W-:-:S05]  /*18c0*/  IMAD R0, R42, c[0x0][0x168], RZ ;  /* 0x00005a002a007a24 */ /* 0x001fca00078e02ff */
[----:B------:R-:W-:-:S04]  /*18d0*/  IADD3 R0, P2, R0, R79, RZ ;  /* 0x0000004f00007210 */ /* 0x000fc80007f5e0ff */
[----:B------:R-:W-:Y:S01]  /*18e0*/  IADD3.X R3, RZ, RZ, RZ, P2, !PT ;  /* 0x000000ffff037210 */ /* 0x000fe200017fe4ff */
[----:B------:R-:W0:Y:S04]  /*18f0*/  LDS R4, [R79.X4] ;  /* 0x000000004f047984 */ /* 0x000e280000004800 */
[----:B------:R-:W1:Y:S04]  /*1900*/  LDS R7, [R79.X4+0x400] ;  /* 0x000400004f077984 */ /* 0x000e680000004800 */
[----:B------:R-:W2:Y:S04]  /*1910*/  LDS R11, [R79.X4+0x800] ;  /* 0x000800004f0b7984 */ /* 0x000ea80000004800 */
[----:B------:R-:W3:Y:S04]  /*1920*/  LDS R5, [R79.X4+0x200] ;  /* 0x000200004f057984 */ /* 0x000ee80000004800 */
[----:B------:R-:W4:Y:S04]  /*1930*/  LDS R6, [R79.X4+0x600] ;  /* 0x000600004f067984 */ /* 0x000f280000004800 */
[----:B------:R-:W4:Y:S04]  /*1940*/  LDS R8, [R79.X4+0xa00] ;  /* 0x000a00004f087984 */ /* 0x000f280000004800 */
[----:B------:R-:W4:Y:S04]  /*1950*/  LDS R17, [R79.X4+0xc00] ;  /* 0x000c00004f117984 */ /* 0x000f280000004800 */
[----:B------:R-:W4:Y:S01]  /*1960*/  LDS R79, [R79.X4+0xe00] ;  /* 0x000e00004f4f7984 */ /* 0x000f220000004800 */
[----:B0-----:R-:W-:-:S04]  /*1970*/  FADD.FTZ R4, RZ, R4 ;  /* 0x00000004ff047221 */ /* 0x001fc80000010000 */
[----:B-1----:R-:W-:-:S04]  /*1980*/  FADD.FTZ R4, R4, R7 ;  /* 0x0000000704047221 */ /* 0x002fc80000010000 */
[----:B--2---:R-:W-:Y:S01]  /*1990*/  FADD.FTZ R4, R4, R11 ;  /* 0x0000000b04047221 */ /* 0x004fe20000010000 */
[C---:B------:R-:W-:Y:S02]  /*19a0*/  SHF.L.U64.HI R11, R0.reuse, 0x2, R3 ;  /* 0x00000002000b7819 */ /* 0x040fe40000010203 */
[----:B------:R-:W-:Y:S01]  /*19b0*/  SHF.L.U32 R0, R0, 0x2, RZ ;  /* 0x0000000200007819 */ /* 0x000fe200000006ff */
[----:B---3--:R-:W-:-:S03]  /*19c0*/  FADD.FTZ R5, RZ, R5 ;  /* 0x00000005ff057221 */ /* 0x008fc60000010000 */
[C---:B------:R-:W-:Y:S01]  /*19d0*/  IADD3 R14, P2, R0.reuse, c[0x0][0x228], RZ ;  /* 0x00008a00000e7a10 */ /* 0x040fe20007f5e0ff */
[----:B----4-:R-:W-:Y:S01]  /*19e0*/  FADD.FTZ R5, R5, R6 ;  /* 0x0000000605057221 */ /* 0x010fe20000010000 */
[C---:B------:R-:W-:Y:S02]  /*19f0*/  IADD3 R12, P3, R0.reuse, c[0x0][0x220], RZ ;  /* 0x00008800000c7a10 */ /* 0x040fe40007f7e0ff */
[C---:B------:R-:W-:Y:S01]  /*1a00*/  IADD3 R10, P4, R0.reuse, c[0x0][0x238], RZ ;  /* 0x00008e00000a7a10 */ /* 0x040fe20007f9e0ff */
[----:B------:R-:W-:Y:S01]  /*1a10*/  FADD.FTZ R8, R5, R8 ;  /* 0x0000000805087221 */ /* 0x000fe20000010000 */
[----:B------:R-:W-:Y:S02]  /*1a20*/  IADD3 R0, P5, R0, c[0x0][0x230], RZ ;  /* 0x00008c0000007a10 */ /* 0x000fe40007fbe0ff */
[C---:B------:R-:W-:Y:S01]  /*1a30*/  IADD3.X R19, R11.reuse, c[0x0][0x22c], RZ, P2, !PT ;  /* 0x00008b000b137a10 */ /* 0x040fe200017fe4ff */
[----:B------:R-:W-:Y:S01]  /*1a40*/  FADD.FTZ R17, R4, R17 ;  /* 0x0000001104117221 */ /* 0x000fe20000010000 */
[----:B------:R-:W-:-:S02]  /*1a50*/  IADD3.X R15, R11, c[0x0][0x224], RZ, P3, !PT ;  /* 0x000089000b0f7a10 */ /* 0x000fc40001ffe4ff */
[C---:B------:R-:W-:Y:S02]  /*1a60*/  IADD3.X R13, R11.reuse, c[0x0][0x23c], RZ, P4, !PT ;  /* 0x00008f000b0d7a10 */ /* 0x040fe400027fe4ff */
[----:B------:R-:W-:Y:S01]  /*1a70*/  IADD3.X R11, R11, c[0x0][0x234], RZ, P5, !PT ;  /* 0x00008d000b0b7a10 */ /* 0x000fe20002ffe4ff */
[----:B------:R-:W-:Y:S05]  /*1a80*/  @!P1 BRA `(.L_x_1209) ;  /* 0x0000014000009947 */ /* 0x000fea0003800000 */
[----:B------:R-:W-:Y:S01]  /*1a90*/  MOV R2, R14 ;  /* 0x0000000e00027202 */ /* 0x000fe20000000f00 */
[----:B------:R-:W-:Y:S01]  /*1aa0*/  IMAD.MOV.U32 R7, RZ, RZ, R13 ;  /* 0x000000ffff077224 */ /* 0x000fe200078e000d */
[----:B------:R-:W-:Y:S02]  /*1ab0*/  MOV R3, R19 ;  /* 0x0000001300037202 */ /* 0x000fe40000000f00 */
[----:B------:R-:W-:Y:S02]  /*1ac0*/  MOV R4, R12 ;  /* 0x0000000c00047202 */ /* 0x000fe40000000f00 */
[----:B------:R-:W-:Y:S01]  /*1ad0*/  MOV R5, R15 ;  /* 0x0000000f00057202 */ /* 0x000fe20000000f00 */
[----:B------:R0:W-:Y:S01]  /*1ae0*/  STG.E [R2.64], R27 ;  /* 0x0000001b02007986 */ /* 0x0001e2000c101904 */
[----:B------:R-:W-:-:S02]  /*1af0*/  MOV R6, R10 ;  /* 0x0000000a00067202 */ /* 0x000fc40000000f00 */
[----:B------:R-:W-:Y:S01]  /*1b00*/  IADD3 R14, P1, R14, 0x200, RZ ;  /* 0x000002000e0e7810 */ /* 0x000fe20007f3e0ff */
[----:B------:R1:W-:Y:S01]  /*1b10*/  STG.E [R4.64], R41 ;  /* 0x0000002904007986 */ /* 0x0003e2000c101904 */
[----:B------:R-:W-:Y:S02]  /*1b20*/  IADD3 R12, P2, R12, 0x200, RZ ;  /* 0x000002000c0c7810 */ /* 0x000fe40007f5e0ff */
[----:B------:R-:W-:Y:S01]  /*1b30*/  IADD3 R10, P3, R10, 0x200, RZ ;  /* 0x000002000a0a7810 */ /* 0x000fe20007f7e0ff */
[----:B------:R1:W-:Y:S01]  /*1b40*/  STG.E [R6.64], R17 ;  /* 0x0000001106007986 */ /* 0x0003e2000c101904 */
[----:B------:R-:W-:Y:S02]  /*1b50*/  IADD3.X R19, RZ, R19, RZ, P1, !PT ;  /* 0x00000013ff137210 */ /* 0x000fe40000ffe4ff */
[----:B------:R-:W-:Y:S02]  /*1b60*/  IADD3.X R15, RZ, R15, RZ, P2, !PT ;  /* 0x0000000fff0f7210 */ /* 0x000fe400017fe4ff */
[----:B0-----:R-:W-:-:S02]  /*1b70*/  MOV R2, R0 ;  /* 0x0000000000027202 */ /* 0x001fc40000000f00 */
[----:B------:R-:W-:Y:S02]  /*1b80*/  MOV R3, R11 ;  /* 0x0000000b00037202 */ /* 0x000fe40000000f00 */
[----:B------:R-:W-:Y:S02]  /*1b90*/  IADD3 R0, P4, R0, 0x200, RZ ;  /* 0x0000020000007810 */ /* 0x000fe40007f9e0ff */
[----:B------:R-:W-:Y:S01]  /*1ba0*/  IADD3.X R13, RZ, R13, RZ, P3, !PT ;  /* 0x0000000dff0d7210 */ /* 0x000fe20001ffe4ff */
[----:B------:R1:W-:Y:S01]  /*1bb0*/  STG.E [R2.64], R35 ;  /* 0x0000002302007986 */ /* 0x0003e2000c101904 */
[----:B------:R-:W-:-:S04]  /*1bc0*/  IADD3.X R11, RZ, R11, RZ, P4, !PT ;  /* 0x0000000bff0b7210 */ /* 0x000fc800027fe4ff */
.L_x_1209:
[----:B------:R-:W-:Y:S05]  /*1bd0*/  BSYNC B0 ;  /* 0x0000000000007941 */ /* 0x000fea0003800000 */
.L_x_1208:
[----:B-1----:R-:W-:Y:S01]  /*1be0*/  MOV R2, R14 ;  /* 0x0000000e00027202 */ /* 0x002fe20000000f00 */
[----:B------:R-:W-:Y:S01]  /*1bf0*/  IMAD.MOV.U32 R3, RZ, RZ, R19 ;  /* 0x000000ffff037224 */ /* 0x000fe200078e0013 */
        /* <DEDUP_REMOVED lines=13> */
.L_x_1201:
[----:B------:R-:W-:Y:S01]  /*1cd0*/  HFMA2.MMA R60, -RZ, RZ, 0, 5.9604644775390625e-08 ;  /* 0x00000001ff3c7435 */ /* 0x000fe200000001ff */
[----:B------:R-:W-:Y:S01]  /*1ce0*/  MOV R55, R99 ;  /* 0x0000006300377202 */ /* 0x000fe20000000f00 */
[----:B------:R-:W-:Y:S01]  /*1cf0*/  IMAD.MOV.U32 R57, RZ, RZ, 0x1f ;  /* 0x0000001fff397424 */ /* 0x000fe200078e00ff */
[----:B------:R-:W-:Y:S02]  /*1d00*/  MOV R62, 0xffffffff ;  /* 0xffffffff003e7802 */ /* 0x000fe40000000f00 */
[----:B------:R-:W-:-:S02]  /*1d10*/  MOV R52, 0x1d30 ;  /* 0x00001d3000347802 */ /* 0x000fc40000000f00 */
[----:B-----5:R-:W-:Y:S05]  /*1d20*/  CALL.REL.NOINC `($__internal_96_$__cuda_sm70_shflsync_bfly_p) ;  /* 0x0000046000007944 */ /* 0x020fea0003c00000 */
[----:B-1----:R-:W-:Y:S01]  /*1d30*/  MOV R54, R55 ;  /* 0x0000003700367202 */ /* 0x002fe20000000f00 */
[----:B0-----:R-:W-:Y:S05]  /*1d40*/  BRA `(.L_x_1210) ;  /* 0xffffefa000007947 */ /* 0x001fea000383ffff */
.L_x_1202:
[----:B------:R-:W-:Y:S01]  /*1d50*/  HFMA2.MMA R60, -RZ, RZ, 0, 5.9604644775390625e-08 ;  /* 0x00000001ff3c7435 */ /* 0x000fe200000001ff */
[----:B------:R-:W-:-:S02]  /*1d60*/  MOV R55, R100 ;  /* 0x0000006400377202 */ /* 0x000fc40000000f00 */
[----:B------:R-:W-:Y:S02]  /*1d70*/  MOV R57, 0x1f ;  /* 0x0000001f00397802 */ /* 0x000fe40000000f00 */
[----:B------:R-:W-:Y:S02]  /*1d80*/  MOV R62, 0xffffffff ;  /* 0xffffffff003e7802 */ /* 0x000fe40000000f00 */
[----:B------:R-:W-:Y:S02]  /*1d90*/  MOV R52, 0x1db0 ;  /* 0x00001db000347802 */ /* 0x000fe40000000f00 */
[----:B01---5:R-:W-:Y:S05]  /*1da0*/  CALL.REL.NOINC `($__internal_96_$__cuda_sm70_shflsync_bfly_p) ;  /* 0x000003e000007944 */ /* 0x023fea0003c00000 */
[----:B------:R-:W-:Y:S01]  /*1db0*/  FADD.FTZ R99, R54, R99 ;  /* 0x0000006336637221 */ /* 0x000fe20000010000 */
[----:B0-----:R-:W-:Y:S01]  /*1dc0*/  HFMA2.MMA R60, -RZ, RZ, 0, 1.1920928955078125e-07 ;  /* 0x00000002ff3c7435 */ /* 0x001fe200000001ff */
[----:B-1----:R-:W-:Y:S01]  /*1dd0*/  FADD.FTZ R100, R100, R55 ;  /* 0x0000003764647221 */ /* 0x002fe20000010000 */
[----:B------:R-:W-:Y:S01]  /*1de0*/  MOV R57, 0x1f ;  /* 0x0000001f00397802 */ /* 0x000fe20000000f00 */
[----:B------:R-:W-:Y:S01]  /*1df0*/  IMAD.MOV.U32 R62, RZ, RZ, -0x1 ;  /* 0xffffffffff3e7424 */ /* 0x000fe200078e00ff */
[----:B------:R-:W-:Y:S02]  /*1e00*/  MOV R55, R99 ;  /* 0x0000006300377202 */ /* 0x000fe40000000f00 */
[----:B------:R-:W-:-:S02]  /*1e10*/  MOV R52, 0x1e30 ;  /* 0x00001e3000347802 */ /* 0x000fc40000000f00 */
[----:B------:R-:W-:Y:S05]  /*1e20*/  CALL.REL.NOINC `($__internal_96_$__cuda_sm70_shflsync_bfly_p) ;  /* 0x0000036000007944 */ /* 0x000fea0003c00000 */
[----:B0-----:R-:W-:Y:S01]  /*1e30*/  HFMA2.MMA R60, -RZ, RZ, 0, 1.1920928955078125e-07 ;  /* 0x00000002ff3c7435 */ /* 0x001fe200000001ff */
[----:B-1----:R-:W-:-:S02]  /*1e40*/  MOV R54, R55 ;  /* 0x0000003700367202 */ /* 0x002fc40000000f00 */
[----:B------:R-:W-:Y:S02]  /*1e50*/  MOV R55, R100 ;  /* 0x0000006400377202 */ /* 0x000fe40000000f00 */
[----:B------:R-:W-:Y:S02]  /*1e60*/  MOV R57, 0x1f ;  /* 0x0000001f00397802 */ /* 0x000fe40000000f00 */
[----:B------:R-:W-:Y:S02]  /*1e70*/  MOV R62, 0xffffffff ;  /* 0xffffffff003e7802 */ /* 0x000fe40000000f00 */
[----:B------:R-:W-:Y:S02]  /*1e80*/  MOV R52, 0x1ea0 ;  /* 0x00001ea000347802 */ /* 0x000fe40000000f00 */
[----:B------:R-:W-:Y:S05]  /*1e90*/  CALL.REL.NOINC `($__internal_96_$__cuda_sm70_shflsync_bfly_p) ;  /* 0x000002f000007944 */ /* 0x000fea0003c00000 */
[----:B------:R-:W-:Y:S01]  /*1ea0*/  FADD.FTZ R99, R54, R99 ;  /* 0x0000006336637221 */ /* 0x000fe20000010000 */
[----:B0-----:R-:W-:Y:S01]  /*1eb0*/  HFMA2.MMA R60, -RZ, RZ, 0, 2.384185791015625e-07 ;  /* 0x00000004ff3c7435 */ /* 0x001fe200000001ff */
[----:B-1----:R-:W-:Y:S01]  /*1ec0*/  FADD.FTZ R100, R100, R55 ;  /* 0x0000003764647221 */ /* 0x002fe20000010000 */
[----:B------:R-:W-:Y:S01]  /*1ed0*/  MOV R57, 0x1f ;  /* 0x0000001f00397802 */ /* 0x000fe20000000f00 */
[----:B------:R-:W-:Y:S01]  /*1ee0*/  IMAD.MOV.U32 R62, RZ, RZ, -0x1 ;  /* 0xffffffffff3e7424 */ /* 0x000fe200078e00ff */
[----:B------:R-:W-:-:S02]  /*1ef0*/  MOV R55, R99 ;  /* 0x0000006300377202 */ /* 0x000fc40000000f00 */
[----:B------:R-:W-:Y:S02]  /*1f00*/  MOV R52, 0x1f20 ;  /* 0x00001f2000347802 */ /* 0x000fe40000000f00 */
[----:B------:R-:W-:Y:S05]  /*1f10*/  CALL.REL.NOINC `($__internal_96_$__cuda_sm70_shflsync_bfly_p) ;  /* 0x0000027000007944 */ /* 0x000fea0003c00000 */
[----:B0-----:R-:W-:Y:S01]  /*1f20*/  HFMA2.MMA R60, -RZ, RZ, 0, 2.384185791015625e-07 ;  /* 0x00000004ff3c7435 */ /* 0x001fe200000001ff */
[----:B-1----:R-:W-:Y:S02]  /*1f30*/  MOV R54, R55 ;  /* 0x0000003700367202 */ /* 0x002fe40000000f00 */
[----:B------:R-:W-:Y:S02]  /*1f40*/  MOV R55, R100 ;  /* 0x0000006400377202 */ /* 0x000fe40000000f00 */
[----:B------:R-:W-:Y:S02]  /*1f50*/  MOV R57, 0x1f ;  /* 0x0000001f00397802 */ /* 0x000fe40000000f00 */
[----:B------:R-:W-:Y:S02]  /*1f60*/  MOV R62, 0xffffffff ;  /* 0xffffffff003e7802 */ /* 0x000fe40000000f00 */
[----:B------:R-:W-:Y:S02]  /*1f70*/  MOV R52, 0x1f90 ;  /* 0x00001f9000347802 */ /* 0x000fe40000000f00 */
[----:B------:R-:W-:Y:S05]  /*1f80*/  CALL.REL.NOINC `($__internal_96_$__cuda_sm70_shflsync_bfly_p) ;  /* 0x0000020000007944 */ /* 0x000fea0003c00000 */
[----:B------:R-:W-:Y:S01]  /*1f90*/  FADD.FTZ R99, R54, R99 ;  /* 0x0000006336637221 */ /* 0x000fe20000010000 */
[----:B0-----:R-:W-:Y:S01]  /*1fa0*/  HFMA2.MMA R60, -RZ, RZ, 0, 4.76837158203125e-07 ;  /* 0x00000008ff3c7435 */ /* 0x001fe200000001ff */
[----:B-1----:R-:W-:Y:S01]  /*1fb0*/  FADD.FTZ R58, R100, R55 ;  /* 0x00000037643a7221 */ /* 0x002fe20000010000 */
[----:B------:R-:W-:Y:S01]  /*1fc0*/  MOV R57, 0x1f ;  /* 0x0000001f00397802 */ /* 0x000fe20000000f00 */
[----:B------:R-:W-:Y:S01]  /*1fd0*/  IMAD.MOV.U32 R62, RZ, RZ, -0x1 ;  /* 0xffffffffff3e7424 */ /* 0x000fe200078e00ff */
[----:B------:R-:W-:-:S02]  /*1fe0*/  MOV R55, R99 ;  /* 0x0000006300377202 */ /* 0x000fc40000000f00 */
[----:B------:R-:W-:Y:S02]  /*1ff0*/  MOV R52, 0x2010 ;  /* 0x0000201000347802 */ /* 0x000fe40000000f00 */
[----:B------:R-:W-:Y:S05]  /*2000*/  CALL.REL.NOINC `($__internal_96_$__cuda_sm70_shflsync_bfly_p) ;  /* 0x0000018000007944 */ /* 0x000fea0003c00000 */
[----:B0-----:R-:W-:Y:S01]  /*2010*/  HFMA2.MMA R60, -RZ, RZ, 0, 4.76837158203125e-07 ;  /* 0x00000008ff3c7435 */ /* 0x001fe200000001ff */
[----:B-1----:R-:W-:Y:S02]  /*2020*/  MOV R54, R55 ;  /* 0x0000003700367202 */ /* 0x002fe40000000f00 */
[----:B------:R-:W-:Y:S02]  /*2030*/  MOV R55, R58 ;  /* 0x0000003a00377202 */ /* 0x000fe40000000f00 */
[----:B------:R-:W-:Y:S02]  /*2040*/  MOV R57, 0x1f ;  /* 0x0000001f00397802 */ /* 0x000fe40000000f00 */
[----:B------:R-:W-:Y:S02]  /*2050*/  MOV R62, 0xffffffff ;  /* 0xffffffff003e7802 */ /* 0x000fe40000000f00 */
[----:B------:R-:W-:Y:S02]  /*2060*/  MOV R52, 0x2080 ;  /* 0x0000208000347802 */ /* 0x000fe40000000f00 */
[----:B------:R-:W-:Y:S05]  /*2070*/  CALL.REL.NOINC `($__internal_96_$__cuda_sm70_shflsync_bfly_p) ;  /* 0x0000011000007944 */ /* 0x000fea0003c00000 */
[----:B------:R-:W-:Y:S01]  /*2080*/  FADD.FTZ R56, R54, R99 ;  /* 0x0000006336387221 */ /* 0x000fe20000010000 */
[----:B0-----:R-:W-:Y:S01]  /*2090*/  HFMA2.MMA R60, -RZ, RZ, 0, 9.5367431640625e-07 ;  /* 0x00000010ff3c7435 */ /* 0x001fe200000001ff */
[----:B-1----:R-:W-:Y:S01]  /*20a0*/  FADD.FTZ R58, R58, R55 ;  /* 0x000000373a3a7221 */ /* 0x002fe20000010000 */
[----:B------:R-:W-:Y:S01]  /*20b0*/  MOV R57, 0x1f ;  /* 0x0000001f00397802 */ /* 0x000fe20000000f00 */
[----:B------:R-:W-:Y:S01]  /*20c0*/  IMAD.MOV.U32 R62, RZ, RZ, -0x1 ;  /* 0xffffffffff3e7424 */ /* 0x000fe200078e00ff */
[----:B------:R-:W-:-:S02]  /*20d0*/  MOV R55, R56 ;  /* 0x0000003800377202 */ /* 0x000fc40000000f00 */
[----:B------:R-:W-:Y:S02]  /*20e0*/  MOV R52, 0x2100 ;  /* 0x0000210000347802 */ /* 0x000fe40000000f00 */
[----:B------:R-:W-:Y:S05]  /*20f0*/  CALL.REL.NOINC `($__internal_96_$__cuda_sm70_shflsync_bfly_p) ;  /* 0x0000009000007944 */ /* 0x000fea0003c00000 */
[----:B0-----:R-:W-:Y:S01]  /*2100*/  HFMA2.MMA R60, -RZ, RZ, 0, 9.5367431640625e-07 ;  /* 0x00000010ff3c7435 */ /* 0x001fe200000001ff */
[----:B-1----:R-:W-:Y:S02]  /*2110*/  MOV R59, R55 ;  /* 0x00000037003b7202 */ /* 0x002fe40000000f00 */
[----:B------:R-:W-:Y:S02]  /*2120*/  MOV R55, R58 ;  /* 0x0000003a00377202 */ /* 0x000fe40000000f00 */
[----:B------:R-:W-:Y:S02]  /*2130*/  MOV R57, 0x1f ;  /* 0x0000001f00397802 */ /* 0x000fe40000000f00 */
[----:B------:R-:W-:Y:S02]  /*2140*/  MOV R62, 0xffffffff ;  /* 0xffffffff003e7802 */ /* 0x000fe40000000f00 */
[----:B------:R-:W-:Y:S02]  /*2150*/  MOV R52, 0x2170 ;  /* 0x0000217000347802 */ /* 0x000fe40000000f00 */
[----:B------:R-:W-:Y:S05]  /*2160*/  CALL.REL.NOINC `($__internal_96_$__cuda_sm70_shflsync_bfly_p) ;  /* 0x0000002000007944 */ /* 0x000fea0003c00000 */
[----:B-1----:R-:W-:Y:S01]  /*2170*/  MOV R53, R55 ;  /* 0x0000003700357202 */ /* 0x002fe20000000f00 */
[----:B0-----:R-:W-:Y:S05]  /*2180*/  BRA `(.L_x_1211) ;  /* 0xffffec8000007947 */ /* 0x001fea000383ffff */
        .weak           $__internal_96_$__cuda_sm70_shflsync_bfly_p
        .type           $__internal_96_$__cuda_sm70_shflsync_bfly_p,@function
        .size           $__internal_96_$__cuda_sm70_shflsync_bfly_p,(.L_x_1631 - $__internal_96_$__cuda_sm70_shflsync_bfly_p)
$__internal_96_$__cuda_sm70_shflsync_bfly_p:
[----:B------:R-:W-:Y:S01]  /*2190*/  HFMA2.MMA R53, -RZ, RZ, 0, 0 ;  /* 0x00000000ff357435 */ /* 0x000fe200000001ff */
[----:B------:R-:W-:Y:S04]  /*21a0*/  WARPSYNC R62 ;  /* 0x0000003e00007348 */ /* 0x000fe80003800000 */
[----:B------:R0:W1:Y:S01]  /*21b0*/  SHFL.BFLY PT, R55, R55, R60, R57 ;  /* 0x0c00003c37377389 */ /* 0x00006200000e0039 */
[----:B------:R-:W-:Y:S05]  /*21c0*/  RET.REL.NODEC R52 `(_ZN10layer_norm31ln_parallel_residual_bwd_kernelINS_13Kernel_traitsI6__halfffffjLj256ELj1ELj4ELj1ELj16ENS_18Kernel_traits_baseILj256ES2_ffffjLj128EEEEELb0ELb0ELb0EEEvNS_9BwdParamsE) ;  /* 0xffffde3034007950 */ /* 0x000fea0003c3ffff */
.L_x_1212:
        /* <DEDUP_REMOVED lines=11> */
.L_x_1631:


//--------------------- .text._ZN10layer_norm31ln_parallel_residual_bwd_kernelINS_13Kernel_traitsI6__halfffffjLj256ELj1ELj4ELj1ELj16ENS_18Kernel_traits_baseILj256ES2_ffffjLj128EEEEELb0ELb0ELb1EEEvNS_9BwdParamsE --------------------------
	.section	.text._ZN10layer_norm31ln_parallel_residual_bwd_kernelINS_13Kernel_traitsI6__halfffffjLj256ELj1ELj4ELj1ELj16ENS_18Kernel_traits_baseILj256ES2_ffffjLj128EEEEELb0ELb0ELb1EEEvNS_9BwdParamsE,"ax",@progbits
	.sectioninfo	@"SHI_REGISTERS=101"
	.align	128
        .global         _ZN10layer_norm31ln_parallel_residual_bwd_kernelINS_13Kernel_traitsI6__halfffffjLj256ELj1ELj4ELj1ELj16ENS_18Kernel_traits_baseILj256ES2_ffffjLj128EEEEELb0ELb0ELb1EEEvNS_9BwdParamsE
        .type           _ZN10layer_norm31ln_parallel_residual_bwd_kernelINS_13Kernel_traitsI6__halfffffjLj256ELj1ELj4ELj1ELj16ENS_18Kernel_traits_baseILj256ES2_ffffjLj128EEEEELb0ELb0ELb1EEEvNS_9BwdParamsE,@function
        .size           _ZN10layer_norm31ln_parallel_residual_bwd_kernelINS_13Kernel_traitsI6__halfffffjLj256ELj1ELj4ELj1ELj16ENS_18Kernel_traits_baseILj256ES2_ffffjLj128EEEEELb0ELb0ELb1EEEvNS_9BwdParamsE,(.L_x_1632 - _ZN10layer_norm31ln_parallel_residual_bwd_kernelINS_13Kernel_traitsI6__halfffffjLj256ELj1ELj4ELj1ELj16ENS_18Kernel_traits_baseILj256ES2_ffffjLj128EEEEELb0ELb0ELb1EEEvNS_9BwdParamsE)
        .other          _ZN10layer_norm31ln_parallel_residual_bwd_kernelINS_13Kernel_traitsI6__halfffffjLj256ELj1ELj4ELj1ELj16ENS_18Kernel_traits_baseILj256ES2_ffffjLj128EEEEELb0ELb0ELb1EEEvNS_9BwdParamsE,@"STO_CUDA_ENTRY STV_DEFAULT"
_ZN10layer_norm31ln_parallel_residual_bwd_kernelINS_13Kernel_traitsI6__halfffffjLj256ELj1ELj4ELj1ELj16ENS_18Kernel_traits_baseILj256ES2_ffffjLj128EEEEELb0ELb0ELb1EEEvNS_9BwdParamsE:
.text._ZN10layer_norm31ln_parallel_residual_bwd_kernelINS_13Kernel_traitsI6__halfffffjLj256ELj1ELj4ELj1ELj16ENS_18Kernel_traits_baseILj256ES2_ffffjLj128EEEEELb0ELb0ELb1EEEvNS_9BwdParamsE:
        /* <DEDUP_REMOVED lines=25> */
.L_x_1213:
[----:B------:R-:W-:-:S04]  /*0190*/  SHF.L.U32 R2, R0, 0x3, RZ ;  /* 0x0000000300027819 */ /* 0x000fc800000006ff */
[----:B------:R-:W-:-:S04]  /*01a0*/  LOP3.LUT R4, R2, 0xf8, RZ, 0xc0, !PT ;  /* 0x000000f802047812 */ /* 0x000fc800078ec0ff */
[----:B------:R-:W-:-:S04]  /*01b0*/  IADD3 R2, P0, R4, c[0x0][0x1b0], RZ ;  /* 0x00006c0004027a10 */ /* 0x000fc80007f1e0ff */
[----:B------:R-:W-:Y:S02]  /*01c0*/  IADD3.X R3, RZ, c[0x0][0x1b4], RZ, P0, !PT ;  /* 0x00006d00ff037a10 */ /* 0x000fe400007fe4ff */
[----:B------:R-:W-:-:S03]  /*01d0*/  IADD3 R4, P0, R4, c[0x0][0x1b8], RZ ;  /* 0x00006e0004047a10 */ /* 0x000fc60007f1e0ff */
[----:B------:R0:W2:Y:S01]  /*01e0*/  LDG.E.64 R6, [R2.64] ;  /* 0x0000000402067981 */ /* 0x0000a2000c1e1b00 */
[----:B------:R-:W-:-:S03]  /*01f0*/  IADD3.X R5, RZ, c[0x0][0x1bc], RZ, P0, !PT ;  /* 0x00006f00ff057a10 */ /* 0x000fc600007fe4ff */
[----:B------:R0:W3:Y:S04]  /*0200*/  LDG.E.64 R10, [R2.64+0x100] ;  /* 0x00010004020a7981 */ /* 0x0000e8000c1e1b00 */
[----:B------:R1:W4:Y:S04]  /*0210*/  LDG.E.64 R8, [R4.64] ;  /* 0x0000000404087981 */ /* 0x000328000c1e1b00 */
[----:B------:R1:W5:Y:S01]  /*0220*/  LDG.E.64 R12, [R4.64+0x100] ;  /* 0x00010004040c7981 */ /* 0x000362000c1e1b00 */
[----:B------:R-:W2:Y:S01]  /*0230*/  LDC.U8 R62, c[0x0][0x1f0] ;  /* 0x00007c00ff3e7b82 */ /* 0x000ea20000000000 */
[----:B------:R-:W-:Y:S01]  /*0240*/  HFMA2.MMA R61, -RZ, RZ, 0, 0 ;  /* 0x00000000ff3d7435 */ /* 0x000fe200000001ff */
[----:B------:R-:W-:Y:S01]  /*0250*/  CS2R R14, SRZ ;  /* 0x00000000000e7805 */ /* 0x000fe2000001ff00 */
[----:B------:R-:W-:Y:S01]  /*0260*/  CS2R R18, SRZ ;  /* 0x0000000000127805 */ /* 0x000fe2000001ff00 */
[----:B------:R-:W-:Y:S01]  /*0270*/  CS2R R20, SRZ ;  /* 0x0000000000147805 */ /* 0x000fe2000001ff00 */
[----:B------:R-:W-:Y:S01]  /*0280*/  CS2R R56, SRZ ;  /* 0x0000000000387805 */ /* 0x000fe2000001ff00 */
[----:B------:R-:W-:Y:S01]  /*0290*/  CS2R R52, SRZ ;  /* 0x0000000000347805 */ /* 0x000fe2000001ff00 */
[----:B0-----:R-:W-:Y:S01]  /*02a0*/  CS2R R2, SRZ ;  /* 0x0000000000027805 */ /* 0x001fe2000001ff00 */
[----:B------:R-:W-:Y:S01]  /*02b0*/  CS2R R22, SRZ ;  /* 0x0000000000167805 */ /* 0x000fe2000001ff00 */
[----:B-1----:R-:W-:Y:S01]  /*02c0*/  CS2R R4, SRZ ;  /* 0x0000000000047805 */ /* 0x002fe2000001ff00 */
[----:B------:R-:W-:Y:S01]  /*02d0*/  CS2R R58, SRZ ;  /* 0x00000000003a7805 */ /* 0x000fe2000001ff00 */
[----:B------:R-:W-:Y:S01]  /*02e0*/  CS2R R54, SRZ ;  /* 0x0000000000367805 */ /* 0x000fe2000001ff00 */
[----:B------:R-:W-:Y:S01]  /*02f0*/  CS2R R16, SRZ ;  /* 0x0000000000107805 */ /* 0x000fe2000001ff00 */
[----:B------:R-:W-:-:S02]  /*0300*/  MOV R79, RZ ;  /* 0x000000ff004f7202 */ /* 0x000fc40000000f00 */
[--C-:B--2---:R-:W-:Y:S01]  /*0310*/  SHF.R.U64 R64, R6, 0x10, R7.reuse ;  /* 0x0000001006407819 */ /* 0x104fe20000001207 */
[----:B------:R-:W-:Y:S01]  /*0320*/  HADD2.F32 R63, -RZ, R6.H0_H0 ;  /* 0x20000006ff3f7230 */ /* 0x000fe20000004100 */
[----:B------:R-:W-:Y:S01]  /*0330*/  SHF.R.U32.HI R66, RZ, 0x10, R7 ;  /* 0x00000010ff427819 */ /* 0x000fe20000011607 */
[----:B------:R-:W-:Y:S01]  /*0340*/  HADD2.F32 R65, -RZ, R7.H0_H0 ;  /* 0x20000007ff417230 */ /* 0x000fe20000004100 */
[--C-:B---3--:R-:W-:Y:S01]  /*0350*/  SHF.R.U64 R68, R10, 0x10, R11.reuse ;  /* 0x000000100a447819 */ /* 0x108fe2000000120b */
[----:B------:R-:W-:Y:S01]  /*0360*/  HADD2.F32 R67, -RZ, R10.H0_H0 ;  /* 0x2000000aff437230 */ /* 0x000fe20000004100 */
[----:B------:R-:W-:Y:S01]  /*0370*/  SHF.R.U32.HI R70, RZ, 0x10, R11 ;  /* 0x00000010ff467819 */ /* 0x000fe2000001160b */
[----:B------:R-:W-:Y:S01]  /*0380*/  HADD2.F32 R69, -RZ, R11.H0_H0 ;  /* 0x2000000bff457230 */ /* 0x000fe20000004100 */
[--C-:B----4-:R-:W-:Y:S01]  /*0390*/  SHF.R.U64 R72, R8, 0x10, R9.reuse ;  /* 0x0000001008487819 */ /* 0x110fe20000001209 */
[----:B------:R-:W-:Y:S01]  /*03a0*/  HADD2.F32 R71, -RZ, R8.H0_H0 ;  /* 0x20000008ff477230 */ /* 0x000fe20000004100 */
[----:B------:R-:W-:Y:S01]  /*03b0*/  SHF.R.U32.HI R74, RZ, 0x10, R9 ;  /* 0x00000010ff4a7819 */ /* 0x000fe20000011609 */
[----:B------:R-:W-:Y:S01]  /*03c0*/  HADD2.F32 R73, -RZ, R9.H0_H0 ;  /* 0x20000009ff497230 */ /* 0x000fe20000004100 */
[--C-:B-----5:R-:W-:Y:S01]  /*03d0*/  SHF.R.U64 R76, R12, 0x10, R13.reuse ;  /* 0x000000100c4c7819 */ /* 0x120fe2000000120d */
[----:B------:R-:W-:Y:S01]  /*03e0*/  HADD2.F32 R75, -RZ, R12.H0_H0 ;  /* 0x2000000cff4b7230 */ /* 0x000fe20000004100 */
[----:B------:R-:W-:Y:S01]  /*03f0*/  SHF.R.U32.HI R78, RZ, 0x10, R13 ;  /* 0x00000010ff4e7819 */ /* 0x000fe2000001160d */
[----:B------:R-:W-:Y:S01]  /*0400*/  HADD2.F32 R77, -RZ, R13.H0_H0 ;  /* 0x2000000dff4d7230 */ /* 0x000fe20000004100 */
[----:B------:R-:W-:Y:S01]  /*0410*/  CS2R R8, SRZ ;  /* 0x0000000000087805 */ /* 0x000fe2000001ff00 */
[----:B------:R-:W-:Y:S01]  /*0420*/  CS2R R10, SRZ ;  /* 0x00000000000a7805 */ /* 0x000fe2000001ff00 */
[----:B------:R-:W-:Y:S01]  /*0430*/  CS2R R12, SRZ ;  /* 0x00000000000c7805 */ /* 0x000fe2000001ff00 */
[----:B------:R-:W-:Y:S01]  /*0440*/  CS2R R6, SRZ ;  /* 0x0000000000067805 */ /* 0x000fe2000001ff00 */
[----:B------:R-:W-:-:S02]  /*0450*/  HADD2.F32 R64, -RZ, R64.H0_H0 ;  /* 0x20000040ff407230 */ /* 0x000fc40000004100 */
[----:B------:R-:W-:Y:S02]  /*0460*/  HADD2.F32 R66, -RZ, R66.H0_H0 ;  /* 0x20000042ff427230 */ /* 0x000fe40000004100 */
[----:B------:R-:W-:Y:S02]  /*0470*/  HADD2.F32 R68, -RZ, R68.H0_H0 ;  /* 0x20000044ff447230 */ /* 0x000fe40000004100 */
[----:B------:R-:W-:Y:S02]  /*0480*/  HADD2.F32 R70, -RZ, R70.H0_H0 ;  /* 0x20000046ff467230 */ /* 0x000fe40000004100 */
[----:B------:R-:W-:Y:S02]  /*0490*/  HADD2.F32 R72, -RZ, R72.H0_H0 ;  /* 0x20000048ff487230 */ /* 0x000fe40000004100 */
[----:B------:R-:W-:Y:S02]  /*04a0*/  HADD2.F32 R74, -RZ, R74.H0_H0 ;  /* 0x2000004aff4a7230 */ /* 0x000fe40000004100 */
[----:B------:R-:W-:-:S02]  /*04b0*/  HADD2.F32 R76, -RZ, R76.H0_H0 ;  /* 0x2000004cff4c7230 */ /* 0x000fc40000004100 */
[----:B------:R-:W-:Y:S02]  /*04c0*/  HADD2.F32 R78, -RZ, R78.H0_H0 ;  /* 0x2000004eff4e7230 */ /* 0x000fe40000004100 */
.L_x_1219:
[----:B------:R-:W-:Y:S01]  /*04d0*/  IMAD R40, R60, c[0x0][0x168], RZ ;  /* 0x00005a003c287a24 */ /* 0x000fe200078e02ff */
[----:B------:R-:W-:Y:S02]  /*04e0*/  MOV R83, 0x4 ;  /* 0x0000000400537802 */ /* 0x000fe40000000f00 */
[----:B------:R-:W-:Y:S02]  /*04f0*/  LOP3.LUT R84, R0, 0x1f, RZ, 0xc0, !PT ;  /* 0x0000001f00547812 */ /* 0x000fe400078ec0ff */
[----:B------:R-:W-:Y:S01]  /*0500*/  SHF.R.S32.HI R41, RZ, 0x1f, R40 ;  /* 0x0000001fff297819 */ /* 0x000fe20000011428 */
[----:B------:R-:W-:Y:S01]  /*0510*/  IMAD.WIDE R80, R60, R83, c[0x0][0x1a0] ;  /* 0x000068003c507625 */ /* 0x000fe200078e0253 */
[----:B------:R-:W-:Y:S02]  /*0520*/  MOV R93, 0x10 ;  /* 0x00000010005d7802 */ /* 0x000fe40000000f00 */
[----:B------:R-:W-:-:S03]  /*0530*/  LEA.HI R41, R41, R40, RZ, 0x2 ;  /* 0x0000002829297211 */ /* 0x000fc600078f10ff */
[----:B------:R-:W2:Y:S01]  /*0540*/  LDG.E R80, [R80.64] ;  /* 0x0000000450507981 */ /* 0x000ea2000c1e1900 */
[----:B------:R-:W-:Y:S01]  /*0550*/  LEA.HI.SX32 R84, R41, R84, 0x1e ;  /* 0x0000005429547211 */ /* 0x000fe200078ff2ff */
[----:B------:R-:W-:-:S04]  /*0560*/  IMAD.WIDE R82, R60, R83, c[0x0][0x1a8] ;  /* 0x00006a003c527625 */ /* 0x000fc800078e0253 */
[CC--:B------:R-:W-:Y:S02]  /*0570*/  IMAD.WIDE.U32 R40, R84.reuse, R93.reuse, c[0x0][0x188] ;  /* 0x0000620054287625 */ /* 0x0c0fe400078e005d */
[----:B------:R0:W3:Y:S04]  /*0580*/  LDG.E R82, [R82.64] ;  /* 0x0000000452527981 */ /* 0x0000e8000c1e1900 */
[----:B------:R-:W4:Y:S01]  /*0590*/  LDG.E.128 R40, [R40.64] ;  /* 0x0000000428287981 */ /* 0x000f22000c1e1d00 */
[----:B------:R-:W-:-:S04]  /*05a0*/  IMAD.WIDE.U32 R44, R84, R93, c[0x0][0x210] ;  /* 0x00008400542c7625 */ /* 0x000fc800078e005d */
[----:B------:R-:W-:Y:S02]  /*05b0*/  IMAD.WIDE.U32 R48, R84, R93, c[0x0][0x208] ;  /* 0x0000820054307625 */ /* 0x000fe400078e005d */
[----:B------:R-:W3:Y:S04]  /*05c0*/  LDG.E.128 R44, [R44.64] ;  /* 0x000000042c2c7981 */ /* 0x000ee8000c1e1d00 */
[----:B------:R-:W3:Y:S01]  /*05d0*/  LDG.E.128 R48, [R48.64] ;  /* 0x0000000430307981 */ /* 0x000ee2000c1e1d00 */
[----:B------:R-:W-:Y:S02]  /*05e0*/  ISETP.NE.AND P1, PT, R62, RZ, PT ;  /* 0x000000ff3e00720c */ /* 0x000fe40003f25270 */
[----:B0-----:R-:W-:Y:S02]  /*05f0*/  IADD3 R83, R84, 0x20, RZ ;  /* 0x0000002054537810 */ /* 0x001fe40007ffe0ff */
[----:B--2---:R-:W-:-:S05]  /*0600*/  FSEL R90, R80, RZ, !P1 ;  /* 0x000000ff505a7208 */ /* 0x004fca0004800000 */
[C---:B----4-:R-:W-:Y:S02]  /*0610*/  FADD.FTZ R41, -R90.reuse, R41 ;  /* 0x000000295a297221 */ /* 0x050fe40000010100 */
[----:B------:R-:W-:Y:S02]  /*0620*/  FADD.FTZ R85, -R90, R40 ;  /* 0x000000285a557221 */ /* 0x000fe40000010100 */
[----:B---3--:R-:W-:Y:S02]  /*0630*/  FMUL.FTZ R87, R82, R41 ;  /* 0x0000002952577220 */ /* 0x008fe40000410000 */
[----:B------:R-:W-:Y:S02]  /*0640*/  FADD.FTZ R43, -R90, R43 ;  /* 0x0000002b5a2b7221 */ /* 0x000fe40000010100 */
[----:B------:R-:W-:-:S04]  /*0650*/  IMAD.WIDE.U32 R40, R83, R93, c[0x0][0x188] ;  /* 0x0000620053287625 */ /* 0x000fc800078e005d */
[----:B------:R-:W-:Y:S02]  /*0660*/  FADD.FTZ R89, -R90, R42 ;  /* 0x0000002a5a597221 */ /* 0x000fe40000010100 */
[C---:B------:R-:W-:Y:S02]  /*0670*/  FMUL.FTZ R94, R82.reuse, R43 ;  /* 0x0000002b525e7220 */ /* 0x040fe40000410000 */
[----:B------:R-:W2:Y:S01]  /*0680*/  LDG.E.128 R40, [R40.64] ;  /* 0x0000000428287981 */ /* 0x000ea2000c1e1d00 */
[----:B------:R-:W-:Y:S02]  /*0690*/  FMUL.FTZ R85, R82, R85 ;  /* 0x0000005552557220 */ /* 0x000fe40000410000 */
[----:B------:R-:W-:Y:S02]  /*06a0*/  FMUL.FTZ R86, R71, R44 ;  /* 0x0000002c47567220 */ /* 0x000fe40000410000 */
[----:B------:R-:W-:Y:S02]  /*06b0*/  FMUL.FTZ R88, R72, R45 ;  /* 0x0000002d48587220 */ /* 0x000fe40000410000 */
[----:B------:R-:W-:-:S02]  /*06c0*/  FADD.FTZ R57, R44, R57 ;  /* 0x000000392c397221 */ /* 0x000fc40000010000 */
[----:B------:R-:W-:Y:S02]  /*06d0*/  FFMA.FTZ R59, R44, R85, R59 ;  /* 0x000000552c3b7223 */ /* 0x000fe4000001003b */
[C---:B------:R-:W-:Y:S02]  /*06e0*/  FADD.FTZ R52, R45.reuse, R52 ;  /* 0x000000342d347221 */ /* 0x040fe40000010000 */
[----:B------:R-:W-:Y:S02]  /*06f0*/  FFMA.FTZ R54, R45, R87, R54 ;  /* 0x000000572d367223 */ /* 0x000fe40000010036 */
[----:B------:R-:W-:-:S04]  /*0700*/  IMAD.WIDE.U32 R44, R83, R93, c[0x0][0x210] ;  /* 0x00008400532c7625 */ /* 0x000fc800078e005d */
[----:B------:R-:W-:Y:S02]  /*0710*/  FMUL.FTZ R89, R82, R89 ;  /* 0x0000005952597220 */ /* 0x000fe40000410000 */
[C---:B------:R-:W-:Y:S02]  /*0720*/  FADD.FTZ R61, R48.reuse, R61 ;  /* 0x0000003d303d7221 */ /* 0x040fe40000010000 */
[----:B------:R-:W-:Y:S02]  /*0730*/  FFMA.FTZ R79, R48, R85, R79 ;  /* 0x00000055304f7223 */ /* 0x000fe4000001004f */
[----:B------:R-:W-:Y:S02]  /*0740*/  FFMA.FTZ R86, R63, R48, R86 ;  /* 0x000000303f567223 */ /* 0x000fe40000010056 */
[C---:B------:R-:W-:Y:S02]  /*0750*/  FADD.FTZ R56, R49.reuse, R56 ;  /* 0x0000003831387221 */ /* 0x040fe40000010000 */
[----:B------:R-:W-:-:S02]  /*0760*/  FFMA.FTZ R58, R49, R87, R58 ;  /* 0x00000057313a7223 */ /* 0x000fc4000001003a */
[----:B------:R-:W-:Y:S02]  /*0770*/  FFMA.FTZ R88, R64, R49, R88 ;  /* 0x0000003140587223 */ /* 0x000fe40000010058 */
[----:B------:R-:W-:-:S04]  /*0780*/  IMAD.WIDE.U32 R48, R83, R93, c[0x0][0x208] ;  /* 0x0000820053307625 */ /* 0x000fc800078e005d */
[----:B------:R-:W-:Y:S02]  /*0790*/  FMUL.FTZ R92, R73, R46 ;  /* 0x0000002e495c7220 */ /* 0x000fe40000410000 */
[C---:B------:R-:W-:Y:S02]  /*07a0*/  FADD.FTZ R21, R46.reuse, R21 ;  /* 0x000000152e157221 */ /* 0x040fe40000010000 */
[----:B------:R-:W-:Y:S02]  /*07b0*/  FFMA.FTZ R23, R46, R89, R23 ;  /* 0x000000592e177223 */ /* 0x000fe40000010017 */
[----:B------:R-:W-:Y:S02]  /*07c0*/  FMUL.FTZ R91, R74, R47 ;  /* 0x0000002f4a5b7220 */ /* 0x000fe40000410000 */
[C---:B------:R-:W-:Y:S02]  /*07d0*/  FADD.FTZ R15, R47.reuse, R15 ;  /* 0x0000000f2f0f7221 */ /* 0x040fe40000010000 */
[----:B------:R-:W-:-:S02]  /*07e0*/  FFMA.FTZ R19, R47, R94, R19 ;  /* 0x0000005e2f137223 */ /* 0x000fc40000010013 */
[----:B------:R-:W3:Y:S01]  /*07f0*/  LDG.E.128 R44, [R44.64] ;  /* 0x000000042c2c7981 */ /* 0x000ee2000c1e1d00 */
[C---:B------:R-:W-:Y:S02]  /*0800*/  FADD.FTZ R53, R50.reuse, R53 ;  /* 0x0000003532357221 */ /* 0x040fe40000010000 */
[----:B------:R-:W-:Y:S02]  /*0810*/  FFMA.FTZ R55, R50, R89, R55 ;  /* 0x0000005932377223 */ /* 0x000fe40000010037 */
[----:B------:R-:W-:Y:S02]  /*0820*/  FFMA.FTZ R92, R65, R50, R92 ;  /* 0x00000032415c7223 */ /* 0x000fe4000001005c */
[C---:B------:R-:W-:Y:S02]  /*0830*/  FADD.FTZ R20, R51.reuse, R20 ;  /* 0x0000001433147221 */ /* 0x040fe40000010000 */
[----:B------:R-:W-:Y:S02]  /*0840*/  FFMA.FTZ R22, R51, R94, R22 ;  /* 0x0000005e33167223 */ /* 0x000fe40000010016 */
[----:B------:R-:W-:-:S02]  /*0850*/  FFMA.FTZ R91, R66, R51, R91 ;  /* 0x00000033425b7223 */ /* 0x000fc4000001005b */
[----:B------:R-:W4:Y:S01]  /*0860*/  LDG.E.128 R48, [R48.64] ;  /* 0x0000000430307981 */ /* 0x000f22000c1e1d00 */
[----:B------:R-:W-:-:S04]  /*0870*/  ISETP.NE.U32.AND P0, PT, RZ, c[0x0][0x218], PT ;  /* 0x00008600ff007a0c */ /* 0x000fc80003f05070 */
[----:B------:R-:W-:-:S13]  /*0880*/  ISETP.NE.AND.EX P0, PT, RZ, c[0x0][0x21c], PT, P0 ;  /* 0x00008700ff007a0c */ /* 0x000fda0003f05300 */
[----:B------:R-:W-:-:S05]  /*0890*/  @P0 IMAD.WIDE.U32 R80, R84, R93, c[0x0][0x218] ;  /* 0x0000860054500625 */ /* 0x000fca00078e005d */
[----:B------:R0:W5:Y:S02]  /*08a0*/  @P0 LDG.E.128 R24, [R80.64] ;  /* 0x0000000450180981 */ /* 0x000164000c1e1d00 */
[----:B0-----:R-:W-:-:S05]  /*08b0*/  @P0 IMAD.WIDE.U32 R80, R93, R83, c[0x0][0x218] ;  /* 0x000086005d500625 */ /* 0x001fca00078e0053 */
[----:B------:R0:W5:Y:S01]  /*08c0*/  @P0 LDG.E.128 R28, [R80.64] ;  /* 0x00000004501c0981 */ /* 0x000162000c1e1d00 */
[C---:B--2---:R-:W-:Y:S02]  /*08d0*/  FADD.FTZ R41, -R90.reuse, R41 ;  /* 0x000000295a297221 */ /* 0x044fe40000010100 */
[C---:B0-----:R-:W-:Y:S02]  /*08e0*/  FADD.FTZ R81, -R90.reuse, R40 ;  /* 0x000000285a517221 */ /* 0x041fe40000010100 */
[C---:B------:R-:W-:Y:S02]  /*08f0*/  FADD.FTZ R95, -R90.reuse, R42 ;  /* 0x0000002a5a5f7221 */ /* 0x040fe40000010100 */
[----:B------:R-:W-:Y:S02]  /*0900*/  FADD.FTZ R43, -R90, R43 ;  /* 0x0000002b5a2b7221 */ /* 0x000fe40000010100 */
[----:B------:R-:W-:Y:S02]  /*0910*/  FMUL.FTZ R90, R82, R41 ;  /* 0x00000029525a7220 */ /* 0x000fe40000410000 */
[----:B------:R-:W-:-:S02]  /*0920*/  FFMA.FTZ R40, R85, R86, RZ ;  /* 0x0000005655287223 */ /* 0x000fc400000100ff */
[----:B------:R-:W-:Y:S02]  /*0930*/  FADD.FTZ R41, RZ, R86 ;  /* 0x00000056ff297221 */ /* 0x000fe40000010000 */
[----:B------:R-:W-:Y:S02]  /*0940*/  FFMA.FTZ R40, R87, R88, R40 ;  /* 0x0000005857287223 */ /* 0x000fe40000010028 */
[----:B------:R-:W-:Y:S02]  /*0950*/  FADD.FTZ R41, R88, R41 ;  /* 0x0000002958297221 */ /* 0x000fe40000010000 */
[----:B------:R-:W-:Y:S02]  /*0960*/  FFMA.FTZ R40, R89, R92, R40 ;  /* 0x0000005c59287223 */ /* 0x000fe40000010028 */
[----:B------:R-:W-:Y:S02]  /*0970*/  FADD.FTZ R42, R92, R41 ;  /* 0x000000295c2a7221 */ /* 0x000fe40000010000 */
[----:B------:R-:W-:-:S02]  /*0980*/  FMUL.FTZ R81, R82, R81 ;  /* 0x0000005152517220 */ /* 0x000fc40000410000 */
[----:B------:R-:W-:Y:S02]  /*0990*/  FMUL.FTZ R95, R82, R95 ;  /* 0x0000005f525f7220 */ /* 0x000fe40000410000 */
[----:B------:R-:W-:Y:S02]  /*09a0*/  FFMA.FTZ R40, R94, R91, R40 ;  /* 0x0000005b5e287223 */ /* 0x000fe40000010028 */
[----:B------:R-:W-:Y:S02]  /*09b0*/  FADD.FTZ R41, R91, R42 ;  /* 0x0000002a5b297221 */ /* 0x000fe40000010000 */
[----:B------:R-:W-:Y:S02]  /*09c0*/  FMUL.FTZ R96, R82, R43 ;  /* 0x0000002b52607220 */ /* 0x000fe40000410000 */
[----:B---3--:R-:W-:Y:S02]  /*09d0*/  FMUL.FTZ R80, R75, R44 ;  /* 0x0000002c4b507220 */ /* 0x008fe40000410000 */
[----:B------:R-:W-:-:S02]  /*09e0*/  FMUL.FTZ R93, R76, R45 ;  /* 0x0000002d4c5d7220 */ /* 0x000fc40000410000 */
[C---:B------:R-:W-:Y:S02]  /*09f0*/  FADD.FTZ R18, R46.reuse, R18 ;  /* 0x000000122e127221 */ /* 0x040fe40000010000 */
[----:B------:R-:W-:Y:S02]  /*0a00*/  FFMA.FTZ R3, R46, R95, R3 ;  /* 0x0000005f2e037223 */ /* 0x000fe40000010003 */
[----:B------:R-:W-:Y:S02]  /*0a10*/  FMUL.FTZ R46, R77, R46 ;  /* 0x0000002e4d2e7220 */ /* 0x000fe40000410000 */
[----:B----4-:R-:W-:Y:S02]  /*0a20*/  FFMA.FTZ R80, R67, R48, R80 ;  /* 0x0000003043507223 */ /* 0x010fe40000010050 */
[----:B------:R-:W-:Y:S02]  /*0a30*/  FFMA.FTZ R93, R68, R49, R93 ;  /* 0x00000031445d7223 */ /* 0x000fe4000001005d */
[----:B------:R-:W-:-:S02]  /*0a40*/  FFMA.FTZ R42, R81, R80, R40 ;  /* 0x00000050512a7223 */ /* 0x000fc40000010028 */
[----:B------:R-:W-:Y:S02]  /*0a50*/  FADD.FTZ R40, R80, R41 ;  /* 0x0000002950287221 */ /* 0x000fe40000010000 */
[C---:B------:R-:W-:Y:S02]  /*0a60*/  FADD.FTZ R10, R50.reuse, R10 ;  /* 0x0000000a320a7221 */ /* 0x040fe40000010000 */
[----:B------:R-:W-:Y:S02]  /*0a70*/  FFMA.FTZ R6, R50, R95, R6 ;  /* 0x0000005f32067223 */ /* 0x000fe40000010006 */
[C---:B------:R-:W-:Y:S02]  /*0a80*/  FADD.FTZ R14, R47.reuse, R14 ;  /* 0x0000000e2f0e7221 */ /* 0x040fe40000010000 */
[----:B------:R-:W-:Y:S02]  /*0a90*/  FFMA.FTZ R2, R47, R96, R2 ;  /* 0x000000602f027223 */ /* 0x000fe40000010002 */
[----:B------:R-:W-:-:S02]  /*0aa0*/  FFMA.FTZ R50, R69, R50, R46 ;  /* 0x0000003245327223 */ /* 0x000fc4000001002e */
[----:B------:R-:W-:Y:S02]  /*0ab0*/  FMUL.FTZ R47, R78, R47 ;  /* 0x0000002f4e2f7220 */ /* 0x000fe40000410000 */
[----:B------:R-:W-:Y:S02]  /*0ac0*/  FFMA.FTZ R42, R90, R93, R42 ;  /* 0x0000005d5a2a7223 */ /* 0x000fe4000001002a */
[----:B------:R-:W-:Y:S02]  /*0ad0*/  FADD.FTZ R41, R40, R93 ;  /* 0x0000005d28297221 */ /* 0x000fe40000010000 */
[C---:B------:R-:W-:Y:S02]  /*0ae0*/  FADD.FTZ R11, R51.reuse, R11 ;  /* 0x0000000b330b7221 */ /* 0x040fe40000010000 */
[----:B------:R-:W-:Y:S02]  /*0af0*/  FFMA.FTZ R7, R51, R96, R7 ;  /* 0x0000006033077223 */ /* 0x000fe40000010007 */
[----:B------:R-:W-:-:S02]  /*0b00*/  FFMA.FTZ R51, R70, R51, R47 ;  /* 0x0000003346337223 */ /* 0x000fc4000001002f */
[----:B------:R-:W-:Y:S02]  /*0b10*/  FFMA.FTZ R42, R95, R50, R42 ;  /* 0x000000325f2a7223 */ /* 0x000fe4000001002a */
[----:B------:R-:W-:Y:S02]  /*0b20*/  FADD.FTZ R40, R41, R50 ;  /* 0x0000003229287221 */ /* 0x000fe40000010000 */
[C---:B------:R-:W-:Y:S02]  /*0b30*/  FFMA.FTZ R9, R45.reuse, R90, R9 ;  /* 0x0000005a2d097223 */ /* 0x040fe40000010009 */
[----:B------:R-:W-:Y:S02]  /*0b40*/  FADD.FTZ R5, R45, R5 ;  /* 0x000000052d057221 */ /* 0x000fe40000010000 */
[C---:B------:R-:W-:Y:S02]  /*0b50*/  FFMA.FTZ R16, R48.reuse, R81, R16 ;  /* 0x0000005130107223 */ /* 0x040fe40000010010 */
[----:B------:R-:W-:-:S02]  /*0b60*/  FADD.FTZ R12, R48, R12 ;  /* 0x0000000c300c7221 */ /* 0x000fc40000010000 */
[C---:B------:R-:W-:Y:S02]  /*0b70*/  FFMA.FTZ R8, R44.reuse, R81, R8 ;  /* 0x000000512c087223 */ /* 0x040fe40000010008 */
[----:B------:R-:W-:Y:S02]  /*0b80*/  FADD.FTZ R4, R44, R4 ;  /* 0x000000042c047221 */ /* 0x000fe40000010000 */
[C---:B------:R-:W-:Y:S02]  /*0b90*/  FFMA.FTZ R17, R49.reuse, R90, R17 ;  /* 0x0000005a31117223 */ /* 0x040fe40000010011 */
[----:B------:R-:W-:Y:S02]  /*0ba0*/  FADD.FTZ R13, R49, R13 ;  /* 0x0000000d310d7221 */ /* 0x000fe40000010000 */
[----:B------:R-:W-:Y:S02]  /*0bb0*/  FFMA.FTZ R47, R96, R51, R42 ;  /* 0x00000033602f7223 */ /* 0x000fe4000001002a */
[----:B------:R-:W-:Y:S01]  /*0bc0*/  FADD.FTZ R45, R40, R51 ;  /* 0x00000033282d7221 */ /* 0x000fe20000010000 */
[----:B------:R-:W-:Y:S05]  /*0bd0*/  BRA.DIV ~URZ, `(.L_x_1215) ;  /* 0x00000f127f007947 */ /* 0x000fea000b800000 */
[----:B------:R0:W1:Y:S02]  /*0be0*/  SHFL.BFLY PT, R42, R45, 0x1, 0x1f ;  /* 0x0c201f002d2a7f89 */ /* 0x00006400000e0000 */
.L_x_1220:
[----:B------:R-:W-:Y:S05]  /*0bf0*/  BRA.DIV ~URZ, `(.L_x_1216) ;  /* 0x00000f727f007947 */ /* 0x000fea000b800000 */
[----:B-1----:R-:W-:Y:S01]  /*0c00*/  FADD.FTZ R48, R45, R42 ;  /* 0x0000002a2d307221 */ /* 0x002fe20000010000 */
[----:B------:R-:W1:Y:S04]  /*0c10*/  SHFL.BFLY PT, R40, R47, 0x1, 0x1f ;  /* 0x0c201f002f287f89 */ /* 0x000e6800000e0000 */
[----:B------:R-:W2:Y:S01]  /*0c20*/  SHFL.BFLY PT, R41, R48, 0x2, 0x1f ;  /* 0x0c401f0030297f89 */ /* 0x000ea200000e0000 */
[----:B-1----:R-:W-:-:S02]  /*0c30*/  FADD.FTZ R40, R47, R40 ;  /* 0x000000282f287221 */ /* 0x002fc40000010000 */
[----:B--2---:R-:W-:-:S03]  /*0c40*/  FADD.FTZ R42, R41, R48 ;  /* 0x00000030292a7221 */ /* 0x004fc60000010000 */
[----:B------:R-:W1:Y:S04]  /*0c50*/  SHFL.BFLY PT, R41, R40, 0x2, 0x1f ;  /* 0x0c401f0028297f89 */ /* 0x000e6800000e0000 */
[----:B------:R-:W2:Y:S01]  /*0c60*/  SHFL.BFLY PT, R43, R42, 0x4, 0x1f ;  /* 0x0c801f002a2b7f89 */ /* 0x000ea200000e0000 */
[----:B-1----:R-:W-:Y:S02]  /*0c70*/  FADD.FTZ R41, R40, R41 ;  /* 0x0000002928297221 */ /* 0x002fe40000010000 */
[----:B--2---:R-:W-:-:S03]  /*0c80*/  FADD.FTZ R43, R42, R43 ;  /* 0x0000002b2a2b7221 */ /* 0x004fc60000010000 */
[----:B------:R-:W1:Y:S04]  /*0c90*/  SHFL.BFLY PT, R44, R41, 0x4, 0x1f ;  /* 0x0c801f00292c7f89 */ /* 0x000e6800000e0000 */
[----:B------:R-:W2:Y:S01]  /*0ca0*/  SHFL.BFLY PT, R46, R43, 0x8, 0x1f ;  /* 0x0d001f002b2e7f89 */ /* 0x000ea200000e0000 */
[----:B-1----:R-:W-:Y:S02]  /*0cb0*/  FADD.FTZ R44, R41, R44 ;  /* 0x0000002c292c7221 */ /* 0x002fe40000010000 */
[----:B--2---:R-:W-:-:S03]  /*0cc0*/  FADD.FTZ R46, R43, R46 ;  /* 0x0000002e2b2e7221 */ /* 0x004fc60000010000 */
[----:B0-----:R-:W0:Y:S04]  /*0cd0*/  SHFL.BFLY PT, R45, R44, 0x8, 0x1f ;  /* 0x0d001f002c2d7f89 */ /* 0x001e2800000e0000 */
[----:B------:R1:W2:Y:S01]  /*0ce0*/  SHFL.BFLY PT, R47, R46, 0x10, 0x1f ;  /* 0x0e001f002e2f7f89 */ /* 0x0002a200000e0000 */
[----:B0-----:R-:W-:-:S05]  /*0cf0*/  FADD.FTZ R45, R44, R45 ;  /* 0x0000002d2c2d7221 */ /* 0x001fca0000010000 */
[----:B------:R1:W0:Y:S02]  /*0d00*/  SHFL.BFLY PT, R40, R45, 0x10, 0x1f ;  /* 0x0e001f002d287f89 */ /* 0x00022400000e0000 */
.L_x_1221:
[----:B--2---:R-:W-:Y:S01]  /*0d10*/  FADD.FTZ R47, R47, R46 ;  /* 0x0000002e2f2f7221 */ /* 0x004fe20000010000 */
[----:B------:R-:W-:Y:S01]  /*0d20*/  ISETP.NE.U32.AND P0, PT, RZ, c[0x0][0x218], PT ;  /* 0x00008600ff007a0c */ /* 0x000fe20003f05070 */
[----:B0-----:R-:W-:Y:S02]  /*0d30*/  FADD.FTZ R40, R40, R45 ;  /* 0x0000002d28287221 */ /* 0x001fe40000010000 */
[----:B------:R-:W-:Y:S01]  /*0d40*/  FMUL.FTZ R47, R47, c[0x0][0x1e0] ;  /* 0x000078002f2f7a20 */ /* 0x000fe20000410000 */
[----:B------:R-:W-:Y:S01]  /*0d50*/  ISETP.NE.AND.EX P0, PT, RZ, c[0x0][0x21c], PT, P0 ;  /* 0x00008700ff007a0c */ /* 0x000fe20003f05300 */
[----:B------:R-:W-:-:S03]  /*0d60*/  FMUL.FTZ R98, R40, c[0x0][0x1e0] ;  /* 0x0000780028627a20 */ /* 0x000fc60000410000 */
        /* <DEDUP_REMOVED lines=9> */
[----:B------:R-:W-:Y:S02]  /*0e00*/  FADD.FTZ R89, R92, -R89 ;  /* 0x800000595c597221 */ /* 0x000fe40000010000 */
[----:B------:R-:W-:Y:S02]  /*0e10*/  FADD.FTZ R43, R91, -R94 ;  /* 0x8000005e5b2b7221 */ /* 0x000fe40000010000 */
[C---:B------:R-:W-:Y:S02]  /*0e20*/  FMUL.FTZ R40, R82.reuse, R85 ;  /* 0x0000005552287220 */ /* 0x040fe40000410000 */
[C---:B------:R-:W-:Y:S02]  /*0e30*/  FMUL.FTZ R41, R82.reuse, R87 ;  /* 0x0000005752297220 */ /* 0x040fe40000410000 */
[C---:B------:R-:W-:Y:S02]  /*0e40*/  FMUL.FTZ R42, R82.reuse, R89 ;  /* 0x00000059522a7220 */ /* 0x040fe40000410000 */
[----:B------:R-:W-:-:S02]  /*0e50*/  FMUL.FTZ R43, R82, R43 ;  /* 0x0000002b522b7220 */ /* 0x000fc40000410000 */
[----:B-----5:R-:W-:Y:S02]  /*0e60*/  @P0 FADD.FTZ R40, R24, R40 ;  /* 0x0000002818280221 */ /* 0x020fe40000010000 */
[----:B------:R-:W-:Y:S02]  /*0e70*/  @P0 FADD.FTZ R41, R25, R41 ;  /* 0x0000002919290221 */ /* 0x000fe40000010000 */
[----:B------:R-:W-:Y:S02]  /*0e80*/  @P0 FADD.FTZ R42, R26, R42 ;  /* 0x0000002a1a2a0221 */ /* 0x000fe40000010000 */
[----:B------:R-:W-:Y:S01]  /*0e90*/  @P0 FADD.FTZ R43, R27, R43 ;  /* 0x0000002b1b2b0221 */ /* 0x000fe20000010000 */
[----:B------:R-:W-:Y:S05]  /*0ea0*/  @!P1 BRA `(.L_x_1217) ;  /* 0x0000009000009947 */ /* 0x000fea0003800000 */
[----:B------:R-:W-:Y:S01]  /*0eb0*/  HFMA2.MMA R49, -RZ, RZ, 0, 9.5367431640625e-07 ;  /* 0x00000010ff317435 */ /* 0x000fe200000001ff */
[----:B------:R-:W-:-:S04]  /*0ec0*/  ISETP.NE.U32.AND P2, PT, RZ, c[0x0][0x258], PT ;  /* 0x00009600ff007a0c */ /* 0x000fc80003f45070 */
[----:B------:R-:W-:-:S04]  /*0ed0*/  ISETP.NE.AND.EX P2, PT, RZ, c[0x0][0x25c], PT, P2 ;  /* 0x00009700ff007a0c */ /* 0x000fc80003f45320 */
[----:B------:R-:W-:Y:S01]  /*0ee0*/  SEL R47, R43, R39, P2 ;  /* 0x000000272b2f7207 */ /* 0x000fe20001000000 */
[----:B------:R-:W-:Y:S01]  /*0ef0*/  IMAD.WIDE.U32 R48, R84, R49, c[0x0][0x258] ;  /* 0x0000960054307625 */ /* 0x000fe200078e0031 */
[----:B-1----:R-:W-:Y:S02]  /*0f00*/  SEL R46, R42, R38, P2 ;  /* 0x000000262a2e7207 */ /* 0x002fe40001000000 */
[----:B------:R-:W-:Y:S02]  /*0f10*/  SEL R45, R41, R37, P2 ;  /* 0x00000025292d7207 */ /* 0x000fe40001000000 */
[----:B------:R-:W-:-:S05]  /*0f20*/  SEL R44, R40, R36, P2 ;  /* 0x00000024282c7207 */ /* 0x000fca0001000000 */
[----:B------:R0:W-:Y:S02]  /*0f30*/  STG.E.128 [R48.64], R44 ;  /* 0x0000002c30007986 */ /* 0x0001e4000c101d04 */
.L_x_1217:
[----:B0-----:R-:W-:Y:S02]  /*0f40*/  MOV R48, 0x10 ;  /* 0x0000001000307802 */ /* 0x001fe40000000f00 */
[----:B------:R-:W-:-:S03]  /*0f50*/  ISETP.NE.U32.AND P2, PT, RZ, c[0x0][0x250], PT ;  /* 0x00009400ff007a0c */ /* 0x000fc60003f45070 */
[----:B-1----:R-:W-:Y:S01]  /*0f60*/  IMAD.WIDE.U32 R44, R84, R48, c[0x0][0x248] ;  /* 0x00009200542c7625 */ /* 0x002fe200078e0030 */
[----:B------:R-:W-:-:S04]  /*0f70*/  ISETP.NE.AND.EX P2, PT, RZ, c[0x0][0x254], PT, P2 ;  /* 0x00009500ff007a0c */ /* 0x000fc80003f45320 */
[----:B------:R0:W-:Y:S09]  /*0f80*/  STG.E.128 [R44.64], R40 ;  /* 0x000000282c007986 */ /* 0x0001f2000c101d04 */
[----:B------:R-:W-:Y:S05]  /*0f90*/  @!P2 BRA `(.L_x_1218) ;  /* 0x000000800000a947 */ /* 0x000fea0003800000 */
[----:B------:R-:W-:Y:S01]  /*0fa0*/  ISETP.NE.U32.AND P3, PT, RZ, c[0x0][0x250], PT ;  /* 0x00009400ff007a0c */ /* 0x000fe20003f65070 */
[----:B0-----:R-:W-:-:S03]  /*0fb0*/  IMAD.WIDE.U32 R44, R84, R48, c[0x0][0x250] ;  /* 0x00009400542c7625 */ /* 0x001fc600078e0030 */
[----:B------:R-:W-:-:S04]  /*0fc0*/  ISETP.NE.AND.EX P3, PT, RZ, c[0x0][0x254], PT, P3 ;  /* 0x00009500ff007a0c */ /* 0x000fc80003f65330 */
[----:B------:R-:W-:Y:S02]  /*0fd0*/  SEL R43, R43, R35, P3 ;  /* 0x000000232b2b7207 */ /* 0x000fe40001800000 */
[----:B------:R-:W-:Y:S02]  /*0fe0*/  SEL R42, R42, R34, P3 ;  /* 0x000000222a2a7207 */ /* 0x000fe40001800000 */
[----:B------:R-:W-:Y:S02]  /*0ff0*/  SEL R41, R41, R33, P3 ;  /* 0x0000002129297207 */ /* 0x000fe40001800000 */
[----:B------:R-:W-:-:S05]  /*1000*/  SEL R40, R40, R32, P3 ;  /* 0x0000002028287207 */ /* 0x000fca0001800000 */
[----:B------:R0:W-:Y:S02]  /*1010*/  STG.E.128 [R44.64], R40 ;  /* 0x000000282c007986 */ /* 0x0001e4000c101d04 */
.L_x_1218:
[-CC-:B------:R-:W-:Y:S01]  /*1020*/  FFMA.FTZ R81, R81, R98.reuse, R97.reuse ;  /* 0x0000006251517223 */ /* 0x180fe20000010061 */
[----:B------:R-:W-:Y:S01]  /*1030*/  ISETP.NE.U32.AND P4, PT, RZ, c[0x0][0x258], PT ;  /* 0x00009600ff007a0c */ /* 0x000fe20003f85070 */
[-CC-:B------:R-:W-:Y:S01]  /*1040*/  FFMA.FTZ R90, R90, R98.reuse, R97.reuse ;  /* 0x000000625a5a7223 */ /* 0x180fe20000010061 */
[----:B------:R-:W-:Y:S01]  /*1050*/  ISETP.NE.U32.AND P3, PT, RZ, c[0x0][0x250], PT ;  /* 0x00009400ff007a0c */ /* 0x000fe20003f65070 */
[-CC-:B------:R-:W-:Y:S01]  /*1060*/  FFMA.FTZ R95, R95, R98.reuse, R97.reuse ;  /* 0x000000625f5f7223 */ /* 0x180fe20000010061 */
[----:B------:R-:W-:Y:S01]  /*1070*/  ISETP.NE.AND.EX P4, PT, RZ, c[0x0][0x25c], PT, P4 ;  /* 0x00009700ff007a0c */ /* 0x000fe20003f85340 */
[----:B------:R-:W-:Y:S01]  /*1080*/  FFMA.FTZ R96, R96, R98, R97 ;  /* 0x0000006260607223 */ /* 0x000fe20000010061 */
[----:B------:R-:W-:Y:S01]  /*1090*/  ISETP.NE.AND.EX P3, PT, RZ, c[0x0][0x254], PT, P3 ;  /* 0x00009500ff007a0c */ /* 0x000fe20003f65330 */
[----:B------:R-:W-:Y:S02]  /*10a0*/  FADD.FTZ R81, R80, -R81 ;  /* 0x8000005150517221 */ /* 0x000fe40000010000 */
[----:B0-----:R-:W-:-:S02]  /*10b0*/  FADD.FTZ R41, R93, -R90 ;  /* 0x8000005a5d297221 */ /* 0x001fc40000010000 */
[----:B------:R-:W-:Y:S02]  /*10c0*/  FADD.FTZ R95, R50, -R95 ;  /* 0x8000005f325f7221 */ /* 0x000fe40000010000 */
[----:B------:R-:W-:Y:S01]  /*10d0*/  FADD.FTZ R43, R51, -R96 ;  /* 0x80000060332b7221 */ /* 0x000fe20000010000 */
[----:B------:R-:W-:Y:S01]  /*10e0*/  MOV R51, c[0x0][0x160] ;  /* 0x0000580000337a02 */ /* 0x000fe20000000f00 */
[C---:B------:R-:W-:Y:S02]  /*10f0*/  FMUL.FTZ R40, R82.reuse, R81 ;  /* 0x0000005152287220 */ /* 0x040fe40000410000 */
[C---:B------:R-:W-:Y:S01]  /*1100*/  FMUL.FTZ R41, R82.reuse, R41 ;  /* 0x0000002952297220 */ /* 0x040fe20000410000 */
[----:B------:R-:W-:Y:S01]  /*1110*/  LEA R60, R51, R60, 0x2 ;  /* 0x0000003c333c7211 */ /* 0x000fe200078e10ff */
        /* <DEDUP_REMOVED lines=8> */
[----:B------:R-:W-:Y:S01]  /*11a0*/  @P1 IMAD.WIDE.U32 R44, R83, R48, c[0x0][0x258] ;  /* 0x00009600532c1625 */ /* 0x000fe200078e0030 */
[----:B------:R-:W-:Y:S02]  /*11b0*/  SEL R38, R42, R38, P4 ;  /* 0x000000262a267207 */ /* 0x000fe40002000000 */
[----:B------:R-:W-:Y:S01]  /*11c0*/  SEL R39, R43, R39, P4 ;  /* 0x000000272b277207 */ /* 0x000fe20002000000 */
[----:B------:R-:W-:Y:S01]  /*11d0*/  IMAD.WIDE.U32 R46, R83, R48, c[0x0][0x248] ;  /* 0x00009200532e7625 */ /* 0x000fe200078e0030 */
[----:B------:R-:W-:-:S02]  /*11e0*/  SEL R32, R40, R32, P3 ;  /* 0x0000002028207207 */ /* 0x000fc40001800000 */
[----:B------:R-:W-:Y:S01]  /*11f0*/  SEL R33, R41, R33, P3 ;  /* 0x0000002129217207 */ /* 0x000fe20001800000 */
[----:B------:R-:W-:Y:S01]  /*1200*/  @P2 IMAD.WIDE.U32 R48, R83, R48, c[0x0][0x250] ;  /* 0x0000940053302625 */ /* 0x000fe200078e0030 */
[----:B------:R-:W-:Y:S01]  /*1210*/  SEL R34, R42, R34, P3 ;  /* 0x000000222a227207 */ /* 0x000fe20001800000 */
[----:B------:R0:W-:Y:S01]  /*1220*/  @P1 STG.E.128 [R44.64], R36 ;  /* 0x000000242c001986 */ /* 0x0001e2000c101d04 */
[----:B------:R-:W-:Y:S02]  /*1230*/  SEL R35, R43, R35, P3 ;  /* 0x000000232b237207 */ /* 0x000fe40001800000 */
[----:B------:R-:W-:Y:S01]  /*1240*/  ISETP.GE.AND P0, PT, R60, c[0x0][0x164], PT ;  /* 0x000059003c007a0c */ /* 0x000fe20003f06270 */
[----:B------:R0:W-:Y:S04]  /*1250*/  STG.E.128 [R46.64], R40 ;  /* 0x000000282e007986 */ /* 0x0001e8000c101d04 */
[----:B------:R0:W-:Y:S08]  /*1260*/  @P2 STG.E.128 [R48.64], R32 ;  /* 0x0000002030002986 */ /* 0x0001f0000c101d04 */
[----:B0-----:R-:W-:Y:S05]  /*1270*/  @!P0 BRA `(.L_x_1219) ;  /* 0xfffff25000008947 */ /* 0x001fea000383ffff */
        /* <DEDUP_REMOVED lines=28> */
.L_x_1214:
[----:B------:R-:W-:Y:S01]  /*1440*/  SHF.R.U32.HI R2, RZ, 0x5, R0 ;  /* 0x00000005ff027819 */ /* 0x000fe20000011600 */
[----:B------:R-:W-:Y:S01]  /*1450*/  WARPSYNC 0xffffffff ;  /* 0xffffffff00007948 */ /* 0x000fe20003800000 */
[----:B------:R-:W-:Y:S01]  /*1460*/  LOP3.LUT R3, R0, 0x1f, RZ, 0xc0, !PT ;  /* 0x0000001f00037812 */ /* 0x000fe200078ec0ff */
[----:B------:R-:W0:Y:S01]  /*1470*/  S2R R44, SR_CTAID.X ;  /* 0x00000000002c7919 */ /* 0x000e220000002500 */
[----:B------:R-:W-:-:S04]  /*1480*/  SHF.L.U32 R2, R2, 0x6, RZ ;  /* 0x0000000602027819 */ /* 0x000fc800000006ff */
        /* <DEDUP_REMOVED lines=17> */
[----:B------:R-:W-:Y:S01]  /*15a0*/  STS.128 [R2.X16], R24 ;  /* 0x0000001802007388 */ /* 0x000fe2000000cc00 */
[----:B-----5:R-:W-:-:S03]  /*15b0*/  FADD.FTZ R3, R3, R16 ;  /* 0x0000001003037221 */ /* 0x020fc60000010000 */
[----:B------:R-:W-:Y:S01]  /*15c0*/  STS.128 [R2.X16+0x200], R20 ;  /* 0x0002001402007388 */ /* 0x000fe2000000cc00 */
        /* <DEDUP_REMOVED lines=16> */
[----:B------:R-:W-:Y:S01]  /*16d0*/  STS.128 [R2.X16], R36 ;  /* 0x0000002402007388 */ /* 0x000fe2000000cc00 */
[----:B----4-:R-:W-:-:S03]  /*16e0*/  FADD.FTZ R19, R19, R40 ;  /* 0x0000002813137221 */ /* 0x010fc60000010000 */
[----:B------:R-:W-:Y:S01]  /*16f0*/  STS.128 [R2.X16+0x200], R4 ;  /* 0x0002000402007388 */ /* 0x000fe2000000cc00 */
        /* <DEDUP_REMOVED lines=17> */
[----:B------:R0:W-:Y:S01]  /*1810*/  STS.128 [R2.X16], R32 ;  /* 0x0000002002007388 */ /* 0x0001e2000000cc00 */
[----:B----4-:R-:W-:-:S03]  /*1820*/  FADD.FTZ R20, R20, R25 ;  /* 0x0000001914147221 */ /* 0x010fc60000010000 */
[----:B------:R1:W-:Y:S01]  /*1830*/  STS.128 [R2.X16+0x200], R8 ;  /* 0x0002000802007388 */ /* 0x0003e2000000cc00 */
[----:B-----5:R-:W-:-:S03]  /*1840*/  FADD.FTZ R21, R21, R24 ;  /* 0x0000001815157221 */ /* 0x020fc60000010000 */
[----:B------:R-:W-:Y:S01]  /*1850*/  BAR.SYNC.DEFER_BLOCKING 0x0 ;  /* 0x0000000000007b1d */ /* 0x000fe20000010000 */
[----:B------:R-:W-:Y:S02]  /*1860*/  FADD.FTZ R27, R20, R27 ;  /* 0x0000001b141b7221 */ /* 0x000fe40000010000 */
[----:B------:R-:W-:Y:S02]  /*1870*/  FADD.FTZ R21, R21, R26 ;  /* 0x0000001a15157221 */ /* 0x000fe40000010000 */
[----:B0-----:R-:W-:Y:S02]  /*1880*/  IMAD R33, R44, c[0x0][0x168], RZ ;  /* 0x00005a002c217a24 */ /* 0x001fe400078e02ff */
[----:B-1----:R-:W-:-:S03]  /*1890*/  FADD.FTZ R11, R3, R18 ;  /* 0x00000012030b7221 */ /* 0x002fc60000010000 */
[----:B------:R-:W-:-:S04]  /*18a0*/  IADD3 R8, P0, R33, R0, RZ ;  /* 0x0000000021087210 */ /* 0x000fc80007f1e0ff */
        /* <DEDUP_REMOVED lines=36> */
.L_x_1215:
[----:B------:R-:W-:Y:S01]  /*1af0*/  HFMA2.MMA R44, -RZ, RZ, 0, 5.9604644775390625e-08 ;  /* 0x00000001ff2c7435 */ /* 0x000fe200000001ff */
[----:B------:R-:W-:-:S02]  /*1b00*/  MOV R43, R45 ;  /* 0x0000002d002b7202 */ /* 0x000fc40000000f00 */
[----:B------:R-:W-:Y:S02]  /*1b10*/  MOV R48, 0x1f ;  /* 0x0000001f00307802 */ /* 0x000fe40000000f00 */
[----:B------:R-:W-:Y:S02]  /*1b20*/  MOV R49, 0xffffffff ;  /* 0xffffffff00317802 */ /* 0x000fe40000000f00 */
[----:B------:R-:W-:Y:S02]  /*1b30*/  MOV R40, 0x1b50 ;  /* 0x00001b5000287802 */ /* 0x000fe40000000f00 */
[----:B-----5:R-:W-:Y:S05]  /*1b40*/  CALL.REL.NOINC `($__internal_97_$__cuda_sm70_shflsync_bfly_p) ;  /* 0x0000046000007944 */ /* 0x020fea0003c00000 */
[----:B-1----:R-:W-:Y:S01]  /*1b50*/  MOV R42, R43 ;  /* 0x0000002b002a7202 */ /* 0x002fe20000000f00 */
[----:B0-----:R-:W-:Y:S05]  /*1b60*/  BRA `(.L_x_1220) ;  /* 0xfffff08000007947 */ /* 0x001fea000383ffff */
.L_x_1216:
[----:B------:R-:W-:Y:S01]  /*1b70*/  HFMA2.MMA R44, -RZ, RZ, 0, 5.9604644775390625e-08 ;  /* 0x00000001ff2c7435 */ /* 0x000fe200000001ff */
[----:B------:R-:W-:Y:S02]  /*1b80*/  MOV R43, R47 ;  /* 0x0000002f002b7202 */ /* 0x000fe40000000f00 */
[----:B------:R-:W-:Y:S02]  /*1b90*/  MOV R48, 0x1f ;  /* 0x0000001f00307802 */ /* 0x000fe40000000f00 */
[----:B------:R-:W-:-:S02]  /*1ba0*/  MOV R49, 0xffffffff ;  /* 0xffffffff00317802 */ /* 0x000fc40000000f00 */
[----:B------:R-:W-:Y:S02]  /*1bb0*/  MOV R40, 0x1bd0 ;  /* 0x00001bd000287802 */ /* 0x000fe40000000f00 */
[----:B01---5:R-:W-:Y:S05]  /*1bc0*/  CALL.REL.NOINC `($__internal_97_$__cuda_sm70_shflsync_bfly_p) ;  /* 0x000003e000007944 */ /* 0x023fea0003c00000 */
[----:B------:R-:W-:Y:S01]  /*1bd0*/  FADD.FTZ R45, R45, R42 ;  /* 0x0000002a2d2d7221 */ /* 0x000fe20000010000 */
[----:B0-----:R-:W-:Y:S01]  /*1be0*/  HFMA2.MMA R44, -RZ, RZ, 0, 1.1920928955078125e-07 ;  /* 0x00000002ff2c7435 */ /* 0x001fe200000001ff */
[----:B-1----:R-:W-:Y:S01]  /*1bf0*/  FADD.FTZ R46, R47, R43 ;  /* 0x0000002b2f2e7221 */ /* 0x002fe20000010000 */
[----:B------:R-:W-:Y:S02]  /*1c00*/  MOV R48, 0x1f ;  /* 0x0000001f00307802 */ /* 0x000fe40000000f00 */
[----:B------:R-:W-:Y:S02]  /*1c10*/  MOV R49, 0xffffffff ;  /* 0xffffffff00317802 */ /* 0x000fe40000000f00 */
[----:B------:R-:W-:Y:S02]  /*1c20*/  MOV R43, R45 ;  /* 0x0000002d002b7202 */ /* 0x000fe40000000f00 */
[----:B------:R-:W-:Y:S02]  /*1c30*/  MOV R40, 0x1c50 ;  /* 0x00001c5000287802 */ /* 0x000fe40000000f00 */
[----:B------:R-:W-:Y:S05]  /*1c40*/  CALL.REL.NOINC `($__internal_97_$__cuda_sm70_shflsync_bfly_p) ;  /* 0x0000036000007944 */ /* 0x000fea0003c00000 */
[----:B0-----:R-:W-:Y:S01]  /*1c50*/  HFMA2.MMA R44, -RZ, RZ, 0, 1.1920928955078125e-07 ;  /* 0x00000002ff2c7435 */ /* 0x001fe200000001ff */
[----:B-1----:R-:W-:-:S02]  /*1c60*/  MOV R42, R43 ;  /* 0x0000002b002a7202 */ /* 0x002fc40000000f00 */
[----:B------:R-:W-:Y:S02]  /*1c70*/  MOV R43, R46 ;  /* 0x0000002e002b7202 */ /* 0x000fe40000000f00 */
[----:B------:R-:W-:Y:S02]  /*1c80*/  MOV R48, 0x1f ;  /* 0x0000001f00307802 */ /* 0x000fe40000000f00 */
[----:B------:R-:W-:Y:S02]  /*1c90*/  MOV R49, 0xffffffff ;  /* 0xffffffff00317802 */ /* 0x000fe40000000f00 */
[----:B------:R-:W-:Y:S02]  /*1ca0*/  MOV R40, 0x1cc0 ;  /* 0x00001cc000287802 */ /* 0x000fe40000000f00 */
[----:B------:R-:W-:Y:S05]  /*1cb0*/  CALL.REL.NOINC `($__internal_97_$__cuda_sm70_shflsync_bfly_p) ;  /* 0x000002f000007944 */ /* 0x000fea0003c00000 */
[----:B------:R-:W-:Y:S01]  /*1cc0*/  FADD.FTZ R45, R42, R45 ;  /* 0x0000002d2a2d7221 */ /* 0x000fe20000010000 */
[----:B0-----:R-:W-:Y:S01]  /*1cd0*/  HFMA2.MMA R44, -RZ, RZ, 0, 2.384185791015625e-07 ;  /* 0x00000004ff2c7435 */ /* 0x001fe200000001ff */
[----:B-1----:R-:W-:Y:S01]  /*1ce0*/  FADD.FTZ R46, R46, R43 ;  /* 0x0000002b2e2e7221 */ /* 0x002fe20000010000 */
[----:B------:R-:W-:Y:S02]  /*1cf0*/  MOV R48, 0x1f ;  /* 0x0000001f00307802 */ /* 0x000fe40000000f00 */
[----:B------:R-:W-:-:S02]  /*1d00*/  MOV R49, 0xffffffff ;  /* 0xffffffff00317802 */ /* 0x000fc40000000f00 */
[----:B------:R-:W-:Y:S02]  /*1d10*/  MOV R43, R45 ;  /* 0x0000002d002b7202 */ /* 0x000fe40000000f00 */
[----:B------:R-:W-:Y:S02]  /*1d20*/  MOV R40, 0x1d40 ;  /* 0x00001d4000287802 */ /* 0x000fe40000000f00 */
[----:B------:R-:W-:Y:S05]  /*1d30*/  CALL.REL.NOINC `($__internal_97_$__cuda_sm70_shflsync_bfly_p) ;  /* 0x0000027000007944 */ /* 0x000fea0003c00000 */
[----:B0-----:R-:W-:Y:S01]  /*1d40*/  HFMA2.MMA R44, -RZ, RZ, 0, 2.384185791015625e-07 ;  /* 0x00000004ff2c7435 */ /* 0x001fe200000001ff */
[----:B-1----:R-:W-:Y:S02]  /*1d50*/  MOV R42, R43 ;  /* 0x0000002b002a7202 */ /* 0x002fe40000000f00 */
[----:B------:R-:W-:Y:S02]  /*1d60*/  MOV R43, R46 ;  /* 0x0000002e002b7202 */ /* 0x000fe40000000f00 */
[----:B------:R-:W-:Y:S02]  /*1d70*/  MOV R48, 0x1f ;  /* 0x0000001f00307802 */ /* 0x000fe40000000f00 */
[----:B------:R-:W-:Y:S02]  /*1d80*/  MOV R49, 0xffffffff ;  /* 0xffffffff00317802 */ /* 0x000fe40000000f00 */
[----:B------:R-:W-:-:S02]  /*1d90*/  MOV R40, 0x1db0 ;  /* 0x00001db000287802 */ /* 0x000fc40000000f00 */
[----:B------:R-:W-:Y:S05]  /*1da0*/  CALL.REL.NOINC `($__internal_97_$__cuda_sm70_shflsync_bfly_p) ;  /* 0x0000020000007944 */ /* 0x000fea0003c00000 */
[----:B------:R-:W-:Y:S01]  /*1db0*/  FADD.FTZ R45, R42, R45 ;  /* 0x0000002d2a2d7221 */ /* 0x000fe20000010000 */
[----:B0-----:R-:W-:Y:S01]  /*1dc0*/  HFMA2.MMA R44, -RZ, RZ, 0, 4.76837158203125e-07 ;  /* 0x00000008ff2c7435 */ /* 0x001fe200000001ff */
[----:B-1----:R-:W-:Y:S01]  /*1dd0*/  FADD.FTZ R98, R46, R43 ;  /* 0x0000002b2e627221 */ /* 0x002fe20000010000 */
[----:B------:R-:W-:-:S02]  /*1de0*/  MOV R48, 0x1f ;  /* 0x0000001f00307802 */ /* 0x000fc40000000f00 */
[----:B------:R-:W-:Y:S02]  /*1df0*/  MOV R49, 0xffffffff ;  /* 0xffffffff00317802 */ /* 0x000fe40000000f00 */
[----:B------:R-:W-:Y:S02]  /*1e00*/  MOV R43, R45 ;  /* 0x0000002d002b7202 */ /* 0x000fe40000000f00 */
[----:B------:R-:W-:Y:S02]  /*1e10*/  MOV R40, 0x1e30 ;  /* 0x00001e3000287802 */ /* 0x000fe40000000f00 */
[----:B------:R-:W-:Y:S05]  /*1e20*/  CALL.REL.NOINC `($__internal_97_$__cuda_sm70_shflsync_bfly_p) ;  /* 0x0000018000007944 */ /* 0x000fea0003c00000 */
[----:B0-----:R-:W-:Y:S01]  /*1e30*/  HFMA2.MMA R44, -RZ, RZ, 0, 4.76837158203125e-07 ;  /* 0x00000008ff2c7435 */ /* 0x001fe200000001ff */
[----:B-1----:R-:W-:Y:S02]  /*1e40*/  MOV R42, R43 ;  /* 0x0000002b002a7202 */ /* 0x002fe40000000f00 */
[----:B------:R-:W-:Y:S02]  /*1e50*/  MOV R43, R98 ;  /* 0x00000062002b7202 */ /* 0x000fe40000000f00 */
[----:B------:R-:W-:Y:S02]  /*1e60*/  MOV R48, 0x1f ;  /* 0x0000001f00307802 */ /* 0x000fe40000000f00 */
[----:B------:R-:W-:-:S02]  /*1e70*/  MOV R49, 0xffffffff ;  /* 0xffffffff00317802 */ /* 0x000fc40000000f00 */
[----:B------:R-:W-:Y:S02]  /*1e80*/  MOV R40, 0x1ea0 ;  /* 0x00001ea000287802 */ /* 0x000fe40000000f00 */
[----:B------:R-:W-:Y:S05]  /*1e90*/  CALL.REL.NOINC `($__internal_97_$__cuda_sm70_shflsync_bfly_p) ;  /* 0x0000011000007944 */ /* 0x000fea0003c00000 */
[----:B------:R-:W-:Y:S01]  /*1ea0*/  FADD.FTZ R46, R42, R45 ;  /* 0x0000002d2a2e7221 */ /* 0x000fe20000010000 */
[----:B0-----:R-:W-:Y:S01]  /*1eb0*/  HFMA2.MMA R44, -RZ, RZ, 0, 9.5367431640625e-07 ;  /* 0x00000010ff2c7435 */ /* 0x001fe200000001ff */
[----:B-1----:R-:W-:Y:S01]  /*1ec0*/  FADD.FTZ R45, R98, R43 ;  /* 0x0000002b622d7221 */ /* 0x002fe20000010000 */
[----:B------:R-:W-:Y:S02]  /*1ed0*/  MOV R48, 0x1f ;  /* 0x0000001f00307802 */ /* 0x000fe40000000f00 */
[----:B------:R-:W-:Y:S02]  /*1ee0*/  MOV R49, 0xffffffff ;  /* 0xffffffff00317802 */ /* 0x000fe40000000f00 */
[----:B------:R-:W-:Y:S02]  /*1ef0*/  MOV R43, R46 ;  /* 0x0000002e002b7202 */ /* 0x000fe40000000f00 */
[----:B------:R-:W-:Y:S02]  /*1f00*/  MOV R40, 0x1f20 ;  /* 0x00001f2000287802 */ /* 0x000fe40000000f00 */
[----:B------:R-:W-:Y:S05]  /*1f10*/  CALL.REL.NOINC `($__internal_97_$__cuda_sm70_shflsync_bfly_p) ;  /* 0x0000009000007944 */ /* 0x000fea0003c00000 */
[----:B0-----:R-:W-:Y:S01]  /*1f20*/  HFMA2.MMA R44, -RZ, RZ, 0, 9.5367431640625e-07 ;  /* 0x00000010ff2c7435 */ /* 0x001fe200000001ff */
[----:B-1----:R-:W-:-:S02]  /*1f30*/  MOV R47, R43 ;  /* 0x0000002b002f7202 */ /* 0x002fc40000000f00 */
[----:B------:R-:W-:Y:S02]  /*1f40*/  MOV R43, R45 ;  /* 0x0000002d002b7202 */ /* 0x000fe40000000f00 */
[----:B------:R-:W-:Y:S02]  /*1f50*/  MOV R48, 0x1f ;  /* 0x0000001f00307802 */ /* 0x000fe40000000f00 */
[----:B------:R-:W-:Y:S02]  /*1f60*/  MOV R49, 0xffffffff ;  /* 0xffffffff00317802 */ /* 0x000fe40000000f00 */
[----:B------:R-:W-:Y:S02]  /*1f70*/  MOV R40, 0x1f90 ;  /* 0x00001f9000287802 */ /* 0x000fe40000000f00 */
[----:B------:R-:W-:Y:S05]  /*1f80*/  CALL.REL.NOINC `($__internal_97_$__cuda_sm70_shflsync_bfly_p) ;  /* 0x0000002000007944 */ /* 0x000fea0003c00000 */
[----:B-1----:R-:W-:Y:S01]  /*1f90*/  MOV R40, R43 ;  /* 0x0000002b00287202 */ /* 0x002fe20000000f00 */
[----:B0-----:R-:W-:Y:S05]  /*1fa0*/  BRA `(.L_x_1221) ;  /* 0xffffed6000007947 */ /* 0x001fea000383ffff */
        .weak           $__internal_97_$__cuda_sm70_shflsync_bfly_p
        .type           $__internal_97_$__cuda_sm70_shflsync_bfly_p,@function
        .size           $__internal_97_$__cuda_sm70_shflsync_bfly_p,(.L_x_1632 - $__internal_97_$__cuda_sm70_shflsync_bfly_p)
$__internal_97_$__cuda_sm70_shflsync_bfly_p:
[----:B------:R-:W-:Y:S01]  /*1fb0*/  HFMA2.MMA R41, -RZ, RZ, 0, 0 ;  /* 0x00000000ff297435 */ /* 0x000fe200000001ff */
[----:B------:R-:W-:Y:S04]  /*1fc0*/  WARPSYNC R49 ;  /* 0x0000003100007348 */ /* 0x000fe80003800000 */
[----:B------:R0:W1:Y:S01]  /*1fd0*/  SHFL.BFLY PT, R43, R43, R44, R48 ;  /* 0x0c00002c2b2b7389 */ /* 0x00006200000e0030 */
[----:B------:R-:W-:Y:S05]  /*1fe0*/  RET.REL.NODEC R40 `(_ZN10layer_norm31ln_parallel_residual_bwd_kernelINS_13Kernel_traitsI6__halfffffjLj256ELj1ELj4ELj1ELj16ENS_18Kernel_traits_baseILj256ES2_ffffjLj128EEEEELb0ELb0ELb1EEEvNS_9BwdParamsE) ;  /* 0xffffe01028007950 */ /* 0x000fea0003c3ffff */
.L_x_1222:
        /* <DEDUP_REMOVED lines=9> */
.L_x_1632:


//--------------------- .text._ZN10layer_norm31ln_parallel_residual_bwd_kernelINS_13Kernel_traitsI6__halfffffjLj256ELj1ELj4ELj1ELj16ENS_18Kernel_traits_baseILj256ES2_ffffjLj128EEEEELb0ELb1ELb0EEEvNS_9BwdParamsE --------------------------
	.section	.text._ZN10layer_norm31ln_parallel_residual_bwd_kernelINS_13Kernel_traitsI6__halfffffjLj256ELj1ELj4ELj1ELj16ENS_18Kernel_traits_baseILj256ES2_ffffjLj128EEEEELb0ELb1ELb0EEEvNS_9BwdParamsE,"ax",@progbits
	.sectioninfo	@"SHI_REGISTERS=77"
	.align	128
        .global         _ZN10layer_norm31ln_parallel_residual_bwd_kernelINS_13Kernel_traitsI6__halfffffjLj256ELj1ELj4ELj1ELj16ENS_18Kernel_traits_baseILj256ES2_ffffjLj128EEEEELb0ELb1ELb0EEEvNS_9BwdParamsE
        .type           _ZN10layer_norm31ln_parallel_residual_bwd_kernelINS_13Kernel_traitsI6__halfffffjLj256ELj1ELj4ELj1ELj16ENS_18Kernel_traits_baseILj256ES2_ffffjLj128EEEEELb0ELb1ELb0EEEvNS_9BwdParamsE,@function
        .size           _ZN10layer_norm31ln_parallel_residual_bwd_kernelINS_13Kernel_traitsI6__halfffffjLj256ELj1ELj4ELj1ELj16ENS_18Kernel_traits_baseILj256ES2_ffffjLj128EEEEELb0ELb1ELb0EEEvNS_9BwdParamsE,(.L_x_1633 - _ZN10layer_norm31ln_parallel_residual_bwd_kernelINS_13Kernel_traitsI6__halfffffjLj256ELj1ELj4ELj1ELj16ENS_18Kernel_traits_baseILj256ES2_ffffjLj128EEEEELb0ELb1ELb0EEEvNS_9BwdParamsE)
        .other          _ZN10layer_norm31ln_parallel_residual_bwd_kernelINS_13Kernel_traitsI6__halfffffjLj256ELj1ELj4ELj1ELj16ENS_18Kernel_traits_baseILj256ES2_ffffjLj128EEEEELb0ELb1ELb0EEEvNS_9BwdParamsE,@"STO_CUDA_ENTRY STV_DEFAULT"
_ZN10layer_norm31ln_parallel_residual_bwd_kernelINS_13Kernel_traitsI6__halfffffjLj256ELj1ELj4ELj1ELj16ENS_18Kernel_traits_baseILj256ES2_ffffjLj128EEEEELb0ELb1ELb0EEEvNS_9BwdParamsE:
.text._ZN10layer_norm31ln_parallel_residual_bwd_kernelINS_13Kernel_traitsI6__halfffffjLj256ELj1ELj4ELj1ELj16ENS_18Kernel_traits_baseILj256ES2_ffffjLj128EEEEELb0ELb1ELb0EEEvNS_9BwdParamsE:
        /* <DEDUP_REMOVED lines=9> */
[C---:B------:R-:W-:Y:S02]  /*0090*/  LOP3.LUT P4, RZ, R0.reuse, 0xffffffe0, RZ, 0xc0, !PT ;  /* 0xffffffe000ff7812 */ /* 0x040fe4000788c0ff */
[----:B------:R-:W-:-:S11]  /*00a0*/  ISETP.GE.U32.AND P5, PT, R0, 0x40, PT ;  /* 0x000000400000780c */ /* 0x000fd60003fa6070 */
[----:B------:R-:W-:Y:S02]  /*00b0*/  @P4 MOV R3, 0x8 ;  /* 0x0000000800034802 */ /* 0x000fe40000000f00 */
[----:B------:R-:W-:-:S03]  /*00c0*/  @P5 IMAD.MOV.U32 R7, RZ, RZ, 0x8 ;  /* 0x00000008ff075424 */ /* 0x000fc600078e00ff */
[C---:B------:R-:W-:Y:S01]  /*00d0*/  @P4 IMAD.WIDE.U32 R2, R6.reuse, R3, c[0x0][0x1b0] ;  /* 0x00006c0006024625 */ /* 0x040fe200078e0003 */
[----:B------:R-:W-:-:S04]  /*00e0*/  @P4 LOP3.LUT R6, R6, 0x20, RZ, 0xfc, !PT ;  /* 0x0000002006064812 */ /* 0x000fc800078efcff */
[----:B------:R0:W5:Y:S01]  /*00f0*/  @P4 LDG.E.64 R4, [R2.64] ;  /* 0x0000000402044981 */ /* 0x000162000c1e1b00 */
[----:B------:R-:W-:-:S05]  /*0100*/  @P5 IMAD.WIDE.U32 R6, R6, R7, c[0x0][0x1b0] ;  /* 0x00006c0006065625 */ /* 0x000fca00078e0007 */
[----:B------:R0:W5:Y:S04]  /*0110*/  @P5 LDG.E.64 R8, [R6.64] ;  /* 0x0000000406085981 */ /* 0x000168000c1e1b00 */
[----:B------:R-:W1:Y:S01]  /*0120*/  S2R R0, SR_CTAID.X ;  /* 0x0000000000007919 */ /* 0x000e620000002500 */
[----:B------:R-:W-:Y:S01]  /*0130*/  SHF.R.U32.HI R11, RZ, 0x5, R52 ;  /* 0x00000005ff0b7819 */ /* 0x000fe20000011634 */
[----:B------:R-:W-:Y:S01]  /*0140*/  CS2R R16, SRZ ;  /* 0x0000000000107805 */ /* 0x000fe2000001ff00 */
[----:B------:R-:W-:Y:S01]  /*0150*/  CS2R R18, SRZ ;  /* 0x0000000000127805 */ /* 0x000fe2000001ff00 */
[----:B------:R-:W-:Y:S01]  /*0160*/  CS2R R28, SRZ ;  /* 0x00000000001c7805 */ /* 0x000fe2000001ff00 */
[----:B------:R-:W-:Y:S01]  /*0170*/  CS2R R30, SRZ ;  /* 0x00000000001e7805 */ /* 0x000fe2000001ff00 */
[----:B-1----:R-:W-:-:S04]  /*0180*/  LEA R11, R0, R11, 0x2 ;  /* 0x0000000b000b7211 */ /* 0x002fc800078e10ff */
[----:B------:R-:W-:Y:S01]  /*0190*/  ISETP.GE.AND P0, PT, R11, c[0x0][0x164], PT ;  /* 0x000059000b007a0c */ /* 0x000fe20003f06270 */
[----:B------:R-:W-:Y:S01]  /*01a0*/  CS2R R20, SRZ ;  /* 0x0000000000147805 */ /* 0x000fe2000001ff00 */
[----:B------:R-:W-:Y:S01]  /*01b0*/  CS2R R22, SRZ ;  /* 0x0000000000167805 */ /* 0x000fe2000001ff00 */
[----:B------:R-:W-:Y:S01]  /*01c0*/  CS2R R32, SRZ ;  /* 0x0000000000207805 */ /* 0x000fe2000001ff00 */
[----:B------:R-:W-:-:S09]  /*01d0*/  CS2R R34, SRZ ;  /* 0x0000000000227805 */ /* 0x000fd2000001ff00 */
[----:B------:R-:W-:Y:S05]  /*01e0*/  @P0 BRA `(.L_x_1223) ;  /* 0x00000ea000000947 */ /* 0x000fea0003800000 */
[----:B0-----:R-:W0:Y:S01]  /*01f0*/  LDC.U8 R10, c[0x0][0x1f0] ;  /* 0x00007c00ff0a7b82 */ /* 0x001e220000000000 */
[----:B-----5:R-:W-:Y:S01]  /*0200*/  MOV R0, R4 ;  /* 0x0000000400007202 */ /* 0x020fe20000000f00 */
[--C-:B------:R-:W-:Y:S01]  /*0210*/  IMAD.MOV.U32 R7, RZ, RZ, R5.reuse ;  /* 0x000000ffff077224 */ /* 0x100fe200078e0005 */
[--C-:B------:R-:W-:Y:S01]  /*0220*/  SHF.R.U64 R12, R4, 0x10, R5.reuse ;  /* 0x00000010040c7819 */ /* 0x100fe20000001205 */
[----:B------:R-:W-:Y:S01]  /*0230*/  IMAD.MOV.U32 R17, RZ, RZ, RZ ;  /* 0x000000ffff117224 */ /* 0x000fe200078e00ff */
[----:B------:R-:W-:Y:S02]  /*0240*/  SHF.R.U32.HI R6, RZ, 0x10, R5 ;  /* 0x00000010ff067819 */ /* 0x000fe40000011605 */
        /* <DEDUP_REMOVED lines=10> */
[----:B------:R-:W-:Y:S02]  /*02f0*/  HADD2.F32 R3, -RZ, R3.H0_H0 ;  /* 0x20000003ff037230 */ /* 0x000fe40000004100 */
[----:B------:R-:W-:Y:S02]  /*0300*/  HADD2.F32 R2, -RZ, R2.H0_H0 ;  /* 0x20000002ff027230 */ /* 0x000fe40000004100 */
.L_x_1234:
[----:B------:R-:W-:-:S10]  /*0310*/  HFMA2.MMA R44, -RZ, RZ, 0, 2.384185791015625e-07 ;  /* 0x00000004ff2c7435 */ /* 0x000fd400000001ff */
[----:B------:R-:W-:-:S04]  /*0320*/  IMAD.WIDE R46, R11, R44, c[0x0][0x1a0] ;  /* 0x000068000b2e7625 */ /* 0x000fc800078e022c */
[C---:B------:R-:W-:Y:S02]  /*0330*/  IMAD.WIDE R44, R11.reuse, R44, c[0x0][0x1a8] ;  /* 0x00006a000b2c7625 */ /* 0x040fe400078e022c */
[----:B------:R-:W2:Y:S04]  /*0340*/  LDG.E R46, [R46.64] ;  /* 0x000000042e2e7981 */ /* 0x000ea8000c1e1900 */
[----:B------:R1:W5:Y:S01]  /*0350*/  LDG.E R53, [R44.64] ;  /* 0x000000042c357981 */ /* 0x000362000c1e1900 */
[----:B------:R-:W-:Y:S01]  /*0360*/  IMAD R0, R11, c[0x0][0x168], RZ ;  /* 0x00005a000b007a24 */ /* 0x000fe200078e02ff */
[----:B0-----:R-:W-:Y:S01]  /*0370*/  ISETP.NE.AND P1, PT, R10, RZ, PT ;  /* 0x000000ff0a00720c */ /* 0x001fe20003f25270 */
        /* <DEDUP_REMOVED lines=10> */
[C---:B-1----:R-:W-:Y:S02]  /*0420*/  LEA R44, P0, R0.reuse, c[0x0][0x188], 0x4 ;  /* 0x00006200002c7a11 */ /* 0x042fe400078020ff */
[----:B------:R-:W-:Y:S02]  /*0430*/  MOV R49, 0x10 ;  /* 0x0000001000317802 */ /* 0x000fe40000000f00 */
[----:B------:R-:W-:-:S03]  /*0440*/  LEA.HI.X R45, R0, c[0x0][0x18c], RZ, 0x4, P0 ;  /* 0x00006300002d7a11 */ /* 0x000fc600000f24ff */
[----:B------:R-:W-:-:S03]  /*0450*/  IMAD.WIDE.U32 R48, R0, R49, c[0x0][0x208] ;  /* 0x0000820000307625 */ /* 0x000fc600078e0031 */
[----:B------:R-:W2:Y:S04]  /*0460*/  LDG.E.128 R44, [R44.64] ;  /* 0x000000042c2c7981 */ /* 0x000ea8000c1e1d00 */
[----:B------:R-:W3:Y:S01]  /*0470*/  LDG.E.128 R48, [R48.64] ;  /* 0x0000000430307981 */ /* 0x000ee2000c1e1d00 */
[----:B------:R-:W-:-:S04]  /*0480*/  ISETP.NE.U32.AND P0, PT, RZ, c[0x0][0x218], PT ;  /* 0x00008600ff007a0c */ /* 0x000fc80003f05070 */
[----:B------:R-:W-:-:S13]  /*0490*/  ISETP.NE.AND.EX P0, PT, RZ, c[0x0][0x21c], PT, P0 ;  /* 0x00008700ff007a0c */ /* 0x000fda0003f05300 */
[----:B------:R-:W-:-:S04]  /*04a0*/  @P0 LEA R62, P2, R0, c[0x0][0x218], 0x4 ;  /* 0x00008600003e0a11 */ /* 0x000fc800078420ff */
[----:B------:R-:W-:-:S05]  /*04b0*/  @P0 LEA.HI.X R63, R0, c[0x0][0x21c], RZ, 0x4, P2 ;  /* 0x00008700003f0a11 */ /* 0x000fca00010f24ff */
[----:B------:R0:W5:Y:S01]  /*04c0*/  @P0 LDG.E.128 R24, [R62.64] ;  /* 0x000000043e180981 */ /* 0x000162000c1e1d00 */
[----:B------:R-:W-:Y:S01]  /*04d0*/  IADD3 R73, R0, 0x20, RZ ;  /* 0x0000002000497810 */ /* 0x000fe20007ffe0ff */
[C---:B--2---:R-:W-:Y:S02]  /*04e0*/  FADD.FTZ R56, -R69.reuse, R44 ;  /* 0x0000002c45387221 */ /* 0x044fe40000010100 */
[----:B------:R-:W-:Y:S02]  /*04f0*/  FADD.FTZ R60, -R69, R45 ;  /* 0x0000002d453c7221 */ /* 0x000fe40000010100 */
[C---:B-----5:R-:W-:Y:S02]  /*0500*/  FMUL.FTZ R55, R53.reuse, R56 ;  /* 0x0000003835377220 */ /* 0x060fe40000410000 */
[----:B------:R-:W-:Y:S02]  /*0510*/  FMUL.FTZ R56, R53, R60 ;  /* 0x0000003c35387220 */ /* 0x000fe40000410000 */
[----:B---3--:R-:W-:-:S02]  /*0520*/  FMUL.FTZ R60, R9, R48 ;  /* 0x00000030093c7220 */ /* 0x008fc40000410000 */
[----:B------:R-:W-:Y:S02]  /*0530*/  FADD.FTZ R46, -R69, R46 ;  /* 0x0000002e452e7221 */ /* 0x000fe40000010100 */
[----:B------:R-:W-:Y:S02]  /*0540*/  FMUL.FTZ R65, R8, R49 ;  /* 0x0000003108417220 */ /* 0x000fe40000410000 */
[----:B------:R-:W-:Y:S02]  /*0550*/  FADD.FTZ R44, RZ, R60 ;  /* 0x0000003cff2c7221 */ /* 0x000fe40000010000 */
[----:B------:R-:W-:Y:S02]  /*0560*/  FFMA.FTZ R45, R55, R60, RZ ;  /* 0x0000003c372d7223 */ /* 0x000fe400000100ff */
[----:B------:R-:W-:Y:S02]  /*0570*/  FADD.FTZ R64, -R69, R47 ;  /* 0x0000002f45407221 */ /* 0x000fe40000010100 */
[----:B0-----:R-:W-:-:S02]  /*0580*/  FMUL.FTZ R63, R53, R46 ;  /* 0x0000002e353f7220 */ /* 0x001fc40000410000 */
[----:B------:R-:W-:Y:S02]  /*0590*/  FMUL.FTZ R70, R7, R50 ;  /* 0x0000003207467220 */ /* 0x000fe40000410000 */
        /* <DEDUP_REMOVED lines=16> */
.L_x_1225:
[----:B-1----:R-:W-:Y:S05]  /*06a0*/  BSYNC B0 ;  /* 0x0000000000007941 */ /* 0x002fea0003800000 */
.L_x_1224:
[----:B------:R-:W-:Y:S01]  /*06b0*/  BSSY B0, `(.L_x_1226) ;  /* 0x0000029000007945 */ /* 0x000fe20003800000 */
[----:B------:R-:W-:Y:S05]  /*06c0*/  @!P5 BRA `(.L_x_1227) ;  /* 0x000002700000d947 */ /* 0x000fea0003800000 */
[----:B------:R-:W-:Y:S01]  /*06d0*/  LEA R44, P0, R73, c[0x0][0x188], 0x4 ;  /* 0x00006200492c7a11 */ /* 0x000fe200078020ff */
[----:B------:R-:W-:-:S03]  /*06e0*/  HFMA2.MMA R48, -RZ, RZ, 0, 9.5367431640625e-07 ;  /* 0x00000010ff307435 */ /* 0x000fc600000001ff */
[----:B------:R-:W-:-:S06]  /*06f0*/  LEA.HI.X R45, R73, c[0x0][0x18c], RZ, 0x4, P0 ;  /* 0x00006300492d7a11 */ /* 0x000fcc00000f24ff */
[----:B------:R-:W2:Y:S01]  /*0700*/  LDG.E.128 R44, [R44.64] ;  /* 0x000000042c2c7981 */ /* 0x000ea2000c1e1d00 */
[----:B------:R-:W-:-:S06]  /*0710*/  IMAD.WIDE.U32 R48, R73, R48, c[0x0][0x208] ;  /* 0x0000820049307625 */ /* 0x000fcc00078e0030 */
[----:B------:R-:W3:Y:S01]  /*0720*/  LDG.E.128 R48, [R48.64] ;  /* 0x0000000430307981 */ /* 0x000ee2000c1e1d00 */
[----:B------:R-:W-:-:S04]  /*0730*/  ISETP.NE.U32.AND P0, PT, RZ, c[0x0][0x218], PT ;  /* 0x00008600ff007a0c */ /* 0x000fc80003f05070 */
[----:B------:R-:W-:-:S13]  /*0740*/  ISETP.NE.AND.EX P0, PT, RZ, c[0x0][0x21c], PT, P0 ;  /* 0x00008700ff007a0c */ /* 0x000fda0003f05300 */
[----:B------:R-:W-:-:S04]  /*0750*/  @P0 LEA R66, P2, R73, c[0x0][0x218], 0x4 ;  /* 0x0000860049420a11 */ /* 0x000fc800078420ff */
[----:B------:R-:W-:-:S05]  /*0760*/  @P0 LEA.HI.X R67, R73, c[0x0][0x21c], RZ, 0x4, P2 ;  /* 0x0000870049430a11 */ /* 0x000fca00010f24ff */
[----:B------:R0:W5:Y:S01]  /*0770*/  @P0 LDG.E.128 R12, [R66.64] ;  /* 0x00000004420c0981 */ /* 0x000162000c1e1d00 */
[C---:B--2---:R-:W-:Y:S02]  /*0780*/  FADD.FTZ R54, -R69.reuse, R44 ;  /* 0x0000002c45367221 */ /* 0x044fe40000010100 */
[----:B------:R-:W-:Y:S02]  /*0790*/  FADD.FTZ R58, -R69, R45 ;  /* 0x0000002d453a7221 */ /* 0x000fe40000010100 */
[C---:B-----5:R-:W-:Y:S02]  /*07a0*/  FMUL.FTZ R57, R53.reuse, R54 ;  /* 0x0000003635397220 */ /* 0x060fe40000410000 */
[----:B------:R-:W-:Y:S02]  /*07b0*/  FMUL.FTZ R54, R53, R58 ;  /* 0x0000003a35367220 */ /* 0x000fe40000410000 */
[----:B---3--:R-:W-:Y:S02]  /*07c0*/  FMUL.FTZ R58, R5, R48 ;  /* 0x00000030053a7220 */ /* 0x008fe40000410000 */
[----:B------:R-:W-:-:S02]  /*07d0*/  FADD.FTZ R46, -R69, R46 ;  /* 0x0000002e452e7221 */ /* 0x000fc40000010100 */
[----:B------:R-:W-:Y:S02]  /*07e0*/  FMUL.FTZ R61, R4, R49 ;  /* 0x00000031043d7220 */ /* 0x000fe40000410000 */
[----:B------:R-:W-:Y:S02]  /*07f0*/  FADD.FTZ R44, R71, R58 ;  /* 0x0000003a472c7221 */ /* 0x000fe40000010000 */
[----:B------:R-:W-:Y:S02]  /*0800*/  FFMA.FTZ R72, R57, R58, R72 ;  /* 0x0000003a39487223 */ /* 0x000fe40000010048 */
[----:B------:R-:W-:Y:S02]  /*0810*/  FADD.FTZ R68, -R69, R47 ;  /* 0x0000002f45447221 */ /* 0x000fe40000010100 */
[----:B------:R-:W-:Y:S02]  /*0820*/  FMUL.FTZ R59, R53, R46 ;  /* 0x0000002e353b7220 */ /* 0x000fe40000410000 */
[----:B0-----:R-:W-:-:S02]  /*0830*/  FMUL.FTZ R66, R3, R50 ;  /* 0x0000003203427220 */ /* 0x001fc40000410000 */
        /* <DEDUP_REMOVED lines=16> */
.L_x_1227:
[----:B------:R-:W-:Y:S05]  /*0940*/  BSYNC B0 ;  /* 0x0000000000007941 */ /* 0x000fea0003800000 */
.L_x_1226:
[----:B------:R-:W-:Y:S05]  /*0950*/  BRA.DIV ~URZ, `(.L_x_1228) ;  /* 0x00000bf27f007947 */ /* 0x000fea000b800000 */
[----:B------:R0:W1:Y:S02]  /*0960*/  SHFL.BFLY PT, R50, R71, 0x1, 0x1f ;  /* 0x0c201f0047327f89 */ /* 0x00006400000e0000 */
.L_x_1235:
        /* <DEDUP_REMOVED lines=18> */
.L_x_1236:
        /* <DEDUP_REMOVED lines=13> */
[----:B------:R-:W-:Y:S01]  /*0b60*/  ISETP.NE.AND.EX P1, PT, RZ, c[0x0][0x25c], PT, P1 ;  /* 0x00009700ff007a0c */ /* 0x000fe20003f25310 */
[----:B------:R-:W-:Y:S01]  /*0b70*/  FFMA.FTZ R49, R64, R69, R74 ;  /* 0x0000004540317223 */ /* 0x000fe2000001004a */
[----:B------:R-:W-:Y:S01]  /*0b80*/  ISETP.NE.U32.AND P2, PT, RZ, c[0x0][0x250], PT ;  /* 0x00009400ff007a0c */ /* 0x000fe20003f45070 */
[----:B------:R-:W-:-:S02]  /*0b90*/  FADD.FTZ R46, R65, -R46 ;  /* 0x8000002e412e7221 */ /* 0x000fc40000010000 */
[----:B------:R-:W-:Y:S01]  /*0ba0*/  FADD.FTZ R44, R60, -R45 ;  /* 0x8000002d3c2c7221 */ /* 0x000fe20000010000 */
[----:B------:R-:W-:Y:S01]  /*0bb0*/  ISETP.NE.AND.EX P2, PT, RZ, c[0x0][0x254], PT, P2 ;  /* 0x00009500ff007a0c */ /* 0x000fe20003f45320 */
[----:B------:R-:W-:Y:S02]  /*0bc0*/  FADD.FTZ R48, R70, -R47 ;  /* 0x8000002f46307221 */ /* 0x000fe40000010000 */
[----:B0-----:R-:W-:Y:S02]  /*0bd0*/  FADD.FTZ R50, R62, -R49 ;  /* 0x800000313e327221 */ /* 0x001fe40000010000 */
[C---:B-----5:R-:W-:Y:S02]  /*0be0*/  FMUL.FTZ R45, R53.reuse, R46 ;  /* 0x0000002e352d7220 */ /* 0x060fe40000410000 */
        /* <DEDUP_REMOVED lines=9> */
[----:B------:R-:W-:Y:S01]  /*0c80*/  IMAD.MOV.U32 R51, RZ, RZ, 0x10 ;  /* 0x00000010ff337424 */ /* 0x000fe200078e00ff */
[----:B------:R-:W-:-:S02]  /*0c90*/  SEL R38, R46, R38, P1 ;  /* 0x000000262e267207 */ /* 0x000fc40000800000 */
[----:B------:R-:W-:Y:S01]  /*0ca0*/  SEL R39, R47, R39, P1 ;  /* 0x000000272f277207 */ /* 0x000fe20000800000 */
[----:B------:R-:W-:Y:S01]  /*0cb0*/  @P1 IMAD.WIDE.U32 R72, R0, R51, c[0x0][0x258] ;  /* 0x0000960000481625 */ /* 0x000fe200078e0033 */
[----:B------:R-:W-:-:S03]  /*0cc0*/  ISETP.NE.U32.AND P0, PT, RZ, c[0x0][0x250], PT ;  /* 0x00009400ff007a0c */ /* 0x000fc60003f05070 */
[C---:B------:R-:W-:Y:S01]  /*0cd0*/  IMAD.WIDE.U32 R50, R0.reuse, R51, c[0x0][0x248] ;  /* 0x0000920000327625 */ /* 0x040fe200078e0033 */
[----:B------:R0:W-:Y:S01]  /*0ce0*/  @P1 STG.E.128 [R72.64], R36 ;  /* 0x0000002448001986 */ /* 0x0001e2000c101d04 */
[----:B------:R-:W-:Y:S02]  /*0cf0*/  ISETP.NE.AND.EX P0, PT, RZ, c[0x0][0x254], PT, P0 ;  /* 0x00009500ff007a0c */ /* 0x000fe40003f05300 */
[----:B------:R-:W-:Y:S01]  /*0d00*/  @P2 LEA R48, P1, R0, c[0x0][0x250], 0x4 ;  /* 0x0000940000302a11 */ /* 0x000fe200078220ff */
[----:B------:R0:W-:Y:S01]  /*0d10*/  STG.E.128 [R50.64], R44 ;  /* 0x0000002c32007986 */ /* 0x0001e2000c101d04 */
[----:B------:R-:W-:Y:S02]  /*0d20*/  SEL R40, R44, R40, P0 ;  /* 0x000000282c287207 */ /* 0x000fe40000000000 */
[----:B------:R-:W-:Y:S02]  /*0d30*/  SEL R41, R45, R41, P0 ;  /* 0x000000292d297207 */ /* 0x000fe40000000000 */
[----:B------:R-:W-:-:S02]  /*0d40*/  SEL R42, R46, R42, P0 ;  /* 0x0000002a2e2a7207 */ /* 0x000fc40000000000 */
[C---:B------:R-:W-:Y:S02]  /*0d50*/  @P2 LEA.HI.X R49, R0.reuse, c[0x0][0x254], RZ, 0x4, P1 ;  /* 0x0000950000312a11 */ /* 0x040fe400008f24ff */
[----:B------:R-:W-:Y:S02]  /*0d60*/  SEL R43, R47, R43, P0 ;  /* 0x0000002b2f2b7207 */ /* 0x000fe40000000000 */
[----:B------:R-:W-:-:S03]  /*0d70*/  IADD3 R0, R0, 0x20, RZ ;  /* 0x0000002000007810 */ /* 0x000fc60007ffe0ff */
[----:B------:R0:W-:Y:S04]  /*0d80*/  @P2 STG.E.128 [R48.64], R40 ;  /* 0x0000002830002986 */ /* 0x0001e8000c101d04 */
.L_x_1231:
[----:B------:R-:W-:Y:S05]  /*0d90*/  BSYNC B0 ;  /* 0x0000000000007941 */ /* 0x000fea0003800000 */
.L_x_1230:
        /* <DEDUP_REMOVED lines=21> */
[C---:B------:R-:W-:Y:S01]  /*0ef0*/  FMUL.FTZ R46, R53.reuse, R48 ;  /* 0x00000030352e7220 */ /* 0x040fe20000410000 */
        /* <DEDUP_REMOVED lines=9> */
[----:B------:R-:W-:Y:S01]  /*0f90*/  IMAD.WIDE.U32 R50, R0, R73, c[0x0][0x248] ;  /* 0x0000920000327625 */ /* 0x000fe200078e0049 */
[----:B------:R-:W-:-:S02]  /*0fa0*/  SEL R38, R46, R38, P3 ;  /* 0x000000262e267207 */ /* 0x000fc40001800000 */
[----:B------:R-:W-:Y:S01]  /*0fb0*/  SEL R39, R47, R39, P3 ;  /* 0x000000272f277207 */ /* 0x000fe20001800000 */
[----:B------:R-:W-:Y:S01]  /*0fc0*/  @P3 IMAD.WIDE.U32 R72, R0, R73, c[0x0][0x258] ;  /* 0x0000960000483625 */ /* 0x000fe200078e0049 */
[----:B------:R-:W-:Y:S02]  /*0fd0*/  SEL R40, R44, R40, P0 ;  /* 0x000000282c287207 */ /* 0x000fe40000000000 */
[----:B------:R-:W-:Y:S02]  /*0fe0*/  SEL R41, R45, R41, P0 ;  /* 0x000000292d297207 */ /* 0x000fe40000000000 */
[----:B------:R-:W-:Y:S01]  /*0ff0*/  SEL R42, R46, R42, P0 ;  /* 0x0000002a2e2a7207 */ /* 0x000fe20000000000 */
[----:B------:R0:W-:Y:S01]  /*1000*/  @P3 STG.E.128 [R72.64], R36 ;  /* 0x0000002448003986 */ /* 0x0001e2000c101d04 */
[----:B------:R-:W-:-:S03]  /*1010*/  SEL R43, R47, R43, P0 ;  /* 0x0000002b2f2b7207 */ /* 0x000fc60000000000 */
[----:B------:R0:W-:Y:S04]  /*1020*/  STG.E.128 [R50.64], R44 ;  /* 0x0000002c32007986 */ /* 0x0001e8000c101d04 */
[----:B------:R0:W-:Y:S02]  /*1030*/  @P1 STG.E.128 [R48.64], R40 ;  /* 0x0000002830001986 */ /* 0x0001e4000c101d04 */
.L_x_1233:
[----:B------:R-:W-:Y:S05]  /*1040*/  BSYNC B0 ;  /* 0x0000000000007941 */ /* 0x000fea0003800000 */
.L_x_1232:
[----:B------:R-:W-:-:S04]  /*1050*/  MOV R0, c[0x0][0x160] ;  /* 0x0000580000007a02 */ /* 0x000fc80000000f00 */
[----:B------:R-:W-:-:S04]  /*1060*/  LEA R11, R0, R11, 0x2 ;  /* 0x0000000b000b7211 */ /* 0x000fc800078e10ff */
[----:B------:R-:W-:-:S13]  /*1070*/  ISETP.GE.AND P0, PT, R11, c[0x0][0x164], PT ;  /* 0x000059000b007a0c */ /* 0x000fda0003f06270 */
[----:B0----5:R-:W-:Y:S05]  /*1080*/  @!P0 BRA `(.L_x_1234) ;  /* 0xfffff28000008947 */ /* 0x021fea000383ffff */
.L_x_1223:
[----:B0-----:R-:W-:Y:S01]  /*1090*/  SHF.R.U32.HI R0, RZ, 0x5, R52 ;  /* 0x00000005ff007819 */ /* 0x001fe20000011634 */
[----:B------:R-:W-:Y:S01]  /*10a0*/  WARPSYNC 0xffffffff ;  /* 0xffffffff00007948 */ /* 0x000fe20003800000 */
[C---:B------:R-:W-:Y:S01]  /*10b0*/  LOP3.LUT R2, R52.reuse, 0x1f, RZ, 0xc0, !PT ;  /* 0x0000001f34027812 */ /* 0x040fe200078ec0ff */
[----:B------:R-:W0:Y:S01]  /*10c0*/  S2R R14, SR_CTAID.X ;  /* 0x00000000000e7919 */ /* 0x000e220000002500 */
[----:B------:R-:W-:Y:S01]  /*10d0*/  IADD3 R12, -R52, 0x7f, RZ ;  /* 0x0000007f340c7810 */ /* 0x000fe20007ffe1ff */
[----:B------:R-:W-:-:S03]  /*10e0*/  IMAD.SHL.U32 R3, R0, 0x40, RZ ;  /* 0x0000004000037824 */ /* 0x000fc600078e00ff */
[----:B------:R-:W-:Y:S02]  /*10f0*/  IADD3 R12, R12, c[0x0][0x168], RZ ;  /* 0x00005a000c0c7a10 */ /* 0x000fe40007ffe0ff */
[----:B------:R-:W-:Y:S02]  /*1100*/  LOP3.LUT R0, R3, 0xffffffc0, R2, 0xe2, !PT ;  /* 0xffffffc003007812 */ /* 0x000fe400078ee202 */
[C---:B------:R-:W-:Y:S02]  /*1110*/  LOP3.LUT P0, RZ, R12.reuse, 0xffffff80, RZ, 0xc0, !PT ;  /* 0xffffff800cff7812 */ /* 0x040fe4000780c0ff */
[----:B------:R-:W-:Y:S01]  /*1120*/  ISETP.GE.U32.AND P1, PT, R12, 0x100, PT ;  /* 0x000001000c00780c */ /* 0x000fe20003f26070 */
[----:B------:R-:W-:Y:S04]  /*1130*/  STS.128 [R0.X16], R20 ;  /* 0x0000001400007388 */ /* 0x000fe8000000cc00 */
[----:B------:R-:W-:Y:S04]  /*1140*/  STS.128 [R0.X16+0x200], R32 ;  /* 0x0002002000007388 */ /* 0x000fe8000000cc00 */
[----:B------:R-:W-:Y:S06]  /*1150*/  BAR.SYNC.DEFER_BLOCKING 0x0 ;  /* 0x0000000000007b1d */ /* 0x000fec0000010000 */
        /* <DEDUP_REMOVED lines=13> */
[----:B------:R1:W-:Y:S01]  /*1230*/  STS.128 [R0.X16], R16 ;  /* 0x0000001000007388 */ /* 0x0003e2000000cc00 */
[----:B0-----:R-:W-:-:S03]  /*1240*/  FADD.FTZ R2, R2, R7 ;  /* 0x0000000702027221 */ /* 0x001fc60000010000 */
[----:B------:R0:W-:Y:S01]  /*1250*/  STS.128 [R0.X16+0x200], R28 ;  /* 0x0002001c00007388 */ /* 0x0001e2000000cc00 */
[----:B------:R-:W-:-:S03]  /*1260*/  FADD.FTZ R6, R3, R6 ;  /* 0x0000000603067221 */ /* 0x000fc60000010000 */
[----:B------:R-:W-:Y:S01]  /*1270*/  BAR.SYNC.DEFER_BLOCKING 0x0 ;  /* 0x0000000000007b1d */ /* 0x000fe20000010000 */
[----:B------:R-:W-:Y:S02]  /*1280*/  FADD.FTZ R9, R2, R9 ;  /* 0x0000000902097221 */ /* 0x000fe40000010000 */
[----:B------:R-:W-:Y:S02]  /*1290*/  FADD.FTZ R11, R6, R11 ;  /* 0x0000000b060b7221 */ /* 0x000fe40000010000 */
[----:B-1----:R-:W-:-:S05]  /*12a0*/  IMAD R19, R14, c[0x0][0x168], RZ ;  /* 0x00005a000e137a24 */ /* 0x002fca00078e02ff */
        /* <DEDUP_REMOVED lines=8> */
[----:B------:R-:W-:Y:S01]  /*1330*/  @P0 MOV R2, R12 ;  /* 0x0000000c00020202 */ /* 0x000fe20000000f00 */
[----:B------:R-:W2:Y:S01]  /*1340*/  LDS R21, [R52.X4+0x800] ;  /* 0x0008000034157984 */ /* 0x000ea20000004800 */
[----:B------:R-:W-:-:S03]  /*1350*/  IADD3.X R7, R4, c[0x0][0x224], RZ, P3, !PT ;  /* 0x0000890004077a10 */ /* 0x000fc60001ffe4ff */
[----:B------:R-:W3:Y:S01]  /*1360*/  LDS R10, [R52.X4+0x200] ;  /* 0x00020000340a7984 */ /* 0x000ee20000004800 */
[----:B------:R-:W-:-:S03]  /*1370*/  @P0 MOV R5, R7 ;  /* 0x0000000700050202 */ /* 0x000fc60000000f00 */
        /* <DEDUP_REMOVED lines=29> */
.L_x_1228:
[----:B------:R-:W-:Y:S01]  /*1550*/  HFMA2.MMA R48, -RZ, RZ, 0, 5.9604644775390625e-08 ;  /* 0x00000001ff307435 */ /* 0x000fe200000001ff */
[----:B------:R-:W-:Y:S01]  /*1560*/  MOV R49, R71 ;  /* 0x0000004700317202 */ /* 0x000fe20000000f00 */
[----:B------:R-:W-:Y:S01]  /*1570*/  IMAD.MOV.U32 R47, RZ, RZ, -0x1 ;  /* 0xffffffffff2f7424 */ /* 0x000fe200078e00ff */
[----:B------:R-:W-:-:S02]  /*1580*/  MOV R46, 0x1f ;  /* 0x0000001f002e7802 */ /* 0x000fc40000000f00 */
[----:B------:R-:W-:Y:S02]  /*1590*/  MOV R44, 0x15b0 ;  /* 0x000015b0002c7802 */ /* 0x000fe40000000f00 */
[----:B-----5:R-:W-:Y:S05]  /*15a0*/  CALL.REL.NOINC `($__internal_98_$__cuda_sm70_shflsync_bfly_p) ;  /* 0x0000046000007944 */ /* 0x020fea0003c00000 */
[----:B-1----:R-:W-:Y:S01]  /*15b0*/  MOV R50, R47 ;  /* 0x0000002f00327202 */ /* 0x002fe20000000f00 */
[----:B0-----:R-:W-:Y:S05]  /*15c0*/  BRA `(.L_x_1235) ;  /* 0xfffff3a000007947 */ /* 0x001fea000383ffff */
.L_x_1229:
[----:B------:R-:W-:Y:S01]  /*15d0*/  HFMA2.MMA R48, -RZ, RZ, 0, 5.9604644775390625e-08 ;  /* 0x00000001ff307435 */ /* 0x000fe200000001ff */
[----:B------:R-:W-:Y:S01]  /*15e0*/  MOV R49, R72 ;  /* 0x0000004800317202 */ /* 0x000fe20000000f00 */
[----:B------:R-:W-:Y:S01]  /*15f0*/  IMAD.MOV.U32 R46, RZ, RZ, 0x1f ;  /* 0x0000001fff2e7424 */ /* 0x000fe200078e00ff */
[----:B------:R-:W-:Y:S02]  /*1600*/  MOV R47, 0xffffffff ;  /* 0xffffffff002f7802 */ /* 0x000fe40000000f00 */
[----:B------:R-:W-:Y:S02]  /*1610*/  MOV R44, 0x1630 ;  /* 0x00001630002c7802 */ /* 0x000fe40000000f00 */
[----:B01---5:R-:W-:Y:S05]  /*1620*/  CALL.REL.NOINC `($__internal_98_$__cuda_sm70_shflsync_bfly_p) ;  /* 0x000003e000007944 */ /* 0x023fea0003c00000 */
[----:B------:R-:W-:Y:S01]  /*1630*/  FADD.FTZ R71, R50, R71 ;  /* 0x0000004732477221 */ /* 0x000fe20000010000 */
[----:B0-----:R-:W-:Y:S01]  /*1640*/  HFMA2.MMA R48, -RZ, RZ, 0, 1.1920928955078125e-07 ;  /* 0x00000002ff307435 */ /* 0x001fe200000001ff */
[----:B-1----:R-:W-:Y:S01]  /*1650*/  FADD.FTZ R72, R72, R47 ;  /* 0x0000002f48487221 */ /* 0x002fe20000010000 */
[----:B------:R-:W-:Y:S01]  /*1660*/  MOV R46, 0x1f ;  /* 0x0000001f002e7802 */ /* 0x000fe20000000f00 */
[----:B------:R-:W-:Y:S01]  /*1670*/  IMAD.MOV.U32 R47, RZ, RZ, -0x1 ;  /* 0xffffffffff2f7424 */ /* 0x000fe200078e00ff */
[----:B------:R-:W-:-:S02]  /*1680*/  MOV R49, R71 ;  /* 0x0000004700317202 */ /* 0x000fc40000000f00 */
[----:B------:R-:W-:Y:S02]  /*1690*/  MOV R44, 0x16b0 ;  /* 0x000016b0002c7802 */ /* 0x000fe40000000f00 */
[----:B------:R-:W-:Y:S05]  /*16a0*/  CALL.REL.NOINC `($__internal_98_$__cuda_sm70_shflsync_bfly_p) ;  /* 0x0000036000007944 */ /* 0x000fea0003c00000 */
[----:B0-----:R-:W-:Y:S01]  /*16b0*/  HFMA2.MMA R46, -RZ, RZ, 0, 1.847743988037109375e-06 ;  /* 0x0000001fff2e7435 */ /* 0x001fe200000001ff */
[----:B-1----:R-:W-:Y:S01]  /*16c0*/  MOV R50, R47 ;  /* 0x0000002f00327202 */ /* 0x002fe20000000f00 */
[----:B------:R-:W-:Y:S01]  /*16d0*/  IMAD.MOV.U32 R48, RZ, RZ, 0x2 ;  /* 0x00000002ff307424 */ /* 0x000fe200078e00ff */
[----:B------:R-:W-:Y:S02]  /*16e0*/  MOV R49, R72 ;  /* 0x0000004800317202 */ /* 0x000fe40000000f00 */
[----:B------:R-:W-:Y:S02]  /*16f0*/  MOV R47, 0xffffffff ;  /* 0xffffffff002f7802 */ /* 0x000fe40000000f00 */
[----:B------:R-:W-:Y:S02]  /*1700*/  MOV R44, 0x1720 ;  /* 0x00001720002c7802 */ /* 0x000fe40000000f00 */
[----:B------:R-:W-:Y:S05]  /*1710*/  CALL.REL.NOINC `($__internal_98_$__cuda_sm70_shflsync_bfly_p) ;  /* 0x000002f000007944 */ /* 0x000fea0003c00000 */
[----:B------:R-:W-:Y:S01]  /*1720*/  FADD.FTZ R71, R50, R71 ;  /* 0x0000004732477221 */ /* 0x000fe20000010000 */
[----:B0-----:R-:W-:Y:S01]  /*1730*/  HFMA2.MMA R48, -RZ, RZ, 0, 2.384185791015625e-07 ;  /* 0x00000004ff307435 */ /* 0x001fe200000001ff */
[----:B-1----:R-:W-:Y:S01]  /*1740*/  FADD.FTZ R72, R72, R47 ;  /* 0x0000002f48487221 */ /* 0x002fe20000010000 */
[----:B------:R-:W-:Y:S01]  /*1750*/  MOV R47, 0xffffffff ;  /* 0xffffffff002f7802 */ /* 0x000fe20000000f00 */
[----:B------:R-:W-:Y:S01]  /*1760*/  IMAD.MOV.U32 R46, RZ, RZ, 0x1f ;  /* 0x0000001fff2e7424 */ /* 0x000fe200078e00ff */
[----:B------:R-:W-:-:S02]  /*1770*/  MOV R49, R71 ;  /* 0x0000004700317202 */ /* 0x000fc40000000f00 */
[----:B------:R-:W-:Y:S02]  /*1780*/  MOV R44, 0x17a0 ;  /* 0x000017a0002c7802 */ /* 0x000fe40000000f00 */
[----:B------:R-:W-:Y:S05]  /*1790*/  CALL.REL.NOINC `($__internal_98_$__cuda_sm70_shflsync_bfly_p) ;  /* 0x0000027000007944 */ /* 0x000fea0003c00000 */
[----:B0-----:R-:W-:Y:S01]  /*17a0*/  HFMA2.MMA R48, -RZ, RZ, 0, 2.384185791015625e-07 ;  /* 0x00000004ff307435 */ /* 0x001fe200000001ff */
[----:B-1----:R-:W-:Y:S01]  /*17b0*/  MOV R50, R47 ;  /* 0x0000002f00327202 */ /* 0x002fe20000000f00 */
[----:B------:R-:W-:Y:S01]  /*17c0*/  IMAD.MOV.U32 R49, RZ, RZ, R72 ;  /* 0x000000ffff317224 */ /* 0x000fe200078e0048 */
[----:B------:R-:W-:Y:S02]  /*17d0*/  MOV R46, 0x1f ;  /* 0x0000001f002e7802 */ /* 0x000fe40000000f00 */
[----:B------:R-:W-:Y:S02]  /*17e0*/  MOV R47, 0xffffffff ;  /* 0xffffffff002f7802 */ /* 0x000fe40000000f00 */
[----:B------:R-:W-:Y:S02]  /*17f0*/  MOV R44, 0x1810 ;  /* 0x00001810002c7802 */ /* 0x000fe40000000f00 */
[----:B------:R-:W-:Y:S05]  /*1800*/  CALL.REL.NOINC `($__internal_98_$__cuda_sm70_shflsync_bfly_p) ;  /* 0x0000020000007944 */ /* 0x000fea0003c00000 */
[----:B------:R-:W-:Y:S01]  /*1810*/  FADD.FTZ R71, R50, R71 ;  /* 0x0000004732477221 */ /* 0x000fe20000010000 */
[----:B0-----:R-:W-:Y:S01]  /*1820*/  HFMA2.MMA R46, -RZ, RZ, 0, 1.847743988037109375e-06 ;  /* 0x0000001fff2e7435 */ /* 0x001fe200000001ff */
[----:B-1----:R-:W-:Y:S01]  /*1830*/  FADD.FTZ R72, R72, R47 ;  /* 0x0000002f48487221 */ /* 0x002fe20000010000 */
[----:B------:R-:W-:Y:S01]  /*1840*/  MOV R47, 0xffffffff ;  /* 0xffffffff002f7802 */ /* 0x000fe20000000f00 */
[----:B------:R-:W-:Y:S01]  /*1850*/  IMAD.MOV.U32 R48, RZ, RZ, 0x8 ;  /* 0x00000008ff307424 */ /* 0x000fe200078e00ff */
[----:B------:R-:W-:-:S02]  /*1860*/  MOV R49, R71 ;  /* 0x0000004700317202 */ /* 0x000fc40000000f00 */
[----:B------:R-:W-:Y:S02]  /*1870*/  MOV R44, 0x1890 ;  /* 0x00001890002c7802 */ /* 0x000fe40000000f00 */
[----:B------:R-:W-:Y:S05]  /*1880*/  CALL.REL.NOINC `($__internal_98_$__cuda_sm70_shflsync_bfly_p) ;  /* 0x0000018000007944 */ /* 0x000fea0003c00000 */
[----:B0-----:R-:W-:Y:S01]  /*1890*/  HFMA2.MMA R48, -RZ, RZ, 0, 4.76837158203125e-07 ;  /* 0x00000008ff307435 */ /* 0x001fe200000001ff */
[----:B-1----:R-:W-:Y:S01]  /*18a0*/  IMAD.MOV.U32 R50, RZ, RZ, R47 ;  /* 0x000000ffff327224 */ /* 0x002fe200078e002f */
[----:B------:R-:W-:Y:S01]  /*18b0*/  MOV R49, R72 ;  /* 0x0000004800317202 */ /* 0x000fe20000000f00 */
[----:B------:R-:W-:Y:S01]  /*18c0*/  IMAD.MOV.U32 R47, RZ, RZ, -0x1 ;  /* 0xffffffffff2f7424 */ /* 0x000fe200078e00ff */
[----:B------:R-:W-:Y:S02]  /*18d0*/  MOV R46, 0x1f ;  /* 0x0000001f002e7802 */ /* 0x000fe40000000f00 */
[----:B------:R-:W-:Y:S02]  /*18e0*/  MOV R44, 0x1900 ;  /* 0x00001900002c7802 */ /* 0x000fe40000000f00 */
[----:B------:R-:W-:Y:S05]  /*18f0*/  CALL.REL.NOINC `($__internal_98_$__cuda_sm70_shflsync_bfly_p) ;  /* 0x0000011000007944 */ /* 0x000fea0003c00000 */
[----:B------:R-:W-:Y:S01]  /*1900*/  FADD.FTZ R50, R50, R71 ;  /* 0x0000004732327221 */ /* 0x000fe20000010000 */
[----:B0-----:R-:W-:Y:S01]  /*1910*/  HFMA2.MMA R48, -RZ, RZ, 0, 9.5367431640625e-07 ;  /* 0x00000010ff307435 */ /* 0x001fe200000001ff */
[----:B-1----:R-:W-:Y:S01]  /*1920*/  FADD.FTZ R51, R72, R47 ;  /* 0x0000002f48337221 */ /* 0x002fe20000010000 */
[----:B------:R-:W-:Y:S01]  /*1930*/  MOV R46, 0x1f ;  /* 0x0000001f002e7802 */ /* 0x000fe20000000f00 */
[----:B------:R-:W-:Y:S01]  /*1940*/  IMAD.MOV.U32 R49, RZ, RZ, R50 ;  /* 0x000000ffff317224 */ /* 0x000fe200078e0032 */
[----:B------:R-:W-:-:S02]  /*1950*/  MOV R47, 0xffffffff ;  /* 0xffffffff002f7802 */ /* 0x000fc40000000f00 */
[----:B------:R-:W-:Y:S02]  /*1960*/  MOV R44, 0x1980 ;  /* 0x00001980002c7802 */ /* 0x000fe40000000f00 */
[----:B------:R-:W-:Y:S05]  /*1970*/  CALL.REL.NOINC `($__internal_98_$__cuda_sm70_shflsync_bfly_p) ;  /* 0x0000009000007944 */ /* 0x000fea0003c00000 */
[----:B0-----:R-:W-:Y:S01]  /*1980*/  HFMA2.MMA R48, -RZ, RZ, 0, 9.5367431640625e-07 ;  /* 0x00000010ff307435 */ /* 0x001fe200000001ff */
[----:B-1----:R-:W-:Y:S01]  /*1990*/  MOV R69, R47 ;  /* 0x0000002f00457202 */ /* 0x002fe20000000f00 */
[----:B------:R-:W-:Y:S01]  /*19a0*/  IMAD.MOV.U32 R46, RZ, RZ, 0x1f ;  /* 0x0000001fff2e7424 */ /* 0x000fe200078e00ff */
[----:B------:R-:W-:Y:S02]  /*19b0*/  MOV R49, R51 ;  /* 0x0000003300317202 */ /* 0x000fe40000000f00 */
[----:B------:R-:W-:Y:S02]  /*19c0*/  MOV R47, 0xffffffff ;  /* 0xffffffff002f7802 */ /* 0x000fe40000000f00 */
[----:B------:R-:W-:Y:S02]  /*19d0*/  MOV R44, 0x19f0 ;  /* 0x000019f0002c7802 */ /* 0x000fe40000000f00 */
[----:B------:R-:W-:Y:S05]  /*19e0*/  CALL.REL.NOINC `($__internal_98_$__cuda_sm70_shflsync_bfly_p) ;  /* 0x0000002000007944 */ /* 0x000fea0003c00000 */
[----:B01----:R-:W-:Y:S01]  /*19f0*/  MOV R48, R47 ;  /* 0x0000002f00307202 */ /* 0x003fe20000000f00 */
[----:B------:R-:W-:Y:S05]  /*1a00*/  BRA `(.L_x_1236) ;  /* 0xfffff08000007947 */ /* 0x000fea000383ffff */
        .weak           $__internal_98_$__cuda_sm70_shflsync_bfly_p
        .type           $__internal_98_$__cuda_sm70_shflsync_bfly_p,@function
        .size           $__internal_98_$__cuda_sm70_shflsync_bfly_p,(.L_x_1633 - $__internal_98_$__cuda_sm70_shflsync_bfly_p)
$__internal_98_$__cuda_sm70_shflsync_bfly_p:
[----:B------:R-:W-:Y:S01]  /*1a10*/  HFMA2.MMA R45, -RZ, RZ, 0, 0 ;  /* 0x00000000ff2d7435 */ /* 0x000fe200000001ff */
[----:B------:R-:W-:Y:S04]  /*1a20*/  WARPSYNC R47 ;  /* 0x0000002f00007348 */ /* 0x000fe80003800000 */
[----:B------:R0:W1:Y:S01]  /*1a30*/  SHFL.BFLY PT, R47, R49, R48, R46 ;  /* 0x0c000030312f7389 */ /* 0x00006200000e002e */
[----:B------:R-:W-:Y:S05]  /*1a40*/  RET.REL.NODEC R44 `(_ZN10layer_norm31ln_parallel_residual_bwd_kernelINS_13Kernel_traitsI6__halfffffjLj256ELj1ELj4ELj1ELj16ENS_18Kernel_traits_baseILj256ES2_ffffjLj128EEEEELb0ELb1ELb0EEEvNS_9BwdParamsE) ;  /* 0xffffe5b02c007950 */ /* 0x000fea0003c3ffff */
.L_x_1237:
        /* <DEDUP_REMOVED lines=11> */
.L_x_1633:


//--------------------- .text._ZN10layer_norm31ln_parallel_residual_bwd_kernelINS_13Kernel_traitsI6__halfffffjLj256ELj1ELj4ELj1ELj16ENS_18Kernel_traits_baseILj256ES2_ffffjLj128EEEEELb0ELb1ELb1EEEvNS_9BwdParamsE --------------------------
	.section	.text._ZN10layer_norm31ln_parallel_residual_bwd_kernelINS_13Kernel_traitsI6__halfffffjLj256ELj1ELj4ELj1ELj16ENS_18Kernel_traits_baseILj256ES2_ffffjLj128EEEEELb0ELb1ELb1EEEvNS_9BwdParamsE,"ax",@progbits
	.sectioninfo	@"SHI_REGISTERS=72"
	.align	128
        .global         _ZN10layer_norm31ln_parallel_residual_bwd_kernelINS_13Kernel_traitsI6__halfffffjLj256ELj1ELj4ELj1ELj16ENS_18Kernel_traits_baseILj256ES2_ffffjLj128EEEEELb0ELb1ELb1EEEvNS_9BwdParamsE
        .type           _ZN10layer_norm31ln_parallel_residual_bwd_kernelINS_13Kernel_traitsI6__halfffffjLj256ELj1ELj4ELj1ELj16ENS_18Kernel_traits_baseILj256ES2_ffffjLj128EEEEELb0ELb1ELb1EEEvNS_9BwdParamsE,@function
        .size           _ZN10layer_norm31ln_parallel_residual_bwd_kernelINS_13Kernel_traitsI6__halfffffjLj256ELj1ELj4ELj1ELj16ENS_18Kernel_traits_baseILj256ES2_ffffjLj128EEEEELb0ELb1ELb1EEEvNS_9BwdParamsE,(.L_x_1634 - _ZN10layer_norm31ln_parallel_residual_bwd_kernelINS_13Kernel_traitsI6__halfffffjLj256ELj1ELj4ELj1ELj16ENS_18Kernel_traits_baseILj256ES2_ffffjLj128EEEEELb0ELb1ELb1EEEvNS_9BwdParamsE)
        .other          _ZN10layer_norm31ln_parallel_residual_bwd_kernelINS_13Kernel_traitsI6__halfffffjLj256ELj1ELj4ELj1ELj16ENS_18Kernel_traits_baseILj256ES2_ffffjLj128EEEEELb0ELb1ELb1EEEvNS_9BwdParamsE,@"STO_CUDA_ENTRY STV_DEFAULT"
_ZN10layer_norm31ln_parallel_residual_bwd_kernelINS_13Kernel_traitsI6__halfffffjLj256ELj1ELj4ELj1ELj16ENS_18Kernel_traits_baseILj256ES2_ffffjLj128EEEEELb0ELb1ELb1EEEvNS_9BwdParamsE:
.text._ZN10layer_norm31ln_parallel_residual_bwd_kernelINS_13Kernel_traitsI6__halfffffjLj256ELj1ELj4ELj1ELj16ENS_18Kernel_traits_baseILj256ES2_ffffjLj128EEEEELb0ELb1ELb1EEEvNS_9BwdParamsE:
        /* <DEDUP_REMOVED lines=17> */
.L_x_1238:
[----:B------:R-:W-:-:S04]  /*0110*/  SHF.L.U32 R2, R68, 0x3, RZ ;  /* 0x0000000344027819 */ /* 0x000fc800000006ff */
[----:B------:R-:W-:-:S04]  /*0120*/  LOP3.LUT R2, R2, 0xf8, RZ, 0xc0, !PT ;  /* 0x000000f802027812 */ /* 0x000fc800078ec0ff */
[----:B------:R-:W-:-:S04]  /*0130*/  IADD3 R2, P0, R2, c[0x0][0x1b0], RZ ;  /* 0x00006c0002027a10 */ /* 0x000fc80007f1e0ff */
[----:B------:R-:W-:-:S05]  /*0140*/  IADD3.X R3, RZ, c[0x0][0x1b4], RZ, P0, !PT ;  /* 0x00006d00ff037a10 */ /* 0x000fca00007fe4ff */
[----:B------:R0:W2:Y:S04]  /*0150*/  LDG.E.64 R66, [R2.64] ;  /* 0x0000000402427981 */ /* 0x0000a8000c1e1b00 */
[----:B------:R0:W3:Y:S01]  /*0160*/  LDG.E.64 R58, [R2.64+0x100] ;  /* 0x00010004023a7981 */ /* 0x0000e2000c1e1b00 */
[----:B------:R-:W-:Y:S01]  /*0170*/  HFMA2.MMA R54, -RZ, RZ, 0, 0 ;  /* 0x00000000ff367435 */ /* 0x000fe200000001ff */
[----:B------:R-:W-:Y:S01]  /*0180*/  CS2R R48, SRZ ;  /* 0x0000000000307805 */ /* 0x000fe2000001ff00 */
[----:B------:R-:W-:Y:S01]  /*0190*/  CS2R R46, SRZ ;  /* 0x00000000002e7805 */ /* 0x000fe2000001ff00 */
[----:B------:R-:W-:Y:S01]  /*01a0*/  CS2R R10, SRZ ;  /* 0x00000000000a7805 */ /* 0x000fe2000001ff00 */
[----:B------:R-:W-:Y:S01]  /*01b0*/  CS2R R44, SRZ ;  /* 0x00000000002c7805 */ /* 0x000fe2000001ff00 */
[----:B------:R-:W-:Y:S01]  /*01c0*/  CS2R R6, SRZ ;  /* 0x0000000000067805 */ /* 0x000fe2000001ff00 */
[----:B------:R-:W-:Y:S01]  /*01d0*/  CS2R R8, SRZ ;  /* 0x0000000000087805 */ /* 0x000fe2000001ff00 */
[----:B------:R-:W-:Y:S01]  /*01e0*/  MOV R4, RZ ;  /* 0x000000ff00047202 */ /* 0x000fe20000000f00 */
[----:B0-----:R-:W-:Y:S01]  /*01f0*/  CS2R R2, SRZ ;  /* 0x0000000000027805 */ /* 0x001fe2000001ff00 */
[--C-:B--2---:R-:W-:Y:S01]  /*0200*/  SHF.R.U64 R65, R66, 0x10, R67.reuse ;  /* 0x0000001042417819 */ /* 0x104fe20000001243 */
[----:B------:R-:W-:Y:S01]  /*0210*/  HADD2.F32 R66, -RZ, R66.H0_H0 ;  /* 0x20000042ff427230 */ /* 0x000fe20000004100 */
[----:B------:R-:W-:Y:S01]  /*0220*/  SHF.R.U32.HI R60, RZ, 0x10, R67 ;  /* 0x00000010ff3c7819 */ /* 0x000fe20000011643 */
[----:B------:R-:W-:Y:S01]  /*0230*/  HADD2.F32 R62, -RZ, R67.H0_H0 ;  /* 0x20000043ff3e7230 */ /* 0x000fe20000004100 */
[--C-:B---3--:R-:W-:Y:S01]  /*0240*/  SHF.R.U64 R57, R58, 0x10, R59.reuse ;  /* 0x000000103a397819 */ /* 0x108fe2000000123b */
[----:B------:R-:W-:Y:S01]  /*0250*/  HADD2.F32 R58, -RZ, R58.H0_H0 ;  /* 0x2000003aff3a7230 */ /* 0x000fe20000004100 */
[----:B------:R-:W-:Y:S01]  /*0260*/  SHF.R.U32.HI R55, RZ, 0x10, R59 ;  /* 0x00000010ff377819 */ /* 0x000fe2000001163b */
[----:B------:R-:W-:-:S02]  /*0270*/  HADD2.F32 R56, -RZ, R59.H0_H0 ;  /* 0x2000003bff387230 */ /* 0x000fc40000004100 */
[----:B------:R-:W-:Y:S02]  /*0280*/  HADD2.F32 R65, -RZ, R65.H0_H0 ;  /* 0x20000041ff417230 */ /* 0x000fe40000004100 */
[----:B------:R-:W-:Y:S02]  /*0290*/  HADD2.F32 R60, -RZ, R60.H0_H0 ;  /* 0x2000003cff3c7230 */ /* 0x000fe40000004100 */
[----:B------:R-:W-:Y:S02]  /*02a0*/  HADD2.F32 R57, -RZ, R57.H0_H0 ;  /* 0x20000039ff397230 */ /* 0x000fe40000004100 */
[----:B------:R-:W-:Y:S02]  /*02b0*/  HADD2.F32 R55, -RZ, R55.H0_H0 ;  /* 0x20000037ff377230 */ /* 0x000fe40000004100 */
.L_x_1244:
[----:B------:R-:W-:Y:S01]  /*02c0*/  IMAD R5, R0, c[0x0][0x168], RZ ;  /* 0x00005a0000057a24 */ /* 0x000fe200078e02ff */
[----:B------:R-:W-:Y:S02]  /*02d0*/  MOV R39, 0x4 ;  /* 0x0000000400277802 */ /* 0x000fe40000000f00 */
[----:B------:R-:W-:Y:S02]  /*02e0*/  LOP3.LUT R30, R68, 0x1f, RZ, 0xc0, !PT ;  /* 0x0000001f441e7812 */ /* 0x000fe400078ec0ff */
[----:B------:R-:W-:-:S02]  /*02f0*/  SHF.R.S32.HI R28, RZ, 0x1f, R5 ;  /* 0x0000001fff1c7819 */ /* 0x000fc40000011405 */
[----:B------:R-:W-:Y:S02]  /*0300*/  MOV R50, 0x10 ;  /* 0x0000001000327802 */ /* 0x000fe40000000f00 */
[----:B------:R-:W-:Y:S01]  /*0310*/  LEA.HI R53, R28, R5, RZ, 0x2 ;  /* 0x000000051c357211 */ /* 0x000fe200078f10ff */
[----:B------:R-:W-:-:S03]  /*0320*/  IMAD.WIDE R28, R0, R39, c[0x0][0x1a0] ;  /* 0x00006800001c7625 */ /* 0x000fc600078e0227 */
[----:B------:R-:W-:Y:S02]  /*0330*/  LEA.HI.SX32 R53, R53, R30, 0x1e ;  /* 0x0000001e35357211 */ /* 0x000fe400078ff2ff */
[----:B------:R0:W2:Y:S01]  /*0340*/  LDG.E R59, [R28.64] ;  /* 0x000000041c3b7981 */ /* 0x0000a2000c1e1900 */
[----:B------:R-:W-:Y:S02]  /*0350*/  ISETP.NE.U32.AND P0, PT, RZ, c[0x0][0x218], PT ;  /* 0x00008600ff007a0c */ /* 0x000fe40003f05070 */
[----:B------:R-:W-:Y:S01]  /*0360*/  IADD3 R5, R53, 0x20, RZ ;  /* 0x0000002035057810 */ /* 0x000fe20007ffe0ff */
[----:B------:R-:W-:Y:S01]  /*0370*/  IMAD.WIDE R38, R0, R39, c[0x0][0x1a8] ;  /* 0x00006a0000267625 */ /* 0x000fe200078e0227 */
[----:B------:R-:W-:-:S03]  /*0380*/  ISETP.NE.AND.EX P0, PT, RZ, c[0x0][0x21c], PT, P0 ;  /* 0x00008700ff007a0c */ /* 0x000fc60003f05300 */
[-C--:B------:R-:W-:Y:S01]  /*0390*/  IMAD.WIDE.U32 R32, R5, R50.reuse, c[0x0][0x188] ;  /* 0x0000620005207625 */ /* 0x080fe200078e0032 */
[----:B------:R1:W3:Y:S03]  /*03a0*/  LDG.E R52, [R38.64] ;  /* 0x0000000426347981 */ /* 0x0002e6000c1e1900 */
[CC--:B0-----:R-:W-:Y:S02]  /*03b0*/  IMAD.WIDE.U32 R28, R53.reuse, R50.reuse, c[0x0][0x188] ;  /* 0x00006200351c7625 */ /* 0x0c1fe400078e0032 */
[----:B------:R-:W4:Y:S02]  /*03c0*/  LDG.E.128 R32, [R32.64] ;  /* 0x0000000420207981 */ /* 0x000f24000c1e1d00 */
[CC--:B------:R-:W-:Y:S02]  /*03d0*/  IMAD.WIDE.U32 R36, R53.reuse, R50.reuse, c[0x0][0x208] ;  /* 0x0000820035247625 */ /* 0x0c0fe400078e0032 */
[----:B------:R-:W3:Y:S04]  /*03e0*/  LDG.E.128 R28, [R28.64] ;  /* 0x000000041c1c7981 */ /* 0x000ee8000c1e1d00 */
[----:B-1----:R-:W4:Y:S01]  /*03f0*/  LDG.E.128 R36, [R36.64] ;  /* 0x0000000424247981 */ /* 0x002f22000c1e1d00 */
[----:B------:R-:W-:-:S05]  /*0400*/  @P0 IMAD.WIDE.U32 R40, R53, R50, c[0x0][0x218] ;  /* 0x0000860035280625 */ /* 0x000fca00078e0032 */
[----:B------:R0:W5:Y:S02]  /*0410*/  @P0 LDG.E.128 R12, [R40.64] ;  /* 0x00000004280c0981 */ /* 0x000164000c1e1d00 */
[----:B0-----:R-:W-:-:S06]  /*0420*/  IMAD.WIDE.U32 R40, R5, R50, c[0x0][0x208] ;  /* 0x0000820005287625 */ /* 0x001fcc00078e0032 */
[----:B------:R-:W4:Y:S01]  /*0430*/  LDG.E.128 R40, [R40.64] ;  /* 0x0000000428287981 */ /* 0x000f22000c1e1d00 */
[----:B------:R-:W0:Y:S01]  /*0440*/  LDC.U8 R61, c[0x0][0x1f0] ;  /* 0x00007c00ff3d7b82 */ /* 0x000e220000000000 */
[----:B------:R-:W-:-:S05]  /*0450*/  @P0 IMAD.WIDE.U32 R50, R50, R5, c[0x0][0x218] ;  /* 0x0000860032320625 */ /* 0x000fca00078e0005 */
[----:B------:R3:W5:Y:S01]  /*0460*/  @P0 LDG.E.128 R16, [R50.64] ;  /* 0x0000000432100981 */ /* 0x000762000c1e1d00 */
[----:B0-----:R-:W-:-:S04]  /*0470*/  ISETP.NE.AND P0, PT, R61, RZ, PT ;  /* 0x000000ff3d00720c */ /* 0x001fc80003f05270 */
[----:B--2---:R-:W-:-:S05]  /*0480*/  FSEL R59, R59, RZ, !P0 ;  /* 0x000000ff3b3b7208 */ /* 0x004fca0004000000 */
[C---:B---3--:R-:W-:Y:S02]  /*0490*/  FADD.FTZ R50, -R59.reuse, R28 ;  /* 0x0000001c3b327221 */ /* 0x048fe40000010100 */
[C---:B------:R-:W-:Y:S02]  /*04a0*/  FADD.FTZ R61, -R59.reuse, R31 ;  /* 0x0000001f3b3d7221 */ /* 0x040fe40000010100 */
[C---:B------:R-:W-:Y:S02]  /*04b0*/  FADD.FTZ R64, -R59.reuse, R29 ;  /* 0x0000001d3b407221 */ /* 0x040fe40000010100 */
[----:B------:R-:W-:Y:S02]  /*04c0*/  FMUL.FTZ R31, R52, R50 ;  /* 0x00000032341f7220 */ /* 0x000fe40000410000 */
[C---:B----4-:R-:W-:Y:S02]  /*04d0*/  FADD.FTZ R29, -R59.reuse, R33 ;  /* 0x000000213b1d7221 */ /* 0x050fe40000010100 */
[----:B------:R-:W-:-:S02]  /*04e0*/  FADD.FTZ R63, -R59, R30 ;  /* 0x0000001e3b3f7221 */ /* 0x000fc40000010100 */
[----:B------:R-:W-:Y:S02]  /*04f0*/  FMUL.FTZ R33, R52, R61 ;  /* 0x0000003d34217220 */ /* 0x000fe40000410000 */
[----:B------:R-:W-:Y:S02]  /*0500*/  FADD.FTZ R6, R36, R6 ;  /* 0x0000000624067221 */ /* 0x000fe40000010000 */
[----:B------:R-:W-:Y:S02]  /*0510*/  FMUL.FTZ R30, R52, R64 ;  /* 0x00000040341e7220 */ /* 0x000fe40000410000 */
[----:B------:R-:W-:Y:S02]  /*0520*/  FFMA.FTZ R7, R36, R31, R7 ;  /* 0x0000001f24077223 */ /* 0x000fe40000010007 */
[C---:B------:R-:W-:Y:S02]  /*0530*/  FADD.FTZ R51, -R59.reuse, R32 ;  /* 0x000000203b337221 */ /* 0x040fe40000010100 */
[----:B------:R-:W-:-:S02]  /*0540*/  FADD.FTZ R28, -R59, R34 ;  /* 0x000000223b1c7221 */ /* 0x000fc40000010100 */
[----:B------:R-:W-:Y:S02]  /*0550*/  FMUL.FTZ R36, R66, R36 ;  /* 0x0000002442247220 */ /* 0x000fe40000410000 */
[----:B------:R-:W-:Y:S02]  /*0560*/  FADD.FTZ R59, -R59, R35 ;  /* 0x000000233b3b7221 */ /* 0x000fe40000010100 */
[----:B------:R-:W-:Y:S02]  /*0570*/  FMUL.FTZ R32, R52, R63 ;  /* 0x0000003f34207220 */ /* 0x000fe40000410000 */
[C---:B------:R-:W-:Y:S02]  /*0580*/  FADD.FTZ R44, R39.reuse, R44 ;  /* 0x0000002c272c7221 */ /* 0x040fe40000010000 */
[----:B------:R-:W-:Y:S02]  /*0590*/  FFMA.FTZ R45, R39, R33, R45 ;  /* 0x00000021272d7223 */ /* 0x000fe4000001002d */
[----:B------:R-:W-:-:S02]  /*05a0*/  FMUL.FTZ R35, R60, R39 ;  /* 0x000000273c237220 */ /* 0x000fc40000410000 */
[C---:B------:R-:W-:Y:S02]  /*05b0*/  FADD.FTZ R8, R37.reuse, R8 ;  /* 0x0000000825087221 */ /* 0x040fe40000010000 */
[----:B------:R-:W-:Y:S02]  /*05c0*/  FFMA.FTZ R9, R37, R30, R9 ;  /* 0x0000001e25097223 */ /* 0x000fe40000010009 */
[----:B------:R-:W-:Y:S02]  /*05d0*/  FMUL.FTZ R39, R52, R29 ;  /* 0x0000001d34277220 */ /* 0x000fe40000410000 */
[----:B------:R-:W-:Y:S02]  /*05e0*/  FMUL.FTZ R37, R65, R37 ;  /* 0x0000002541257220 */ /* 0x000fe40000410000 */
[----:B------:R-:W-:Y:S02]  /*05f0*/  FADD.FTZ R50, RZ, R36 ;  /* 0x00000024ff327221 */ /* 0x000fe40000010000 */
[----:B------:R-:W-:-:S02]  /*0600*/  FFMA.FTZ R29, R31, R36, RZ ;  /* 0x000000241f1d7223 */ /* 0x000fc400000100ff */
[C---:B------:R-:W-:Y:S02]  /*0610*/  FADD.FTZ R10, R38.reuse, R10 ;  /* 0x0000000a260a7221 */ /* 0x040fe40000010000 */
[----:B------:R-:W-:Y:S02]  /*0620*/  FFMA.FTZ R11, R38, R32, R11 ;  /* 0x00000020260b7223 */ /* 0x000fe4000001000b */
[----:B------:R-:W-:Y:S02]  /*0630*/  FMUL.FTZ R34, R62, R38 ;  /* 0x000000263e227220 */ /* 0x000fe40000410000 */
[----:B------:R-:W-:Y:S02]  /*0640*/  FMUL.FTZ R38, R52, R51 ;  /* 0x0000003334267220 */ /* 0x000fe40000410000 */
[----:B------:R-:W-:Y:S02]  /*0650*/  FADD.FTZ R51, R50, R37 ;  /* 0x0000002532337221 */ /* 0x000fe40000010000 */
[----:B------:R-:W-:-:S02]  /*0660*/  FFMA.FTZ R29, R30, R37, R29 ;  /* 0x000000251e1d7223 */ /* 0x000fc4000001001d */
[----:B------:R-:W-:Y:S02]  /*0670*/  FADD.FTZ R64, R51, R34 ;  /* 0x0000002233407221 */ /* 0x000fe40000010000 */
[----:B------:R-:W-:Y:S02]  /*0680*/  FFMA.FTZ R29, R32, R34, R29 ;  /* 0x00000022201d7223 */ /* 0x000fe4000001001d */
[C---:B------:R-:W-:Y:S02]  /*0690*/  FADD.FTZ R46, R40.reuse, R46 ;  /* 0x0000002e282e7221 */ /* 0x040fe40000010000 */
[----:B------:R-:W-:Y:S02]  /*06a0*/  FFMA.FTZ R4, R40, R38, R4 ;  /* 0x0000002628047223 */ /* 0x000fe40000010004 */
[----:B------:R-:W-:Y:S02]  /*06b0*/  FMUL.FTZ R40, R58, R40 ;  /* 0x000000283a287220 */ /* 0x000fe40000410000 */
[----:B------:R-:W-:-:S02]  /*06c0*/  FADD.FTZ R61, R64, R35 ;  /* 0x00000023403d7221 */ /* 0x000fc40000010000 */
[----:B------:R-:W-:Y:S02]  /*06d0*/  FFMA.FTZ R63, R33, R35, R29 ;  /* 0x00000023213f7223 */ /* 0x000fe4000001001d */
[C---:B------:R-:W-:Y:S02]  /*06e0*/  FADD.FTZ R47, R41.reuse, R47 ;  /* 0x0000002f292f7221 */ /* 0x040fe40000010000 */
[----:B------:R-:W-:Y:S02]  /*06f0*/  FFMA.FTZ R2, R41, R39, R2 ;  /* 0x0000002729027223 */ /* 0x000fe40000010002 */
[----:B------:R-:W-:Y:S02]  /*0700*/  FMUL.FTZ R50, R57, R41 ;  /* 0x0000002939327220 */ /* 0x000fe40000410000 */
        /* <DEDUP_REMOVED lines=12> */
[----:B------:R-:W-:Y:S02]  /*07d0*/  FADD.FTZ R64, R64, R51 ;  /* 0x0000003340407221 */ /* 0x000fe40000010000 */
[----:B------:R-:W-:-:S02]  /*07e0*/  FFMA.FTZ R28, R41, R51, R28 ;  /* 0x00000033291c7223 */ /* 0x000fc4000001001c */
[----:B------:R-:W-:Y:S02]  /*07f0*/  FADD.FTZ R63, R64, R43 ;  /* 0x0000002b403f7221 */ /* 0x000fe40000010000 */
[----:B------:R-:W-:Y:S01]  /*0800*/  FFMA.FTZ R61, R42, R43, R28 ;  /* 0x0000002b2a3d7223 */ /* 0x000fe2000001001c */
[----:B------:R-:W-:Y:S05]  /*0810*/  BRA.DIV ~URZ, `(.L_x_1240) ;  /* 0x00000b327f007947 */ /* 0x000fea000b800000 */
[----:B------:R0:W1:Y:S02]  /*0820*/  SHFL.BFLY PT, R64, R63, 0x1, 0x1f ;  /* 0x0c201f003f407f89 */ /* 0x00006400000e0000 */
.L_x_1245:
[----:B------:R-:W-:Y:S05]  /*0830*/  BRA.DIV ~URZ, `(.L_x_1241) ;  /* 0x00000b927f007947 */ /* 0x000fea000b800000 */
[----:B-1----:R-:W-:Y:S01]  /*0840*/  FADD.FTZ R59, R63, R64 ;  /* 0x000000403f3b7221 */ /* 0x002fe20000010000 */
        /* <DEDUP_REMOVED lines=8> */
[----:B------:R-:W1:Y:S02]  /*08d0*/  SHFL.BFLY PT, R64, R29, 0x4, 0x1f ;  /* 0x0c801f001d407f89 */ /* 0x000e6400000e0000 */
[----:B-1----:R-:W-:Y:S02]  /*08e0*/  FADD.FTZ R69, R29, R64 ;  /* 0x000000401d457221 */ /* 0x002fe40000010000 */
[----:B------:R-:W1:Y:S02]  /*08f0*/  SHFL.BFLY PT, R64, R67, 0x8, 0x1f ;  /* 0x0d001f0043407f89 */ /* 0x000e6400000e0000 */
[----:B01----:R-:W-:Y:S02]  /*0900*/  FADD.FTZ R63, R67, R64 ;  /* 0x00000040433f7221 */ /* 0x003fe40000010000 */
[----:B------:R-:W0:Y:S02]  /*0910*/  SHFL.BFLY PT, R64, R69, 0x8, 0x1f ;  /* 0x0d001f0045407f89 */ /* 0x000e2400000e0000 */
[----:B0-----:R-:W-:-:S02]  /*0920*/  FADD.FTZ R61, R69, R64 ;  /* 0x00000040453d7221 */ /* 0x001fc40000010000 */
[----:B------:R0:W1:Y:S04]  /*0930*/  SHFL.BFLY PT, R64, R63, 0x10, 0x1f ;  /* 0x0e001f003f407f89 */ /* 0x00006800000e0000 */
[----:B------:R0:W2:Y:S02]  /*0940*/  SHFL.BFLY PT, R28, R61, 0x10, 0x1f ;  /* 0x0e001f003d1c7f89 */ /* 0x0000a400000e0000 */
.L_x_1246:
[----:B-1----:R-:W-:Y:S01]  /*0950*/  FADD.FTZ R64, R64, R63 ;  /* 0x0000003f40407221 */ /* 0x002fe20000010000 */
[----:B------:R-:W-:Y:S01]  /*0960*/  ISETP.NE.U32.AND P1, PT, RZ, c[0x0][0x258], PT ;  /* 0x00009600ff007a0c */ /* 0x000fe20003f25070 */
[----:B0-2---:R-:W-:Y:S02]  /*0970*/  FADD.FTZ R61, R28, R61 ;  /* 0x0000003d1c3d7221 */ /* 0x005fe40000010000 */
        /* <DEDUP_REMOVED lines=8> */
[----:B------:R-:W-:Y:S02]  /*0a00*/  FADD.FTZ R29, R37, -R30 ;  /* 0x8000001e251d7221 */ /* 0x000fe40000010000 */
[-CC-:B------:R-:W-:Y:S02]  /*0a10*/  FFMA.FTZ R37, R32, R61.reuse, R59.reuse ;  /* 0x0000003d20257223 */ /* 0x180fe4000001003b */
[----:B------:R-:W-:Y:S02]  /*0a20*/  FFMA.FTZ R28, R33, R61, R59 ;  /* 0x0000003d211c7223 */ /* 0x000fe4000001003b */
        /* <DEDUP_REMOVED lines=17> */
[----:B------:R-:W-:Y:S02]  /*0b40*/  SEL R34, R30, R22, P2 ;  /* 0x000000161e227207 */ /* 0x000fe40001000000 */
[----:B------:R-:W-:Y:S02]  /*0b50*/  SEL R33, R29, R21, P2 ;  /* 0x000000151d217207 */ /* 0x000fe40001000000 */
[----:B------:R-:W-:-:S05]  /*0b60*/  SEL R32, R28, R20, P2 ;  /* 0x000000141c207207 */ /* 0x000fca0001000000 */
[----:B------:R0:W-:Y:S02]  /*0b70*/  STG.E.128 [R36.64], R32 ;  /* 0x0000002024007986 */ /* 0x0001e4000c101d04 */
.L_x_1242:
[----:B0-----:R-:W-:Y:S02]  /*0b80*/  MOV R36, 0x10 ;  /* 0x0000001000247802 */ /* 0x001fe40000000f00 */
[----:B------:R-:W-:-:S03]  /*0b90*/  ISETP.NE.U32.AND P2, PT, RZ, c[0x0][0x250], PT ;  /* 0x00009400ff007a0c */ /* 0x000fc60003f45070 */
[----:B------:R-:W-:Y:S01]  /*0ba0*/  IMAD.WIDE.U32 R32, R53, R36, c[0x0][0x248] ;  /* 0x0000920035207625 */ /* 0x000fe200078e0024 */
        /* <DEDUP_REMOVED lines=11> */
.L_x_1243:
[-CC-:B0-----:R-:W-:Y:S01]  /*0c60*/  FFMA.FTZ R29, R38, R61.reuse, R59.reuse ;  /* 0x0000003d261d7223 */ /* 0x181fe2000001003b */
        /* <DEDUP_REMOVED lines=31> */
[----:B------:R-:W-:Y:S01]  /*0e60*/  MOV R5, c[0x0][0x160] ;  /* 0x0000580000057a02 */ /* 0x000fe20000000f00 */
[----:B------:R0:W-:Y:S03]  /*0e70*/  STG.E.128 [R34.64], R28 ;  /* 0x0000001c22007986 */ /* 0x0001e6000c101d04 */
[----:B------:R-:W-:Y:S01]  /*0e80*/  LEA R0, R5, R0, 0x2 ;  /* 0x0000000005007211 */ /* 0x000fe200078e10ff */
[----:B------:R0:W-:Y:S03]  /*0e90*/  @P2 STG.E.128 [R36.64], R24 ;  /* 0x0000001824002986 */ /* 0x0001e6000c101d04 */
        /* <DEDUP_REMOVED lines=16> */
.L_x_1239:
        /* <DEDUP_REMOVED lines=24> */
[----:B------:R1:W-:Y:S01]  /*1120*/  STS.128 [R0.X16+0x200], R4 ;  /* 0x0002000400007388 */ /* 0x0003e2000000cc00 */
        /* <DEDUP_REMOVED lines=34> */
.L_x_1240:
[----:B------:R-:W-:Y:S01]  /*1350*/  HFMA2.MMA R59, -RZ, RZ, 0, 5.9604644775390625e-08 ;  /* 0x00000001ff3b7435 */ /* 0x000fe200000001ff */
[----:B------:R-:W-:-:S02]  /*1360*/  MOV R29, R63 ;  /* 0x0000003f001d7202 */ /* 0x000fc40000000f00 */
[----:B------:R-:W-:Y:S02]  /*1370*/  MOV R69, 0x1f ;  /* 0x0000001f00457802 */ /* 0x000fe40000000f00 */
[----:B------:R-:W-:Y:S02]  /*1380*/  MOV R67, 0xffffffff ;  /* 0xffffffff00437802 */ /* 0x000fe40000000f00 */
[----:B------:R-:W-:Y:S02]  /*1390*/  MOV R28, 0x13b0 ;  /* 0x000013b0001c7802 */ /* 0x000fe40000000f00 */
[----:B-----5:R-:W-:Y:S05]  /*13a0*/  CALL.REL.NOINC `($__internal_99_$__cuda_sm70_shflsync_bfly_p) ;  /* 0x0000046000007944 */ /* 0x020fea0003c00000 */
[----:B-1----:R-:W-:Y:S01]  /*13b0*/  MOV R64, R59 ;  /* 0x0000003b00407202 */ /* 0x002fe20000000f00 */
[----:B------:R-:W-:Y:S05]  /*13c0*/  BRA `(.L_x_1245) ;  /* 0xfffff46000007947 */ /* 0x000fea000383ffff */
.L_x_1241:
[----:B------:R-:W-:Y:S01]  /*13d0*/  HFMA2.MMA R59, -RZ, RZ, 0, 5.9604644775390625e-08 ;  /* 0x00000001ff3b7435 */ /* 0x000fe200000001ff */
[----:B------:R-:W-:Y:S01]  /*13e0*/  MOV R29, R61 ;  /* 0x0000003d001d7202 */ /* 0x000fe20000000f00 */
[----:B------:R-:W-:Y:S01]  /*13f0*/  IMAD.MOV.U32 R67, RZ, RZ, -0x1 ;  /* 0xffffffffff437424 */ /* 0x000fe200078e00ff */
[----:B------:R-:W-:Y:S02]  /*1400*/  MOV R69, 0x1f ;  /* 0x0000001f00457802 */ /* 0x000fe40000000f00 */
[----:B------:R-:W-:-:S02]  /*1410*/  MOV R28, 0x1430 ;  /* 0x00001430001c7802 */ /* 0x000fc40000000f00 */
[----:B01---5:R-:W-:Y:S05]  /*1420*/  CALL.REL.NOINC `($__internal_99_$__cuda_sm70_shflsync_bfly_p) ;  /* 0x000003e000007944 */ /* 0x023fea0003c00000 */
[----:B------:R-:W-:Y:S01]  /*1430*/  FADD.FTZ R63, R63, R64 ;  /* 0x000000403f3f7221 */ /* 0x000fe20000010000 */
[----:B------:R-:W-:Y:S01]  /*1440*/  MOV R69, 0x1f ;  /* 0x0000001f00457802 */ /* 0x000fe20000000f00 */
[----:B-1----:R-:W-:Y:S01]  /*1450*/  FADD.FTZ R61, R61, R59 ;  /* 0x0000003b3d3d7221 */ /* 0x002fe20000010000 */
[----:B------:R-:W-:Y:S01]  /*1460*/  HFMA2.MMA R59, -RZ, RZ, 0, 1.1920928955078125e-07 ;  /* 0x00000002ff3b7435 */ /* 0x000fe200000001ff */
[----:B------:R-:W-:-:S02]  /*1470*/  MOV R67, 0xffffffff ;  /* 0xffffffff00437802 */ /* 0x000fc40000000f00 */
[----:B------:R-:W-:Y:S02]  /*1480*/  MOV R29, R63 ;  /* 0x0000003f001d7202 */ /* 0x000fe40000000f00 */
[----:B------:R-:W-:Y:S02]  /*1490*/  MOV R28, 0x14b0 ;  /* 0x000014b0001c7802 */ /* 0x000fe40000000f00 */
[----:B------:R-:W-:Y:S05]  /*14a0*/  CALL.REL.NOINC `($__internal_99_$__cuda_sm70_shflsync_bfly_p) ;  /* 0x0000036000007944 */ /* 0x000fea0003c00000 */
[----:B-1----:R-:W-:Y:S01]  /*14b0*/  MOV R64, R59 ;  /* 0x0000003b00407202 */ /* 0x002fe20000000f00 */
[----:B------:R-:W-:Y:S01]  /*14c0*/  HFMA2.MMA R59, -RZ, RZ, 0, 1.1920928955078125e-07 ;  /* 0x00000002ff3b7435 */ /* 0x000fe200000001ff */
[----:B------:R-:W-:Y:S02]  /*14d0*/  MOV R29, R61 ;  /* 0x0000003d001d7202 */ /* 0x000fe40000000f00 */
[----:B------:R-:W-:Y:S02]  /*14e0*/  MOV R69, 0x1f ;  /* 0x0000001f00457802 */ /* 0x000fe40000000f00 */
[----:B------:R-:W-:Y:S02]  /*14f0*/  MOV R67, 0xffffffff ;  /* 0xffffffff00437802 */ /* 0x000fe40000000f00 */
[----:B------:R-:W-:-:S02]  /*1500*/  MOV R28, 0x1520 ;  /* 0x00001520001c7802 */ /* 0x000fc40000000f00 */
[----:B------:R-:W-:Y:S05]  /*1510*/  CALL.REL.NOINC `($__internal_99_$__cuda_sm70_shflsync_bfly_p) ;  /* 0x000002f000007944 */ /* 0x000fea0003c00000 */
[----:B------:R-:W-:Y:S01]  /*1520*/  FADD.FTZ R63, R64, R63 ;  /* 0x0000003f403f7221 */ /* 0x000fe20000010000 */
[----:B------:R-:W-:Y:S01]  /*1530*/  MOV R69, 0x1f ;  /* 0x0000001f00457802 */ /* 0x000fe20000000f00 */
[----:B-1----:R-:W-:Y:S01]  /*1540*/  FADD.FTZ R61, R61, R59 ;  /* 0x0000003b3d3d7221 */ /* 0x002fe20000010000 */
[----:B------:R-:W-:Y:S01]  /*1550*/  HFMA2.MMA R59, -RZ, RZ, 0, 2.384185791015625e-07 ;  /* 0x00000004ff3b7435 */ /* 0x000fe200000001ff */
[----:B------:R-:W-:-:S02]  /*1560*/  MOV R67, 0xffffffff ;  /* 0xffffffff00437802 */ /* 0x000fc40000000f00 */
[----:B------:R-:W-:Y:S02]  /*1570*/  MOV R29, R63 ;  /* 0x0000003f001d7202 */ /* 0x000fe40000000f00 */
[----:B------:R-:W-:Y:S02]  /*1580*/  MOV R28, 0x15a0 ;  /* 0x000015a0001c7802 */ /* 0x000fe40000000f00 */
[----:B------:R-:W-:Y:S05]  /*1590*/  CALL.REL.NOINC `($__internal_99_$__cuda_sm70_shflsync_bfly_p) ;  /* 0x0000027000007944 */ /* 0x000fea0003c00000 */
[----:B-1----:R-:W-:Y:S01]  /*15a0*/  MOV R64, R59 ;  /* 0x0000003b00407202 */ /* 0x002fe20000000f00 */
[----:B------:R-:W-:Y:S01]  /*15b0*/  HFMA2.MMA R59, -RZ, RZ, 0, 2.384185791015625e-07 ;  /* 0x00000004ff3b7435 */ /* 0x000fe200000001ff */
[----:B------:R-:W-:Y:S02]  /*15c0*/  MOV R29, R61 ;  /* 0x0000003d001d7202 */ /* 0x000fe40000000f00 */
[----:B------:R-:W-:Y:S02]  /*15d0*/  MOV R69, 0x1f ;  /* 0x0000001f00457802 */ /* 0x000fe40000000f00 */
[----:B------:R-:W-:Y:S02]  /*15e0*/  MOV R67, 0xffffffff ;  /* 0xffffffff00437802 */ /* 0x000fe40000000f00 */
[----:B------:R-:W-:-:S02]  /*15f0*/  MOV R28, 0x1610 ;  /* 0x00001610001c7802 */ /* 0x000fc40000000f00 */
[----:B------:R-:W-:Y:S05]  /*1600*/  CALL.REL.NOINC `($__internal_99_$__cuda_sm70_shflsync_bfly_p) ;  /* 0x0000020000007944 */ /* 0x000fea0003c00000 */
[----:B------:R-:W-:Y:S01]  /*1610*/  FADD.FTZ R63, R64, R63 ;  /* 0x0000003f403f7221 */ /* 0x000fe20000010000 */
[----:B------:R-:W-:Y:S01]  /*1620*/  HFMA2.MMA R69, -RZ, RZ, 0, 1.847743988037109375e-06 ;  /* 0x0000001fff457435 */ /* 0x000fe200000001ff */
[----:B-1----:R-:W-:Y:S01]  /*1630*/  FADD.FTZ R61, R61, R59 ;  /* 0x0000003b3d3d7221 */ /* 0x002fe20000010000 */
[----:B------:R-:W-:Y:S01]  /*1640*/  MOV R67, 0xffffffff ;  /* 0xffffffff00437802 */ /* 0x000fe20000000f00 */
[----:B------:R-:W-:Y:S01]  /*1650*/  IMAD.MOV.U32 R59, RZ, RZ, 0x8 ;  /* 0x00000008ff3b7424 */ /* 0x000fe200078e00ff */
[----:B------:R-:W-:-:S02]  /*1660*/  MOV R29, R63 ;  /* 0x0000003f001d7202 */ /* 0x000fc40000000f00 */
[----:B------:R-:W-:Y:S02]  /*1670*/  MOV R28, 0x1690 ;  /* 0x00001690001c7802 */ /* 0x000fe40000000f00 */
[----:B------:R-:W-:Y:S05]  /*1680*/  CALL.REL.NOINC `($__internal_99_$__cuda_sm70_shflsync_bfly_p) ;  /* 0x0000018000007944 */ /* 0x000fea0003c00000 */
[----:B-1----:R-:W-:Y:S01]  /*1690*/  MOV R64, R59 ;  /* 0x0000003b00407202 */ /* 0x002fe20000000f00 */
[----:B------:R-:W-:Y:S01]  /*16a0*/  HFMA2.MMA R59, -RZ, RZ, 0, 4.76837158203125e-07 ;  /* 0x00000008ff3b7435 */ /* 0x000fe200000001ff */
[----:B------:R-:W-:Y:S02]  /*16b0*/  MOV R29, R61 ;  /* 0x0000003d001d7202 */ /* 0x000fe40000000f00 */
[----:B------:R-:W-:Y:S02]  /*16c0*/  MOV R69, 0x1f ;  /* 0x0000001f00457802 */ /* 0x000fe40000000f00 */
[----:B------:R-:W-:Y:S02]  /*16d0*/  MOV R67, 0xffffffff ;  /* 0xffffffff00437802 */ /* 0x000fe40000000f00 */
[----:B------:R-:W-:Y:S02]  /*16e0*/  MOV R28, 0x1700 ;  /* 0x00001700001c7802 */ /* 0x000fe40000000f00 */
[----:B------:R-:W-:Y:S05]  /*16f0*/  CALL.REL.NOINC `($__internal_99_$__cuda_sm70_shflsync_bfly_p) ;  /* 0x0000011000007944 */ /* 0x000fea0003c00000 */
[----:B------:R-:W-:Y:S01]  /*1700*/  FADD.FTZ R63, R64, R63 ;  /* 0x0000003f403f7221 */ /* 0x000fe20000010000 */
[----:B------:R-:W-:Y:S01]  /*1710*/  MOV R69, 0x1f ;  /* 0x0000001f00457802 */ /* 0x000fe20000000f00 */
[----:B-1----:R-:W-:Y:S01]  /*1720*/  FADD.FTZ R61, R61, R59 ;  /* 0x0000003b3d3d7221 */ /* 0x002fe20000010000 */
[----:B------:R-:W-:Y:S01]  /*1730*/  HFMA2.MMA R59, -RZ, RZ, 0, 9.5367431640625e-07 ;  /* 0x00000010ff3b7435 */ /* 0x000fe200000001ff */
[----:B------:R-:W-:-:S02]  /*1740*/  MOV R67, 0xffffffff ;  /* 0xffffffff00437802 */ /* 0x000fc40000000f00 */
[----:B------:R-:W-:Y:S02]  /*1750*/  MOV R29, R63 ;  /* 0x0000003f001d7202 */ /* 0x000fe40000000f00 */
[----:B------:R-:W-:Y:S02]  /*1760*/  MOV R28, 0x1780 ;  /* 0x00001780001c7802 */ /* 0x000fe40000000f00 */
[----:B------:R-:W-:Y:S05]  /*1770*/  CALL.REL.NOINC `($__internal_99_$__cuda_sm70_shflsync_bfly_p) ;  /* 0x0000009000007944 */ /* 0x000fea0003c00000 */
[----:B-1----:R-:W-:Y:S01]  /*1780*/  MOV R64, R59 ;  /* 0x0000003b00407202 */ /* 0x002fe20000000f00 */
[----:B------:R-:W-:Y:S01]  /*1790*/  HFMA2.MMA R59, -RZ, RZ, 0, 9.5367431640625e-07 ;  /* 0x00000010ff3b7435 */ /* 0x000fe200000001ff */
[----:B------:R-:W-:Y:S02]  /*17a0*/  MOV R29, R61 ;  /* 0x0000003d001d7202 */ /* 0x000fe40000000f00 */
[----:B------:R-:W-:Y:S02]  /*17b0*/  MOV R69, 0x1f ;  /* 0x0000001f00457802 */ /* 0x000fe40000000f00 */
[----:B------:R-:W-:Y:S02]  /*17c0*/  MOV R67, 0xffffffff ;  /* 0xffffffff00437802 */ /* 0x000fe40000000f00 */
[----:B------:R-:W-:-:S02]  /*17d0*/  MOV R28, 0x17f0 ;  /* 0x000017f0001c7802 */ /* 0x000fc40000000f00 */
[----:B------:R-:W-:Y:S05]  /*17e0*/  CALL.REL.NOINC `($__internal_99_$__cuda_sm70_shflsync_bfly_p) ;  /* 0x0000002000007944 */ /* 0x000fea0003c00000 */
[----:B-1----:R-:W-:Y:S01]  /*17f0*/  MOV R28, R59 ;  /* 0x0000003b001c7202 */ /* 0x002fe20000000f00 */
[----:B------:R-:W-:Y:S05]  /*1800*/  BRA `(.L_x_1246) ;  /* 0xfffff14000007947 */ /* 0x000fea000383ffff */
        .weak           $__internal_99_$__cuda_sm70_shflsync_bfly_p
        .type           $__internal_99_$__cuda_sm70_shflsync_bfly_p,@function
        .size           $__internal_99_$__cuda_sm70_shflsync_bfly_p,(.L_x_1634 - $__internal_99_$__cuda_sm70_shflsync_bfly_p)
$__internal_99_$__cuda_sm70_shflsync_bfly_p:
[----:B------:R-:W-:Y:S04]  /*1810*/  WARPSYNC R67 ;  /* 0x0000004300007348 */ /* 0x000fe80003800000 */
[----:B------:R0:W1:Y:S02]  /*1820*/  SHFL.BFLY PT, R59, R29, R59, R69 ;  /* 0x0c00003b1d3b7389 */ /* 0x00006400000e0045 */
[----:B0-----:R-:W-:-:S06]  /*1830*/  HFMA2.MMA R29, -RZ, RZ, 0, 0 ;  /* 0x00000000ff1d7435 */ /* 0x001fcc00000001ff */
[----:B------:R-:W-:Y:S05]  /*1840*/  RET.REL.NODEC R28 `(_ZN10layer_norm31ln_parallel_residual_bwd_kernelINS_13Kernel_traitsI6__halfffffjLj256ELj1ELj4ELj1ELj16ENS_18Kernel_traits_baseILj256ES2_ffffjLj128EEEEELb0ELb1ELb1EEEvNS_9BwdParamsE) ;  /* 0xffffe7b01c007950 */ /* 0x000fea0003c3ffff */
.L_x_1247:
        /* <DEDUP_REMOVED lines=11> */
.L_x_1634:


//--------------------- .text._ZN10layer_norm31ln_parallel_residual_bwd_kernelINS_13Kernel_traitsI6__halfffffjLj256ELj1ELj4ELj1ELj16ENS_18Kernel_traits_baseILj256ES2_ffffjLj128EEEEELb1ELb0ELb0EEEvNS_9BwdParamsE --------------------------
	.section	.text._ZN10layer_norm31ln_parallel_residual_bwd_kernelINS_13Kernel_traitsI6__halfffffjLj256ELj1ELj4ELj1ELj16ENS_18Kernel_traits_baseILj256ES2_ffffjLj128EEEEELb1ELb0ELb0EEEvNS_9BwdParamsE,"ax",@progbits
	.sectioninfo	@"SHI_REGISTERS=110"
	.align	128
        .global         _ZN10layer_norm31ln_parallel_residual_bwd_kernelINS_13Kernel_traitsI6__halfffffjLj256ELj1ELj4ELj1ELj16ENS_18Kernel_traits_baseILj256ES2_ffffjLj128EEEEELb1ELb0ELb0EEEvNS_9BwdParamsE
        .type           _ZN10layer_norm31ln_parallel_residual_bwd_kernelINS_13Kernel_traitsI6__halfffffjLj256ELj1ELj4ELj1ELj16ENS_18Kernel_traits_baseILj256ES2_ffffjLj128EEEEELb1ELb0ELb0EEEvNS_9BwdParamsE,@function
        .size           _ZN10layer_norm31ln_parallel_residual_bwd_kernelINS_13Kernel_traitsI6__halfffffjLj256ELj1ELj4ELj1ELj16ENS_18Kernel_traits_baseILj256ES2_ffffjLj128EEEEELb1ELb0ELb0EEEvNS_9BwdParamsE,(.L_x_1635 - _ZN10layer_norm31ln_parallel_residual_bwd_kernelINS_13Kernel_traitsI6__halfffffjLj256ELj1ELj4ELj1ELj16ENS_18Kernel_traits_baseILj256ES2_ffffjLj128EEEEELb1ELb0ELb0EEEvNS_9BwdParamsE)
        .other          _ZN10layer_norm31ln_parallel_residual_bwd_kernelINS_13Kernel_traitsI6__halfffffjLj256ELj1ELj4ELj1ELj16ENS_18Kernel_traits_baseILj256ES2_ffffjLj128EEEEELb1ELb0ELb0EEEvNS_9BwdParamsE,@"STO_CUDA_ENTRY STV_DEFAULT"
_ZN10layer_norm31ln_parallel_residual_bwd_kernelINS_13Kernel_traitsI6__halfffffjLj256ELj1ELj4ELj1ELj16ENS_18Kernel_traits_baseILj256ES2_ffffjLj128EEEEELb1ELb0ELb0EEEvNS_9BwdParamsE:
.text._ZN10layer_norm31ln_parallel_residual_bwd_kernelINS_13Kernel_traitsI6__halfffffjLj256ELj1ELj4ELj1ELj16ENS_18Kernel_traits_baseILj256ES2_ffffjLj128EEEEELb1ELb0ELb0EEEvNS_9BwdParamsE:
        /* <DEDUP_REMOVED lines=10> */
[----:B------:R-:W-:Y:S01]  /*00a0*/  ISETP.GE.U32.AND P4, PT, R0, 0x40, PT ;  /* 0x000000400000780c */ /* 0x000fe20003f86070 */
[----:B------:R-:W-:-:S10]  /*00b0*/  IMAD.MOV.U32 R0, RZ, RZ, R82 ;  /* 0x000000ffff007224 */ /* 0x000fd400078e0052 */
[----:B------:R-:W-:Y:S02]  /*00c0*/  @P3 LOP3.LUT R0, R82, 0x20, RZ, 0xfc, !PT ;  /* 0x0000002052003812 */ /* 0x000fe400078efcff */
[----:B------:R-:W-:Y:S02]  /*00d0*/  @P4 MOV R11, 0x8 ;  /* 0x00000008000b4802 */ /* 0x000fe40000000f00 */
[----:B------:R-:W-:-:S03]  /*00e0*/  @P3 MOV R5, 0x8 ;  /* 0x0000000800053802 */ /* 0x000fc60000000f00 */
[----:B------:R-:W-:-:S04]  /*00f0*/  @P4 IMAD.WIDE.U32 R6, R0, R11, c[0x0][0x1b0] ;  /* 0x00006c0000064625 */ /* 0x000fc800078e000b */
[----:B------:R-:W-:Y:S01]  /*0100*/  @P3 IMAD.WIDE.U32 R2, R82, R5, c[0x0][0x1b0] ;  /* 0x00006c0052023625 */ /* 0x000fe200078e0005 */
[----:B------:R0:W5:Y:S03]  /*0110*/  @P4 LDG.E.64 R8, [R6.64] ;  /* 0x0000000406084981 */ /* 0x000166000c1e1b00 */
[----:B------:R-:W-:Y:S01]  /*0120*/  @P4 IMAD.WIDE.U32 R10, R0, R11, c[0x0][0x1b8] ;  /* 0x00006e00000a4625 */ /* 0x000fe200078e000b */
[----:B------:R0:W5:Y:S03]  /*0130*/  @P3 LDG.E.64 R16, [R2.64] ;  /* 0x0000000402103981 */ /* 0x000166000c1e1b00 */
[----:B------:R-:W-:Y:S01]  /*0140*/  @P3 IMAD.WIDE.U32 R4, R82, R5, c[0x0][0x1b8] ;  /* 0x00006e0052043625 */ /* 0x000fe200078e0005 */
[----:B------:R0:W5:Y:S04]  /*0150*/  @P4 LDG.E.64 R12, [R10.64] ;  /* 0x000000040a0c4981 */ /* 0x000168000c1e1b00 */
[----:B------:R0:W5:Y:S04]  /*0160*/  @P3 LDG.E.64 R18, [R4.64] ;  /* 0x0000000404123981 */ /* 0x000168000c1e1b00 */
[----:B------:R-:W1:Y:S01]  /*0170*/  S2R R15, SR_CTAID.X ;  /* 0x00000000000f7919 */ /* 0x000e620000002500 */
[----:B------:R-:W-:Y:S01]  /*0180*/  SHF.R.U32.HI R80, RZ, 0x5, R80 ;  /* 0x00000005ff507819 */ /* 0x000fe20000011650 */
[----:B------:R-:W-:Y:S01]  /*0190*/  CS2R R20, SRZ ;  /* 0x0000000000147805 */ /* 0x000fe2000001ff00 */
[----:B------:R-:W-:Y:S01]  /*01a0*/  CS2R R22, SRZ ;  /* 0x0000000000167805 */ /* 0x000fe2000001ff00 */
[----:B------:R-:W-:-:S02]  /*01b0*/  CS2R R48, SRZ ;  /* 0x0000000000307805 */ /* 0x000fc4000001ff00 */
[----:B-1----:R-:W-:-:S05]  /*01c0*/  IMAD R80, R15, 0x4, R80 ;  /* 0x000000040f507824 */ /* 0x002fca00078e0250 */
[----:B------:R-:W-:Y:S01]  /*01d0*/  ISETP.GE.AND P0, PT, R80, c[0x0][0x164], PT ;  /* 0x0000590050007a0c */ /* 0x000fe20003f06270 */
        /* <DEDUP_REMOVED lines=13> */
[----:B------:R-:W-:Y:S05]  /*02b0*/  @P0 BRA `(.L_x_1248) ;  /* 0x000014e000000947 */ /* 0x000fea0003800000 */
[----:B0-----:R-:W0:Y:S01]  /*02c0*/  LDC.U8 R78, c[0x0][0x1f0] ;  /* 0x00007c00ff4e7b82 */ /* 0x001e220000000000 */
        /* <DEDUP_REMOVED lines=8> */
[--C-:B------:R-:W-:Y:S01]  /*0350*/  SHF.R.U64 R12, R12, 0x10, R13.reuse ;  /* 0x000000100c0c7819 */ /* 0x100fe2000000120d */
[----:B------:R-:W-:Y:S01]  /*0360*/  HADD2.F32 R81, -RZ, R18.H0_H0 ;  /* 0x20000012ff517230 */ /* 0x000fe20000004100 */
[----:B------:R-:W-:Y:S01]  /*0370*/  MOV R11, R13 ;  /* 0x0000000d000b7202 */ /* 0x000fe20000000f00 */
[----:B------:R-:W-:Y:S01]  /*0380*/  HADD2.F32 R79, -RZ, R19.H0_H0 ;  /* 0x20000013ff4f7230 */ /* 0x000fe20000004100 */
[----:B------:R-:W-:Y:S01]  /*0390*/  SHF.R.U32.HI R10, RZ, 0x10, R13 ;  /* 0x00000010ff0a7819 */ /* 0x000fe2000001160d */
[----:B------:R-:W-:Y:S01]  /*03a0*/  HADD2.F32 R77, -RZ, R77.H0_H0 ;  /* 0x2000004dff4d7230 */ /* 0x000fe20000004100 */
[--C-:B------:R-:W-:Y:S01]  /*03b0*/  SHF.R.U64 R9, R16, 0x10, R17.reuse ;  /* 0x0000001010097819 */ /* 0x100fe20000001211 */
[----:B------:R-:W-:Y:S01]  /*03c0*/  HADD2.F32 R76, -RZ, R76.H0_H0 ;  /* 0x2000004cff4c7230 */ /* 0x000fe20000004100 */
[----:B------:R-:W-:Y:S01]  /*03d0*/  SHF.R.U32.HI R7, RZ, 0x10, R17 ;  /* 0x00000010ff077819 */ /* 0x000fe20000011611 */
[----:B------:R-:W-:Y:S01]  /*03e0*/  HADD2.F32 R15, -RZ, R15.H0_H0 ;  /* 0x2000000fff0f7230 */ /* 0x000fe20000004100 */
[--C-:B------:R-:W-:Y:S01]  /*03f0*/  SHF.R.U64 R8, R18, 0x10, R19.reuse ;  /* 0x0000001012087819 */ /* 0x100fe20000001213 */
[----:B------:R-:W-:Y:S01]  /*0400*/  HADD2.F32 R14, -RZ, R14.H0_H0 ;  /* 0x2000000eff0e7230 */ /* 0x000fe20000004100 */
[----:B------:R-:W-:Y:S01]  /*0410*/  SHF.R.U32.HI R6, RZ, 0x10, R19 ;  /* 0x00000010ff067819 */ /* 0x000fe20000011613 */
[----:B------:R-:W-:-:S02]  /*0420*/  HADD2.F32 R13, -RZ, R0.H0_H0 ;  /* 0x20000000ff0d7230 */ /* 0x000fc40000004100 */
[----:B------:R-:W-:Y:S02]  /*0430*/  HADD2.F32 R12, -RZ, R12.H0_H0 ;  /* 0x2000000cff0c7230 */ /* 0x000fe40000004100 */
[----:B------:R-:W-:Y:S02]  /*0440*/  HADD2.F32 R11, -RZ, R11.H0_H0 ;  /* 0x2000000bff0b7230 */ /* 0x000fe40000004100 */
[----:B------:R-:W-:Y:S02]  /*0450*/  HADD2.F32 R10, -RZ, R10.H0_H0 ;  /* 0x2000000aff0a7230 */ /* 0x000fe40000004100 */
[----:B------:R-:W-:Y:S02]  /*0460*/  HADD2.F32 R9, -RZ, R9.H0_H0 ;  /* 0x20000009ff097230 */ /* 0x000fe40000004100 */
[----:B------:R-:W-:Y:S02]  /*0470*/  HADD2.F32 R8, -RZ, R8.H0_H0 ;  /* 0x20000008ff087230 */ /* 0x000fe40000004100 */
[----:B------:R-:W-:-:S02]  /*0480*/  HADD2.F32 R7, -RZ, R7.H0_H0 ;  /* 0x20000007ff077230 */ /* 0x000fc40000004100 */
[----:B0-----:R-:W-:Y:S02]  /*0490*/  HADD2.F32 R6, -RZ, R6.H0_H0 ;  /* 0x20000006ff067230 */ /* 0x001fe40000004100 */
.L_x_1259:
[----:B------:R-:W-:-:S04]  /*04a0*/  IMAD.MOV.U32 R65, RZ, RZ, 0x4 ;  /* 0x00000004ff417424 */ /* 0x000fc800078e00ff */
[----:B------:R-:W-:-:S04]  /*04b0*/  IMAD.WIDE R66, R80, R65, c[0x0][0x1a0] ;  /* 0x0000680050427625 */ /* 0x000fc800078e0241 */
[C---:B------:R-:W-:Y:S02]  /*04c0*/  IMAD.WIDE R64, R80.reuse, R65, c[0x0][0x1a8] ;  /* 0x00006a0050407625 */ /* 0x040fe400078e0241 */
[----:B------:R-:W2:Y:S04]  /*04d0*/  LDG.E R66, [R66.64] ;  /* 0x0000000442427981 */ /* 0x000ea8000c1e1900 */
[----:B------:R0:W5:Y:S01]  /*04e0*/  LDG.E R100, [R64.64] ;  /* 0x0000000440647981 */ /* 0x000162000c1e1900 */
[----:B------:R-:W-:Y:S01]  /*04f0*/  IMAD R5, R80, c[0x0][0x168], RZ ;  /* 0x00005a0050057a24 */ /* 0x000fe200078e02ff */
[----:B------:R-:W-:Y:S01]  /*0500*/  ISETP.NE.AND P2, PT, R78, RZ, PT ;  /* 0x000000ff4e00720c */ /* 0x000fe20003f45270 */
[----:B------:R-:W-:Y:S01]  /*0510*/  BSSY B0, `(.L_x_1249) ;  /* 0x0000049000007945 */ /* 0x000fe20003800000 */
[----:B------:R-:W-:-:S02]  /*0520*/  MOV R107, RZ ;  /* 0x000000ff006b7202 */ /* 0x000fc40000000f00 */
[----:B------:R-:W-:Y:S02]  /*0530*/  SHF.R.S32.HI R68, RZ, 0x1f, R5 ;  /* 0x0000001fff447819 */ /* 0x000fe40000011405 */
[----:B------:R-:W-:Y:S02]  /*0540*/  MOV R105, RZ ;  /* 0x000000ff00697202 */ /* 0x000fe40000000f00 */
[----:B------:R-:W-:-:S04]  /*0550*/  LEA.HI R5, R68, R5, RZ, 0x2 ;  /* 0x0000000544057211 */ /* 0x000fc800078f10ff */
[----:B------:R-:W-:-:S05]  /*0560*/  LEA.HI.SX32 R5, R5, R82, 0x1e ;  /* 0x0000005205057211 */ /* 0x000fca00078ff2ff */
[----:B------:R-:W-:Y:S01]  /*0570*/  IMAD.MOV.U32 R106, RZ, RZ, R5 ;  /* 0x000000ffff6a7224 */ /* 0x000fe200078e0005 */
[----:B--2---:R-:W-:Y:S01]  /*0580*/  FSEL R104, R66, RZ, !P2 ;  /* 0x000000ff42687208 */ /* 0x004fe20005000000 */
[----:B------:R-:W-:Y:S05]  /*0590*/  @!P3 BRA `(.L_x_1250) ;  /* 0x000004000000b947 */ /* 0x000fea0003800000 */
[C---:B0-----:R-:W-:Y:S02]  /*05a0*/  LEA R64, P0, R5.reuse, c[0x0][0x188], 0x4 ;  /* 0x0000620005407a11 */ /* 0x041fe400078020ff */
[----:B------:R-:W-:Y:S02]  /*05b0*/  MOV R72, 0x10 ;  /* 0x0000001000487802 */ /* 0x000fe40000000f00 */
[----:B------:R-:W-:-:S03]  /*05c0*/  LEA.HI.X R65, R5, c[0x0][0x18c], RZ, 0x4, P0 ;  /* 0x0000630005417a11 */ /* 0x000fc600000f24ff */
[----:B------:R-:W-:-:S03]  /*05d0*/  IMAD.WIDE.U32 R68, R5, R72, c[0x0][0x210] ;  /* 0x0000840005447625 */ /* 0x000fc600078e0048 */
[----:B------:R-:W2:Y:S01]  /*05e0*/  LDG.E.128 R64, [R64.64] ;  /* 0x0000000440407981 */ /* 0x000ea2000c1e1d00 */
[----:B------:R-:W-:-:S03]  /*05f0*/  IMAD.WIDE.U32 R72, R5, R72, c[0x0][0x208] ;  /* 0x0000820005487625 */ /* 0x000fc600078e0048 */
[----:B------:R-:W3:Y:S01]  /*0600*/  LDG.E.128 R68, [R68.64] ;  /* 0x0000000444447981 */ /* 0x000ee2000c1e1d00 */
[----:B------:R-:W-:-:S03]  /*0610*/  ISETP.NE.U32.AND P0, PT, RZ, c[0x0][0x250], PT ;  /* 0x00009400ff007a0c */ /* 0x000fc60003f05070 */
[----:B------:R-:W4:Y:S01]  /*0620*/  LDG.E.128 R72, [R72.64] ;  /* 0x0000000448487981 */ /* 0x000f22000c1e1d00 */
[----:B------:R-:W-:Y:S02]  /*0630*/  ISETP.NE.AND.EX P0, PT, RZ, c[0x0][0x254], PT, P0 ;  /* 0x00009500ff007a0c */ /* 0x000fe40003f05300 */
[C---:B------:R-:W-:Y:S02]  /*0640*/  SHF.L.U32 R96, R5.reuse, 0x2, RZ ;  /* 0x0000000205607819 */ /* 0x040fe400000006ff */
[----:B------:R-:W-:Y:S02]  /*0650*/  SHF.L.U64.HI R4, R5, 0x2, RZ ;  /* 0x0000000205047819 */ /* 0x000fe400000102ff */
[----:B------:R-:W-:Y:S02]  /*0660*/  IADD3 R102, P6, R96, c[0x0][0x190], RZ ;  /* 0x0000640060667a10 */ /* 0x000fe40007fde0ff */
[----:B------:R-:W-:Y:S02]  /*0670*/  ISETP.NE.U32.AND P1, PT, RZ, c[0x0][0x218], PT ;  /* 0x00008600ff007a0c */ /* 0x000fe40003f25070 */
[----:B------:R-:W-:-:S02]  /*0680*/  IADD3.X R103, R4, c[0x0][0x194], RZ, P6, !PT ;  /* 0x0000650004677a10 */ /* 0x000fc400037fe4ff */
[----:B------:R-:W-:Y:S02]  /*0690*/  ISETP.NE.AND.EX P1, PT, RZ, c[0x0][0x21c], PT, P1 ;  /* 0x00008700ff007a0c */ /* 0x000fe40003f25310 */
[----:B------:R-:W-:-:S04]  /*06a0*/  @P0 IADD3 R96, P5, R96, c[0x0][0x198], RZ ;  /* 0x0000660060600a10 */ /* 0x000fc80007fbe0ff */
[----:B------:R-:W-:Y:S02]  /*06b0*/  @P0 IADD3.X R97, R4, c[0x0][0x19c], RZ, P5, !PT ;  /* 0x0000670004610a10 */ /* 0x000fe40002ffe4ff */
[----:B------:R0:W5:Y:S04]  /*06c0*/  LDG.E R4, [R102.64] ;  /* 0x0000000466047981 */ /* 0x000168000c1e1900 */
[----:B------:R1:W5:Y:S01]  /*06d0*/  @P0 LDG.E R3, [R96.64] ;  /* 0x0000000460030981 */ /* 0x000362000c1e1900 */
[----:B------:R-:W-:-:S04]  /*06e0*/  @P1 LEA R98, P6, R5, c[0x0][0x218], 0x4 ;  /* 0x0000860005621a11 */ /* 0x000fc800078c20ff */
[----:B------:R-:W-:-:S05]  /*06f0*/  @P1 LEA.HI.X R99, R5, c[0x0][0x21c], RZ, 0x4, P6 ;  /* 0x0000870005631a11 */ /* 0x000fca00030f24ff */
[----:B------:R0:W5:Y:S01]  /*0700*/  @P1 LDG.E.128 R40, [R98.64] ;  /* 0x0000000462281981 */ /* 0x000162000c1e1d00 */
[----:B------:R-:W-:Y:S01]  /*0710*/  IADD3 R106, R5, 0x20, RZ ;  /* 0x00000020056a7810 */ /* 0x000fe20007ffe0ff */
[----:B--2---:R-:W-:Y:S02]  /*0720*/  FADD.FTZ R87, -R104, R64 ;  /* 0x0000004068577221 */ /* 0x004fe40000010100 */
[----:B---3--:R-:W-:Y:S02]  /*0730*/  FMUL.FTZ R64, R8, R69 ;  /* 0x0000004508407220 */ /* 0x008fe40000410000 */
[----:B------:R-:W-:Y:S02]  /*0740*/  FMUL.FTZ R86, R81, R68 ;  /* 0x0000004451567220 */ /* 0x000fe40000410000 */
[----:B----4-:R-:W-:Y:S02]  /*0750*/  FFMA.FTZ R91, R9, R73, R64 ;  /* 0x00000049095b7223 */ /* 0x010fe40000010040 */
[----:B------:R-:W-:-:S02]  /*0760*/  FADD.FTZ R65, -R104, R65 ;  /* 0x0000004168417221 */ /* 0x000fc40000010100 */
[----:B------:R-:W-:Y:S02]  /*0770*/  FMUL.FTZ R64, R6, R71 ;  /* 0x0000004706407220 */ /* 0x000fe40000410000 */
[----:B-----5:R-:W-:Y:S02]  /*0780*/  FMUL.FTZ R87, R100, R87 ;  /* 0x0000005764577220 */ /* 0x020fe40000410000 */
[----:B------:R-:W-:Y:S02]  /*0790*/  FFMA.FTZ R86, R85, R72, R86 ;  /* 0x0000004855567223 */ /* 0x000fe40000010056 */
[----:B------:R-:W-:Y:S02]  /*07a0*/  FADD.FTZ R67, -R104, R67 ;  /* 0x0000004368437221 */ /* 0x000fe40000010100 */
[----:B------:R-:W-:Y:S02]  /*07b0*/  FMUL.FTZ R84, R100, R65 ;  /* 0x0000004164547220 */ /* 0x000fe40000410000 */
[----:B0-----:R-:W-:-:S02]  /*07c0*/  FFMA.FTZ R99, R7, R75, R64 ;  /* 0x0000004b07637223 */ /* 0x001fc40000010040 */
[----:B------:R-:W-:Y:S02]  /*07d0*/  FADD.FTZ R105, -R104, R66 ;  /* 0x0000004268697221 */ /* 0x000fe40000010100 */
[----:B-1----:R-:W-:Y:S02]  /*07e0*/  FMUL.FTZ R96, R79, R70 ;  /* 0x000000464f607220 */ /* 0x002fe40000410000 */
[----:B------:R-:W-:Y:S02]  /*07f0*/  FADD.FTZ R64, RZ, R86 ;  /* 0x00000056ff407221 */ /* 0x000fe40000010000 */
[----:B------:R-:W-:Y:S02]  /*0800*/  FFMA.FTZ R65, R87, R86, RZ ;  /* 0x0000005657417223 */ /* 0x000fe400000100ff */
[C---:B------:R-:W-:Y:S02]  /*0810*/  FMUL.FTZ R98, R100.reuse, R67 ;  /* 0x0000004364627220 */ /* 0x040fe40000410000 */
        /* <DEDUP_REMOVED lines=24> */
.L_x_1250:
[----:B0-----:R-:W-:Y:S05]  /*09a0*/  BSYNC B0 ;  /* 0x0000000000007941 */ /* 0x001fea0003800000 */
.L_x_1249:
[----:B------:R-:W-:Y:S01]  /*09b0*/  BSSY B0, `(.L_x_1251) ;  /* 0x0000041000007945 */ /* 0x000fe20003800000 */
[----:B------:R-:W-:Y:S05]  /*09c0*/  @!P4 BRA `(.L_x_1252) ;  /* 0x000003f00000c947 */ /* 0x000fea0003800000 */
[----:B------:R-:W-:Y:S01]  /*09d0*/  LEA R64, P0, R106, c[0x0][0x188], 0x4 ;  /* 0x000062006a407a11 */ /* 0x000fe200078020ff */
[----:B------:R-:W-:-:S03]  /*09e0*/  IMAD.MOV.U32 R73, RZ, RZ, 0x10 ;  /* 0x00000010ff497424 */ /* 0x000fc600078e00ff */
[C---:B------:R-:W-:Y:S01]  /*09f0*/  LEA.HI.X R65, R106.reuse, c[0x0][0x18c], RZ, 0x4, P0 ;  /* 0x000063006a417a11 */ /* 0x040fe200000f24ff */
[----:B------:R-:W-:-:S04]  /*0a00*/  IMAD.WIDE.U32 R68, R106, R73, c[0x0][0x210] ;  /* 0x000084006a447625 */ /* 0x000fc800078e0049 */
[----:B------:R-:W-:Y:S01]  /*0a10*/  IMAD.WIDE.U32 R72, R106, R73, c[0x0][0x208] ;  /* 0x000082006a487625 */ /* 0x000fe200078e0049 */
[----:B------:R-:W2:Y:S04]  /*0a20*/  LDG.E.128 R64, [R64.64] ;  /* 0x0000000440407981 */ /* 0x000ea8000c1e1d00 */
[----:B------:R-:W3:Y:S01]  /*0a30*/  LDG.E.128 R68, [R68.64] ;  /* 0x0000000444447981 */ /* 0x000ee2000c1e1d00 */
[----:B------:R-:W-:-:S03]  /*0a40*/  ISETP.NE.U32.AND P0, PT, RZ, c[0x0][0x250], PT ;  /* 0x00009400ff007a0c */ /* 0x000fc60003f05070 */
[----:B------:R-:W4:Y:S01]  /*0a50*/  LDG.E.128 R72, [R72.64] ;  /* 0x0000000448487981 */ /* 0x000f22000c1e1d00 */
[----:B------:R-:W-:Y:S02]  /*0a60*/  ISETP.NE.AND.EX P0, PT, RZ, c[0x0][0x254], PT, P0 ;  /* 0x00009500ff007a0c */ /* 0x000fe40003f05300 */
[----:B------:R-:W-:Y:S02]  /*0a70*/  SHF.L.U32 R92, R106, 0x2, RZ ;  /* 0x000000026a5c7819 */ /* 0x000fe400000006ff */
[----:B------:R-:W-:Y:S02]  /*0a80*/  SHF.R.U32.HI R2, RZ, 0x1e, R106 ;  /* 0x0000001eff027819 */ /* 0x000fe4000001166a */
        /* <DEDUP_REMOVED lines=11> */
[----:B--2---:R-:W-:Y:S02]  /*0b40*/  FADD.FTZ R89, -R104, R64 ;  /* 0x0000004068597221 */ /* 0x004fe40000010100 */
[----:B---3--:R-:W-:Y:S02]  /*0b50*/  FMUL.FTZ R64, R12, R69 ;  /* 0x000000450c407220 */ /* 0x008fe40000410000 */
[----:B------:R-:W-:Y:S02]  /*0b60*/  FMUL.FTZ R88, R13, R68 ;  /* 0x000000440d587220 */ /* 0x000fe40000410000 */
[----:B------:R-:W-:Y:S02]  /*0b70*/  FADD.FTZ R101, -R104, R66 ;  /* 0x0000004268657221 */ /* 0x000fe40000010100 */
[----:B----4-:R-:W-:Y:S02]  /*0b80*/  FFMA.FTZ R93, R76, R73, R64 ;  /* 0x000000494c5d7223 */ /* 0x010fe40000010040 */
[----:B------:R-:W-:-:S02]  /*0b90*/  FMUL.FTZ R64, R10, R71 ;  /* 0x000000470a407220 */ /* 0x000fc40000410000 */
[----:B------:R-:W-:Y:S02]  /*0ba0*/  FADD.FTZ R65, -R104, R65 ;  /* 0x0000004168417221 */ /* 0x000fe40000010100 */
[C---:B-----5:R-:W-:Y:S02]  /*0bb0*/  FMUL.FTZ R89, R100.reuse, R89 ;  /* 0x0000005964597220 */ /* 0x060fe40000410000 */
[----:B------:R-:W-:Y:S02]  /*0bc0*/  FFMA.FTZ R88, R77, R72, R88 ;  /* 0x000000484d587223 */ /* 0x000fe40000010058 */
[----:B-1----:R-:W-:Y:S02]  /*0bd0*/  FMUL.FTZ R95, R100, R101 ;  /* 0x00000065645f7220 */ /* 0x002fe40000410000 */
[----:B------:R-:W-:Y:S02]  /*0be0*/  FFMA.FTZ R101, R14, R75, R64 ;  /* 0x0000004b0e657223 */ /* 0x000fe40000010040 */
[----:B------:R-:W-:-:S02]  /*0bf0*/  FMUL.FTZ R90, R100, R65 ;  /* 0x00000041645a7220 */ /* 0x000fc40000410000 */
[----:B------:R-:W-:Y:S02]  /*0c00*/  FMUL.FTZ R92, R11, R70 ;  /* 0x000000460b5c7220 */ /* 0x000fe40000410000 */
[----:B------:R-:W-:Y:S02]  /*0c10*/  FADD.FTZ R64, R107, R88 ;  /* 0x000000586b407221 */ /* 0x000fe40000010000 */
[----:B------:R-:W-:Y:S02]  /*0c20*/  FFMA.FTZ R105, R89, R88, R105 ;  /* 0x0000005859697223 */ /* 0x000fe40000010069 */
[----:B------:R-:W-:Y:S02]  /*0c30*/  FADD.FTZ R67, -R104, R67 ;  /* 0x0000004368437221 */ /* 0x000fe40000010100 */
        /* <DEDUP_REMOVED lines=24> */
.L_x_1252:
[----:B0-----:R-:W-:Y:S05]  /*0dc0*/  BSYNC B0 ;  /* 0x0000000000007941 */ /* 0x001fea0003800000 */
.L_x_1251:
[----:B------:R-:W-:Y:S05]  /*0dd0*/  BRA.DIV ~URZ, `(.L_x_1253) ;  /* 0x000012627f007947 */ /* 0x000fea000b800000 */
[----:B------:R0:W1:Y:S02]  /*0de0*/  SHFL.BFLY PT, R66, R107, 0x1, 0x1f ;  /* 0x0c201f006b427f89 */ /* 0x00006400000e0000 */
.L_x_1262:
        /* <DEDUP_REMOVED lines=18> */
.L_x_1263:
[----:B---3--:R-:W-:Y:S01]  /*0f10*/  FADD.FTZ R70, R70, R69 ;  /* 0x0000004546467221 */ /* 0x008fe20000010000 */
[----:B------:R-:W-:Y:S01]  /*0f20*/  BSSY B0, `(.L_x_1255) ;  /* 0x0000043000007945 */ /* 0x000fe20003800000 */
[----:B--2---:R-:W-:Y:S02]  /*0f30*/  FADD.FTZ R64, R64, R71 ;  /* 0x0000004740407221 */ /* 0x004fe40000010000 */
[----:B------:R-:W-:Y:S02]  /*0f40*/  FMUL.FTZ R70, R70, c[0x0][0x1e0] ;  /* 0x0000780046467a20 */ /* 0x000fe40000410000 */
[----:B------:R-:W-:-:S03]  /*0f50*/  FMUL.FTZ R74, R64, c[0x0][0x1e0] ;  /* 0x00007800404a7a20 */ /* 0x000fc60000410000 */
[----:B------:R-:W-:Y:S01]  /*0f60*/  FSEL R75, R70, RZ, !P2 ;  /* 0x000000ff464b7208 */ /* 0x000fe20005000000 */
[----:B------:R-:W-:Y:S05]  /*0f70*/  @!P3 BRA `(.L_x_1256) ;  /* 0x000003d00000b947 */ /* 0x000fea0003800000 */
[----:B------:R-:W-:Y:S01]  /*0f80*/  ISETP.NE.U32.AND P2, PT, RZ, c[0x0][0x218], PT ;  /* 0x00008600ff007a0c */ /* 0x000fe20003f45070 */
[-CC-:B------:R-:W-:Y:S01]  /*0f90*/  FFMA.FTZ R65, R87, R74.reuse, R75.reuse ;  /* 0x0000004a57417223 */ /* 0x180fe2000001004b */
[----:B------:R-:W-:Y:S01]  /*0fa0*/  ISETP.NE.U32.AND P0, PT, RZ, c[0x0][0x258], PT ;  /* 0x00009600ff007a0c */ /* 0x000fe20003f05070 */
[-C--:B-1----:R-:W-:Y:S01]  /*0fb0*/  FFMA.FTZ R69, R97, R74.reuse, R75 ;  /* 0x0000004a61457223 */ /* 0x082fe2000001004b */
[----:B------:R-:W-:Y:S01]  /*0fc0*/  ISETP.NE.AND.EX P2, PT, RZ, c[0x0][0x21c], PT, P2 ;  /* 0x00008700ff007a0c */ /* 0x000fe20003f45320 */
[----:B------:R-:W-:Y:S01]  /*0fd0*/  FADD.FTZ R65, R86, -R65 ;  /* 0x8000004156417221 */ /* 0x000fe20000010000 */
[----:B------:R-:W-:Y:S01]  /*0fe0*/  ISETP.NE.AND.EX P0, PT, RZ, c[0x0][0x25c], PT, P0 ;  /* 0x00009700ff007a0c */ /* 0x000fe20003f05300 */
[-C--:B------:R-:W-:Y:S01]  /*0ff0*/  FFMA.FTZ R64, R84, R74.reuse, R75 ;  /* 0x0000004a54407223 */ /* 0x080fe2000001004b */
[----:B------:R-:W-:Y:S01]  /*1000*/  ISETP.NE.U32.AND P1, PT, RZ, c[0x0][0x250], PT ;  /* 0x00009400ff007a0c */ /* 0x000fe20003f25070 */
[----:B-----5:R-:W-:Y:S01]  /*1010*/  FMUL.FTZ R65, R100, R65 ;  /* 0x0000004164417220 */ /* 0x020fe20000410000 */
[C---:B------:R-:W-:Y:S01]  /*1020*/  LOP3.LUT P5, RZ, R3.reuse, 0xff, RZ, 0xc0, !PT ;  /* 0x000000ff03ff7812 */ /* 0x040fe200078ac0ff */
[----:B------:R-:W-:Y:S01]  /*1030*/  FADD.FTZ R69, R96, -R69 ;  /* 0x8000004560457221 */ /* 0x000fe20000010000 */
[----:B------:R-:W-:Y:S01]  /*1040*/  ISETP.NE.AND.EX P1, PT, RZ, c[0x0][0x254], PT, P1 ;  /* 0x00009500ff007a0c */ /* 0x000fe20003f25310 */
[----:B------:R-:W-:Y:S01]  /*1050*/  FFMA.FTZ R66, R98, R74, R75 ;  /* 0x0000004a62427223 */ /* 0x000fe2000001004b */
[----:B------:R-:W-:Y:S01]  /*1060*/  LOP3.LUT P6, RZ, R3, 0xff00, RZ, 0xc0, !PT ;  /* 0x0000ff0003ff7812 */ /* 0x000fe200078cc0ff */
[----:B------:R-:W-:Y:S01]  /*1070*/  FADD.FTZ R67, R91, -R64 ;  /* 0x800000405b437221 */ /* 0x000fe20000010000 */
[----:B------:R-:W-:Y:S01]  /*1080*/  HFMA2.MMA R72, -RZ, RZ, 0, 9.5367431640625e-07 ;  /* 0x00000010ff487435 */ /* 0x000fe200000001ff */
[----:B------:R-:W-:-:S02]  /*1090*/  @P2 FADD.FTZ R65, R40, R65 ;  /* 0x0000004128412221 */ /* 0x000fc40000010000 */
[C---:B------:R-:W-:Y:S02]  /*10a0*/  FMUL.FTZ R69, R100.reuse, R69 ;  /* 0x0000004564457220 */ /* 0x040fe40000410000 */
[C---:B------:R-:W-:Y:S01]  /*10b0*/  FMUL.FTZ R68, R65.reuse, c[0x0][0x1e8] ;  /* 0x00007a0041447a20 */ /* 0x040fe20000410000 */
[----:B------:R-:W-:Y:S01]  /*10c0*/  SEL R56, R65, R56, P0 ;  /* 0x0000003841387207 */ /* 0x000fe20000000000 */
[----:B------:R-:W-:Y:S02]  /*10d0*/  FMUL.FTZ R64, R100, R67 ;  /* 0x0000004364407220 */ /* 0x000fe40000410000 */
[----:B------:R-:W-:Y:S01]  /*10e0*/  @P2 FADD.FTZ R69, R42, R69 ;  /* 0x000000452a452221 */ /* 0x000fe20000010000 */
[----:B------:R-:W-:Y:S01]  /*10f0*/  SEL R65, R68, RZ, P5 ;  /* 0x000000ff44417207 */ /* 0x000fe20002800000 */
[----:B------:R-:W-:Y:S01]  /*1100*/  @P2 FADD.FTZ R64, R41, R64 ;  /* 0x0000004029402221 */ /* 0x000fe20000010000 */
[----:B------:R-:W-:Y:S01]  /*1110*/  LOP3.LUT P5, RZ, R3, 0xff0000, RZ, 0xc0, !PT ;  /* 0x00ff000003ff7812 */ /* 0x000fe200078ac0ff */
[----:B------:R-:W-:Y:S01]  /*1120*/  IMAD.WIDE.U32 R70, R5, R72, c[0x0][0x248] ;  /* 0x0000920005467625 */ /* 0x000fe200078e0048 */
[----:B------:R-:W-:-:S02]  /*1130*/  SEL R60, R65, R60, P1 ;  /* 0x0000003c413c7207 */ /* 0x000fc40000800000 */
[----:B------:R-:W-:Y:S01]  /*1140*/  SEL R58, R69, R58, P0 ;  /* 0x0000003a453a7207 */ /* 0x000fe20000000000 */
[----:B------:R-:W-:Y:S01]  /*1150*/  FADD.FTZ R65, R99, -R66 ;  /* 0x8000004263417221 */ /* 0x000fe20000010000 */
[----:B------:R-:W-:Y:S01]  /*1160*/  SEL R57, R64, R57, P0 ;  /* 0x0000003940397207 */ /* 0x000fe20000000000 */
[----:B------:R-:W-:Y:S02]  /*1170*/  FMUL.FTZ R69, R69, c[0x0][0x1e8] ;  /* 0x00007a0045457a20 */ /* 0x000fe40000410000 */
[----:B------:R-:W-:Y:S02]  /*1180*/  FMUL.FTZ R66, R100, R65 ;  /* 0x0000004164427220 */ /* 0x000fe40000410000 */
[----:B------:R-:W-:Y:S01]  /*1190*/  FMUL.FTZ R67, R64, c[0x0][0x1e8] ;  /* 0x00007a0040437a20 */ /* 0x000fe20000410000 */
[----:B------:R-:W-:Y:S01]  /*11a0*/  SEL R65, R69, RZ, P5 ;  /* 0x000000ff45417207 */ /* 0x000fe20002800000 */
[----:B------:R-:W-:Y:S01]  /*11b0*/  @P2 FADD.FTZ R66, R43, R66 ;  /* 0x000000422b422221 */ /* 0x000fe20000010000 */
[----:B------:R-:W-:Y:S01]  /*11c0*/  ISETP.NE.U32.AND P2, PT, RZ, c[0x0][0x250], PT ;  /* 0x00009400ff007a0c */ /* 0x000fe20003f45070 */
[----:B------:R-:W-:Y:S01]  /*11d0*/  @P0 IMAD.WIDE.U32 R72, R5, R72, c[0x0][0x258] ;  /* 0x0000960005480625 */ /* 0x000fe200078e0048 */
[----:B------:R-:W-:-:S02]  /*11e0*/  SEL R64, R67, RZ, P6 ;  /* 0x000000ff43407207 */ /* 0x000fc40003000000 */
[----:B------:R-:W-:Y:S01]  /*11f0*/  ISETP.NE.AND.EX P2, PT, RZ, c[0x0][0x254], PT, P2 ;  /* 0x00009500ff007a0c */ /* 0x000fe20003f45320 */
[----:B------:R-:W-:Y:S01]  /*1200*/  FMUL.FTZ R103, R66, c[0x0][0x1e8] ;  /* 0x00007a0042677a20 */ /* 0x000fe20000410000 */
[----:B------:R-:W-:Y:S02]  /*1210*/  LOP3.LUT P5, RZ, R3, 0xff000000, RZ, 0xc0, !PT ;  /* 0xff00000003ff7812 */ /* 0x000fe400078ac0ff */
[----:B------:R-:W-:Y:S02]  /*1220*/  LOP3.LUT P6, RZ, R4, 0xff, RZ, 0xc0, !PT ;  /* 0x000000ff04ff7812 */ /* 0x000fe400078cc0ff */
[----:B------:R-:W-:Y:S02]  /*1230*/  SEL R61, R64, R61, P1 ;  /* 0x0000003d403d7207 */ /* 0x000fe40000800000 */
[----:B------:R-:W-:Y:S02]  /*1240*/  SEL R102, R103, RZ, P5 ;  /* 0x000000ff67667207 */ /* 0x000fe40002800000 */
[----:B------:R-:W-:-:S02]  /*1250*/  LOP3.LUT P5, RZ, R4, 0xff00, RZ, 0xc0, !PT ;  /* 0x0000ff0004ff7812 */ /* 0x000fc400078ac0ff */
[----:B------:R-:W-:Y:S02]  /*1260*/  SEL R64, R68, RZ, P6 ;  /* 0x000000ff44407207 */ /* 0x000fe40003000000 */
[----:B------:R-:W-:Y:S02]  /*1270*/  LOP3.LUT P6, RZ, R4, 0xff0000, RZ, 0xc0, !PT ;  /* 0x00ff000004ff7812 */ /* 0x000fe400078cc0ff */
[----:B------:R-:W-:Y:S02]  /*1280*/  SEL R62, R65, R62, P1 ;  /* 0x0000003e413e7207 */ /* 0x000fe40000800000 */
[----:B------:R-:W-:Y:S02]  /*1290*/  SEL R59, R66, R59, P0 ;  /* 0x0000003b423b7207 */ /* 0x000fe40000000000 */
[----:B------:R-:W-:Y:S02]  /*12a0*/  SEL R65, R67, RZ, P5 ;  /* 0x000000ff43417207 */ /* 0x000fe40002800000 */
[----:B------:R-:W-:Y:S01]  /*12b0*/  LOP3.LUT P5, RZ, R4, 0xff000000, RZ, 0xc0, !PT ;  /* 0xff00000004ff7812 */ /* 0x000fe200078ac0ff */
[----:B------:R1:W-:Y:S01]  /*12c0*/  @P0 STG.E.128 [R72.64], R56 ;  /* 0x0000003848000986 */ /* 0x0003e2000c101d04 */
[----:B------:R-:W-:-:S02]  /*12d0*/  SEL R66, R69, RZ, P6 ;  /* 0x000000ff45427207 */ /* 0x000fc40003000000 */
[----:B------:R-:W-:Y:S02]  /*12e0*/  @P2 LEA R68, P6, R5, c[0x0][0x250], 0x4 ;  /* 0x0000940005442a11 */ /* 0x000fe400078c20ff */
[----:B------:R-:W-:Y:S02]  /*12f0*/  SEL R67, R103, RZ, P5 ;  /* 0x000000ff67437207 */ /* 0x000fe40002800000 */
[C---:B------:R-:W-:Y:S02]  /*1300*/  @P2 LEA.HI.X R69, R5.reuse, c[0x0][0x254], RZ, 0x4, P6 ;  /* 0x0000950005452a11 */ /* 0x040fe400030f24ff */
[----:B------:R-:W-:Y:S01]  /*1310*/  SEL R63, R102, R63, P1 ;  /* 0x0000003f663f7207 */ /* 0x000fe20000800000 */
[----:B------:R1:W-:Y:S01]  /*1320*/  STG.E.128 [R70.64], R64 ;  /* 0x0000004046007986 */ /* 0x0003e2000c101d04 */
[----:B------:R-:W-:-:S03]  /*1330*/  IADD3 R5, R5, 0x20, RZ ;  /* 0x0000002005057810 */ /* 0x000fc60007ffe0ff */
[----:B------:R1:W-:Y:S04]  /*1340*/  @P2 STG.E.128 [R68.64], R60 ;  /* 0x0000003c44002986 */ /* 0x0003e8000c101d04 */
.L_x_1256:
[----:B------:R-:W-:Y:S05]  /*1350*/  BSYNC B0 ;  /* 0x0000000000007941 */ /* 0x000fea0003800000 */
.L_x_1255:
[----:B------:R-:W-:Y:S01]  /*1360*/  BSSY B0, `(.L_x_1257) ;  /* 0x000003e000007945 */ /* 0x000fe20003800000 */
[----:B------:R-:W-:Y:S05]  /*1370*/  @!P4 BRA `(.L_x_1258) ;  /* 0x000003c00000c947 */ /* 0x000fea0003800000 */
[----:B------:R-:W-:Y:S01]  /*1380*/  ISETP.NE.U32.AND P2, PT, RZ, c[0x0][0x218], PT ;  /* 0x00008600ff007a0c */ /* 0x000fe20003f45070 */
[-CC-:B-1----:R-:W-:Y:S01]  /*1390*/  FFMA.FTZ R65, R89, R74.reuse, R75.reuse ;  /* 0x0000004a59417223 */ /* 0x182fe2000001004b */
[----:B------:R-:W-:Y:S01]  /*13a0*/  ISETP.NE.U32.AND P0, PT, RZ, c[0x0][0x258], PT ;  /* 0x00009600ff007a0c */ /* 0x000fe20003f05070 */
[-C--:B------:R-:W-:Y:S01]  /*13b0*/  FFMA.FTZ R69, R95, R74.reuse, R75 ;  /* 0x0000004a5f457223 */ /* 0x080fe2000001004b */
[----:B------:R-:W-:Y:S01]  /*13c0*/  ISETP.NE.AND.EX P2, PT, RZ, c[0x0][0x21c], PT, P2 ;  /* 0x00008700ff007a0c */ /* 0x000fe20003f45320 */
[----:B------:R-:W-:Y:S01]  /*13d0*/  FADD.FTZ R65, R88, -R65 ;  /* 0x8000004158417221 */ /* 0x000fe20000010000 */
[----:B------:R-:W-:Y:S01]  /*13e0*/  LOP3.LUT P5, RZ, R0, 0xff, RZ, 0xc0, !PT ;  /* 0x000000ff00ff7812 */ /* 0x000fe200078ac0ff */
[-C--:B------:R-:W-:Y:S01]  /*13f0*/  FFMA.FTZ R64, R90, R74.reuse, R75 ;  /* 0x0000004a5a407223 */ /* 0x080fe2000001004b */
[----:B------:R-:W-:Y:S01]  /*1400*/  ISETP.NE.U32.AND P1, PT, RZ, c[0x0][0x250], PT ;  /* 0x00009400ff007a0c */ /* 0x000fe20003f25070 */
[----:B-----5:R-:W-:Y:S01]  /*1410*/  FMUL.FTZ R65, R100, R65 ;  /* 0x0000004164417220 */ /* 0x020fe20000410000 */
[----:B------:R-:W-:Y:S01]  /*1420*/  ISETP.NE.AND.EX P0, PT, RZ, c[0x0][0x25c], PT, P0 ;  /* 0x00009700ff007a0c */ /* 0x000fe20003f05300 */
[----:B------:R-:W-:Y:S01]  /*1430*/  FADD.FTZ R69, R92, -R69 ;  /* 0x800000455c457221 */ /* 0x000fe20000010000 */
[----:B------:R-:W-:Y:S01]  /*1440*/  ISETP.NE.AND.EX P1, PT, RZ, c[0x0][0x254], PT, P1 ;  /* 0x00009500ff007a0c */ /* 0x000fe20003f25310 */
[----:B------:R-:W-:Y:S01]  /*1450*/  FFMA.FTZ R74, R94, R74, R75 ;  /* 0x0000004a5e4a7223 */ /* 0x000fe2000001004b */
[----:B------:R-:W-:Y:S01]  /*1460*/  LOP3.LUT P6, RZ, R0, 0xff00, RZ, 0xc0, !PT ;  /* 0x0000ff0000ff7812 */ /* 0x000fe200078cc0ff */
[----:B------:R-:W-:-:S02]  /*1470*/  FADD.FTZ R67, R93, -R64 ;  /* 0x800000405d437221 */ /* 0x000fc40000010000 */
[----:B------:R-:W-:Y:S02]  /*1480*/  @P2 FADD.FTZ R65, R16, R65 ;  /* 0x0000004110412221 */ /* 0x000fe40000010000 */
[C---:B------:R-:W-:Y:S02]  /*1490*/  FMUL.FTZ R69, R100.reuse, R69 ;  /* 0x0000004564457220 */ /* 0x040fe40000410000 */
[C---:B------:R-:W-:Y:S01]  /*14a0*/  FMUL.FTZ R66, R65.reuse, c[0x0][0x1e8] ;  /* 0x00007a0041427a20 */ /* 0x040fe20000410000 */
[----:B------:R-:W-:Y:S01]  /*14b0*/  SEL R56, R65, R56, P0 ;  /* 0x0000003841387207 */ /* 0x000fe20000000000 */
[----:B------:R-:W-:Y:S02]  /*14c0*/  FADD.FTZ R71, R101, -R74 ;  /* 0x8000004a65477221 */ /* 0x000fe40000010000 */
[----:B------:R-:W-:Y:S01]  /*14d0*/  FMUL.FTZ R64, R100, R67 ;  /* 0x0000004364407220 */ /* 0x000fe20000410000 */
[----:B------:R-:W-:Y:S01]  /*14e0*/  SEL R67, R66, RZ, P5 ;  /* 0x000000ff42437207 */ /* 0x000fe20002800000 */
[----:B------:R-:W-:Y:S01]  /*14f0*/  @P2 FADD.FTZ R69, R18, R69 ;  /* 0x0000004512452221 */ /* 0x000fe20000010000 */
[----:B------:R-:W-:Y:S01]  /*1500*/  LOP3.LUT P5, RZ, R0, 0xff0000, RZ, 0xc0, !PT ;  /* 0x00ff000000ff7812 */ /* 0x000fe200078ac0ff */
[----:B------:R-:W-:Y:S01]  /*1510*/  FMUL.FTZ R100, R100, R71 ;  /* 0x0000004764647220 */ /* 0x000fe20000410000 */
[----:B------:R-:W-:Y:S01]  /*1520*/  SEL R60, R67, R60, P1 ;  /* 0x0000003c433c7207 */ /* 0x000fe20000800000 */
[----:B------:R-:W-:Y:S01]  /*1530*/  @P2 FADD.FTZ R64, R17, R64 ;  /* 0x0000004011402221 */ /* 0x000fe20000010000 */
[----:B------:R-:W-:Y:S01]  /*1540*/  SEL R58, R69, R58, P0 ;  /* 0x0000003a453a7207 */ /* 0x000fe20000000000 */
[----:B------:R-:W-:Y:S01]  /*1550*/  @P2 FADD.FTZ R100, R19, R100 ;  /* 0x0000006413642221 */ /* 0x000fe20000010000 */
[----:B------:R-:W-:Y:S01]  /*1560*/  ISETP.NE.U32.AND P2, PT, RZ, c[0x0][0x250], PT ;  /* 0x00009400ff007a0c */ /* 0x000fe20003f45070 */
[----:B------:R-:W-:Y:S01]  /*1570*/  FMUL.FTZ R69, R69, c[0x0][0x1e8] ;  /* 0x00007a0045457a20 */ /* 0x000fe20000410000 */
[C---:B------:R-:W-:Y:S01]  /*1580*/  SEL R57, R64.reuse, R57, P0 ;  /* 0x0000003940397207 */ /* 0x040fe20000000000 */
[----:B------:R-:W-:Y:S01]  /*1590*/  FMUL.FTZ R67, R64, c[0x0][0x1e8] ;  /* 0x00007a0040437a20 */ /* 0x000fe20000410000 */
[----:B------:R-:W-:Y:S01]  /*15a0*/  ISETP.NE.AND.EX P2, PT, RZ, c[0x0][0x254], PT, P2 ;  /* 0x00009500ff007a0c */ /* 0x000fe20003f45320 */
[----:B------:R-:W-:Y:S01]  /*15b0*/  IMAD.MOV.U32 R72, RZ, RZ, 0x10 ;  /* 0x00000010ff487424 */ /* 0x000fe200078e00ff */
[C---:B------:R-:W-:Y:S01]  /*15c0*/  SEL R59, R100.reuse, R59, P0 ;  /* 0x0000003b643b7207 */ /* 0x040fe20000000000 */
[----:B------:R-:W-:Y:S01]  /*15d0*/  FMUL.FTZ R100, R100, c[0x0][0x1e8] ;  /* 0x00007a0064647a20 */ /* 0x000fe20000410000 */
[----:B------:R-:W-:Y:S01]  /*15e0*/  SEL R65, R69, RZ, P5 ;  /* 0x000000ff45417207 */ /* 0x000fe20002800000 */
[----:B------:R-:W-:Y:S01]  /*15f0*/  IMAD.WIDE.U32 R70, R5, R72, c[0x0][0x248] ;  /* 0x0000920005467625 */ /* 0x000fe200078e0048 */
[----:B------:R-:W-:-:S02]  /*1600*/  SEL R64, R67, RZ, P6 ;  /* 0x000000ff43407207 */ /* 0x000fc40003000000 */
[----:B------:R-:W-:Y:S01]  /*1610*/  LOP3.LUT P5, RZ, R0, 0xff000000, RZ, 0xc0, !PT ;  /* 0xff00000000ff7812 */ /* 0x000fe200078ac0ff */
[----:B------:R-:W-:Y:S01]  /*1620*/  @P0 IMAD.WIDE.U32 R72, R5, R72, c[0x0][0x258] ;  /* 0x0000960005480625 */ /* 0x000fe200078e0048 */
[----:B------:R-:W-:Y:S02]  /*1630*/  LOP3.LUT P6, RZ, R2, 0xff, RZ, 0xc0, !PT ;  /* 0x000000ff02ff7812 */ /* 0x000fe400078cc0ff */
[----:B------:R-:W-:Y:S02]  /*1640*/  SEL R61, R64, R61, P1 ;  /* 0x0000003d403d7207 */ /* 0x000fe40000800000 */
[----:B------:R-:W-:Y:S01]  /*1650*/  SEL R74, R100, RZ, P5 ;  /* 0x000000ff644a7207 */ /* 0x000fe20002800000 */
[----:B------:R1:W-:Y:S01]  /*1660*/  @P0 STG.E.128 [R72.64], R56 ;  /* 0x0000003848000986 */ /* 0x0003e2000c101d04 */
[----:B------:R-:W-:Y:S02]  /*1670*/  LOP3.LUT P5, RZ, R2, 0xff00, RZ, 0xc0, !PT ;  /* 0x0000ff0002ff7812 */ /* 0x000fe400078ac0ff */
[----:B------:R-:W-:-:S02]  /*1680*/  SEL R64, R66, RZ, P6 ;  /* 0x000000ff42407207 */ /* 0x000fc40003000000 */
[C---:B------:R-:W-:Y:S02]  /*1690*/  LOP3.LUT P6, RZ, R2.reuse, 0xff0000, RZ, 0xc0, !PT ;  /* 0x00ff000002ff7812 */ /* 0x040fe400078cc0ff */
[----:B------:R-:W-:Y:S02]  /*16a0*/  SEL R62, R65, R62, P1 ;  /* 0x0000003e413e7207 */ /* 0x000fe40000800000 */
[----:B------:R-:W-:Y:S02]  /*16b0*/  SEL R65, R67, RZ, P5 ;  /* 0x000000ff43417207 */ /* 0x000fe40002800000 */
[----:B------:R-:W-:Y:S02]  /*16c0*/  LOP3.LUT P5, RZ, R2, 0xff000000, RZ, 0xc0, !PT ;  /* 0xff00000002ff7812 */ /* 0x000fe400078ac0ff */
[----:B------:R-:W-:Y:S02]  /*16d0*/  SEL R66, R69, RZ, P6 ;  /* 0x000000ff45427207 */ /* 0x000fe40003000000 */
[----:B------:R-:W-:-:S02]  /*16e0*/  @P2 LEA R68, P6, R5, c[0x0][0x250], 0x4 ;  /* 0x0000940005442a11 */ /* 0x000fc400078c20ff */
[----:B------:R-:W-:Y:S02]  /*16f0*/  SEL R67, R100, RZ, P5 ;  /* 0x000000ff64437207 */ /* 0x000fe40002800000 */
[----:B------:R-:W-:Y:S02]  /*1700*/  @P2 LEA.HI.X R69, R5, c[0x0][0x254], RZ, 0x4, P6 ;  /* 0x0000950005452a11 */ /* 0x000fe400030f24ff */
[----:B------:R-:W-:Y:S01]  /*1710*/  SEL R63, R74, R63, P1 ;  /* 0x0000003f4a3f7207 */ /* 0x000fe20000800000 */
[----:B------:R1:W-:Y:S04]  /*1720*/  STG.E.128 [R70.64], R64 ;  /* 0x0000004046007986 */ /* 0x0003e8000c101d04 */
[----:B------:R1:W-:Y:S02]  /*1730*/  @P2 STG.E.128 [R68.64], R60 ;  /* 0x0000003c44002986 */ /* 0x0003e4000c101d04 */
.L_x_1258:
[----:B------:R-:W-:Y:S05]  /*1740*/  BSYNC B0 ;  /* 0x0000000000007941 */ /* 0x000fea0003800000 */
.L_x_1257:
[----:B------:R-:W-:-:S04]  /*1750*/  MOV R5, c[0x0][0x160] ;  /* 0x0000580000057a02 */ /* 0x000fc80000000f00 */
[----:B------:R-:W-:-:S04]  /*1760*/  LEA R80, R5, R80, 0x2 ;  /* 0x0000005005507211 */ /* 0x000fc800078e10ff */
[----:B------:R-:W-:-:S13]  /*1770*/  ISETP.GE.AND P0, PT, R80, c[0x0][0x164], PT ;  /* 0x0000590050007a0c */ /* 0x000fda0003f06270 */
[----:B01---5:R-:W-:Y:S01]  /*1780*/  @P0 CALL.REL.NOINC `(.L_x_1248) ;  /* 0x0000001000000944 */ /* 0x023fe20003c00000 */
[----:B------:R-:W-:Y:S05]  /*1790*/  BRA `(.L_x_1259) ;  /* 0xffffed0000007947 */ /* 0x000fea000383ffff */
.L_x_1248:
[----:B0-----:R-:W0:Y:S01]  /*17a0*/  S2R R40, SR_TID.X ;  /* 0x0000000000287919 */ /* 0x001e220000002100 */
[----:B------:R-:W-:Y:S01]  /*17b0*/  WARPSYNC 0xffffffff ;  /* 0xffffffff00007948 */ /* 0x000fe20003800000 */
[----:B------:R-:W-:Y:S02]  /*17c0*/  BSSY B0, `(.L_x_1260) ;  /* 0x0000078000007945 */ /* 0x000fe40003800000 */
[----:B-----5:R-:W1:Y:S01]  /*17d0*/  S2R R18, SR_CTAID.X ;  /* 0x0000000000127919 */ /* 0x020e620000002500 */
[----:B0-----:R-:W-:Y:S02]  /*17e0*/  SHF.R.U32.HI R3, RZ, 0x5, R40 ;  /* 0x00000005ff037819 */ /* 0x001fe40000011628 */
[----:B------:R-:W-:-:S03]  /*17f0*/  IADD3 R16, -R40, 0x7f, RZ ;  /* 0x0000007f28107810 */ /* 0x000fc60007ffe1ff */
[----:B------:R-:W-:Y:S01]  /*1800*/  IMAD R82, R3, 0x40, R82 ;  /* 0x0000004003527824 */ /* 0x000fe200078e0252 */
[----:B------:R-:W-:-:S04]  /*1810*/  IADD3 R16, R16, c[0x0][0x168], RZ ;  /* 0x00005a0010107a10 */ /* 0x000fc80007ffe0ff */
[----:B------:R-:W-:Y:S01]  /*1820*/  STS.128 [R82.X16], R24 ;  /* 0x0000001852007388 */ /* 0x000fe2000000cc00 */
[C---:B------:R-:W-:Y:S02]  /*1830*/  LOP3.LUT P1, RZ, R16.reuse, 0xffffff80, RZ, 0xc0, !PT ;  /* 0xffffff8010ff7812 */ /* 0x040fe4000782c0ff */
[----:B------:R-:W-:Y:S01]  /*1840*/  ISETP.GE.U32.AND P0, PT, R16, 0x100, PT ;  /* 0x000001001000780c */ /* 0x000fe20003f06070 */
[----:B------:R-:W-:Y:S04]  /*1850*/  STS.128 [R82.X16+0x200], R44 ;  /* 0x0002002c52007388 */ /* 0x000fe8000000cc00 */
        /* <DEDUP_REMOVED lines=13> */
[----:B---3--:R-:W-:-:S03]  /*1930*/  FADD.FTZ R2, RZ, R2 ;  /* 0x00000002ff027221 */ /* 0x008fc60000010000 */
[----:B------:R-:W-:Y:S01]  /*1940*/  IADD3 R3, P2, R3, R40, RZ ;  /* 0x0000002803037210 */ /* 0x000fe20007f5e0ff */
[----:B----4-:R-:W-:Y:S01]  /*1950*/  FADD.FTZ R2, R2, R5 ;  /* 0x0000000502027221 */ /* 0x010fe20000010000 */
[----:B------:R-:W-:Y:S01]  /*1960*/  STS.128 [R82.X16], R20 ;  /* 0x0000001452007388 */ /* 0x000fe2000000cc00 */
[----:B------:R-:W-:-:S03]  /*1970*/  FADD.FTZ R0, R0, R7 ;  /* 0x0000000700007221 */ /* 0x000fc60000010000 */
[----:B------:R-:W-:Y:S01]  /*1980*/  STS.128 [R82.X16+0x200], R48 ;  /* 0x0002003052007388 */ /* 0x000fe2000000cc00 */
[----:B------:R-:W-:-:S03]  /*1990*/  FADD.FTZ R2, R2, R9 ;  /* 0x0000000902027221 */ /* 0x000fc60000010000 */
[----:B------:R-:W-:Y:S01]  /*19a0*/  BAR.SYNC.DEFER_BLOCKING 0x0 ;  /* 0x0000000000007b1d */ /* 0x000fe20000010000 */
[----:B------:R-:W-:Y:S01]  /*19b0*/  FADD.FTZ R11, R0, R11 ;  /* 0x0000000b000b7221 */ /* 0x000fe20000010000 */
[----:B------:R-:W-:Y:S01]  /*19c0*/  IADD3.X R0, RZ, RZ, RZ, P2, !PT ;  /* 0x000000ffff007210 */ /* 0x000fe200017fe4ff */
        /* <DEDUP_REMOVED lines=12> */
[C---:B------:R-:W-:Y:S02]  /*1a90*/  SHF.L.U64.HI R15, R3.reuse, 0x2, R0 ;  /* 0x00000002030f7819 */ /* 0x040fe40000010200 */
[----:B------:R-:W-:Y:S01]  /*1aa0*/  SHF.L.U32 R0, R3, 0x2, RZ ;  /* 0x0000000203007819 */ /* 0x000fe200000006ff */
[----:B--2---:R-:W-:-:S04]  /*1ab0*/  FADD.FTZ R6, RZ, R6 ;  /* 0x00000006ff067221 */ /* 0x004fc80000010000 */
[----:B---3--:R-:W-:Y:S01]  /*1ac0*/  FADD.FTZ R6, R6, R17 ;  /* 0x0000001106067221 */ /* 0x008fe20000010000 */
[----:B------:R-:W-:Y:S01]  /*1ad0*/  STS.128 [R82.X16], R32 ;  /* 0x0000002052007388 */ /* 0x000fe2000000cc00 */
[----:B----4-:R-:W-:-:S03]  /*1ae0*/  FADD.FTZ R4, R4, R19 ;  /* 0x0000001304047221 */ /* 0x010fc60000010000 */
[----:B------:R-:W-:Y:S01]  /*1af0*/  STS.128 [R82.X16+0x200], R52 ;  /* 0x0002003452007388 */ /* 0x000fe2000000cc00 */
        /* <DEDUP_REMOVED lines=20> */
[----:B------:R-:W-:-:S03]  /*1c40*/  FADD.FTZ R10, R10, R45 ;  /* 0x0000002d0a0a7221 */ /* 0x000fc60000010000 */
[----:B------:R-:W-:Y:S01]  /*1c50*/  BAR.SYNC.DEFER_BLOCKING 0x0 ;  /* 0x0000000000007b1d */ /* 0x000fe20000010000 */
[----:B------:R-:W-:Y:S01]  /*1c60*/  FADD.FTZ R47, R8, R47 ;  /* 0x0000002f082f7221 */ /* 0x000fe20000010000 */
[----:B------:R-:W-:Y:S01]  /*1c70*/  IADD3 R8, P4, R0, c[0x0][0x238], RZ ;  /* 0x00008e0000087a10 */ /* 0x000fe20007f9e0ff */
[----:B------:R-:W-:Y:S01]  /*1c80*/  FADD.FTZ R49, R10, R49 ;  /* 0x000000310a317221 */ /* 0x000fe20000010000 */
[----:B------:R-:W-:Y:S02]  /*1c90*/  IADD3 R10, P3, R0, c[0x0][0x220], RZ ;  /* 0x00008800000a7a10 */ /* 0x000fe40007f7e0ff */
[C---:B------:R-:W-:Y:S02]  /*1ca0*/  IADD3.X R17, R15.reuse, c[0x0][0x23c], RZ, P4, !PT ;  /* 0x00008f000f117a10 */ /* 0x040fe400027fe4ff */
[----:B------:R-:W-:Y:S01]  /*1cb0*/  IADD3.X R19, R15, c[0x0][0x224], RZ, P3, !PT ;  /* 0x000089000f137a10 */ /* 0x000fe20001ffe4ff */
[----:B------:R-:W0:Y:S04]  /*1cc0*/  LDS R12, [R40.X4] ;  /* 0x00000000280c7984 */ /* 0x000e280000004800 */
[----:B------:R-:W1:Y:S04]  /*1cd0*/  LDS R33, [R40.X4+0x400] ;  /* 0x0004000028217984 */ /* 0x000e680000004800 */
[----:B------:R-:W2:Y:S04]  /*1ce0*/  LDS R51, [R40.X4+0x800] ;  /* 0x0008000028337984 */ /* 0x000ea80000004800 */
        /* <DEDUP_REMOVED lines=37> */
.L_x_1261:
[----:B------:R-:W-:Y:S05]  /*1f40*/  BSYNC B0 ;  /* 0x0000000000007941 */ /* 0x000fea0003800000 */
.L_x_1260:
[----:B-1----:R-:W-:Y:S01]  /*1f50*/  IMAD.MOV.U32 R2, RZ, RZ, R12 ;  /* 0x000000ffff027224 */ /* 0x002fe200078e000c */
[----:B------:R-:W-:Y:S01]  /*1f60*/  MOV R3, R21 ;  /* 0x0000001500037202 */ /* 0x000fe20000000f00 */
        /* <DEDUP_REMOVED lines=8> */
[----:B0-----:R-:W-:Y:S02]  /*1ff0*/  MOV R2, R8 ;  /* 0x0000000800027202 */ /* 0x001fe40000000f00 */
[----:B------:R-:W-:-:S05]  /*2000*/  MOV R3, R17 ;  /* 0x0000001100037202 */ /* 0x000fca0000000f00 */
[----:B------:R-:W-:Y:S04]  /*2010*/  STG.E [R2.64], R9 ;  /* 0x0000000902007986 */ /* 0x000fe8000c101904 */
[----:B------:R-:W-:Y:S01]  /*2020*/  STG.E [R4.64], R49 ;  /* 0x0000003104007986 */ /* 0x000fe2000c101904 */
[----:B------:R-:W-:Y:S05]  /*2030*/  EXIT ;  /* 0x000000000000794d */ /* 0x000fea0003800000 */
.L_x_1253:
[----:B------:R-:W-:Y:S01]  /*2040*/  HFMA2.MMA R72, -RZ, RZ, 0, 1.847743988037109375e-06 ;  /* 0x0000001fff487435 */ /* 0x000fe200000001ff */
[----:B------:R-:W-:Y:S01]  /*2050*/  MOV R67, R107 ;  /* 0x0000006b00437202 */ /* 0x000fe20000000f00 */
[----:B------:R-:W-:Y:S01]  /*2060*/  IMAD.MOV.U32 R68, RZ, RZ, 0x1 ;  /* 0x00000001ff447424 */ /* 0x000fe200078e00ff */
[----:B------:R-:W-:Y:S02]  /*2070*/  MOV R73, 0xffffffff ;  /* 0xffffffff00497802 */ /* 0x000fe40000000f00 */
[----:B------:R-:W-:-:S02]  /*2080*/  MOV R64, 0x20a0 ;  /* 0x000020a000407802 */ /* 0x000fc40000000f00 */
[----:B-----5:R-:W-:Y:S05]  /*2090*/  CALL.REL.NOINC `($__internal_100_$__cuda_sm70_shflsync_bfly_p) ;  /* 0x0000046000007944 */ /* 0x020fea0003c00000 */
[----:B-1----:R-:W-:Y:S01]  /*20a0*/  IMAD.MOV.U32 R66, RZ, RZ, R68 ;  /* 0x000000ffff427224 */ /* 0x002fe200078e0044 */
[----:B0-----:R-:W-:Y:S05]  /*20b0*/  BRA `(.L_x_1262) ;  /* 0xffffed3000007947 */ /* 0x001fea000383ffff */
.L_x_1254:
[----:B------:R-:W-:Y:S01]  /*20c0*/  HFMA2.MMA R68, -RZ, RZ, 0, 5.9604644775390625e-08 ;  /* 0x00000001ff447435 */ /* 0x000fe200000001ff */
[----:B------:R-:W-:Y:S01]  /*20d0*/  MOV R67, R105 ;  /* 0x0000006900437202 */ /* 0x000fe20000000f00 */
[----:B------:R-:W-:Y:S01]  /*20e0*/  IMAD.MOV.U32 R72, RZ, RZ, 0x1f ;  /* 0x0000001fff487424 */ /* 0x000fe200078e00ff */
[----:B------:R-:W-:-:S02]  /*20f0*/  MOV R73, 0xffffffff ;  /* 0xffffffff00497802 */ /* 0x000fc40000000f00 */
[----:B------:R-:W-:Y:S02]  /*2100*/  MOV R64, 0x2120 ;  /* 0x0000212000407802 */ /* 0x000fe40000000f00 */
[----:B01---5:R-:W-:Y:S05]  /*2110*/  CALL.REL.NOINC `($__internal_100_$__cuda_sm70_shflsync_bfly_p) ;  /* 0x000003e000007944 */ /* 0x023fea0003c00000 */
[----:B------:R-:W-:Y:S01]  /*2120*/  FADD.FTZ R107, R66, R107 ;  /* 0x0000006b426b7221 */ /* 0x000fe20000010000 */
[----:B0-----:R-:W-:Y:S01]  /*2130*/  MOV R72, 0x1f ;  /* 0x0000001f00487802 */ /* 0x001fe20000000f00 */
[----:B-1----:R-:W-:Y:S01]  /*2140*/  FADD.FTZ R105, R105, R68 ;  /* 0x0000004469697221 */ /* 0x002fe20000010000 */
[----:B------:R-:W-:Y:S01]  /*2150*/  HFMA2.MMA R68, -RZ, RZ, 0, 1.1920928955078125e-07 ;  /* 0x00000002ff447435 */ /* 0x000fe200000001ff */
[----:B------:R-:W-:Y:S01]  /*2160*/  IMAD.MOV.U32 R73, RZ, RZ, -0x1 ;  /* 0xffffffffff497424 */ /* 0x000fe200078e00ff */
[----:B------:R-:W-:Y:S02]  /*2170*/  MOV R67, R107 ;  /* 0x0000006b00437202 */ /* 0x000fe40000000f00 */
[----:B------:R-:W-:Y:S02]  /*2180*/  MOV R64, 0x21a0 ;  /* 0x000021a000407802 */ /* 0x000fe40000000f00 */
[----:B------:R-:W-:Y:S05]  /*2190*/  CALL.REL.NOINC `($__internal_100_$__cuda_sm70_shflsync_bfly_p) ;  /* 0x0000036000007944 */ /* 0x000fea0003c00000 */
[----:B0-----:R-:W-:Y:S01]  /*21a0*/  HFMA2.MMA R72, -RZ, RZ, 0, 1.847743988037109375e-06 ;  /* 0x0000001fff487435 */ /* 0x001fe200000001ff */
[----:B-1----:R-:W-:Y:S01]  /*21b0*/  MOV R66, R68 ;  /* 0x0000004400427202 */ /* 0x002fe20000000f00 */
[----:B------:R-:W-:Y:S01]  /*21c0*/  IMAD.MOV.U32 R68, RZ, RZ, 0x2 ;  /* 0x00000002ff447424 */ /* 0x000fe200078e00ff */
[----:B------:R-:W-:-:S02]  /*21d0*/  MOV R67, R105 ;  /* 0x0000006900437202 */ /* 0x000fc40000000f00 */
[----:B------:R-:W-:Y:S02]  /*21e0*/  MOV R73, 0xffffffff ;  /* 0xffffffff00497802 */ /* 0x000fe40000000f00 */
[----:B------:R-:W-:Y:S02]  /*21f0*/  MOV R64, 0x2210 ;  /* 0x0000221000407802 */ /* 0x000fe40000000f00 */
[----:B------:R-:W-:Y:S05]  /*2200*/  CALL.REL.NOINC `($__internal_100_$__cuda_sm70_shflsync_bfly_p) ;  /* 0x000002f000007944 */ /* 0x000fea0003c00000 */
[----:B------:R-:W-:Y:S01]  /*2210*/  FADD.FTZ R107, R66, R107 ;  /* 0x0000006b426b7221 */ /* 0x000fe20000010000 */
[----:B0-----:R-:W-:Y:S01]  /*2220*/  MOV R73, 0xffffffff ;  /* 0xffffffff00497802 */ /* 0x001fe20000000f00 */
[----:B-1----:R-:W-:Y:S01]  /*2230*/  FADD.FTZ R105, R105, R68 ;  /* 0x0000004469697221 */ /* 0x002fe20000010000 */
[----:B------:R-:W-:Y:S01]  /*2240*/  HFMA2.MMA R68, -RZ, RZ, 0, 2.384185791015625e-07 ;  /* 0x00000004ff447435 */ /* 0x000fe200000001ff */
[----:B------:R-:W-:Y:S01]  /*2250*/  IMAD.MOV.U32 R72, RZ, RZ, 0x1f ;  /* 0x0000001fff487424 */ /* 0x000fe200078e00ff */
[----:B------:R-:W-:Y:S02]  /*2260*/  MOV R67, R107 ;  /* 0x0000006b00437202 */ /* 0x000fe40000000f00 */
[----:B------:R-:W-:Y:S02]  /*2270*/  MOV R64, 0x2290 ;  /* 0x0000229000407802 */ /* 0x000fe40000000f00 */
[----:B------:R-:W-:Y:S05]  /*2280*/  CALL.REL.NOINC `($__internal_100_$__cuda_sm70_shflsync_bfly_p) ;  /* 0x0000027000007944 */ /* 0x000fea0003c00000 */
[----:B-1----:R-:W-:Y:S01]  /*2290*/  MOV R66, R68 ;  /* 0x0000004400427202 */ /* 0x002fe20000000f00 */
[----:B------:R-:W-:Y:S01]  /*22a0*/  HFMA2.MMA R68, -RZ, RZ, 0, 2.384185791015625e-07 ;  /* 0x00000004ff447435 */ /* 0x000fe200000001ff */
[----:B0-----:R-:W-:Y:S01]  /*22b0*/  IMAD.MOV.U32 R67, RZ, RZ, R105 ;  /* 0x000000ffff437224 */ /* 0x001fe200078e0069 */
[----:B------:R-:W-:-:S02]  /*22c0*/  MOV R72, 0x1f ;  /* 0x0000001f00487802 */ /* 0x000fc40000000f00 */
[----:B------:R-:W-:Y:S02]  /*22d0*/  MOV R73, 0xffffffff ;  /* 0xffffffff00497802 */ /* 0x000fe40000000f00 */
[----:B------:R-:W-:Y:S02]  /*22e0*/  MOV R64, 0x2300 ;  /* 0x0000230000407802 */ /* 0x000fe40000000f00 */
[----:B------:R-:W-:Y:S05]  /*22f0*/  CALL.REL.NOINC `($__internal_100_$__cuda_sm70_shflsync_bfly_p) ;  /* 0x0000020000007944 */ /* 0x000fea0003c00000 */
[----:B------:R-:W-:Y:S01]  /*2300*/  FADD.FTZ R69, R66, R107 ;  /* 0x0000006b42457221 */ /* 0x000fe20000010000 */
[----:B0-----:R-:W-:Y:S01]  /*2310*/  HFMA2.MMA R72, -RZ, RZ, 0, 1.847743988037109375e-06 ;  /* 0x0000001fff487435 */ /* 0x001fe200000001ff */
[----:B-1----:R-:W-:Y:S01]  /*2320*/  FADD.FTZ R71, R105, R68 ;  /* 0x0000004469477221 */ /* 0x002fe20000010000 */
[----:B------:R-:W-:Y:S01]  /*2330*/  MOV R73, 0xffffffff ;  /* 0xffffffff00497802 */ /* 0x000fe20000000f00 */
[----:B------:R-:W-:Y:S01]  /*2340*/  IMAD.MOV.U32 R68, RZ, RZ, 0x8 ;  /* 0x00000008ff447424 */ /* 0x000fe200078e00ff */
[----:B------:R-:W-:Y:S02]  /*2350*/  MOV R67, R69 ;  /* 0x0000004500437202 */ /* 0x000fe40000000f00 */
[----:B------:R-:W-:Y:S02]  /*2360*/  MOV R64, 0x2380 ;  /* 0x0000238000407802 */ /* 0x000fe40000000f00 */
[----:B------:R-:W-:Y:S05]  /*2370*/  CALL.REL.NOINC `($__internal_100_$__cuda_sm70_shflsync_bfly_p) ;  /* 0x0000018000007944 */ /* 0x000fea0003c00000 */
[----:B-1----:R-:W-:Y:S01]  /*2380*/  IMAD.MOV.U32 R66, RZ, RZ, R68 ;  /* 0x000000ffff427224 */ /* 0x002fe200078e0044 */
[----:B------:R-:W-:Y:S01]  /*2390*/  HFMA2.MMA R68, -RZ, RZ, 0, 4.76837158203125e-07 ;  /* 0x00000008ff447435 */ /* 0x000fe200000001ff */
[----:B0-----:R-:W-:Y:S01]  /*23a0*/  MOV R67, R71 ;  /* 0x0000004700437202 */ /* 0x001fe20000000f00 */
[----:B------:R-:W-:Y:S01]  /*23b0*/  IMAD.MOV.U32 R73, RZ, RZ, -0x1 ;  /* 0xffffffffff497424 */ /* 0x000fe200078e00ff */
[----:B------:R-:W-:-:S02]  /*23c0*/  MOV R72, 0x1f ;  /* 0x0000001f00487802 */ /* 0x000fc40000000f00 */
[----:B------:R-:W-:Y:S02]  /*23d0*/  MOV R64, 0x23f0 ;  /* 0x000023f000407802 */ /* 0x000fe40000000f00 */
[----:B------:R-:W-:Y:S05]  /*23e0*/  CALL.REL.NOINC `($__internal_100_$__cuda_sm70_shflsync_bfly_p) ;  /* 0x0000011000007944 */ /* 0x000fea0003c00000 */
[----:B------:R-:W-:Y:S01]  /*23f0*/  FADD.FTZ R69, R66, R69 ;  /* 0x0000004542457221 */ /* 0x000fe20000010000 */
[----:B0-----:R-:W-:Y:S01]  /*2400*/  MOV R72, 0x1f ;  /* 0x0000001f00487802 */ /* 0x001fe20000000f00 */
[----:B-1----:R-:W-:Y:S01]  /*2410*/  FADD.FTZ R71, R71, R68 ;  /* 0x0000004447477221 */ /* 0x002fe20000010000 */
[----:B------:R-:W-:Y:S01]  /*2420*/  HFMA2.MMA R68, -RZ, RZ, 0, 9.5367431640625e-07 ;  /* 0x00000010ff447435 */ /* 0x000fe200000001ff */
[----:B------:R-:W-:Y:S01]  /*2430*/  MOV R73, 0xffffffff ;  /* 0xffffffff00497802 */ /* 0x000fe20000000f00 */
[----:B------:R-:W-:Y:S01]  /*2440*/  IMAD.MOV.U32 R67, RZ, RZ, R69 ;  /* 0x000000ffff437224 */ /* 0x000fe200078e0045 */
[----:B------:R-:W-:-:S03]  /*2450*/  MOV R64, 0x2470 ;  /* 0x0000247000407802 */ /* 0x000fc60000000f00 */
[----:B------:R-:W-:Y:S05]  /*2460*/  CALL.REL.NOINC `($__internal_100_$__cuda_sm70_shflsync_bfly_p) ;  /* 0x0000009000007944 */ /* 0x000fea0003c00000 */
[----:B-1----:R-:W-:Y:S01]  /*2470*/  MOV R70, R68 ;  /* 0x0000004400467202 */ /* 0x002fe20000000f00 */
[----:B------:R-:W-:Y:S01]  /*2480*/  HFMA2.MMA R68, -RZ, RZ, 0, 9.5367431640625e-07 ;  /* 0x00000010ff447435 */ /* 0x000fe200000001ff */
[----:B0-----:R-:W-:Y:S01]  /*2490*/  MOV R67, R71 ;  /* 0x0000004700437202 */ /* 0x001fe20000000f00 */
[----:B------:R-:W-:Y:S01]  /*24a0*/  IMAD.MOV.U32 R72, RZ, RZ, 0x1f ;  /* 0x0000001fff487424 */ /* 0x000fe200078e00ff */
[----:B------:R-:W-:-:S02]  /*24b0*/  MOV R73, 0xffffffff ;  /* 0xffffffff00497802 */ /* 0x000fc40000000f00 */
[----:B------:R-:W-:Y:S02]  /*24c0*/  MOV R64, 0x24e0 ;  /* 0x000024e000407802 */ /* 0x000fe40000000f00 */
[----:B------:R-:W-:Y:S05]  /*24d0*/  CALL.REL.NOINC `($__internal_100_$__cuda_sm70_shflsync_bfly_p) ;  /* 0x0000002000007944 */ /* 0x000fea0003c00000 */
[----:B-1----:R-:W-:Y:S01]  /*24e0*/  MOV R64, R68 ;  /* 0x0000004400407202 */ /* 0x002fe20000000f00 */
[----:B0-----:R-:W-:Y:S05]  /*24f0*/  BRA `(.L_x_1263) ;  /* 0xffffea1000007947 */ /* 0x001fea000383ffff */
        .weak           $__internal_100_$__cuda_sm70_shflsync_bfly_p
        .type           $__internal_100_$__cuda_sm70_shflsync_bfly_p,@function
        .size           $__internal_100_$__cuda_sm70_shflsync_bfly_p,(.L_x_1635 - $__internal_100_$__cuda_sm70_shflsync_bfly_p)
$__internal_100_$__cuda_sm70_shflsync_bfly_p:
[----:B------:R-:W-:Y:S01]  /*2500*/  HFMA2.MMA R65, -RZ, RZ, 0, 0 ;  /* 0x00000000ff417435 */ /* 0x000fe200000001ff */
[----:B------:R-:W-:Y:S04]  /*2510*/  WARPSYNC R73 ;  /* 0x0000004900007348 */ /* 0x000fe80003800000 */
[----:B------:R0:W1:Y:S01]  /*2520*/  SHFL.BFLY PT, R68, R67, R68, R72 ;  /* 0x0c00004443447389 */ /* 0x00006200000e0048 */
[----:B------:R-:W-:Y:S05]  /*2530*/  RET.REL.NODEC R64 `(_ZN10layer_norm31ln_parallel_residual_bwd_kernelINS_13Kernel_traitsI6__halfffffjLj256ELj1ELj4ELj1ELj16ENS_18Kernel_traits_baseILj256ES2_ffffjLj128EEEEELb1ELb0ELb0EEEvNS_9BwdParamsE) ;  /* 0xffffdac040007950 */ /* 0x000fea0003c3ffff */
.L_x_1264:
        /* <DEDUP_REMOVED lines=12> */
.L_x_1635:


//--------------------- .text._ZN10layer_norm31ln_parallel_residual_bwd_kernelINS_13Kernel_traitsI6__halfffffjLj256ELj1ELj4ELj1ELj16ENS_18Kernel_traits_baseILj256ES2_ffffjLj128EEEEELb1ELb0ELb1EEEvNS_9BwdParamsE --------------------------
	.section	.text._ZN10layer_norm31ln_parallel_residual_bwd_kernelINS_13Kernel_traitsI6__halfffffjLj256ELj1ELj4ELj1ELj16ENS_18Kernel_traits_baseILj256ES2_ffffjLj128EEEEELb1ELb0ELb1EEEvNS_9BwdParamsE,"ax",@progbits
	.sectioninfo	@"SHI_REGISTERS=114"
	.align	128
        .global         _ZN10layer_norm31ln_parallel_residual_bwd_kernelINS_13Kernel_traitsI6__halfffffjLj256ELj1ELj4ELj1ELj16ENS_18Kernel_traits_baseILj256ES2_ffffjLj128EEEEELb1ELb0ELb1EEEvNS_9BwdParamsE
        .type           _ZN10layer_norm31ln_parallel_residual_bwd_kernelINS_13Kernel_traitsI6__halfffffjLj256ELj1ELj4ELj1ELj16ENS_18Kernel_traits_baseILj256ES2_ffffjLj128EEEEELb1ELb0ELb1EEEvNS_9BwdParamsE,@function
        .size           _ZN10layer_norm31ln_parallel_residual_bwd_kernelINS_13Kernel_traitsI6__halfffffjLj256ELj1ELj4ELj1ELj16ENS_18Kernel_traits_baseILj256ES2_ffffjLj128EEEEELb1ELb0ELb1EEEvNS_9BwdParamsE,(.L_x_1636 - _ZN10layer_norm31ln_parallel_residual_bwd_kernelINS_13Kernel_traitsI6__halfffffjLj256ELj1ELj4ELj1ELj16ENS_18Kernel_traits_baseILj256ES2_ffffjLj128EEEEELb1ELb0ELb1EEEvNS_9BwdParamsE)
        .other          _ZN10layer_norm31ln_parallel_residual_bwd_kernelINS_13Kernel_traitsI6__halfffffjLj256ELj1ELj4ELj1ELj16ENS_18Kernel_traits_baseILj256ES2_ffffjLj128EEEEELb1ELb0ELb1EEEvNS_9BwdParamsE,@"STO_CUDA_ENTRY STV_DEFAULT"
_ZN10layer_norm31ln_parallel_residual_bwd_kernelINS_13Kernel_traitsI6__halfffffjLj256ELj1ELj4ELj1ELj16ENS_18Kernel_traits_baseILj256ES2_ffffjLj128EEEEELb1ELb0ELb1EEEvNS_9BwdParamsE:
.text._ZN10layer_norm31ln_parallel_residual_bwd_kernelINS_13Kernel_traitsI6__halfffffjLj256ELj1ELj4ELj1ELj16ENS_18Kernel_traits_baseILj256ES2_ffffjLj128EEEEELb1ELb0ELb1EEEvNS_9BwdParamsE:
        /* <DEDUP_REMOVED lines=25> */
.L_x_1265:
        /* <DEDUP_REMOVED lines=25> */
[----:B-1----:R-:W-:Y:S01]  /*0320*/  CS2R R4, SRZ ;  /* 0x0000000000047805 */ /* 0x002fe2000001ff00 */
[----:B------:R-:W-:Y:S01]  /*0330*/  MOV R73, RZ ;  /* 0x000000ff00497202 */ /* 0x000fe20000000f00 */
[----:B0-----:R-:W-:Y:S01]  /*0340*/  CS2R R2, SRZ ;  /* 0x0000000000027805 */ /* 0x001fe2000001ff00 */
        /* <DEDUP_REMOVED lines=24> */
[----:B------:R-:W-:Y:S02]  /*04d0*/  HADD2.F32 R98, -RZ, R98.H0_H0 ;  /* 0x20000062ff627230 */ /* 0x000fe40000004100 */
.L_x_1271:
[----:B------:R-:W-:Y:S01]  /*04e0*/  IMAD R40, R105, c[0x0][0x168], RZ ;  /* 0x00005a0069287a24 */ /* 0x000fe200078e02ff */
[----:B------:R-:W-:Y:S02]  /*04f0*/  MOV R88, 0x4 ;  /* 0x0000000400587802 */ /* 0x000fe40000000f00 */
[----:B------:R-:W-:Y:S02]  /*0500*/  LOP3.LUT R42, R17, 0x1f, RZ, 0xc0, !PT ;  /* 0x0000001f112a7812 */ /* 0x000fe400078ec0ff */
[----:B------:R-:W-:Y:S01]  /*0510*/  SHF.R.S32.HI R41, RZ, 0x1f, R40 ;  /* 0x0000001fff297819 */ /* 0x000fe20000011428 */
[----:B------:R-:W-:Y:S01]  /*0520*/  IMAD.WIDE R54, R105, R88, c[0x0][0x1a0] ;  /* 0x0000680069367625 */ /* 0x000fe200078e0258 */
[----:B------:R-:W-:Y:S02]  /*0530*/  MOV R92, 0x10 ;  /* 0x00000010005c7802 */ /* 0x000fe40000000f00 */
[----:B------:R-:W-:-:S02]  /*0540*/  LEA.HI R41, R41, R40, RZ, 0x2 ;  /* 0x0000002829297211 */ /* 0x000fc400078f10ff */
[----:B------:R0:W2:Y:S02]  /*0550*/  LDG.E R109, [R54.64] ;  /* 0x00000004366d7981 */ /* 0x0000a4000c1e1900 */
[----:B------:R-:W-:-:S05]  /*0560*/  LEA.HI.SX32 R107, R41, R42, 0x1e ;  /* 0x0000002a296b7211 */ /* 0x000fca00078ff2ff */
[C---:B------:R-:W-:Y:S01]  /*0570*/  IMAD.WIDE.U32 R40, R107.reuse, R92, c[0x0][0x188] ;  /* 0x000062006b287625 */ /* 0x040fe200078e005c */
[----:B------:R-:W-:-:S03]  /*0580*/  IADD3 R106, R107, 0x20, RZ ;  /* 0x000000206b6a7810 */ /* 0x000fc60007ffe0ff */
[----:B------:R-:W-:Y:S02]  /*0590*/  IMAD.WIDE.U32 R48, R107, R92, c[0x0][0x210] ;  /* 0x000084006b307625 */ /* 0x000fe400078e005c */
[----:B------:R-:W3:Y:S02]  /*05a0*/  LDG.E.128 R40, [R40.64] ;  /* 0x0000000428287981 */ /* 0x000ee4000c1e1d00 */
[----:B------:R-:W-:Y:S02]  /*05b0*/  IMAD.WIDE R84, R105, R88, c[0x0][0x1a8] ;  /* 0x00006a0069547625 */ /* 0x000fe400078e0258 */
[----:B------:R-:W4:Y:S02]  /*05c0*/  LDG.E.128 R48, [R48.64] ;  /* 0x0000000430307981 */ /* 0x000f24000c1e1d00 */
[-C--:B------:R-:W-:Y:S02]  /*05d0*/  IMAD.WIDE.U32 R44, R107, R92.reuse, c[0x0][0x208] ;  /* 0x000082006b2c7625 */ /* 0x080fe400078e005c */
[----:B------:R1:W4:Y:S02]  /*05e0*/  LDG.E R108, [R84.64] ;  /* 0x00000004546c7981 */ /* 0x000324000c1e1900 */
[----:B------:R-:W-:-:S02]  /*05f0*/  IMAD.WIDE.U32 R52, R106, R92, c[0x0][0x188] ;  /* 0x000062006a347625 */ /* 0x000fc400078e005c */
[----:B------:R-:W4:Y:S02]  /*0600*/  LDG.E.128 R44, [R44.64] ;  /* 0x000000042c2c7981 */ /* 0x000f24000c1e1d00 */
[CC--:B------:R-:W-:Y:S02]  /*0610*/  IMAD.WIDE.U32 R60, R106.reuse, R92.reuse, c[0x0][0x210] ;  /* 0x000084006a3c7625 */ /* 0x0c0fe400078e005c */
[----:B0-----:R-:W4:Y:S02]  /*0620*/  LDG.E.128 R52, [R52.64] ;  /* 0x0000000434347981 */ /* 0x001f24000c1e1d00 */
[----:B------:R-:W-:Y:S02]  /*0630*/  IMAD.WIDE.U32 R56, R106, R92, c[0x0][0x208] ;  /* 0x000082006a387625 */ /* 0x000fe400078e005c */
[----:B------:R-:W4:Y:S04]  /*0640*/  LDG.E.128 R60, [R60.64] ;  /* 0x000000043c3c7981 */ /* 0x000f28000c1e1d00 */
[----:B------:R-:W4:Y:S01]  /*0650*/  LDG.E.128 R56, [R56.64] ;  /* 0x0000000438387981 */ /* 0x000f22000c1e1d00 */
[----:B------:R-:W-:-:S04]  /*0660*/  ISETP.NE.U32.AND P0, PT, RZ, c[0x0][0x250], PT ;  /* 0x00009400ff007a0c */ /* 0x000fc80003f05070 */
[----:B------:R-:W-:Y:S01]  /*0670*/  ISETP.NE.AND.EX P0, PT, RZ, c[0x0][0x254], PT, P0 ;  /* 0x00009500ff007a0c */ /* 0x000fe20003f05300 */
[----:B-1----:R-:W-:Y:S01]  /*0680*/  IMAD.WIDE.U32 R84, R107, R88, c[0x0][0x190] ;  /* 0x000064006b547625 */ /* 0x002fe200078e0058 */
[----:B------:R-:W-:-:S11]  /*0690*/  ISETP.NE.U32.AND P1, PT, RZ, c[0x0][0x218], PT ;  /* 0x00008600ff007a0c */ /* 0x000fd60003f25070 */
[----:B------:R-:W-:-:S04]  /*06a0*/  @P0 IMAD.WIDE.U32 R100, R107, R88, c[0x0][0x198] ;  /* 0x000066006b640625 */ /* 0x000fc800078e0058 */
[CC--:B------:R-:W-:Y:S01]  /*06b0*/  @P0 IMAD.WIDE.U32 R86, R106.reuse, R88.reuse, c[0x0][0x198] ;  /* 0x000066006a560625 */ /* 0x0c0fe200078e0058 */
[----:B------:R-:W-:Y:S01]  /*06c0*/  ISETP.NE.AND.EX P1, PT, RZ, c[0x0][0x21c], PT, P1 ;  /* 0x00008700ff007a0c */ /* 0x000fe20003f25310 */
[----:B------:R2:W5:Y:S02]  /*06d0*/  @P0 LDG.E R102, [R100.64] ;  /* 0x0000000464660981 */ /* 0x000564000c1e1900 */
[----:B------:R-:W-:Y:S02]  /*06e0*/  IMAD.WIDE.U32 R88, R106, R88, c[0x0][0x190] ;  /* 0x000064006a587625 */ /* 0x000fe400078e0058 */
[----:B------:R0:W5:Y:S04]  /*06f0*/  LDG.E R84, [R84.64] ;  /* 0x0000000454547981 */ /* 0x000168000c1e1900 */
[----:B------:R1:W5:Y:S04]  /*0700*/  LDG.E R88, [R88.64] ;  /* 0x0000000458587981 */ /* 0x000368000c1e1900 */
[----:B------:R-:W-:Y:S01]  /*0710*/  @P1 IMAD.WIDE.U32 R90, R107, R92, c[0x0][0x218] ;  /* 0x000086006b5a1625 */ /* 0x000fe200078e005c */
[----:B------:R0:W5:Y:S03]  /*0720*/  @P0 LDG.E R104, [R86.64] ;  /* 0x0000000456680981 */ /* 0x000166000c1e1900 */
[----:B------:R-:W-:Y:S01]  /*0730*/  @P1 IMAD.WIDE.U32 R92, R92, R106, c[0x0][0x218] ;  /* 0x000086005c5c1625 */ /* 0x000fe200078e006a */
[----:B------:R1:W5:Y:S04]  /*0740*/  @P1 LDG.E.128 R24, [R90.64] ;  /* 0x000000045a181981 */ /* 0x000368000c1e1d00 */
[----:B------:R1:W5:Y:S01]  /*0750*/  @P1 LDG.E.128 R28, [R92.64] ;  /* 0x000000045c1c1981 */ /* 0x000362000c1e1d00 */
[----:B------:R-:W-:-:S04]  /*0760*/  ISETP.NE.AND P1, PT, R72, RZ, PT ;  /* 0x000000ff4800720c */ /* 0x000fc80003f25270 */
[----:B--2---:R-:W-:-:S05]  /*0770*/  FSEL R100, R109, RZ, !P1 ;  /* 0x000000ff6d647208 */ /* 0x004fca0004800000 */
[C---:B---3--:R-:W-:Y:S02]  /*0780*/  FADD.FTZ R101, -R100.reuse, R40 ;  /* 0x0000002864657221 */ /* 0x048fe40000010100 */
[C---:B------:R-:W-:Y:S02]  /*0790*/  FADD.FTZ R41, -R100.reuse, R41 ;  /* 0x0000002964297221 */ /* 0x040fe40000010100 */
[C---:B------:R-:W-:Y:S02]  /*07a0*/  FADD.FTZ R109, -R100.reuse, R42 ;  /* 0x0000002a646d7221 */ /* 0x040fe40000010100 */
[----:B------:R-:W-:Y:S02]  /*07b0*/  FADD.FTZ R111, -R100, R43 ;  /* 0x0000002b646f7221 */ /* 0x000fe40000010100 */
[----:B----4-:R-:W-:Y:S02]  /*07c0*/  FMUL.FTZ R42, R108, R101 ;  /* 0x000000656c2a7220 */ /* 0x010fe40000410000 */
[----:B0-----:R-:W-:-:S02]  /*07d0*/  FMUL.FTZ R85, R83, R48 ;  /* 0x0000003053557220 */ /* 0x001fc40000410000 */
[----:B------:R-:W-:Y:S02]  /*07e0*/  FMUL.FTZ R40, R82, R49 ;  /* 0x0000003152287220 */ /* 0x000fe40000410000 */
[----:B------:R-:W-:Y:S02]  /*07f0*/  FMUL.FTZ R43, R108, R41 ;  /* 0x000000296c2b7220 */ /* 0x000fe40000410000 */
[C---:B------:R-:W-:Y:S02]  /*0800*/  FADD.FTZ R73, R44.reuse, R73 ;  /* 0x000000492c497221 */ /* 0x040fe40000010000 */
[----:B------:R-:W-:Y:S02]  /*0810*/  FFMA.FTZ R103, R44, R42, R103 ;  /* 0x0000002a2c677223 */ /* 0x000fe40000010067 */
[----:B------:R-:W-:Y:S02]  /*0820*/  FFMA.FTZ R85, R75, R44, R85 ;  /* 0x0000002c4b557223 */ /* 0x000fe40000010055 */
[----:B------:R-:W-:-:S02]  /*0830*/  FADD.FTZ R68, R45, R68 ;  /* 0x000000442d447221 */ /* 0x000fc40000010000 */
[----:B------:R-:W-:Y:S02]  /*0840*/  FFMA.FTZ R70, R45, R43, R70 ;  /* 0x0000002b2d467223 */ /* 0x000fe40000010046 */
[----:B------:R-:W-:Y:S02]  /*0850*/  FFMA.FTZ R44, R74, R45, R40 ;  /* 0x0000002d4a2c7223 */ /* 0x000fe40000010028 */
[----:B------:R-:W-:Y:S02]  /*0860*/  FMUL.FTZ R45, R108, R109 ;  /* 0x0000006d6c2d7220 */ /* 0x000fe40000410000 */
[C---:B------:R-:W-:Y:S02]  /*0870*/  FADD.FTZ R64, R49.reuse, R64 ;  /* 0x0000004031407221 */ /* 0x040fe40000010000 */
[----:B------:R-:W-:Y:S02]  /*0880*/  FFMA.FTZ R66, R49, R43, R66 ;  /* 0x0000002b31427223 */ /* 0x000fe40000010042 */
[----:B------:R-:W-:-:S02]  /*0890*/  FMUL.FTZ R40, R95, R50 ;  /* 0x000000325f287220 */ /* 0x000fc40000410000 */
[----:B------:R-:W-:Y:S02]  /*08a0*/  FMUL.FTZ R86, R108, R111 ;  /* 0x0000006f6c567220 */ /* 0x000fe40000410000 */
[----:B------:R-:W-:Y:S02]  /*08b0*/  FADD.FTZ R49, -R100, R52 ;  /* 0x0000003464317221 */ /* 0x000fe40000010100 */
[----:B------:R-:W-:Y:S02]  /*08c0*/  FMUL.FTZ R41, R94, R51 ;  /* 0x000000335e297220 */ /* 0x000fe40000410000 */
[----:B------:R-:W-:Y:S02]  /*08d0*/  FADD.FTZ R53, -R100, R53 ;  /* 0x0000003564357221 */ /* 0x000fe40000010100 */
[C---:B------:R-:W-:Y:S02]  /*08e0*/  FADD.FTZ R65, R46.reuse, R65 ;  /* 0x000000412e417221 */ /* 0x040fe40000010000 */
[----:B------:R-:W-:-:S02]  /*08f0*/  FFMA.FTZ R67, R46, R45, R67 ;  /* 0x0000002d2e437223 */ /* 0x000fc40000010043 */
[----:B------:R-:W-:Y:S02]  /*0900*/  FFMA.FTZ R46, R77, R46, R40 ;  /* 0x0000002e4d2e7223 */ /* 0x000fe40000010028 */
[C---:B------:R-:W-:Y:S02]  /*0910*/  FADD.FTZ R20, R47.reuse, R20 ;  /* 0x000000142f147221 */ /* 0x040fe40000010000 */
[----:B------:R-:W-:Y:S02]  /*0920*/  FFMA.FTZ R22, R47, R86, R22 ;  /* 0x000000562f167223 */ /* 0x000fe40000010016 */
[C---:B------:R-:W-:Y:S02]  /*0930*/  FADD.FTZ R69, R48.reuse, R69 ;  /* 0x0000004530457221 */ /* 0x040fe40000010000 */
[----:B------:R-:W-:Y:S02]  /*0940*/  FFMA.FTZ R71, R48, R42, R71 ;  /* 0x0000002a30477223 */ /* 0x000fe40000010047 */
[----:B------:R-:W-:-:S02]  /*0950*/  FMUL.FTZ R49, R108, R49 ;  /* 0x000000316c317220 */ /* 0x000fc40000410000 */
[----:B------:R-:W-:Y:S02]  /*0960*/  FFMA.FTZ R47, R76, R47, R41 ;  /* 0x0000002f4c2f7223 */ /* 0x000fe40000010029 */
[----:B------:R-:W-:Y:S02]  /*0970*/  FMUL.FTZ R40, R97, R60 ;  /* 0x0000003c61287220 */ /* 0x000fe40000410000 */
[----:B------:R-:W-:Y:S02]  /*0980*/  FMUL.FTZ R48, R108, R53 ;  /* 0x000000356c307220 */ /* 0x000fe40000410000 */
[----:B------:R-:W-:Y:S02]  /*0990*/  FMUL.FTZ R41, R96, R61 ;  /* 0x0000003d60297220 */ /* 0x000fe40000410000 */
[C---:B------:R-:W-:Y:S02]  /*09a0*/  FADD.FTZ R6, R56.reuse, R6 ;  /* 0x0000000638067221 */ /* 0x040fe40000010000 */
[----:B------:R-:W-:-:S02]  /*09b0*/  FFMA.FTZ R2, R56, R49, R2 ;  /* 0x0000003138027223 */ /* 0x000fc40000010002 */
[----:B------:R-:W-:Y:S02]  /*09c0*/  FFMA.FTZ R56, R79, R56, R40 ;  /* 0x000000384f387223 */ /* 0x000fe40000010028 */
[C---:B------:R-:W-:Y:S02]  /*09d0*/  FADD.FTZ R5, R57.reuse, R5 ;  /* 0x0000000539057221 */ /* 0x040fe40000010000 */
[----:B------:R-:W-:Y:S02]  /*09e0*/  FFMA.FTZ R0, R57, R48, R0 ;  /* 0x0000003039007223 */ /* 0x000fe40000010000 */
[----:B------:R-:W-:Y:S02]  /*09f0*/  FFMA.FTZ R57, R78, R57, R41 ;  /* 0x000000394e397223 */ /* 0x000fe40000010029 */
[----:B------:R-:W-:Y:S02]  /*0a00*/  FFMA.FTZ R40, R42, R85, RZ ;  /* 0x000000552a287223 */ /* 0x000fe400000100ff */
[----:B------:R-:W-:-:S02]  /*0a10*/  FADD.FTZ R41, RZ, R85 ;  /* 0x00000055ff297221 */ /* 0x000fc40000010000 */
[----:B------:R-:W-:Y:S02]  /*0a20*/  FFMA.FTZ R40, R43, R44, R40 ;  /* 0x0000002c2b287223 */ /* 0x000fe40000010028 */
[----:B------:R-:W-:Y:S02]  /*0a30*/  FADD.FTZ R41, R44, R41 ;  /* 0x000000292c297221 */ /* 0x000fe40000010000 */
[----:B------:R-:W-:Y:S02]  /*0a40*/  FFMA.FTZ R40, R45, R46, R40 ;  /* 0x0000002e2d287223 */ /* 0x000fe40000010028 */
[C---:B------:R-:W-:Y:S02]  /*0a50*/  FADD.FTZ R18, R51.reuse, R18 ;  /* 0x0000001233127221 */ /* 0x040fe40000010000 */
[----:B------:R-:W-:Y:S02]  /*0a60*/  FFMA.FTZ R19, R51, R86, R19 ;  /* 0x0000005633137223 */ /* 0x000fe40000010013 */
[----:B------:R-:W-:-:S02]  /*0a70*/  FADD.FTZ R52, R46, R41 ;  /* 0x000000292e347221 */ /* 0x000fc40000010000 */
[----:B------:R-:W-:Y:S02]  /*0a80*/  FADD.FTZ R51, -R100, R54 ;  /* 0x0000003664337221 */ /* 0x000fe40000010100 */
[----:B------:R-:W-:Y:S02]  /*0a90*/  FFMA.FTZ R40, R86, R47, R40 ;  /* 0x0000002f56287223 */ /* 0x000fe40000010028 */
[----:B------:R-:W-:Y:S02]  /*0aa0*/  FADD.FTZ R41, R47, R52 ;  /* 0x000000342f297221 */ /* 0x000fe40000010000 */
[C---:B------:R-:W-:Y:S02]  /*0ab0*/  FADD.FTZ R21, R50.reuse, R21 ;  /* 0x0000001532157221 */ /* 0x040fe40000010000 */
[----:B------:R-:W-:Y:S02]  /*0ac0*/  FFMA.FTZ R23, R50, R45, R23 ;  /* 0x0000002d32177223 */ /* 0x000fe40000010017 */
[----:B------:R-:W-:-:S02]  /*0ad0*/  FMUL.FTZ R51, R108, R51 ;  /* 0x000000336c337220 */ /* 0x000fc40000410000 */
[----:B------:R-:W-:Y:S02]  /*0ae0*/  FMUL.FTZ R50, R99, R62 ;  /* 0x0000003e63327220 */ /* 0x000fe40000410000 */
[----:B------:R-:W-:Y:S02]  /*0af0*/  FADD.FTZ R55, -R100, R55 ;  /* 0x0000003764377221 */ /* 0x000fe40000010100 */
[----:B------:R-:W-:Y:S02]  /*0b00*/  FFMA.FTZ R52, R49, R56, R40 ;  /* 0x0000003831347223 */ /* 0x000fe40000010028 */
[----:B------:R-:W-:Y:S02]  /*0b10*/  FADD.FTZ R40, R56, R41 ;  /* 0x0000002938287221 */ /* 0x000fe40000010000 */
[C---:B------:R-:W-:Y:S02]  /*0b20*/  FADD.FTZ R8, R58.reuse, R8 ;  /* 0x000000083a087221 */ /* 0x040fe40000010000 */
[----:B------:R-:W-:-:S02]  /*0b30*/  FFMA.FTZ R4, R58, R51, R4 ;  /* 0x000000333a047223 */ /* 0x000fc40000010004 */
[----:B------:R-:W-:Y:S02]  /*0b40*/  FFMA.FTZ R58, R81, R58, R50 ;  /* 0x0000003a513a7223 */ /* 0x000fe40000010032 */
[----:B------:R-:W-:Y:S02]  /*0b50*/  FMUL.FTZ R50, R108, R55 ;  /* 0x000000376c327220 */ /* 0x000fe40000410000 */
[----:B------:R-:W-:Y:S02]  /*0b60*/  FMUL.FTZ R53, R98, R63 ;  /* 0x0000003f62357220 */ /* 0x000fe40000410000 */
[----:B------:R-:W-:Y:S02]  /*0b70*/  FFMA.FTZ R52, R48, R57, R52 ;  /* 0x0000003930347223 */ /* 0x000fe40000010034 */
[----:B------:R-:W-:Y:S02]  /*0b80*/  FADD.FTZ R41, R40, R57 ;  /* 0x0000003928297221 */ /* 0x000fe40000010000 */
[----:B------:R-:W-:-:S02]  /*0b90*/  FADD.FTZ R7, R59, R7 ;  /* 0x000000073b077221 */ /* 0x000fc40000010000 */
[----:B------:R-:W-:Y:S02]  /*0ba0*/  FFMA.FTZ R3, R59, R50, R3 ;  /* 0x000000323b037223 */ /* 0x000fe40000010003 */
[----:B------:R-:W-:Y:S02]  /*0bb0*/  FFMA.FTZ R59, R80, R59, R53 ;  /* 0x0000003b503b7223 */ /* 0x000fe40000010035 */
[----:B------:R-:W-:Y:S02]  /*0bc0*/  FFMA.FTZ R52, R51, R58, R52 ;  /* 0x0000003a33347223 */ /* 0x000fe40000010034 */
[----:B------:R-:W-:Y:S02]  /*0bd0*/  FADD.FTZ R40, R41, R58 ;  /* 0x0000003a29287221 */ /* 0x000fe40000010000 */
[C---:B------:R-:W-:Y:S02]  /*0be0*/  FADD.FTZ R14, R60.reuse, R14 ;  /* 0x0000000e3c0e7221 */ /* 0x040fe40000010000 */
[----:B------:R-:W-:-:S02]  /*0bf0*/  FFMA.FTZ R10, R60, R49, R10 ;  /* 0x000000313c0a7223 */ /* 0x000fc4000001000a */
[C---:B------:R-:W-:Y:S02]  /*0c00*/  FADD.FTZ R13, R61.reuse, R13 ;  /* 0x0000000d3d0d7221 */ /* 0x040fe40000010000 */
[----:B------:R-:W-:Y:S02]  /*0c10*/  FFMA.FTZ R9, R61, R48, R9 ;  /* 0x000000303d097223 */ /* 0x000fe40000010009 */
[C---:B------:R-:W-:Y:S02]  /*0c20*/  FADD.FTZ R15, R62.reuse, R15 ;  /* 0x0000000f3e0f7221 */ /* 0x040fe40000010000 */
[----:B------:R-:W-:Y:S02]  /*0c30*/  FFMA.FTZ R12, R62, R51, R12 ;  /* 0x000000333e0c7223 */ /* 0x000fe4000001000c */
[C---:B------:R-:W-:Y:S02]  /*0c40*/  FADD.FTZ R16, R63.reuse, R16 ;  /* 0x000000103f107221 */ /* 0x040fe40000010000 */
[----:B------:R-:W-:-:S02]  /*0c50*/  FFMA.FTZ R11, R63, R50, R11 ;  /* 0x000000323f0b7223 */ /* 0x000fc4000001000b */
[----:B------:R-:W-:Y:S02]  /*0c60*/  FFMA.FTZ R60, R50, R59, R52 ;  /* 0x0000003b323c7223 */ /* 0x000fe40000010034 */
[----:B------:R-:W-:Y:S01]  /*0c70*/  FADD.FTZ R55, R40, R59 ;  /* 0x0000003b28377221 */ /* 0x000fe20000010000 */
[----:B------:R-:W-:Y:S05]  /*0c80*/  BRA.DIV ~URZ, `(.L_x_1267) ;  /* 0x000011727f007947 */ /* 0x000fea000b800000 */
[----:B-1----:R0:W1:Y:S02]  /*0c90*/  SHFL.BFLY PT, R52, R55, 0x1, 0x1f ;  /* 0x0c201f0037347f89 */ /* 0x00206400000e0000 */
.L_x_1272:
        /* <DEDUP_REMOVED lines=18> */
.L_x_1273:
        /* <DEDUP_REMOVED lines=29> */
[----:B------:R-:W-:Y:S02]  /*0f90*/  SEL R43, R52, R35, P3 ;  /* 0x00000023342b7207 */ /* 0x000fe40001800000 */
[----:B------:R-:W-:-:S02]  /*0fa0*/  SEL R42, R47, R34, P3 ;  /* 0x000000222f2a7207 */ /* 0x000fc40001800000 */
[----:B------:R-:W-:Y:S02]  /*0fb0*/  SEL R41, R46, R33, P3 ;  /* 0x000000212e297207 */ /* 0x000fe40001800000 */
[----:B------:R-:W-:-:S03]  /*0fc0*/  SEL R40, R85, R32, P3 ;  /* 0x0000002055287207 */ /* 0x000fc60001800000 */
[----:B------:R-:W-:-:S05]  /*0fd0*/  IMAD.WIDE.U32 R44, R107, R44, c[0x0][0x258] ;  /* 0x000096006b2c7625 */ /* 0x000fca00078e002c */
[----:B------:R1:W-:Y:S02]  /*0fe0*/  STG.E.128 [R44.64], R40 ;  /* 0x000000282c007986 */ /* 0x0003e4000c101d04 */
.L_x_1269:
[----:B------:R-:W-:Y:S01]  /*0ff0*/  FMUL.FTZ R85, R85, c[0x0][0x1e8] ;  /* 0x00007a0055557a20 */ /* 0x000fe20000410000 */
[C---:B------:R-:W-:Y:S01]  /*1000*/  LOP3.LUT P4, RZ, R84.reuse, 0xff, RZ, 0xc0, !PT ;  /* 0x000000ff54ff7812 */ /* 0x040fe2000788c0ff */
[-CC-:B------:R-:W-:Y:S01]  /*1010*/  FFMA.FTZ R49, R49, R53.reuse, R60.reuse ;  /* 0x0000003531317223 */ /* 0x180fe2000001003c */
[----:B------:R-:W-:Y:S01]  /*1020*/  LOP3.LUT P6, RZ, R84, 0xff00, RZ, 0xc0, !PT ;  /* 0x0000ff0054ff7812 */ /* 0x000fe200078cc0ff */
[----:B------:R-:W-:Y:S01]  /*1030*/  FMUL.FTZ R46, R46, c[0x0][0x1e8] ;  /* 0x00007a002e2e7a20 */ /* 0x000fe20000410000 */
[----:B-1----:R-:W-:Y:S01]  /*1040*/  SEL R40, R85, RZ, P4 ;  /* 0x000000ff55287207 */ /* 0x002fe20002000000 */
[----:B------:R-:W-:Y:S01]  /*1050*/  FADD.FTZ R49, R56, -R49 ;  /* 0x8000003138317221 */ /* 0x000fe20000010000 */
[----:B------:R-:W-:Y:S01]  /*1060*/  LOP3.LUT P4, RZ, R84, 0xff000000, RZ, 0xc0, !PT ;  /* 0xff00000054ff7812 */ /* 0x000fe2000788c0ff */
[-CC-:B------:R-:W-:Y:S01]  /*1070*/  FFMA.FTZ R48, R48, R53.reuse, R60.reuse ;  /* 0x0000003530307223 */ /* 0x180fe2000001003c */
[----:B------:R-:W-:Y:S01]  /*1080*/  SEL R41, R46, RZ, P6 ;  /* 0x000000ff2e297207 */ /* 0x000fe20003000000 */
[----:B------:R-:W-:Y:S01]  /*1090*/  FMUL.FTZ R52, R52, c[0x0][0x1e8] ;  /* 0x00007a0034347a20 */ /* 0x000fe20000410000 */
[----:B------:R-:W-:Y:S01]  /*10a0*/  LOP3.LUT P6, RZ, R102, 0xff000000, RZ, 0xc0, !PT ;  /* 0xff00000066ff7812 */ /* 0x000fe200078cc0ff */
[-CC-:B------:R-:W-:Y:S01]  /*10b0*/  FFMA.FTZ R51, R51, R53.reuse, R60.reuse ;  /* 0x0000003533337223 */ /* 0x180fe2000001003c */
[----:B------:R-:W-:Y:S01]  /*10c0*/  LOP3.LUT P5, RZ, R84, 0xff0000, RZ, 0xc0, !PT ;  /* 0x00ff000054ff7812 */ /* 0x000fe200078ac0ff */
[----:B------:R-:W-:Y:S01]  /*10d0*/  FFMA.FTZ R50, R50, R53, R60 ;  /* 0x0000003532327223 */ /* 0x000fe2000001003c */
[----:B------:R-:W-:Y:S01]  /*10e0*/  SEL R43, R52, RZ, P4 ;  /* 0x000000ff342b7207 */ /* 0x000fe20002000000 */
[----:B------:R-:W-:Y:S01]  /*10f0*/  FMUL.FTZ R49, R108, R49 ;  /* 0x000000316c317220 */ /* 0x000fe20000410000 */
[----:B------:R-:W-:Y:S01]  /*1100*/  SEL R52, R52, RZ, P6 ;  /* 0x000000ff34347207 */ /* 0x000fe20003000000 */
[----:B------:R-:W-:Y:S01]  /*1110*/  FADD.FTZ R57, R57, -R48 ;  /* 0x8000003039397221 */ /* 0x000fe20000010000 */
[----:B------:R-:W-:Y:S01]  /*1120*/  LOP3.LUT P6, RZ, R102, 0xff, RZ, 0xc0, !PT ;  /* 0x000000ff66ff7812 */ /* 0x000fe200078cc0ff */
[----:B------:R-:W-:Y:S01]  /*1130*/  FADD.FTZ R51, R58, -R51 ;  /* 0x800000333a337221 */ /* 0x000fe20000010000 */
[----:B------:R-:W-:Y:S01]  /*1140*/  LOP3.LUT P4, RZ, R102, 0xff0000, RZ, 0xc0, !PT ;  /* 0x00ff000066ff7812 */ /* 0x000fe2000788c0ff */
[----:B------:R-:W-:Y:S01]  /*1150*/  FADD.FTZ R59, R59, -R50 ;  /* 0x800000323b3b7221 */ /* 0x000fe20000010000 */
[----:B------:R-:W-:Y:S01]  /*1160*/  SEL R85, R85, RZ, P6 ;  /* 0x000000ff55557207 */ /* 0x000fe20003000000 */
[----:B------:R-:W-:Y:S01]  /*1170*/  @P1 FADD.FTZ R49, R28, R49 ;  /* 0x000000311c311221 */ /* 0x000fe20000010000 */
[----:B------:R-:W-:Y:S01]  /*1180*/  LOP3.LUT P6, RZ, R104, 0xff, RZ, 0xc0, !PT ;  /* 0x000000ff68ff7812 */ /* 0x000fe200078cc0ff */
[C---:B------:R-:W-:Y:S01]  /*1190*/  FMUL.FTZ R44, R108.reuse, R57 ;  /* 0x000000396c2c7220 */ /* 0x040fe20000410000 */
[----:B0-----:R-:W-:Y:S01]  /*11a0*/  MOV R61, 0x10 ;  /* 0x00000010003d7802 */ /* 0x001fe20000000f00 */
[C---:B------:R-:W-:Y:S01]  /*11b0*/  FMUL.FTZ R51, R108.reuse, R51 ;  /* 0x000000336c337220 */ /* 0x040fe20000410000 */
[----:B------:R-:W-:Y:S01]  /*11c0*/  SEL R32, R49, R32, P3 ;  /* 0x0000002031207207 */ /* 0x000fe20001800000 */
[----:B------:R-:W-:Y:S01]  /*11d0*/  FMUL.FTZ R47, R47, c[0x0][0x1e8] ;  /* 0x00007a002f2f7a20 */ /* 0x000fe20000410000 */
[----:B------:R-:W-:Y:S01]  /*11e0*/  MOV R60, c[0x0][0x160] ;  /* 0x00005800003c7a02 */ /* 0x000fe20000000f00 */
[----:B------:R-:W-:-:S02]  /*11f0*/  FMUL.FTZ R108, R108, R59 ;  /* 0x0000003b6c6c7220 */ /* 0x000fc40000410000 */
[----:B------:R-:W-:Y:S01]  /*1200*/  FMUL.FTZ R48, R49, c[0x0][0x1e8] ;  /* 0x00007a0031307a20 */ /* 0x000fe20000410000 */
[----:B------:R-:W-:Y:S01]  /*1210*/  SEL R42, R47, RZ, P5 ;  /* 0x000000ff2f2a7207 */ /* 0x000fe20002800000 */
[----:B------:R-:W-:Y:S01]  /*1220*/  @P1 FADD.FTZ R44, R29, R44 ;  /* 0x0000002c1d2c1221 */ /* 0x000fe20000010000 */
[----:B------:R-:W-:Y:S01]  /*1230*/  SEL R47, R47, RZ, P4 ;  /* 0x000000ff2f2f7207 */ /* 0x000fe20002000000 */
[----:B------:R-:W-:Y:S01]  /*1240*/  @P1 FADD.FTZ R51, R30, R51 ;  /* 0x000000331e331221 */ /* 0x000fe20000010000 */
[----:B------:R-:W-:Y:S01]  /*1250*/  SEL R45, R48, RZ, P6 ;  /* 0x000000ff302d7207 */ /* 0x000fe20003000000 */
[----:B------:R-:W-:Y:S01]  /*1260*/  @P1 FADD.FTZ R108, R31, R108 ;  /* 0x0000006c1f6c1221 */ /* 0x000fe20000010000 */
[----:B------:R-:W-:Y:S01]  /*1270*/  ISETP.NE.U32.AND P4, PT, RZ, c[0x0][0x250], PT ;  /* 0x00009400ff007a0c */ /* 0x000fe20003f85070 */
[----:B------:R-:W-:Y:S01]  /*1280*/  FMUL.FTZ R49, R44, c[0x0][0x1e8] ;  /* 0x00007a002c317a20 */ /* 0x000fe20000410000 */
[----:B------:R-:W-:Y:S01]  /*1290*/  LOP3.LUT P6, RZ, R104, 0xff00, RZ, 0xc0, !PT ;  /* 0x0000ff0068ff7812 */ /* 0x000fe200078cc0ff */
[----:B------:R-:W-:Y:S01]  /*12a0*/  IMAD.WIDE.U32 R58, R107, R61, c[0x0][0x248] ;  /* 0x000092006b3a7625 */ /* 0x000fe200078e003d */
[----:B------:R-:W-:-:S02]  /*12b0*/  LOP3.LUT P5, RZ, R102, 0xff00, RZ, 0xc0, !PT ;  /* 0x0000ff0066ff7812 */ /* 0x000fc400078ac0ff */
[C---:B------:R-:W-:Y:S01]  /*12c0*/  SEL R34, R51.reuse, R34, P3 ;  /* 0x0000002233227207 */ /* 0x040fe20001800000 */
[----:B------:R-:W-:Y:S01]  /*12d0*/  FMUL.FTZ R51, R51, c[0x0][0x1e8] ;  /* 0x00007a0033337a20 */ /* 0x000fe20000410000 */
[C---:B------:R-:W-:Y:S01]  /*12e0*/  SEL R35, R108.reuse, R35, P3 ;  /* 0x000000236c237207 */ /* 0x040fe20001800000 */
[----:B------:R-:W-:Y:S01]  /*12f0*/  FMUL.FTZ R108, R108, c[0x0][0x1e8] ;  /* 0x00007a006c6c7a20 */ /* 0x000fe20000410000 */
[----:B------:R-:W-:Y:S01]  /*1300*/  SEL R50, R49, RZ, P6 ;  /* 0x000000ff31327207 */ /* 0x000fe20003000000 */
[----:B------:R-:W-:Y:S01]  /*1310*/  @P0 IMAD.WIDE.U32 R56, R107, R61, c[0x0][0x250] ;  /* 0x000094006b380625 */ /* 0x000fe200078e003d */
[----:B------:R-:W-:Y:S01]  /*1320*/  ISETP.NE.AND.EX P4, PT, RZ, c[0x0][0x254], PT, P4 ;  /* 0x00009500ff007a0c */ /* 0x000fe20003f85340 */
[----:B------:R0:W-:Y:S01]  /*1330*/  STG.E.128 [R58.64], R40 ;  /* 0x000000283a007986 */ /* 0x0001e2000c101d04 */
[C---:B------:R-:W-:Y:S02]  /*1340*/  LOP3.LUT P6, RZ, R104.reuse, 0xff0000, RZ, 0xc0, !PT ;  /* 0x00ff000068ff7812 */ /* 0x040fe400078cc0ff */
[----:B------:R-:W-:-:S02]  /*1350*/  LOP3.LUT P1, RZ, R104, 0xff000000, RZ, 0xc0, !PT ;  /* 0xff00000068ff7812 */ /* 0x000fc4000782c0ff */
[----:B------:R-:W-:Y:S02]  /*1360*/  SEL R46, R46, RZ, P5 ;  /* 0x000000ff2e2e7207 */ /* 0x000fe40002800000 */
[----:B------:R-:W-:Y:S02]  /*1370*/  SEL R33, R44, R33, P3 ;  /* 0x000000212c217207 */ /* 0x000fe40001800000 */
[-C--:B------:R-:W-:Y:S02]  /*1380*/  SEL R44, R85, R36.reuse, P4 ;  /* 0x00000024552c7207 */ /* 0x080fe40002000000 */
[----:B------:R-:W-:Y:S02]  /*1390*/  SEL R53, R51, RZ, P6 ;  /* 0x000000ff33357207 */ /* 0x000fe40003000000 */
[----:B------:R-:W-:Y:S02]  /*13a0*/  SEL R54, R108, RZ, P1 ;  /* 0x000000ff6c367207 */ /* 0x000fe40000800000 */
[----:B------:R-:W-:-:S02]  /*13b0*/  SEL R36, R45, R36, P4 ;  /* 0x000000242d247207 */ /* 0x000fc40002000000 */
[----:B------:R-:W-:Y:S02]  /*13c0*/  LOP3.LUT P6, RZ, R88, 0xff0000, RZ, 0xc0, !PT ;  /* 0x00ff000058ff7812 */ /* 0x000fe400078cc0ff */
[----:B------:R-:W-:Y:S02]  /*13d0*/  SEL R45, R46, R37, P4 ;  /* 0x000000252e2d7207 */ /* 0x000fe40002000000 */
[C---:B------:R-:W-:Y:S02]  /*13e0*/  LOP3.LUT P5, RZ, R88.reuse, 0xff, RZ, 0xc0, !PT ;  /* 0x000000ff58ff7812 */ /* 0x040fe400078ac0ff */
[C---:B------:R-:W-:Y:S02]  /*13f0*/  LOP3.LUT P3, RZ, R88.reuse, 0xff00, RZ, 0xc0, !PT ;  /* 0x0000ff0058ff7812 */ /* 0x040fe4000786c0ff */
[----:B------:R-:W-:Y:S02]  /*1400*/  LOP3.LUT P1, RZ, R88, 0xff000000, RZ, 0xc0, !PT ;  /* 0xff00000058ff7812 */ /* 0x000fe4000782c0ff */
[----:B------:R-:W-:-:S02]  /*1410*/  SEL R46, R47, R38, P4 ;  /* 0x000000262f2e7207 */ /* 0x000fc40002000000 */
[----:B------:R-:W-:Y:S02]  /*1420*/  SEL R47, R52, R39, P4 ;  /* 0x00000027342f7207 */ /* 0x000fe40002000000 */
[----:B------:R-:W-:Y:S02]  /*1430*/  SEL R37, R50, R37, P4 ;  /* 0x0000002532257207 */ /* 0x000fe40002000000 */
[----:B------:R-:W-:Y:S01]  /*1440*/  SEL R39, R54, R39, P4 ;  /* 0x0000002736277207 */ /* 0x000fe20002000000 */
[CC--:B------:R-:W-:Y:S01]  /*1450*/  @P2 IMAD.WIDE.U32 R54, R106.reuse, R61.reuse, c[0x0][0x258] ;  /* 0x000096006a362625 */ /* 0x0c0fe200078e003d */
[----:B------:R-:W-:Y:S01]  /*1460*/  SEL R38, R53, R38, P4 ;  /* 0x0000002635267207 */ /* 0x000fe20002000000 */
[----:B------:R0:W-:Y:S01]  /*1470*/  @P0 STG.E.128 [R56.64], R44 ;  /* 0x0000002c38000986 */ /* 0x0001e2000c101d04 */
[----:B------:R-:W-:Y:S01]  /*1480*/  SEL R50, R51, RZ, P6 ;  /* 0x000000ff33327207 */ /* 0x000fe20003000000 */
[-C--:B------:R-:W-:Y:S01]  /*1490*/  IMAD.WIDE.U32 R52, R106, R61.reuse, c[0x0][0x248] ;  /* 0x000092006a347625 */ /* 0x080fe200078e003d */
[----:B------:R-:W-:Y:S01]  /*14a0*/  SEL R48, R48, RZ, P5 ;  /* 0x000000ff30307207 */ /* 0x000fe20002800000 */
[----:B------:R0:W-:Y:S01]  /*14b0*/  @P2 STG.E.128 [R54.64], R32 ;  /* 0x0000002036002986 */ /* 0x0001e2000c101d04 */
[----:B------:R-:W-:Y:S01]  /*14c0*/  SEL R49, R49, RZ, P3 ;  /* 0x000000ff31317207 */ /* 0x000fe20001800000 */
[----:B------:R-:W-:Y:S01]  /*14d0*/  @P0 IMAD.WIDE.U32 R106, R106, R61, c[0x0][0x250] ;  /* 0x000094006a6a0625 */ /* 0x000fe200078e003d */
[----:B------:R-:W-:-:S02]  /*14e0*/  SEL R51, R108, RZ, P1 ;  /* 0x000000ff6c337207 */ /* 0x000fc40000800000 */
[----:B------:R-:W-:-:S03]  /*14f0*/  LEA R105, R60, R105, 0x2 ;  /* 0x000000693c697211 */ /* 0x000fc600078e10ff */
[----:B------:R0:W-:Y:S04]  /*1500*/  STG.E.128 [R52.64], R48 ;  /* 0x0000003034007986 */ /* 0x0001e8000c101d04 */
[----:B------:R0:W-:Y:S01]  /*1510*/  @P0 STG.E.128 [R106.64], R36 ;  /* 0x000000246a000986 */ /* 0x0001e2000c101d04 */
[----:B------:R-:W-:-:S13]  /*1520*/  ISETP.GE.AND P0, PT, R105, c[0x0][0x164], PT ;  /* 0x0000590069007a0c */ /* 0x000fda0003f06270 */
[----:B0-----:R-:W-:Y:S01]  /*1530*/  @P0 CALL.REL.NOINC `(.L_x_1270) ;  /* 0x0000001000000944 */ /* 0x001fe20003c00000 */
[----:B------:R-:W-:Y:S05]  /*1540*/  BRA `(.L_x_1271) ;  /* 0xffffef9000007947 */ /* 0x000fea000383ffff */
.L_x_1270:
        /* <DEDUP_REMOVED lines=32> */
.L_x_1266:
        /* <DEDUP_REMOVED lines=16> */
[----:B------:R-:W-:Y:S04]  /*1850*/  LDS R8, [R17.X4+0xe00] ;  /* 0x000e000011087984 */ /* 0x000fe80000004800 */
        /* <DEDUP_REMOVED lines=9> */
[----:B------:R-:W-:Y:S06]  /*18f0*/  BAR.SYNC.DEFER_BLOCKING 0x0 ;  /* 0x0000000000007b1d */ /* 0x000fec0000010000 */
        /* <DEDUP_REMOVED lines=37> */
[----:B-----5:R-:W-:-:S03]  /*1b50*/  FADD.FTZ R16, R16, R27 ;  /* 0x0000001b10107221 */ /* 0x020fc60000010000 */
[----:B------:R-:W-:Y:S01]  /*1b60*/  BAR.SYNC.DEFER_BLOCKING 0x0 ;  /* 0x0000000000007b1d */ /* 0x000fe20000010000 */
[----:B------:R-:W-:Y:S02]  /*1b70*/  FADD.FTZ R51, R14, R51 ;  /* 0x000000330e337221 */ /* 0x000fe40000010000 */
[----:B------:R-:W-:Y:S02]  /*1b80*/  FADD.FTZ R53, R16, R53 ;  /* 0x0000003510357221 */ /* 0x000fe40000010000 */
[----:B0-----:R-:W-:Y:S02]  /*1b90*/  IMAD R0, R11, c[0x0][0x168], RZ ;  /* 0x00005a000b007a24 */ /* 0x001fe400078e02ff */
[----:B------:R-:W-:-:S03]  /*1ba0*/  FADD.FTZ R11, R2, R9 ;  /* 0x00000009020b7221 */ /* 0x000fc60000010000 */
[----:B------:R-:W-:-:S04]  /*1bb0*/  IADD3 R2, P0, R0, R17, RZ ;  /* 0x0000001100027210 */ /* 0x000fc80007f1e0ff */
[----:B------:R-:W-:Y:S02]  /*1bc0*/  IADD3.X R9, RZ, RZ, RZ, P0, !PT ;  /* 0x000000ffff097210 */ /* 0x000fe400007fe4ff */
[C---:B------:R-:W-:Y:S01]  /*1bd0*/  SHF.L.U32 R8, R2.reuse, 0x2, RZ ;  /* 0x0000000202087819 */ /* 0x040fe200000006ff */
[----:B------:R-:W0:Y:S01]  /*1be0*/  LDS R18, [R17.X4] ;  /* 0x0000000011127984 */ /* 0x000e220000004800 */
[----:B------:R-:W-:Y:S02]  /*1bf0*/  SHF.L.U64.HI R0, R2, 0x2, R9 ;  /* 0x0000000202007819 */ /* 0x000fe40000010209 */
[C---:B------:R-:W-:Y:S01]  /*1c00*/  IADD3 R2, P0, R8.reuse, c[0x0][0x228], RZ ;  /* 0x00008a0008027a10 */ /* 0x040fe20007f1e0ff */
[----:B------:R-:W1:Y:S01]  /*1c10*/  LDS R20, [R17.X4+0x200] ;  /* 0x0002000011147984 */ /* 0x000e620000004800 */
[----:B------:R-:W-:Y:S02]  /*1c20*/  IADD3 R6, P1, R8, c[0x0][0x238], RZ ;  /* 0x00008e0008067a10 */ /* 0x000fe40007f3e0ff */
[----:B------:R-:W-:Y:S01]  /*1c30*/  IADD3.X R3, R0, c[0x0][0x22c], RZ, P0, !PT ;  /* 0x00008b0000037a10 */ /* 0x000fe200007fe4ff */
[----:B------:R-:W2:Y:S01]  /*1c40*/  LDS R37, [R17.X4+0x400] ;  /* 0x0004000011257984 */ /* 0x000ea20000004800 */
[----:B------:R-:W-:-:S02]  /*1c50*/  IADD3 R4, P0, R8, c[0x0][0x220], RZ ;  /* 0x0000880008047a10 */ /* 0x000fc40007f1e0ff */
[----:B------:R-:W-:Y:S01]  /*1c60*/  IADD3 R8, P2, R8, c[0x0][0x230], RZ ;  /* 0x00008c0008087a10 */ /* 0x000fe20007f5e0ff */
[----:B------:R-:W3:Y:S03]  /*1c70*/  LDS R39, [R17.X4+0x600] ;  /* 0x0006000011277984 */ /* 0x000ee60000004800 */
[----:B------:R-:W-:Y:S01]  /*1c80*/  IADD3.X R9, R0, c[0x0][0x234], RZ, P2, !PT ;  /* 0x00008d0000097a10 */ /* 0x000fe200017fe4ff */
[----:B------:R-:W4:Y:S04]  /*1c90*/  LDS R5, [R17.X4+0x800] ;  /* 0x0008000011057984 */ /* 0x000f280000004800 */
[----:B------:R-:W5:Y:S04]  /*1ca0*/  LDS R7, [R17.X4+0xa00] ;  /* 0x000a000011077984 */ /* 0x000f680000004800 */
[----:B------:R-:W5:Y:S04]  /*1cb0*/  LDS R33, [R17.X4+0xc00] ;  /* 0x000c000011217984 */ /* 0x000f680000004800 */
[----:B------:R-:W5:Y:S04]  /*1cc0*/  LDS R35, [R17.X4+0xe00] ;  /* 0x000e000011237984 */ /* 0x000f680000004800 */
[----:B------:R-:W-:Y:S01]  /*1cd0*/  STG.E [R2.64], R31 ;  /* 0x0000001f02007986 */ /* 0x000fe2000c101904 */
[----:B0-----:R-:W-:-:S02]  /*1ce0*/  FADD.FTZ R18, RZ, R18 ;  /* 0x00000012ff127221 */ /* 0x001fc40000010000 */
[----:B-1----:R-:W-:Y:S02]  /*1cf0*/  FADD.FTZ R20, RZ, R20 ;  /* 0x00000014ff147221 */ /* 0x002fe40000010000 */
[----:B--2---:R-:W-:Y:S02]  /*1d00*/  FADD.FTZ R18, R18, R37 ;  /* 0x0000002512127221 */ /* 0x004fe40000010000 */
[----:B---3--:R-:W-:Y:S02]  /*1d10*/  FADD.FTZ R20, R20, R39 ;  /* 0x0000002714147221 */ /* 0x008fe40000010000 */
[----:B----4-:R-:W-:Y:S01]  /*1d20*/  FADD.FTZ R18, R18, R5 ;  /* 0x0000000512127221 */ /* 0x010fe20000010000 */
[----:B------:R-:W-:Y:S01]  /*1d30*/  IADD3.X R5, R0, c[0x0][0x224], RZ, P0, !PT ;  /* 0x0000890000057a10 */ /* 0x000fe200007fe4ff */
[----:B-----5:R-:W-:Y:S01]  /*1d40*/  FADD.FTZ R20, R20, R7 ;  /* 0x0000000714147221 */ /* 0x020fe20000010000 */
[----:B------:R-:W-:-:S03]  /*1d50*/  IADD3.X R7, R0, c[0x0][0x23c], RZ, P1, !PT ;  /* 0x00008f0000077a10 */ /* 0x000fc60000ffe4ff */
[----:B------:R-:W-:Y:S01]  /*1d60*/  STG.E [R4.64], R11 ;  /* 0x0000000b04007986 */ /* 0x000fe2000c101904 */
        /* <DEDUP_REMOVED lines=9> */
.L_x_1267:
[----:B-1----:R-:W-:Y:S01]  /*1e00*/  HFMA2.MMA R54, -RZ, RZ, 0, 5.9604644775390625e-08 ;  /* 0x00000001ff367435 */ /* 0x002fe200000001ff */
[----:B------:R-:W-:-:S02]  /*1e10*/  MOV R53, R55 ;  /* 0x0000003700357202 */ /* 0x000fc40000000f00 */
[----:B------:R-:W-:Y:S02]  /*1e20*/  MOV R62, 0x1f ;  /* 0x0000001f003e7802 */ /* 0x000fe40000000f00 */
[----:B------:R-:W-:Y:S02]  /*1e30*/  MOV R63, 0xffffffff ;  /* 0xffffffff003f7802 */ /* 0x000fe40000000f00 */
[----:B------:R-:W-:Y:S02]  /*1e40*/  MOV R40, 0x1e60 ;  /* 0x00001e6000287802 */ /* 0x000fe40000000f00 */
[----:B-----5:R-:W-:Y:S05]  /*1e50*/  CALL.REL.NOINC `($__internal_101_$__cuda_sm70_shflsync_bfly_p) ;  /* 0x0000046000007944 */ /* 0x020fea0003c00000 */
[----:B-1----:R-:W-:Y:S01]  /*1e60*/  MOV R52, R53 ;  /* 0x0000003500347202 */ /* 0x002fe20000000f00 */
[----:B0-----:R-:W-:Y:S05]  /*1e70*/  BRA `(.L_x_1272) ;  /* 0xffffee2000007947 */ /* 0x001fea000383ffff */
.L_x_1268:
[----:B------:R-:W-:Y:S01]  /*1e80*/  HFMA2.MMA R54, -RZ, RZ, 0, 5.9604644775390625e-08 ;  /* 0x00000001ff367435 */ /* 0x000fe200000001ff */
[----:B------:R-:W-:Y:S02]  /*1e90*/  MOV R53, R60 ;  /* 0x0000003c00357202 */ /* 0x000fe40000000f00 */
[----:B------:R-:W-:Y:S02]  /*1ea0*/  MOV R62, 0x1f ;  /* 0x0000001f003e7802 */ /* 0x000fe40000000f00 */
[----:B------:R-:W-:-:S02]  /*1eb0*/  MOV R63, 0xffffffff ;  /* 0xffffffff003f7802 */ /* 0x000fc40000000f00 */
[----:B------:R-:W-:Y:S02]  /*1ec0*/  MOV R40, 0x1ee0 ;  /* 0x00001ee000287802 */ /* 0x000fe40000000f00 */
[----:B01---5:R-:W-:Y:S05]  /*1ed0*/  CALL.REL.NOINC `($__internal_101_$__cuda_sm70_shflsync_bfly_p) ;  /* 0x000003e000007944 */ /* 0x023fea0003c00000 */
[----:B------:R-:W-:Y:S01]  /*1ee0*/  FADD.FTZ R55, R55, R52 ;  /* 0x0000003437377221 */ /* 0x000fe20000010000 */
[----:B0-----:R-:W-:Y:S01]  /*1ef0*/  HFMA2.MMA R62, -RZ, RZ, 0, 1.847743988037109375e-06 ;  /* 0x0000001fff3e7435 */ /* 0x001fe200000001ff */
[----:B-1----:R-:W-:Y:S01]  /*1f00*/  FADD.FTZ R60, R60, R53 ;  /* 0x000000353c3c7221 */ /* 0x002fe20000010000 */
[----:B------:R-:W-:Y:S01]  /*1f10*/  MOV R63, 0xffffffff ;  /* 0xffffffff003f7802 */ /* 0x000fe20000000f00 */
[----:B------:R-:W-:Y:S01]  /*1f20*/  IMAD.MOV.U32 R54, RZ, RZ, 0x2 ;  /* 0x00000002ff367424 */ /* 0x000fe200078e00ff */
[----:B------:R-:W-:Y:S02]  /*1f30*/  MOV R53, R55 ;  /* 0x0000003700357202 */ /* 0x000fe40000000f00 */
[----:B------:R-:W-:Y:S02]  /*1f40*/  MOV R40, 0x1f60 ;  /* 0x00001f6000287802 */ /* 0x000fe40000000f00 */
[----:B------:R-:W-:Y:S05]  /*1f50*/  CALL.REL.NOINC `($__internal_101_$__cuda_sm70_shflsync_bfly_p) ;  /* 0x0000036000007944 */ /* 0x000fea0003c00000 */
[----:B0-----:R-:W-:Y:S01]  /*1f60*/  HFMA2.MMA R54, -RZ, RZ, 0, 1.1920928955078125e-07 ;  /* 0x00000002ff367435 */ /* 0x001fe200000001ff */
[----:B-1----:R-:W-:Y:S02]  /*1f70*/  MOV R52, R53 ;  /* 0x0000003500347202 */ /* 0x002fe40000000f00 */
[----:B------:R-:W-:-:S02]  /*1f80*/  MOV R53, R60 ;  /* 0x0000003c00357202 */ /* 0x000fc40000000f00 */
[----:B------:R-:W-:Y:S02]  /*1f90*/  MOV R62, 0x1f ;  /* 0x0000001f003e7802 */ /* 0x000fe40000000f00 */
[----:B------:R-:W-:Y:S02]  /*1fa0*/  MOV R63, 0xffffffff ;  /* 0xffffffff003f7802 */ /* 0x000fe40000000f00 */
[----:B------:R-:W-:Y:S02]  /*1fb0*/  MOV R40, 0x1fd0 ;  /* 0x00001fd000287802 */ /* 0x000fe40000000f00 */
[----:B------:R-:W-:Y:S05]  /*1fc0*/  CALL.REL.NOINC `($__internal_101_$__cuda_sm70_shflsync_bfly_p) ;  /* 0x000002f000007944 */ /* 0x000fea0003c00000 */
[----:B------:R-:W-:Y:S01]  /*1fd0*/  FADD.FTZ R55, R52, R55 ;  /* 0x0000003734377221 */ /* 0x000fe20000010000 */
[----:B0-----:R-:W-:Y:S01]  /*1fe0*/  HFMA2.MMA R54, -RZ, RZ, 0, 2.384185791015625e-07 ;  /* 0x00000004ff367435 */ /* 0x001fe200000001ff */
[----:B-1----:R-:W-:Y:S01]  /*1ff0*/  FADD.FTZ R60, R60, R53 ;  /* 0x000000353c3c7221 */ /* 0x002fe20000010000 */
[----:B------:R-:W-:Y:S02]  /*2000*/  MOV R62, 0x1f ;  /* 0x0000001f003e7802 */ /* 0x000fe40000000f00 */
[----:B------:R-:W-:Y:S02]  /*2010*/  MOV R63, 0xffffffff ;  /* 0xffffffff003f7802 */ /* 0x000fe40000000f00 */
[----:B------:R-:W-:-:S02]  /*2020*/  MOV R53, R55 ;  /* 0x0000003700357202 */ /* 0x000fc40000000f00 */
[----:B------:R-:W-:Y:S02]  /*2030*/  MOV R40, 0x2050 ;  /* 0x0000205000287802 */ /* 0x000fe40000000f00 */
[----:B------:R-:W-:Y:S05]  /*2040*/  CALL.REL.NOINC `($__internal_101_$__cuda_sm70_shflsync_bfly_p) ;  /* 0x0000027000007944 */ /* 0x000fea0003c00000 */
[----:B0-----:R-:W-:Y:S01]  /*2050*/  HFMA2.MMA R54, -RZ, RZ, 0, 2.384185791015625e-07 ;  /* 0x00000004ff367435 */ /* 0x001fe200000001ff */
[----:B-1----:R-:W-:Y:S02]  /*2060*/  MOV R52, R53 ;  /* 0x0000003500347202 */ /* 0x002fe40000000f00 */
[----:B------:R-:W-:Y:S02]  /*2070*/  MOV R53, R60 ;  /* 0x0000003c00357202 */ /* 0x000fe40000000f00 */
[----:B------:R-:W-:Y:S02]  /*2080*/  MOV R62, 0x1f ;  /* 0x0000001f003e7802 */ /* 0x000fe40000000f00 */
[----:B------:R-:W-:Y:S02]  /*2090*/  MOV R63, 0xffffffff ;  /* 0xffffffff003f7802 */ /* 0x000fe40000000f00 */
[----:B------:R-:W-:Y:S02]  /*20a0*/  MOV R40, 0x20c0 ;  /* 0x000020c000287802 */ /* 0x000fe40000000f00 */
[----:B------:R-:W-:Y:S05]  /*20b0*/  CALL.REL.NOINC `($__internal_101_$__cuda_sm70_shflsync_bfly_p) ;  /* 0x0000020000007944 */ /* 0x000fea0003c00000 */
[----:B------:R-:W-:Y:S01]  /*20c0*/  FADD.FTZ R55, R52, R55 ;  /* 0x0000003734377221 */ /* 0x000fe20000010000 */
[----:B0-----:R-:W-:Y:S01]  /*20d0*/  HFMA2.MMA R54, -RZ, RZ, 0, 4.76837158203125e-07 ;  /* 0x00000008ff367435 */ /* 0x001fe200000001ff */
[----:B-1----:R-:W-:Y:S01]  /*20e0*/  FADD.FTZ R60, R60, R53 ;  /* 0x000000353c3c7221 */ /* 0x002fe20000010000 */
[----:B------:R-:W-:Y:S01]  /*20f0*/  MOV R63, 0xffffffff ;  /* 0xffffffff003f7802 */ /* 0x000fe20000000f00 */
[----:B------:R-:W-:Y:S01]  /*2100*/  IMAD.MOV.U32 R62, RZ, RZ, 0x1f ;  /* 0x0000001fff3e7424 */ /* 0x000fe200078e00ff */
[----:B------:R-:W-:-:S02]  /*2110*/  MOV R53, R55 ;  /* 0x0000003700357202 */ /* 0x000fc40000000f00 */
[----:B------:R-:W-:Y:S02]  /*2120*/  MOV R40, 0x2140 ;  /* 0x0000214000287802 */ /* 0x000fe40000000f00 */
[----:B------:R-:W-:Y:S05]  /*2130*/  CALL.REL.NOINC `($__internal_101_$__cuda_sm70_shflsync_bfly_p) ;  /* 0x0000018000007944 */ /* 0x000fea0003c00000 */
[----:B0-----:R-:W-:Y:S01]  /*2140*/  HFMA2.MMA R54, -RZ, RZ, 0, 4.76837158203125e-07 ;  /* 0x00000008ff367435 */ /* 0x001fe200000001ff */
[----:B-1----:R-:W-:Y:S02]  /*2150*/  MOV R52, R53 ;  /* 0x0000003500347202 */ /* 0x002fe40000000f00 */
[----:B------:R-:W-:Y:S02]  /*2160*/  MOV R53, R60 ;  /* 0x0000003c00357202 */ /* 0x000fe40000000f00 */
[----:B------:R-:W-:Y:S02]  /*2170*/  MOV R62, 0x1f ;  /* 0x0000001f003e7802 */ /* 0x000fe40000000f00 */
[----:B------:R-:W-:Y:S02]  /*2180*/  MOV R63, 0xffffffff ;  /* 0xffffffff003f7802 */ /* 0x000fe40000000f00 */
[----:B------:R-:W-:Y:S02]  /*2190*/  MOV R40, 0x21b0 ;  /* 0x000021b000287802 */ /* 0x000fe40000000f00 */
[----:B------:R-:W-:Y:S05]  /*21a0*/  CALL.REL.NOINC `($__internal_101_$__cuda_sm70_shflsync_bfly_p) ;  /* 0x0000011000007944 */ /* 0x000fea0003c00000 */
[----:B------:R-:W-:Y:S01]  /*21b0*/  FADD.FTZ R55, R52, R55 ;  /* 0x0000003734377221 */ /* 0x000fe20000010000 */
[----:B0-----:R-:W-:Y:S01]  /*21c0*/  HFMA2.MMA R54, -RZ, RZ, 0, 9.5367431640625e-07 ;  /* 0x00000010ff367435 */ /* 0x001fe200000001ff */
[----:B-1----:R-:W-:Y:S01]  /*21d0*/  FADD.FTZ R61, R60, R53 ;  /* 0x000000353c3d7221 */ /* 0x002fe20000010000 */
[----:B------:R-:W-:-:S02]  /*21e0*/  MOV R62, 0x1f ;  /* 0x0000001f003e7802 */ /* 0x000fc40000000f00 */
[----:B------:R-:W-:Y:S02]  /*21f0*/  MOV R63, 0xffffffff ;  /* 0xffffffff003f7802 */ /* 0x000fe40000000f00 */
[----:B------:R-:W-:Y:S02]  /*2200*/  MOV R53, R55 ;  /* 0x0000003700357202 */ /* 0x000fe40000000f00 */
[----:B------:R-:W-:Y:S02]  /*2210*/  MOV R40, 0x2230 ;  /* 0x0000223000287802 */ /* 0x000fe40000000f00 */
[----:B------:R-:W-:Y:S05]  /*2220*/  CALL.REL.NOINC `($__internal_101_$__cuda_sm70_shflsync_bfly_p) ;  /* 0x0000009000007944 */ /* 0x000fea0003c00000 */
[----:B0-----:R-:W-:Y:S01]  /*2230*/  HFMA2.MMA R54, -RZ, RZ, 0, 9.5367431640625e-07 ;  /* 0x00000010ff367435 */ /* 0x001fe200000001ff */
[----:B-1----:R-:W-:Y:S02]  /*2240*/  MOV R60, R53 ;  /* 0x00000035003c7202 */ /* 0x002fe40000000f00 */
[----:B------:R-:W-:Y:S02]  /*2250*/  MOV R53, R61 ;  /* 0x0000003d00357202 */ /* 0x000fe40000000f00 */
[----:B------:R-:W-:Y:S02]  /*2260*/  MOV R62, 0x1f ;  /* 0x0000001f003e7802 */ /* 0x000fe40000000f00 */
[----:B------:R-:W-:-:S02]  /*2270*/  MOV R63, 0xffffffff ;  /* 0xffffffff003f7802 */ /* 0x000fc40000000f00 */
[----:B------:R-:W-:Y:S02]  /*2280*/  MOV R40, 0x22a0 ;  /* 0x000022a000287802 */ /* 0x000fe40000000f00 */
[----:B------:R-:W-:Y:S05]  /*2290*/  CALL.REL.NOINC `($__internal_101_$__cuda_sm70_shflsync_bfly_p) ;  /* 0x0000002000007944 */ /* 0x000fea0003c00000 */
[----:B-1----:R-:W-:Y:S01]  /*22a0*/  MOV R40, R53 ;  /* 0x0000003500287202 */ /* 0x002fe20000000f00 */
[----:B0-----:R-:W-:Y:S05]  /*22b0*/  BRA `(.L_x_1273) ;  /* 0xffffeb0000007947 */ /* 0x001fea000383ffff */
        .weak           $__internal_101_$__cuda_sm70_shflsync_bfly_p
        .type           $__internal_101_$__cuda_sm70_shflsync_bfly_p,@function
        .size           $__internal_101_$__cuda_sm70_shflsync_bfly_p,(.L_x_1636 - $__internal_101_$__cuda_sm70_shflsync_bfly_p)
$__internal_101_$__cuda_sm70_shflsync_bfly_p:
[----:B------:R-:W-:Y:S01]  /*22c0*/  HFMA2.MMA R41, -RZ, RZ, 0, 0 ;  /* 0x00000000ff297435 */ /* 0x000fe200000001ff */
[----:B------:R-:W-:Y:S04]  /*22d0*/  WARPSYNC R63 ;  /* 0x0000003f00007348 */ /* 0x000fe80003800000 */
[----:B------:R0:W1:Y:S01]  /*22e0*/  SHFL.BFLY PT, R53, R53, R54, R62 ;  /* 0x0c00003635357389 */ /* 0x00006200000e003e */
[----:B------:R-:W-:Y:S05]  /*22f0*/  RET.REL.NODEC R40 `(_ZN10layer_norm31ln_parallel_residual_bwd_kernelINS_13Kernel_traitsI6__halfffffjLj256ELj1ELj4ELj1ELj16ENS_18Kernel_traits_baseILj256ES2_ffffjLj128EEEEELb1ELb0ELb1EEEvNS_9BwdParamsE) ;  /* 0xffffdd0028007950 */ /* 0x000fea0003c3ffff */
.L_x_1274:
        /* <DEDUP_REMOVED lines=16> */
.L_x_1636:


//--------------------- .text._ZN10layer_norm22ln_bwd_finalize_kernelINS_22Kernel_traits_finalizeILj256E6__halfffffjLb0ELj1024ELj4ENS_18Kernel_traits_baseILj256ES2_ffffjLj1024EEEEELb0ELb0EEEvNS_9BwdParamsE --------------------------
	.section	.text._ZN10layer_norm22ln_bwd_finalize_kernelINS_22Kernel_traits_finalizeILj256E6__halfffffjLb0ELj1024ELj4ENS_18Kernel_traits_baseILj256ES2_ffffjLj1024EEEEELb0ELb0EEEvNS_9BwdParamsE,"ax",@progbits
	.sectioninfo	@"SHI_REGISTERS=30"
	.align	128
        .global         _ZN10layer_norm22ln_bwd_finalize_kernelINS_22Kernel_traits_finalizeILj256E6__halfffffjLb0ELj1024ELj4ENS_18Kernel_traits_baseILj256ES2_ffffjLj1024EEEEELb0ELb0EEEvNS_9BwdParamsE
        .type           _ZN10layer_norm22ln_bwd_finalize_kernelINS_22Kernel_traits_finalizeILj256E6__halfffffjLb0ELj1024ELj4ENS_18Kernel_traits_baseILj256ES2_ffffjLj1024EEEEELb0ELb0EEEvNS_9BwdParamsE,@function
        .size           _ZN10layer_norm22ln_bwd_finalize_kernelINS_22Kernel_traits_finalizeILj256E6__halfffffjLb0ELj1024ELj4ENS_18Kernel_traits_baseILj256ES2_ffffjLj1024EEEEELb0ELb0EEEvNS_9BwdParamsE,(.L_x_1637 - _ZN10layer_norm22ln_bwd_finalize_kernelINS_22Kernel_traits_finalizeILj256E6__halfffffjLb0ELj1024ELj4ENS_18Kernel_traits_baseILj256ES2_ffffjLj1024EEEEELb0ELb0EEEvNS_9BwdParamsE)
        .other          _ZN10layer_norm22ln_bwd_finalize_kernelINS_22Kernel_traits_finalizeILj256E6__halfffffjLb0ELj1024ELj4ENS_18Kernel_traits_baseILj256ES2_ffffjLj1024EEEEELb0ELb0EEEvNS_9BwdParamsE,@"STO_CUDA_ENTRY STV_DEFAULT"
_ZN10layer_norm22ln_bwd_finalize_kernelINS_22Kernel_traits_finalizeILj256E6__halfffffjLb0ELj1024ELj4ENS_18Kernel_traits_baseILj256ES2_ffffjLj1024EEEEELb0ELb0EEEvNS_9BwdParamsE:
.text._ZN10layer_norm22ln_bwd_finalize_kernelINS_22Kernel_traits_finalizeILj256E6__halfffffjLb0ELj1024ELj4ENS_18Kernel_traits_baseILj256ES2_ffffjLj1024EEEEELb0ELb0EEEvNS_9BwdParamsE:
        /* <DEDUP_REMOVED lines=19> */
.L_x_1288:
        /* <DEDUP_REMOVED lines=28> */
.L_x_1279:
        /* <DEDUP_REMOVED lines=35> */
.L_x_1278:
[----:B------:R-:W-:Y:S05]  /*0520*/  BSYNC B1 ;  /* 0x0000000000017941 */ /* 0x000fea0003800000 */
.L_x_1277:
        /* <DEDUP_REMOVED lines=23> */
.L_x_1281:
[----:B------:R-:W-:Y:S05]  /*06a0*/  BSYNC B1 ;  /* 0x0000000000017941 */ /* 0x000fea0003800000 */
.L_x_1280:
        /* <DEDUP_REMOVED lines=11> */
.L_x_1282:
[----:B------:R-:W-:Y:S05]  /*0760*/  BSYNC B1 ;  /* 0x0000000000017941 */ /* 0x000fea0003800000 */
.L_x_1276:
[----:B------:R-:W-:Y:S05]  /*0770*/  BSYNC B0 ;  /* 0x0000000000007941 */ /* 0x000fea0003800000 */
.L_x_1275:
        /* <DEDUP_REMOVED lines=11> */
.L_x_1289:
        /* <DEDUP_REMOVED lines=18> */
.L_x_1290:
[----:B---3--:R-:W-:Y:S02]  /*0950*/  FADD.FTZ R4, R4, R9 ;  /* 0x0000000904047221 */ /* 0x008fe40000010000 */
[----:B-12---:R-:W-:-:S03]  /*0960*/  FADD.FTZ R6, R5, R6 ;  /* 0x0000000605067221 */ /* 0x006fc60000010000 */
[----:B------:R1:W-:Y:S04]  /*0970*/  @!P1 STS [R17.X4+0x2000], R4 ;  /* 0x0020000411009388 */ /* 0x0003e80000004800 */
[----:B------:R1:W-:Y:S02]  /*0980*/  @!P1 STS [R17.X4+0x2080], R6 ;  /* 0x0020800611009388 */ /* 0x0003e40000004800 */
.L_x_1283:
        /* <DEDUP_REMOVED lines=17> */
.L_x_1287:
[----:B------:R-:W-:Y:S05]  /*0aa0*/  BSYNC B0 ;  /* 0x0000000000007941 */ /* 0x000fea0003800000 */
.L_x_1286:
[C---:B------:R-:W-:Y:S02]  /*0ab0*/  ISETP.GT.U32.AND P1, PT, R18.reuse, -0x101, PT ;  /* 0xfffffeff1200780c */ /* 0x040fe40003f24070 */
[----:B------:R-:W-:Y:S02]  /*0ac0*/  IADD3 R18, R18, 0x100, RZ ;  /* 0x0000010012127810 */ /* 0x000fe40007ffe0ff */
[----:B------:R-:W-:-:S09]  /*0ad0*/  IADD3 R19, R19, 0x80, RZ ;  /* 0x0000008013137810 */ /* 0x000fd20007ffe0ff */
[----:B01----:R-:W-:Y:S05]  /*0ae0*/  @P1 BRA `(.L_x_1288) ;  /* 0xfffff64000001947 */ /* 0x003fea000383ffff */
[----:B------:R-:W-:Y:S05]  /*0af0*/  EXIT ;  /* 0x000000000000794d */ /* 0x000fea0003800000 */
.L_x_1284:
[----:B--2---:R-:W-:Y:S01]  /*0b00*/  IMAD.MOV.U32 R9, RZ, RZ, R5 ;  /* 0x000000ffff097224 */ /* 0x004fe200078e0005 */
[----:B------:R-:W-:Y:S01]  /*0b10*/  MOV R8, 0x1 ;  /* 0x0000000100087802 */ /* 0x000fe20000000f00 */
[----:B------:R-:W-:Y:S01]  /*0b20*/  IMAD.MOV.U32 R7, RZ, RZ, 0x1f ;  /* 0x0000001fff077424 */ /* 0x000fe200078e00ff */
[----:B------:R-:W-:Y:S02]  /*0b30*/  MOV R10, 0xffffffff ;  /* 0xffffffff000a7802 */ /* 0x000fe40000000f00 */
[----:B------:R-:W-:Y:S02]  /*0b40*/  MOV R2, 0xb60 ;  /* 0x00000b6000027802 */ /* 0x000fe40000000f00 */
[----:B01----:R-:W-:Y:S05]  /*0b50*/  CALL.REL.NOINC `($__internal_102_$__cuda_sm70_shflsync_bfly_p) ;  /* 0x000003b000007944 */ /* 0x003fea0003c00000 */
[----:B-1----:R-:W-:Y:S01]  /*0b60*/  IMAD.MOV.U32 R2, RZ, RZ, R7 ;  /* 0x000000ffff027224 */ /* 0x002fe200078e0007 */
[----:B0-----:R-:W-:Y:S05]  /*0b70*/  BRA `(.L_x_1289) ;  /* 0xfffffcb000007947 */ /* 0x001fea000383ffff */
.L_x_1285:
[----:B------:R-:W-:Y:S01]  /*0b80*/  HFMA2.MMA R8, -RZ, RZ, 0, 1.1920928955078125e-07 ;  /* 0x00000002ff087435 */ /* 0x000fe200000001ff */
[----:B------:R-:W-:Y:S01]  /*0b90*/  IMAD.MOV.U32 R7, RZ, RZ, 0x1f ;  /* 0x0000001fff077424 */ /* 0x000fe200078e00ff */
[----:B------:R-:W-:Y:S02]  /*0ba0*/  MOV R10, 0xffffffff ;  /* 0xffffffff000a7802 */ /* 0x000fe40000000f00 */
[----:B------:R-:W-:-:S02]  /*0bb0*/  MOV R2, 0xbd0 ;  /* 0x00000bd000027802 */ /* 0x000fc40000000f00 */
[----:B012---:R-:W-:Y:S05]  /*0bc0*/  CALL.REL.NOINC `($__internal_102_$__cuda_sm70_shflsync_bfly_p) ;  /* 0x0000034000007944 */ /* 0x007fea0003c00000 */
[----:B01----:R-:W-:Y:S01]  /*0bd0*/  FADD.FTZ R9, R9, R7 ;  /* 0x0000000709097221 */ /* 0x003fe20000010000 */
[----:B------:R-:W-:Y:S01]  /*0be0*/  HFMA2.MMA R7, -RZ, RZ, 0, 1.847743988037109375e-06 ;  /* 0x0000001fff077435 */ /* 0x000fe200000001ff */
[----:B------:R-:W-:Y:S01]  /*0bf0*/  IMAD.MOV.U32 R8, RZ, RZ, 0x4 ;  /* 0x00000004ff087424 */ /* 0x000fe200078e00ff */
[----:B------:R-:W-:Y:S01]  /*0c00*/  MOV R2, 0xc30 ;  /* 0x00000c3000027802 */ /* 0x000fe20000000f00 */
[----:B------:R-:W-:-:S03]  /*0c10*/  IMAD.MOV.U32 R10, RZ, RZ, -0x1 ;  /* 0xffffffffff0a7424 */ /* 0x000fc600078e00ff */
[----:B------:R-:W-:Y:S05]  /*0c20*/  CALL.REL.NOINC `($__internal_102_$__cuda_sm70_shflsync_bfly_p) ;  /* 0x000002e000007944 */ /* 0x000fea0003c00000 */
[----:B01----:R-:W-:Y:S01]  /*0c30*/  FADD.FTZ R9, R9, R7 ;  /* 0x0000000709097221 */ /* 0x003fe20000010000 */
[----:B------:R-:W-:Y:S01]  /*0c40*/  HFMA2.MMA R7, -RZ, RZ, 0, 1.847743988037109375e-06 ;  /* 0x0000001fff077435 */ /* 0x000fe200000001ff */
[----:B------:R-:W-:Y:S01]  /*0c50*/  MOV R8, 0x8 ;  /* 0x0000000800087802 */ /* 0x000fe20000000f00 */
[----:B------:R-:W-:Y:S01]  /*0c60*/  IMAD.MOV.U32 R10, RZ, RZ, -0x1 ;  /* 0xffffffffff0a7424 */ /* 0x000fe200078e00ff */
[----:B------:R-:W-:-:S03]  /*0c70*/  MOV R2, 0xc90 ;  /* 0x00000c9000027802 */ /* 0x000fc60000000f00 */
[----:B------:R-:W-:Y:S05]  /*0c80*/  CALL.REL.NOINC `($__internal_102_$__cuda_sm70_shflsync_bfly_p) ;  /* 0x0000028000007944 */ /* 0x000fea0003c00000 */
[----:B-1----:R-:W-:Y:S01]  /*0c90*/  FADD.FTZ R6, R9, R7 ;  /* 0x0000000709067221 */ /* 0x002fe20000010000 */
[----:B------:R-:W-:Y:S01]  /*0ca0*/  HFMA2.MMA R7, -RZ, RZ, 0, 1.847743988037109375e-06 ;  /* 0x0000001fff077435 */ /* 0x000fe200000001ff */
[----:B0-----:R-:W-:Y:S01]  /*0cb0*/  MOV R8, 0x10 ;  /* 0x0000001000087802 */ /* 0x001fe20000000f00 */
[----:B------:R-:W-:Y:S01]  /*0cc0*/  IMAD.MOV.U32 R10, RZ, RZ, -0x1 ;  /* 0xffffffffff0a7424 */ /* 0x000fe200078e00ff */
[----:B------:R-:W-:-:S02]  /*0cd0*/  MOV R2, 0xd00 ;  /* 0x00000d0000027802 */ /* 0x000fc40000000f00 */
[----:B------:R-:W-:Y:S02]  /*0ce0*/  MOV R9, R6 ;  /* 0x0000000600097202 */ /* 0x000fe40000000f00 */
[----:B------:R-:W-:Y:S05]  /*0cf0*/  CALL.REL.NOINC `($__internal_102_$__cuda_sm70_shflsync_bfly_p) ;  /* 0x0000021000007944 */ /* 0x000fea0003c00000 */
[----:B0-----:R-:W-:Y:S01]  /*0d00*/  HFMA2.MMA R8, -RZ, RZ, 0, 5.9604644775390625e-08 ;  /* 0x00000001ff087435 */ /* 0x001fe200000001ff */
[----:B-1----:R-:W-:Y:S01]  /*0d10*/  MOV R5, R7 ;  /* 0x0000000700057202 */ /* 0x002fe20000000f00 */
[----:B------:R-:W-:Y:S01]  /*0d20*/  IMAD.MOV.U32 R9, RZ, RZ, R4 ;  /* 0x000000ffff097224 */ /* 0x000fe200078e0004 */
[----:B------:R-:W-:Y:S01]  /*0d30*/  MOV R7, 0x1f ;  /* 0x0000001f00077802 */ /* 0x000fe20000000f00 */
[----:B------:R-:W-:Y:S01]  /*0d40*/  IMAD.MOV.U32 R10, RZ, RZ, -0x1 ;  /* 0xffffffffff0a7424 */ /* 0x000fe200078e00ff */
[----:B------:R-:W-:Y:S02]  /*0d50*/  MOV R2, 0xd70 ;  /* 0x00000d7000027802 */ /* 0x000fe40000000f00 */
[----:B------:R-:W-:Y:S05]  /*0d60*/  CALL.REL.NOINC `($__internal_102_$__cuda_sm70_shflsync_bfly_p) ;  /* 0x000001a000007944 */ /* 0x000fea0003c00000 */
[----:B0-----:R-:W-:Y:S01]  /*0d70*/  HFMA2.MMA R8, -RZ, RZ, 0, 1.1920928955078125e-07 ;  /* 0x00000002ff087435 */ /* 0x001fe200000001ff */
[----:B-1----:R-:W-:Y:S01]  /*0d80*/  FADD.FTZ R9, R4, R7 ;  /* 0x0000000704097221 */ /* 0x002fe20000010000 */
[----:B------:R-:W-:Y:S01]  /*0d90*/  MOV R7, 0x1f ;  /* 0x0000001f00077802 */ /* 0x000fe20000000f00 */
[----:B------:R-:W-:Y:S01]  /*0da0*/  IMAD.MOV.U32 R10, RZ, RZ, -0x1 ;  /* 0xffffffffff0a7424 */ /* 0x000fe200078e00ff */
[----:B------:R-:W-:Y:S02]  /*0db0*/  MOV R2, 0xdd0 ;  /* 0x00000dd000027802 */ /* 0x000fe40000000f00 */
[----:B------:R-:W-:Y:S05]  /*0dc0*/  CALL.REL.NOINC `($__internal_102_$__cuda_sm70_shflsync_bfly_p) ;  /* 0x0000014000007944 */ /* 0x000fea0003c00000 */
[----:B0-----:R-:W-:Y:S01]  /*0dd0*/  HFMA2.MMA R8, -RZ, RZ, 0, 2.384185791015625e-07 ;  /* 0x00000004ff087435 */ /* 0x001fe200000001ff */
[----:B-1----:R-:W-:Y:S01]  /*0de0*/  FADD.FTZ R9, R9, R7 ;  /* 0x0000000709097221 */ /* 0x002fe20000010000 */
[----:B------:R-:W-:Y:S01]  /*0df0*/  MOV R7, 0x1f ;  /* 0x0000001f00077802 */ /* 0x000fe20000000f00 */
[----:B------:R-:W-:Y:S01]  /*0e00*/  IMAD.MOV.U32 R10, RZ, RZ, -0x1 ;  /* 0xffffffffff0a7424 */ /* 0x000fe200078e00ff */
[----:B------:R-:W-:-:S02]  /*0e10*/  MOV R2, 0xe30 ;  /* 0x00000e3000027802 */ /* 0x000fc40000000f00 */
[----:B------:R-:W-:Y:S05]  /*0e20*/  CALL.REL.NOINC `($__internal_102_$__cuda_sm70_shflsync_bfly_p) ;  /* 0x000000e000007944 */ /* 0x000fea0003c00000 */
[----:B0-----:R-:W-:Y:S01]  /*0e30*/  HFMA2.MMA R8, -RZ, RZ, 0, 4.76837158203125e-07 ;  /* 0x00000008ff087435 */ /* 0x001fe200000001ff */
[----:B-1----:R-:W-:Y:S01]  /*0e40*/  FADD.FTZ R9, R9, R7 ;  /* 0x0000000709097221 */ /* 0x002fe20000010000 */
[----:B------:R-:W-:Y:S01]  /*0e50*/  MOV R7, 0x1f ;  /* 0x0000001f00077802 */ /* 0x000fe20000000f00 */
[----:B------:R-:W-:Y:S01]  /*0e60*/  IMAD.MOV.U32 R10, RZ, RZ, -0x1 ;  /* 0xffffffffff0a7424 */ /* 0x000fe200078e00ff */
[----:B------:R-:W-:-:S02]  /*0e70*/  MOV R2, 0xe90 ;  /* 0x00000e9000027802 */ /* 0x000fc40000000f00 */
[----:B------:R-:W-:Y:S05]  /*0e80*/  CALL.REL.NOINC `($__internal_102_$__cuda_sm70_shflsync_bfly_p) ;  /* 0x0000008000007944 */ /* 0x000fea0003c00000 */
[----:B0-----:R-:W-:Y:S01]  /*0e90*/  HFMA2.MMA R8, -RZ, RZ, 0, 9.5367431640625e-07 ;  /* 0x00000010ff087435 */ /* 0x001fe200000001ff */
[----:B-1----:R-:W-:Y:S01]  /*0ea0*/  FADD.FTZ R9, R9, R7 ;  /* 0x0000000709097221 */ /* 0x002fe20000010000 */
[----:B------:R-:W-:Y:S01]  /*0eb0*/  MOV R7, 0x1f ;  /* 0x0000001f00077802 */ /* 0x000fe20000000f00 */
[----:B------:R-:W-:Y:S01]  /*0ec0*/  IMAD.MOV.U32 R10, RZ, RZ, -0x1 ;  /* 0xffffffffff0a7424 */ /* 0x000fe200078e00ff */
[----:B------:R-:W-:-:S02]  /*0ed0*/  MOV R2, 0xef0 ;  /* 0x00000ef000027802 */ /* 0x000fc40000000f00 */
[----:B------:R-:W-:Y:S05]  /*0ee0*/  CALL.REL.NOINC `($__internal_102_$__cuda_sm70_shflsync_bfly_p) ;  /* 0x0000002000007944 */ /* 0x000fea0003c00000 */
[----:B-1----:R-:W-:Y:S01]  /*0ef0*/  MOV R4, R7 ;  /* 0x0000000700047202 */ /* 0x002fe20000000f00 */
[----:B0-----:R-:W-:Y:S05]  /*0f00*/  BRA `(.L_x_1290) ;  /* 0xfffffa4000007947 */ /* 0x001fea000383ffff */
        .weak           $__internal_102_$__cuda_sm70_shflsync_bfly_p
        .type           $__internal_102_$__cuda_sm70_shflsync_bfly_p,@function
        .size           $__internal_102_$__cuda_sm70_shflsync_bfly_p,(.L_x_1637 - $__internal_102_$__cuda_sm70_shflsync_bfly_p)
$__internal_102_$__cuda_sm70_shflsync_bfly_p:
[----:B------:R-:W-:Y:S01]  /*0f10*/  HFMA2.MMA R3, -RZ, RZ, 0, 0 ;  /* 0x00000000ff037435 */ /* 0x000fe200000001ff */
[----:B------:R-:W-:Y:S04]  /*0f20*/  WARPSYNC R10 ;  /* 0x0000000a00007348 */ /* 0x000fe80003800000 */
[----:B------:R0:W1:Y:S01]  /*0f30*/  SHFL.BFLY PT, R7, R9, R8, R7 ;  /* 0x0c00000809077389 */ /* 0x00006200000e0007 */
[----:B------:R-:W-:Y:S05]  /*0f40*/  RET.REL.NODEC R2 `(_ZN10layer_norm22ln_bwd_finalize_kernelINS_22Kernel_traits_finalizeILj256E6__halfffffjLb0ELj1024ELj4ENS_18Kernel_traits_baseILj256ES2_ffffjLj1024EEEEELb0ELb0EEEvNS_9BwdParamsE) ;  /* 0xfffff0b002007950 */ /* 0x000fea0003c3ffff */
.L_x_1291:
        /* <DEDUP_REMOVED lines=11> */
.L_x_1637:


//--------------------- .text._ZN10layer_norm40ln_parallel_residual_bwd_finalize_kernelINS_22Kernel_traits_finalizeILj256E6__halfffffjLb0ELj1024ELj4ENS_18Kernel_traits_baseILj256ES2_ffffjLj1024EEEEELb0EEEvNS_9BwdParamsE --------------------------
	.section	.text._ZN10layer_norm40ln_parallel_residual_bwd_finalize_kernelINS_22Kernel_traits_finalizeILj256E6__halfffffjLb0ELj1024ELj4ENS_18Kernel_traits_baseILj256ES2_ffffjLj1024EEEEELb0EEEvNS_9BwdParamsE,"ax",@progbits
	.sectioninfo	@"SHI_REGISTERS=32"
	.align	128
        .global         _ZN10layer_norm40ln_parallel_residual_bwd_finalize_kernelINS_22Kernel_traits_finalizeILj256E6__halfffffjLb0ELj1024ELj4ENS_18Kernel_traits_baseILj256ES2_ffffjLj1024EEEEELb0EEEvNS_9BwdParamsE
        .type           _ZN10layer_norm40ln_parallel_residual_bwd_finalize_kernelINS_22Kernel_traits_finalizeILj256E6__halfffffjLb0ELj1024ELj4ENS_18Kernel_traits_baseILj256ES2_ffffjLj1024EEEEELb0EEEvNS_9BwdParamsE,@function
        .size           _ZN10layer_norm40ln_parallel_residual_bwd_finalize_kernelINS_22Kernel_traits_finalizeILj256E6__halfffffjLb0ELj1024ELj4ENS_18Kernel_traits_baseILj256ES2_ffffjLj1024EEEEELb0EEEvNS_9BwdParamsE,(.L_x_1638 - _ZN10layer_norm40ln_parallel_residual_bwd_finalize_kernelINS_22Kernel_traits_finalizeILj256E6__halfffffjLb0ELj1024ELj4ENS_18Kernel_traits_baseILj256ES2_ffffjLj1024EEEEELb0EEEvNS_9BwdParamsE)
        .other          _ZN10layer_norm40ln_parallel_residual_bwd_finalize_kernelINS_22Kernel_traits_finalizeILj256E6__halfffffjLb0ELj1024ELj4ENS_18Kernel_traits_baseILj256ES2_ffffjLj1024EEEEELb0EEEvNS_9BwdParamsE,@"STO_CUDA_ENTRY STV_DEFAULT"
_ZN10layer_norm40ln_parallel_residual_bwd_finalize_kernelINS_22Kernel_traits_finalizeILj256E6__halfffffjLb0ELj1024ELj4ENS_18Kernel_traits_baseILj256ES2_ffffjLj1024EEEEELb0EEEvNS_9BwdParamsE:
.text._ZN10layer_norm40ln_parallel_residual_bwd_finalize_kernelINS_22Kernel_traits_finalizeILj256E6__halfffffjLb0ELj1024ELj4ENS_18Kernel_traits_baseILj256ES2_ffffjLj1024EEEEELb0EEEvNS_9BwdParamsE:
        /* <DEDUP_REMOVED lines=19> */
.L_x_1306:
        /* <DEDUP_REMOVED lines=36> */
.L_x_1296:
        /* <DEDUP_REMOVED lines=59> */
.L_x_1295:
[----:B------:R-:W-:Y:S05]  /*0720*/  BSYNC B1 ;  /* 0x0000000000017941 */ /* 0x000fea0003800000 */
.L_x_1294:
        /* <DEDUP_REMOVED lines=35> */
.L_x_1298:
[----:B------:R-:W-:Y:S05]  /*0960*/  BSYNC B1 ;  /* 0x0000000000017941 */ /* 0x000fea0003800000 */
.L_x_1297:
        /* <DEDUP_REMOVED lines=17> */
.L_x_1299:
[----:B------:R-:W-:Y:S05]  /*0a80*/  BSYNC B1 ;  /* 0x0000000000017941 */ /* 0x000fea0003800000 */
.L_x_1293:
[----:B------:R-:W-:Y:S05]  /*0a90*/  BSYNC B0 ;  /* 0x0000000000007941 */ /* 0x000fea0003800000 */
.L_x_1292:
        /* <DEDUP_REMOVED lines=14> */
.L_x_1307:
        /* <DEDUP_REMOVED lines=36> */
.L_x_1308:
        /* <DEDUP_REMOVED lines=11> */
.L_x_1300:
        /* <DEDUP_REMOVED lines=25> */
.L_x_1304:
[----:B------:R-:W-:Y:S05]  /*1000*/  BSYNC B0 ;  /* 0x0000000000007941 */ /* 0x000fea0003800000 */
.L_x_1303:
[C---:B------:R-:W-:Y:S02]  /*1010*/  ISETP.GT.U32.AND P1, PT, R4.reuse, -0x101, PT ;  /* 0xfffffeff0400780c */ /* 0x040fe40003f24070 */
[----:B------:R-:W-:-:S02]  /*1020*/  IADD3 R4, R4, 0x100, RZ ;  /* 0x0000010004047810 */ /* 0x000fc40007ffe0ff */
[----:B------:R-:W-:-:S09]  /*1030*/  IADD3 R5, R5, 0x80, RZ ;  /* 0x0000008005057810 */ /* 0x000fd20007ffe0ff */
[----:B0-----:R-:W-:Y:S01]  /*1040*/  @!P1 CALL.REL.NOINC `(.L_x_1305) ;  /* 0x0000001000009944 */ /* 0x001fe20003c00000 */
[----:B------:R-:W-:Y:S05]  /*1050*/  BRA `(.L_x_1306) ;  /* 0xfffff0d000007947 */ /* 0x000fea000383ffff */
.L_x_1305:
[----:B------:R-:W-:Y:S05]  /*1060*/  EXIT ;  /* 0x000000000000794d */ /* 0x000fea0003800000 */
.L_x_1301:
[----:B------:R-:W-:Y:S01]  /*1070*/  HFMA2.MMA R17, -RZ, RZ, 0, 1.847743988037109375e-06 ;  /* 0x0000001fff117435 */ /* 0x000fe200000001ff */
[----:B----4-:R-:W-:Y:S01]  /*1080*/  IMAD.MOV.U32 R19, RZ, RZ, R12 ;  /* 0x000000ffff137224 */ /* 0x010fe200078e000c */
[----:B------:R-:W-:Y:S02]  /*1090*/  MOV R16, 0x1 ;  /* 0x0000000100107802 */ /* 0x000fe40000000f00 */
[----:B------:R-:W-:Y:S02]  /*10a0*/  MOV R14, 0xffffffff ;  /* 0xffffffff000e7802 */ /* 0x000fe40000000f00 */
[----:B------:R-:W-:Y:S02]  /*10b0*/  MOV R8, 0x10d0 ;  /* 0x000010d000087802 */ /* 0x000fe40000000f00 */
[----:B0123--:R-:W-:Y:S05]  /*10c0*/  CALL.REL.NOINC `($__internal_103_$__cuda_sm70_shflsync_bfly_p) ;  /* 0x000007b000007944 */ /* 0x00ffea0003c00000 */
[----:B01----:R-:W-:Y:S05]  /*10d0*/  BRA `(.L_x_1307) ;  /* 0xfffffaa000007947 */ /* 0x003fea000383ffff */
.L_x_1302:
[----:B------:R-:W-:Y:S01]  /*10e0*/  HFMA2.MMA R16, -RZ, RZ, 0, 1.1920928955078125e-07 ;  /* 0x00000002ff107435 */ /* 0x000fe200000001ff */
[----:B------:R-:W-:Y:S01]  /*10f0*/  IMAD.MOV.U32 R19, RZ, RZ, R12 ;  /* 0x000000ffff137224 */ /* 0x000fe200078e000c */
[----:B------:R-:W-:Y:S02]  /*1100*/  MOV R17, 0x1f ;  /* 0x0000001f00117802 */ /* 0x000fe40000000f00 */
[----:B------:R-:W-:-:S02]  /*1110*/  MOV R14, 0xffffffff ;  /* 0xffffffff000e7802 */ /* 0x000fc40000000f00 */
[----:B------:R-:W-:Y:S02]  /*1120*/  MOV R8, 0x1140 ;  /* 0x0000114000087802 */ /* 0x000fe40000000f00 */
[----:B-123--:R-:W-:Y:S05]  /*1130*/  CALL.REL.NOINC `($__internal_103_$__cuda_sm70_shflsync_bfly_p) ;  /* 0x0000074000007944 */ /* 0x00efea0003c00000 */
[----:B0-----:R-:W-:Y:S01]  /*1140*/  HFMA2.MMA R17, -RZ, RZ, 0, 1.847743988037109375e-06 ;  /* 0x0000001fff117435 */ /* 0x001fe200000001ff */
[----:B-1----:R-:W-:Y:S01]  /*1150*/  FADD.FTZ R19, R12, R14 ;  /* 0x0000000e0c137221 */ /* 0x002fe20000010000 */
[----:B------:R-:W-:Y:S01]  /*1160*/  MOV R14, 0xffffffff ;  /* 0xffffffff000e7802 */ /* 0x000fe20000000f00 */
[----:B------:R-:W-:Y:S01]  /*1170*/  IMAD.MOV.U32 R16, RZ, RZ, 0x4 ;  /* 0x00000004ff107424 */ /* 0x000fe200078e00ff */
[----:B------:R-:W-:Y:S02]  /*1180*/  MOV R8, 0x11a0 ;  /* 0x000011a000087802 */ /* 0x000fe40000000f00 */
[----:B------:R-:W-:Y:S05]  /*1190*/  CALL.REL.NOINC `($__internal_103_$__cuda_sm70_shflsync_bfly_p) ;  /* 0x000006e000007944 */ /* 0x000fea0003c00000 */
[----:B0-----:R-:W-:Y:S01]  /*11a0*/  HFMA2.MMA R16, -RZ, RZ, 0, 4.76837158203125e-07 ;  /* 0x00000008ff107435 */ /* 0x001fe200000001ff */
[----:B-1----:R-:W-:Y:S01]  /*11b0*/  FADD.FTZ R19, R19, R14 ;  /* 0x0000000e13137221 */ /* 0x002fe20000010000 */
[----:B------:R-:W-:Y:S01]  /*11c0*/  MOV R14, 0xffffffff ;  /* 0xffffffff000e7802 */ /* 0x000fe20000000f00 */
[----:B------:R-:W-:Y:S01]  /*11d0*/  IMAD.MOV.U32 R17, RZ, RZ, 0x1f ;  /* 0x0000001fff117424 */ /* 0x000fe200078e00ff */
[----:B------:R-:W-:Y:S02]  /*11e0*/  MOV R8, 0x1200 ;  /* 0x0000120000087802 */ /* 0x000fe40000000f00 */
[----:B------:R-:W-:Y:S05]  /*11f0*/  CALL.REL.NOINC `($__internal_103_$__cuda_sm70_shflsync_bfly_p) ;  /* 0x0000068000007944 */ /* 0x000fea0003c00000 */
[----:B-1----:R-:W-:Y:S01]  /*1200*/  FADD.FTZ R12, R19, R14 ;  /* 0x0000000e130c7221 */ /* 0x002fe20000010000 */
[----:B0-----:R-:W-:Y:S01]  /*1210*/  HFMA2.MMA R16, -RZ, RZ, 0, 9.5367431640625e-07 ;  /* 0x00000010ff107435 */ /* 0x001fe200000001ff */
[----:B------:R-:W-:Y:S01]  /*1220*/  MOV R17, 0x1f ;  /* 0x0000001f00117802 */ /* 0x000fe20000000f00 */
[----:B------:R-:W-:Y:S01]  /*1230*/  IMAD.MOV.U32 R14, RZ, RZ, -0x1 ;  /* 0xffffffffff0e7424 */ /* 0x000fe200078e00ff */
[----:B------:R-:W-:-:S02]  /*1240*/  MOV R8, 0x1270 ;  /* 0x0000127000087802 */ /* 0x000fc40000000f00 */
[----:B------:R-:W-:Y:S02]  /*1250*/  MOV R19, R12 ;  /* 0x0000000c00137202 */ /* 0x000fe40000000f00 */
[----:B------:R-:W-:Y:S05]  /*1260*/  CALL.REL.NOINC `($__internal_103_$__cuda_sm70_shflsync_bfly_p) ;  /* 0x0000061000007944 */ /* 0x000fea0003c00000 */
[----:B0-----:R-:W-:Y:S01]  /*1270*/  HFMA2.MMA R17, -RZ, RZ, 0, 1.847743988037109375e-06 ;  /* 0x0000001fff117435 */ /* 0x001fe200000001ff */
[----:B-1----:R-:W-:Y:S01]  /*1280*/  MOV R15, R14 ;  /* 0x0000000e000f7202 */ /* 0x002fe20000000f00 */
[----:B------:R-:W-:Y:S01]  /*1290*/  IMAD.MOV.U32 R16, RZ, RZ, 0x1 ;  /* 0x00000001ff107424 */ /* 0x000fe200078e00ff */
[----:B------:R-:W-:Y:S02]  /*12a0*/  MOV R19, R13 ;  /* 0x0000000d00137202 */ /* 0x000fe40000000f00 */
[----:B------:R-:W-:Y:S02]  /*12b0*/  MOV R14, 0xffffffff ;  /* 0xffffffff000e7802 */ /* 0x000fe40000000f00 */
[----:B------:R-:W-:Y:S02]  /*12c0*/  MOV R8, 0x12e0 ;  /* 0x000012e000087802 */ /* 0x000fe40000000f00 */
[----:B------:R-:W-:Y:S05]  /*12d0*/  CALL.REL.NOINC `($__internal_103_$__cuda_sm70_shflsync_bfly_p) ;  /* 0x000005a000007944 */ /* 0x000fea0003c00000 */
[----:B0-----:R-:W-:Y:S01]  /*12e0*/  HFMA2.MMA R16, -RZ, RZ, 0, 1.1920928955078125e-07 ;  /* 0x00000002ff107435 */ /* 0x001fe200000001ff */
[----:B-1----:R-:W-:Y:S01]  /*12f0*/  FADD.FTZ R19, R13, R14 ;  /* 0x0000000e0d137221 */ /* 0x002fe20000010000 */
[----:B------:R-:W-:Y:S01]  /*1300*/  MOV R14, 0xffffffff ;  /* 0xffffffff000e7802 */ /* 0x000fe20000000f00 */
[----:B------:R-:W-:Y:S01]  /*1310*/  IMAD.MOV.U32 R17, RZ, RZ, 0x1f ;  /* 0x0000001fff117424 */ /* 0x000fe200078e00ff */
[----:B------:R-:W-:-:S02]  /*1320*/  MOV R8, 0x1340 ;  /* 0x0000134000087802 */ /* 0x000fc40000000f00 */
[----:B------:R-:W-:Y:S05]  /*1330*/  CALL.REL.NOINC `($__internal_103_$__cuda_sm70_shflsync_bfly_p) ;  /* 0x0000054000007944 */ /* 0x000fea0003c00000 */
[----:B0-----:R-:W-:Y:S01]  /*1340*/  HFMA2.MMA R16, -RZ, RZ, 0, 2.384185791015625e-07 ;  /* 0x00000004ff107435 */ /* 0x001fe200000001ff */
[----:B-1----:R-:W-:Y:S01]  /*1350*/  FADD.FTZ R19, R19, R14 ;  /* 0x0000000e13137221 */ /* 0x002fe20000010000 */
[----:B------:R-:W-:Y:S01]  /*1360*/  MOV R17, 0x1f ;  /* 0x0000001f00117802 */ /* 0x000fe20000000f00 */
[----:B------:R-:W-:Y:S01]  /*1370*/  IMAD.MOV.U32 R14, RZ, RZ, -0x1 ;  /* 0xffffffffff0e7424 */ /* 0x000fe200078e00ff */
[----:B------:R-:W-:-:S02]  /*1380*/  MOV R8, 0x13a0 ;  /* 0x000013a000087802 */ /* 0x000fc40000000f00 */
[----:B------:R-:W-:Y:S05]  /*1390*/  CALL.REL.NOINC `($__internal_103_$__cuda_sm70_shflsync_bfly_p) ;  /* 0x000004e000007944 */ /* 0x000fea0003c00000 */
[----:B0-----:R-:W-:Y:S01]  /*13a0*/  HFMA2.MMA R16, -RZ, RZ, 0, 4.76837158203125e-07 ;  /* 0x00000008ff107435 */ /* 0x001fe200000001ff */
[----:B-1----:R-:W-:Y:S01]  /*13b0*/  FADD.FTZ R19, R19, R14 ;  /* 0x0000000e13137221 */ /* 0x002fe20000010000 */
[----:B------:R-:W-:-:S02]  /*13c0*/  MOV R17, 0x1f ;  /* 0x0000001f00117802 */ /* 0x000fc40000000f00 */
[----:B------:R-:W-:Y:S02]  /*13d0*/  MOV R14, 0xffffffff ;  /* 0xffffffff000e7802 */ /* 0x000fe40000000f00 */
[----:B------:R-:W-:Y:S02]  /*13e0*/  MOV R8, 0x1400 ;  /* 0x0000140000087802 */ /* 0x000fe40000000f00 */
[----:B------:R-:W-:Y:S05]  /*13f0*/  CALL.REL.NOINC `($__internal_103_$__cuda_sm70_shflsync_bfly_p) ;  /* 0x0000048000007944 */ /* 0x000fea0003c00000 */
[----:B-1----:R-:W-:Y:S01]  /*1400*/  FADD.FTZ R13, R19, R14 ;  /* 0x0000000e130d7221 */ /* 0x002fe20000010000 */
[----:B0-----:R-:W-:Y:S01]  /*1410*/  HFMA2.MMA R17, -RZ, RZ, 0, 1.847743988037109375e-06 ;  /* 0x0000001fff117435 */ /* 0x001fe200000001ff */
[----:B------:R-:W-:Y:S01]  /*1420*/  IMAD.MOV.U32 R16, RZ, RZ, 0x10 ;  /* 0x00000010ff107424 */ /* 0x000fe200078e00ff */
[----:B------:R-:W-:Y:S02]  /*1430*/  MOV R14, 0xffffffff ;  /* 0xffffffff000e7802 */ /* 0x000fe40000000f00 */
[----:B------:R-:W-:Y:S02]  /*1440*/  MOV R19, R13 ;  /* 0x0000000d00137202 */ /* 0x000fe40000000f00 */
[----:B------:R-:W-:Y:S02]  /*1450*/  MOV R8, 0x1470 ;  /* 0x0000147000087802 */ /* 0x000fe40000000f00 */
[----:B------:R-:W-:Y:S05]  /*1460*/  CALL.REL.NOINC `($__internal_103_$__cuda_sm70_shflsync_bfly_p) ;  /* 0x0000041000007944 */ /* 0x000fea0003c00000 */
[----:B0-----:R-:W-:Y:S01]  /*1470*/  HFMA2.MMA R16, -RZ, RZ, 0, 5.9604644775390625e-08 ;  /* 0x00000001ff107435 */ /* 0x001fe200000001ff */
[----:B-1----:R-:W-:Y:S01]  /*1480*/  IMAD.MOV.U32 R18, RZ, RZ, R14 ;  /* 0x000000ffff127224 */ /* 0x002fe200078e000e */
[----:B------:R-:W-:Y:S01]  /*1490*/  MOV R19, R11 ;  /* 0x0000000b00137202 */ /* 0x000fe20000000f00 */
[----:B------:R-:W-:Y:S01]  /*14a0*/  IMAD.MOV.U32 R14, RZ, RZ, -0x1 ;  /* 0xffffffffff0e7424 */ /* 0x000fe200078e00ff */
[----:B------:R-:W-:-:S02]  /*14b0*/  MOV R17, 0x1f ;  /* 0x0000001f00117802 */ /* 0x000fc40000000f00 */
[----:B------:R-:W-:Y:S02]  /*14c0*/  MOV R8, 0x14e0 ;  /* 0x000014e000087802 */ /* 0x000fe40000000f00 */
[----:B------:R-:W-:Y:S05]  /*14d0*/  CALL.REL.NOINC `($__internal_103_$__cuda_sm70_shflsync_bfly_p) ;  /* 0x000003a000007944 */ /* 0x000fea0003c00000 */
[----:B0-----:R-:W-:Y:S01]  /*14e0*/  HFMA2.MMA R16, -RZ, RZ, 0, 1.1920928955078125e-07 ;  /* 0x00000002ff107435 */ /* 0x001fe200000001ff */
[----:B-1----:R-:W-:Y:S01]  /*14f0*/  FADD.FTZ R19, R11, R14 ;  /* 0x0000000e0b137221 */ /* 0x002fe20000010000 */
[----:B------:R-:W-:Y:S02]  /*1500*/  MOV R17, 0x1f ;  /* 0x0000001f00117802 */ /* 0x000fe40000000f00 */
[----:B------:R-:W-:Y:S02]  /*1510*/  MOV R14, 0xffffffff ;  /* 0xffffffff000e7802 */ /* 0x000fe40000000f00 */
[----:B------:R-:W-:Y:S02]  /*1520*/  MOV R8, 0x1540 ;  /* 0x0000154000087802 */ /* 0x000fe40000000f00 */
[----:B------:R-:W-:Y:S05]  /*1530*/  CALL.REL.NOINC `($__internal_103_$__cuda_sm70_shflsync_bfly_p) ;  /* 0x0000034000007944 */ /* 0x000fea0003c00000 */
[----:B0-----:R-:W-:Y:S01]  /*1540*/  HFMA2.MMA R17, -RZ, RZ, 0, 1.847743988037109375e-06 ;  /* 0x0000001fff117435 */ /* 0x001fe200000001ff */
[----:B-1----:R-:W-:Y:S01]  /*1550*/  FADD.FTZ R19, R19, R14 ;  /* 0x0000000e13137221 */ /* 0x002fe20000010000 */
[----:B------:R-:W-:Y:S01]  /*1560*/  MOV R14, 0xffffffff ;  /* 0xffffffff000e7802 */ /* 0x000fe20000000f00 */
[----:B------:R-:W-:Y:S01]  /*1570*/  IMAD.MOV.U32 R16, RZ, RZ, 0x4 ;  /* 0x00000004ff107424 */ /* 0x000fe200078e00ff */
[----:B------:R-:W-:-:S02]  /*1580*/  MOV R8, 0x15a0 ;  /* 0x000015a000087802 */ /* 0x000fc40000000f00 */
[----:B------:R-:W-:Y:S05]  /*1590*/  CALL.REL.NOINC `($__internal_103_$__cuda_sm70_shflsync_bfly_p) ;  /* 0x000002e000007944 */ /* 0x000fea0003c00000 */
[----:B0-----:R-:W-:Y:S01]  /*15a0*/  HFMA2.MMA R16, -RZ, RZ, 0, 4.76837158203125e-07 ;  /* 0x00000008ff107435 */ /* 0x001fe200000001ff */
[----:B-1----:R-:W-:Y:S01]  /*15b0*/  FADD.FTZ R19, R19, R14 ;  /* 0x0000000e13137221 */ /* 0x002fe20000010000 */
[----:B------:R-:W-:Y:S01]  /*15c0*/  MOV R14, 0xffffffff ;  /* 0xffffffff000e7802 */ /* 0x000fe20000000f00 */
[----:B------:R-:W-:Y:S01]  /*15d0*/  IMAD.MOV.U32 R17, RZ, RZ, 0x1f ;  /* 0x0000001fff117424 */ /* 0x000fe200078e00ff */
[----:B------:R-:W-:-:S02]  /*15e0*/  MOV R8, 0x1600 ;  /* 0x0000160000087802 */ /* 0x000fc40000000f00 */
        /* <DEDUP_REMOVED lines=33> */
[----:B0-----:R-:W-:Y:S01]  /*1800*/  HFMA2.MMA R17, -RZ, RZ, 0, 1.847743988037109375e-06 ;  /* 0x0000001fff117435 */ /* 0x001fe200000001ff */
[----:B-1----:R-:W-:Y:S01]  /*1810*/  FADD.FTZ R19, R19, R14 ;  /* 0x0000000e13137221 */ /* 0x002fe20000010000 */
[----:B------:R-:W-:Y:S01]  /*1820*/  MOV R14, 0xffffffff ;  /* 0xffffffff000e7802 */ /* 0x000fe20000000f00 */
[----:B------:R-:W-:Y:S01]  /*1830*/  IMAD.MOV.U32 R16, RZ, RZ, 0x10 ;  /* 0x00000010ff107424 */ /* 0x000fe200078e00ff */
[----:B------:R-:W-:Y:S02]  /*1840*/  MOV R8, 0x1860 ;  /* 0x0000186000087802 */ /* 0x000fe40000000f00 */
[----:B------:R-:W-:Y:S05]  /*1850*/  CALL.REL.NOINC `($__internal_103_$__cuda_sm70_shflsync_bfly_p) ;  /* 0x0000002000007944 */ /* 0x000fea0003c00000 */
[----:B-1----:R-:W-:Y:S01]  /*1860*/  MOV R8, R14 ;  /* 0x0000000e00087202 */ /* 0x002fe20000000f00 */
[----:B0-----:R-:W-:Y:S05]  /*1870*/  BRA `(.L_x_1308) ;  /* 0xfffff54000007947 */ /* 0x001fea000383ffff */
        .weak           $__internal_103_$__cuda_sm70_shflsync_bfly_p
        .type           $__internal_103_$__cuda_sm70_shflsync_bfly_p,@function
        .size           $__internal_103_$__cuda_sm70_shflsync_bfly_p,(.L_x_1638 - $__internal_103_$__cuda_sm70_shflsync_bfly_p)
$__internal_103_$__cuda_sm70_shflsync_bfly_p:
[----:B------:R-:W-:Y:S01]  /*1880*/  HFMA2.MMA R9, -RZ, RZ, 0, 0 ;  /* 0x00000000ff097435 */ /* 0x000fe200000001ff */
[----:B------:R-:W-:Y:S04]  /*1890*/  WARPSYNC R14 ;  /* 0x0000000e00007348 */ /* 0x000fe80003800000 */
[----:B------:R0:W1:Y:S01]  /*18a0*/  SHFL.BFLY PT, R14, R19, R16, R17 ;  /* 0x0c000010130e7389 */ /* 0x00006200000e0011 */
[----:B------:R-:W-:Y:S05]  /*18b0*/  RET.REL.NODEC R8 `(_ZN10layer_norm40ln_parallel_residual_bwd_finalize_kernelINS_22Kernel_traits_finalizeILj256E6__halfffffjLb0ELj1024ELj4ENS_18Kernel_traits_baseILj256ES2_ffffjLj1024EEEEELb0EEEvNS_9BwdParamsE) ;  /* 0xffffe74008007950 */ /* 0x000fea0003c3ffff */
.L_x_1309:
        /* <DEDUP_REMOVED lines=12> */
.L_x_1638:


//--------------------- .text._ZN10layer_norm31ln_parallel_residual_bwd_kernelINS_13Kernel_traitsI6__halfffffjLj256ELj1ELj4ELj1ELj16ENS_18Kernel_traits_baseILj256ES2_ffffjLj128EEEEELb1ELb1ELb0EEEvNS_9BwdParamsE --------------------------
	.section	.text._ZN10layer_norm31ln_parallel_residual_bwd_kernelINS_13Kernel_traitsI6__halfffffjLj256ELj1ELj4ELj1ELj16ENS_18Kernel_traits_baseILj256ES2_ffffjLj128EEEEELb1ELb1ELb0EEEvNS_9BwdParamsE,"ax",@progbits
	.sectioninfo	@"SHI_REGISTERS=80"
	.align	128
        .global         _ZN10layer_norm31ln_parallel_residual_bwd_kernelINS_13Kernel_traitsI6__halfffffjLj256ELj1ELj4ELj1ELj16ENS_18Kernel_traits_baseILj256ES2_ffffjLj128EEEEELb1ELb1ELb0EEEvNS_9BwdParamsE
        .type           _ZN10layer_norm31ln_parallel_residual_bwd_kernelINS_13Kernel_traitsI6__halfffffjLj256ELj1ELj4ELj1ELj16ENS_18Kernel_traits_baseILj256ES2_ffffjLj128EEEEELb1ELb1ELb0EEEvNS_9BwdParamsE,@function
        .size           _ZN10layer_norm31ln_parallel_residual_bwd_kernelINS_13Kernel_traitsI6__halfffffjLj256ELj1ELj4ELj1ELj16ENS_18Kernel_traits_baseILj256ES2_ffffjLj128EEEEELb1ELb1ELb0EEEvNS_9BwdParamsE,(.L_x_1639 - _ZN10layer_norm31ln_parallel_residual_bwd_kernelINS_13Kernel_traitsI6__halfffffjLj256ELj1ELj4ELj1ELj16ENS_18Kernel_traits_baseILj256ES2_ffffjLj128EEEEELb1ELb1ELb0EEEvNS_9BwdParamsE)
        .other          _ZN10layer_norm31ln_parallel_residual_bwd_kernelINS_13Kernel_traitsI6__halfffffjLj256ELj1ELj4ELj1ELj16ENS_18Kernel_traits_baseILj256ES2_ffffjLj128EEEEELb1ELb1ELb0EEEvNS_9BwdParamsE,@"STO_CUDA_ENTRY STV_DEFAULT"
_ZN10layer_norm31ln_parallel_residual_bwd_kernelINS_13Kernel_traitsI6__halfffffjLj256ELj1ELj4ELj1ELj16ENS_18Kernel_traits_baseILj256ES2_ffffjLj128EEEEELb1ELb1ELb0EEEvNS_9BwdParamsE:
.text._ZN10layer_norm31ln_parallel_residual_bwd_kernelINS_13Kernel_traitsI6__halfffffjLj256ELj1ELj4ELj1ELj16ENS_18Kernel_traits_baseILj256ES2_ffffjLj128EEEEELb1ELb1ELb0EEEvNS_9BwdParamsE:
        /* <DEDUP_REMOVED lines=32> */
[----:B-----5:R-:W-:Y:S01]  /*0200*/  IMAD.MOV.U32 R11, RZ, RZ, R4 ;  /* 0x000000ffff0b7224 */ /* 0x020fe200078e0004 */
[--C-:B------:R-:W-:Y:S01]  /*0210*/  SHF.R.U64 R10, R4, 0x10, R5.reuse ;  /* 0x00000010040a7819 */ /* 0x100fe20000001205 */
[----:B------:R-:W-:Y:S01]  /*0220*/  IMAD.MOV.U32 R7, RZ, RZ, R8 ;  /* 0x000000ffff077224 */ /* 0x000fe200078e0008 */
[----:B------:R-:W-:Y:S01]  /*0230*/  MOV R0, R5 ;  /* 0x0000000500007202 */ /* 0x000fe20000000f00 */
[----:B------:R-:W-:Y:S01]  /*0240*/  IMAD.MOV.U32 R17, RZ, RZ, RZ ;  /* 0x000000ffff117224 */ /* 0x000fe200078e00ff */
[----:B------:R-:W-:Y:S01]  /*0250*/  SHF.R.U32.HI R2, RZ, 0x10, R5 ;  /* 0x00000010ff027819 */ /* 0x000fe20000011605 */
        /* <DEDUP_REMOVED lines=11> */
.L_x_1321:
        /* <DEDUP_REMOVED lines=8> */
[----:B------:R-:W-:Y:S01]  /*0390*/  IMAD.MOV.U32 R73, RZ, RZ, RZ ;  /* 0x000000ffff497224 */ /* 0x000fe200078e00ff */
[----:B------:R-:W-:-:S02]  /*03a0*/  MOV R75, RZ ;  /* 0x000000ff004b7202 */ /* 0x000fc40000000f00 */
[----:B------:R-:W-:-:S04]  /*03b0*/  SHF.R.S32.HI R48, RZ, 0x1f, R3 ;  /* 0x0000001fff307819 */ /* 0x000fc80000011403 */
[----:B------:R-:W-:Y:S02]  /*03c0*/  LEA.HI R3, R48, R3, RZ, 0x2 ;  /* 0x0000000330037211 */ /* 0x000fe400078f10ff */
[----:B------:R-:W-:-:S04]  /*03d0*/  LOP3.LUT R48, R54, 0x1f, RZ, 0xc0, !PT ;  /* 0x0000001f36307812 */ /* 0x000fc800078ec0ff */
[----:B------:R-:W-:-:S05]  /*03e0*/  LEA.HI.SX32 R3, R3, R48, 0x1e ;  /* 0x0000003003037211 */ /* 0x000fca00078ff2ff */
[----:B------:R-:W-:Y:S01]  /*03f0*/  IMAD.MOV.U32 R77, RZ, RZ, R3 ;  /* 0x000000ffff4d7224 */ /* 0x000fe200078e0003 */
[----:B--2---:R-:W-:Y:S01]  /*0400*/  FSEL R71, R46, RZ, !P2 ;  /* 0x000000ff2e477208 */ /* 0x004fe20005000000 */
[----:B------:R-:W-:Y:S05]  /*0410*/  @!P3 BRA `(.L_x_1312) ;  /* 0x000003200000b947 */ /* 0x000fea0003800000 */
[C---:B-1----:R-:W-:Y:S02]  /*0420*/  LEA R44, P0, R3.reuse, c[0x0][0x188], 0x4 ;  /* 0x00006200032c7a11 */ /* 0x042fe400078020ff */
[----:B------:R-:W-:Y:S02]  /*0430*/  MOV R48, 0x10 ;  /* 0x0000001000307802 */ /* 0x000fe40000000f00 */
[C---:B------:R-:W-:Y:S02]  /*0440*/  LEA.HI.X R45, R3.reuse, c[0x0][0x18c], RZ, 0x4, P0 ;  /* 0x00006300032d7a11 */ /* 0x040fe400000f24ff */
[----:B------:R-:W-:Y:S01]  /*0450*/  ISETP.NE.U32.AND P1, PT, RZ, c[0x0][0x250], PT ;  /* 0x00009400ff007a0c */ /* 0x000fe20003f25070 */
[----:B------:R-:W-:-:S03]  /*0460*/  IMAD.WIDE.U32 R48, R3, R48, c[0x0][0x208] ;  /* 0x0000820003307625 */ /* 0x000fc600078e0030 */
[----:B------:R-:W2:Y:S01]  /*0470*/  LDG.E.128 R44, [R44.64] ;  /* 0x000000042c2c7981 */ /* 0x000ea2000c1e1d00 */
[----:B------:R-:W-:-:S03]  /*0480*/  ISETP.NE.AND.EX P1, PT, RZ, c[0x0][0x254], PT, P1 ;  /* 0x00009500ff007a0c */ /* 0x000fc60003f25310 */
[----:B------:R-:W3:Y:S01]  /*0490*/  LDG.E.128 R48, [R48.64] ;  /* 0x0000000430307981 */ /* 0x000ee2000c1e1d00 */
[----:B------:R-:W-:Y:S01]  /*04a0*/  ISETP.NE.U32.AND P0, PT, RZ, c[0x0][0x218], PT ;  /* 0x00008600ff007a0c */ /* 0x000fe20003f05070 */
[C---:B------:R-:W-:Y:S01]  /*04b0*/  IMAD.SHL.U32 R76, R3.reuse, 0x4, RZ ;  /* 0x00000004034c7824 */ /* 0x040fe200078e00ff */
[----:B------:R-:W-:Y:S02]  /*04c0*/  SHF.L.U64.HI R0, R3, 0x2, RZ ;  /* 0x0000000203007819 */ /* 0x000fe400000102ff */
[----:B------:R-:W-:-:S05]  /*04d0*/  ISETP.NE.AND.EX P0, PT, RZ, c[0x0][0x21c], PT, P0 ;  /* 0x00008700ff007a0c */ /* 0x000fca0003f05300 */
[----:B------:R-:W-:-:S04]  /*04e0*/  @P1 IADD3 R64, P5, R76, c[0x0][0x198], RZ ;  /* 0x000066004c401a10 */ /* 0x000fc80007fbe0ff */
[----:B------:R-:W-:Y:S02]  /*04f0*/  @P1 IADD3.X R65, R0, c[0x0][0x19c], RZ, P5, !PT ;  /* 0x0000670000411a10 */ /* 0x000fe40002ffe4ff */
[----:B------:R-:W-:-:S03]  /*0500*/  IADD3 R76, P5, R76, c[0x0][0x190], RZ ;  /* 0x000064004c4c7a10 */ /* 0x000fc60007fbe0ff */
[----:B------:R3:W5:Y:S01]  /*0510*/  @P1 LDG.E R2, [R64.64] ;  /* 0x0000000440021981 */ /* 0x000762000c1e1900 */
[C---:B------:R-:W-:Y:S02]  /*0520*/  @P0 LEA R74, P1, R3.reuse, c[0x0][0x218], 0x4 ;  /* 0x00008600034a0a11 */ /* 0x040fe400078220ff */
[----:B------:R-:W-:Y:S02]  /*0530*/  IADD3.X R77, R0, c[0x0][0x194], RZ, P5, !PT ;  /* 0x00006500004d7a10 */ /* 0x000fe40002ffe4ff */
[----:B------:R-:W-:-:S03]  /*0540*/  @P0 LEA.HI.X R75, R3, c[0x0][0x21c], RZ, 0x4, P1 ;  /* 0x00008700034b0a11 */ /* 0x000fc600008f24ff */
[----:B------:R0:W5:Y:S04]  /*0550*/  LDG.E R0, [R76.64] ;  /* 0x000000044c007981 */ /* 0x000168000c1e1900 */
[----:B------:R1:W5:Y:S01]  /*0560*/  @P0 LDG.E.128 R24, [R74.64] ;  /* 0x000000044a180981 */ /* 0x000362000c1e1d00 */
[----:B0-----:R-:W-:Y:S01]  /*0570*/  IADD3 R77, R3, 0x20, RZ ;  /* 0x00000020034d7810 */ /* 0x001fe20007ffe0ff */
[C---:B--2---:R-:W-:Y:S02]  /*0580*/  FADD.FTZ R59, -R71.reuse, R44 ;  /* 0x0000002c473b7221 */ /* 0x044fe40000010100 */
[----:B------:R-:W-:Y:S02]  /*0590*/  FADD.FTZ R45, -R71, R45 ;  /* 0x0000002d472d7221 */ /* 0x000fe40000010100 */
[----:B-----5:R-:W-:-:S02]  /*05a0*/  FMUL.FTZ R59, R60, R59 ;  /* 0x0000003b3c3b7220 */ /* 0x020fc40000410000 */
[----:B---3--:R-:W-:Y:S02]  /*05b0*/  FMUL.FTZ R64, R11, R48 ;  /* 0x000000300b407220 */ /* 0x008fe40000410000 */
[----:B------:R-:W-:Y:S02]  /*05c0*/  FMUL.FTZ R58, R60, R45 ;  /* 0x0000002d3c3a7220 */ /* 0x000fe40000410000 */
[----:B------:R-:W-:Y:S02]  /*05d0*/  FADD.FTZ R69, -R71, R46 ;  /* 0x0000002e47457221 */ /* 0x000fe40000010100 */
[----:B------:R-:W-:Y:S02]  /*05e0*/  FMUL.FTZ R67, R10, R49 ;  /* 0x000000310a437220 */ /* 0x000fe40000410000 */
[----:B------:R-:W-:Y:S02]  /*05f0*/  FADD.FTZ R44, RZ, R64 ;  /* 0x00000040ff2c7221 */ /* 0x000fe40000010000 */
[----:B------:R-:W-:-:S02]  /*0600*/  FFMA.FTZ R45, R59, R64, RZ ;  /* 0x000000403b2d7223 */ /* 0x000fc400000100ff */
[----:B------:R-:W-:Y:S02]  /*0610*/  FADD.FTZ R73, -R71, R47 ;  /* 0x0000002f47497221 */ /* 0x000fe40000010100 */
[----:B------:R-:W-:Y:S02]  /*0620*/  FMUL.FTZ R65, R60, R69 ;  /* 0x000000453c417220 */ /* 0x000fe40000410000 */
[----:B------:R-:W-:Y:S02]  /*0630*/  FMUL.FTZ R76, R9, R50 ;  /* 0x00000032094c7220 */ /* 0x000fe40000410000 */
[----:B------:R-:W-:Y:S02]  /*0640*/  FADD.FTZ R47, R44, R67 ;  /* 0x000000432c2f7221 */ /* 0x000fe40000010000 */
[----:B------:R-:W-:Y:S02]  /*0650*/  FFMA.FTZ R45, R58, R67, R45 ;  /* 0x000000433a2d7223 */ /* 0x000fe4000001002d */
[----:B-1----:R-:W-:-:S02]  /*0660*/  FMUL.FTZ R74, R60, R73 ;  /* 0x000000493c4a7220 */ /* 0x002fc40000410000 */
        /* <DEDUP_REMOVED lines=13> */
.L_x_1312:
[----:B-1----:R-:W-:Y:S05]  /*0740*/  BSYNC B0 ;  /* 0x0000000000007941 */ /* 0x002fea0003800000 */
.L_x_1311:
[----:B------:R-:W-:Y:S01]  /*0750*/  BSSY B0, `(.L_x_1313) ;  /* 0x0000033000007945 */ /* 0x000fe20003800000 */
[----:B------:R-:W-:Y:S05]  /*0760*/  @!P4 BRA `(.L_x_1314) ;  /* 0x000003100000c947 */ /* 0x000fea0003800000 */
[----:B------:R-:W-:Y:S01]  /*0770*/  ISETP.NE.U32.AND P0, PT, RZ, c[0x0][0x250], PT ;  /* 0x00009400ff007a0c */ /* 0x000fe20003f05070 */
[----:B------:R-:W-:Y:S01]  /*0780*/  IMAD.MOV.U32 R50, RZ, RZ, 0x10 ;  /* 0x00000010ff327424 */ /* 0x000fe200078e00ff */
[C---:B------:R-:W-:Y:S02]  /*0790*/  LEA R44, P5, R77.reuse, c[0x0][0x188], 0x4 ;  /* 0x000062004d2c7a11 */ /* 0x040fe400078a20ff */
[----:B------:R-:W-:Y:S02]  /*07a0*/  ISETP.NE.AND.EX P0, PT, RZ, c[0x0][0x254], PT, P0 ;  /* 0x00009500ff007a0c */ /* 0x000fe40003f05300 */
[C---:B------:R-:W-:Y:S02]  /*07b0*/  SHF.L.U32 R56, R77.reuse, 0x2, RZ ;  /* 0x000000024d387819 */ /* 0x040fe400000006ff */
[C---:B------:R-:W-:Y:S02]  /*07c0*/  LEA.HI.X R45, R77.reuse, c[0x0][0x18c], RZ, 0x4, P5 ;  /* 0x000063004d2d7a11 */ /* 0x040fe400028f24ff */
[----:B------:R-:W-:Y:S01]  /*07d0*/  SHF.R.U32.HI R57, RZ, 0x1e, R77 ;  /* 0x0000001eff397819 */ /* 0x000fe2000001164d */
[----:B------:R-:W-:Y:S01]  /*07e0*/  IMAD.WIDE.U32 R50, R77, R50, c[0x0][0x208] ;  /* 0x000082004d327625 */ /* 0x000fe200078e0032 */
[----:B------:R-:W-:-:S02]  /*07f0*/  ISETP.NE.U32.AND P1, PT, RZ, c[0x0][0x218], PT ;  /* 0x00008600ff007a0c */ /* 0x000fc40003f25070 */
[----:B------:R-:W2:Y:S02]  /*0800*/  LDG.E.128 R44, [R44.64] ;  /* 0x000000042c2c7981 */ /* 0x000ea4000c1e1d00 */
[----:B------:R-:W-:Y:S02]  /*0810*/  ISETP.NE.AND.EX P1, PT, RZ, c[0x0][0x21c], PT, P1 ;  /* 0x00008700ff007a0c */ /* 0x000fe40003f25310 */
[----:B------:R-:W-:-:S04]  /*0820*/  @P0 IADD3 R48, P5, R56, c[0x0][0x198], RZ ;  /* 0x0000660038300a10 */ /* 0x000fc80007fbe0ff */
[----:B------:R-:W-:-:S05]  /*0830*/  @P0 IADD3.X R49, R57, c[0x0][0x19c], RZ, P5, !PT ;  /* 0x0000670039310a10 */ /* 0x000fca0002ffe4ff */
[----:B------:R0:W5:Y:S04]  /*0840*/  @P0 LDG.E R55, [R48.64] ;  /* 0x0000000430370981 */ /* 0x000168000c1e1900 */
[----:B0-----:R-:W3:Y:S01]  /*0850*/  LDG.E.128 R48, [R50.64] ;  /* 0x0000000432307981 */ /* 0x001ee2000c1e1d00 */
[----:B------:R-:W-:-:S04]  /*0860*/  @P1 LEA R62, P0, R77, c[0x0][0x218], 0x4 ;  /* 0x000086004d3e1a11 */ /* 0x000fc800078020ff */
[----:B------:R-:W-:Y:S02]  /*0870*/  @P1 LEA.HI.X R63, R77, c[0x0][0x21c], RZ, 0x4, P0 ;  /* 0x000087004d3f1a11 */ /* 0x000fe400000f24ff */
[----:B------:R-:W-:-:S03]  /*0880*/  IADD3 R56, P0, R56, c[0x0][0x190], RZ ;  /* 0x0000640038387a10 */ /* 0x000fc60007f1e0ff */
[----:B------:R0:W5:Y:S01]  /*0890*/  @P1 LDG.E.128 R12, [R62.64] ;  /* 0x000000043e0c1981 */ /* 0x000162000c1e1d00 */
[----:B------:R-:W-:-:S05]  /*08a0*/  IADD3.X R57, R57, c[0x0][0x194], RZ, P0, !PT ;  /* 0x0000650039397a10 */ /* 0x000fca00007fe4ff */
[----:B------:R1:W5:Y:S01]  /*08b0*/  LDG.E R56, [R56.64] ;  /* 0x0000000438387981 */ /* 0x000362000c1e1900 */
[C---:B--2---:R-:W-:Y:S02]  /*08c0*/  FADD.FTZ R61, -R71.reuse, R44 ;  /* 0x0000002c473d7221 */ /* 0x044fe40000010100 */
[C---:B------:R-:W-:Y:S02]  /*08d0*/  FADD.FTZ R45, -R71.reuse, R45 ;  /* 0x0000002d472d7221 */ /* 0x040fe40000010100 */
[C---:B-1---5:R-:W-:Y:S02]  /*08e0*/  FMUL.FTZ R57, R60.reuse, R61 ;  /* 0x0000003d3c397220 */ /* 0x062fe40000410000 */
[C---:B------:R-:W-:Y:S02]  /*08f0*/  FADD.FTZ R77, -R71.reuse, R46 ;  /* 0x0000002e474d7221 */ /* 0x040fe40000010100 */
[----:B0-----:R-:W-:Y:S02]  /*0900*/  FMUL.FTZ R62, R60, R45 ;  /* 0x0000002d3c3e7220 */ /* 0x001fe40000410000 */
[----:B------:R-:W-:-:S02]  /*0910*/  FADD.FTZ R47, -R71, R47 ;  /* 0x0000002f472f7221 */ /* 0x000fc40000010100 */
[----:B------:R-:W-:Y:S02]  /*0920*/  FMUL.FTZ R61, R60, R77 ;  /* 0x0000004d3c3d7220 */ /* 0x000fe40000410000 */
[----:B---3--:R-:W-:Y:S02]  /*0930*/  FMUL.FTZ R66, R7, R48 ;  /* 0x0000003007427220 */ /* 0x008fe40000410000 */
[----:B------:R-:W-:Y:S02]  /*0940*/  FMUL.FTZ R63, R6, R49 ;  /* 0x00000031063f7220 */ /* 0x000fe40000410000 */
[----:B------:R-:W-:Y:S02]  /*0950*/  FADD.FTZ R44, R73, R66 ;  /* 0x00000042492c7221 */ /* 0x000fe40000010000 */
[----:B------:R-:W-:Y:S02]  /*0960*/  FFMA.FTZ R75, R57, R66, R75 ;  /* 0x00000042394b7223 */ /* 0x000fe4000001004b */
        /* <DEDUP_REMOVED lines=17> */
.L_x_1314:
[----:B------:R-:W-:Y:S05]  /*0a80*/  BSYNC B0 ;  /* 0x0000000000007941 */ /* 0x000fea0003800000 */
.L_x_1313:
[----:B------:R-:W-:Y:S05]  /*0a90*/  BRA.DIV ~URZ, `(.L_x_1315) ;  /* 0x00000e827f007947 */ /* 0x000fea000b800000 */
[----:B------:R0:W1:Y:S02]  /*0aa0*/  SHFL.BFLY PT, R46, R73, 0x1, 0x1f ;  /* 0x0c201f00492e7f89 */ /* 0x00006400000e0000 */
.L_x_1322:
        /* <DEDUP_REMOVED lines=14> */
[----:B01----:R-:W-:-:S05]  /*0b90*/  FADD.FTZ R73, R49, R46 ;  /* 0x0000002e31497221 */ /* 0x003fca0000010000 */
[----:B------:R0:W1:Y:S01]  /*0ba0*/  SHFL.BFLY PT, R46, R73, 0x10, 0x1f ;  /* 0x0e001f00492e7f89 */ /* 0x00006200000e0000 */
[----:B--2---:R-:W-:-:S05]  /*0bb0*/  FADD.FTZ R75, R48, R75 ;  /* 0x0000004b304b7221 */ /* 0x004fca0000010000 */
[----:B------:R0:W2:Y:S02]  /*0bc0*/  SHFL.BFLY PT, R44, R75, 0x10, 0x1f ;  /* 0x0e001f004b2c7f89 */ /* 0x0000a400000e0000 */
.L_x_1323:
[----:B-1----:R-:W-:Y:S01]  /*0bd0*/  FADD.FTZ R46, R46, R73 ;  /* 0x000000492e2e7221 */ /* 0x002fe20000010000 */
[----:B------:R-:W-:Y:S01]  /*0be0*/  BSSY B0, `(.L_x_1317) ;  /* 0x0000043000007945 */ /* 0x000fe20003800000 */
[----:B--2---:R-:W-:Y:S02]  /*0bf0*/  FADD.FTZ R44, R44, R75 ;  /* 0x0000004b2c2c7221 */ /* 0x004fe40000010000 */
[----:B------:R-:W-:Y:S02]  /*0c00*/  FMUL.FTZ R46, R46, c[0x0][0x1e0] ;  /* 0x000078002e2e7a20 */ /* 0x000fe40000410000 */
[----:B------:R-:W-:-:S03]  /*0c10*/  FMUL.FTZ R71, R44, c[0x0][0x1e0] ;  /* 0x000078002c477a20 */ /* 0x000fc60000410000 */
[----:B0-----:R-:W-:Y:S01]  /*0c20*/  FSEL R73, R46, RZ, !P2 ;  /* 0x000000ff2e497208 */ /* 0x001fe20005000000 */
[----:B------:R-:W-:Y:S05]  /*0c30*/  @!P3 BRA `(.L_x_1318) ;  /* 0x000003d00000b947 */ /* 0x000fea0003800000 */
[----:B------:R-:W-:Y:S01]  /*0c40*/  ISETP.NE.U32.AND P0, PT, RZ, c[0x0][0x218], PT ;  /* 0x00008600ff007a0c */ /* 0x000fe20003f05070 */
        /* <DEDUP_REMOVED lines=8> */
[----:B-----5:R-:W-:Y:S01]  /*0cd0*/  FMUL.FTZ R45, R60, R45 ;  /* 0x0000002d3c2d7220 */ /* 0x020fe20000410000 */
[----:B------:R-:W-:Y:S01]  /*0ce0*/  LOP3.LUT P5, RZ, R2, 0xff, RZ, 0xc0, !PT ;  /* 0x000000ff02ff7812 */ /* 0x000fe200078ac0ff */
[----:B------:R-:W-:Y:S01]  /*0cf0*/  FMUL.FTZ R46, R60, R47 ;  /* 0x0000002f3c2e7220 */ /* 0x000fe20000410000 */
[----:B------:R-:W-:Y:S01]  /*0d00*/  ISETP.NE.AND.EX P2, PT, RZ, c[0x0][0x254], PT, P2 ;  /* 0x00009500ff007a0c */ /* 0x000fe20003f45320 */
[----:B------:R-:W-:Y:S01]  /*0d10*/  FFMA.FTZ R48, R74, R71, R73 ;  /* 0x000000474a307223 */ /* 0x000fe20000010049 */
[----:B------:R-:W-:Y:S01]  /*0d20*/  HFMA2.MMA R50, -RZ, RZ, 0, 9.5367431640625e-07 ;  /* 0x00000010ff327435 */ /* 0x000fe200000001ff */
[----:B------:R-:W-:-:S02]  /*0d30*/  LOP3.LUT P6, RZ, R0, 0xff000000, RZ, 0xc0, !PT ;  /* 0xff00000000ff7812 */ /* 0x000fc400078cc0ff */
[----:B------:R-:W-:Y:S02]  /*0d40*/  @P0 FADD.FTZ R45, R24, R45 ;  /* 0x0000002d182d0221 */ /* 0x000fe40000010000 */
[----:B------:R-:W-:Y:S02]  /*0d50*/  @P0 FADD.FTZ R46, R25, R46 ;  /* 0x0000002e192e0221 */ /* 0x000fe40000010000 */
[C---:B------:R-:W-:Y:S01]  /*0d60*/  FMUL.FTZ R44, R45.reuse, c[0x0][0x1e8] ;  /* 0x00007a002d2c7a20 */ /* 0x040fe20000410000 */
[----:B------:R-:W-:Y:S01]  /*0d70*/  SEL R36, R45, R36, P1 ;  /* 0x000000242d247207 */ /* 0x000fe20000800000 */
[----:B------:R-:W-:Y:S01]  /*0d80*/  FADD.FTZ R49, R69, -R48 ;  /* 0x8000003045317221 */ /* 0x000fe20000010000 */
[----:B------:R-:W-:Y:S02]  /*0d90*/  SEL R37, R46, R37, P1 ;  /* 0x000000252e257207 */ /* 0x000fe40000800000 */
[----:B------:R-:W-:Y:S01]  /*0da0*/  SEL R45, R44, RZ, P5 ;  /* 0x000000ff2c2d7207 */ /* 0x000fe20002800000 */
[----:B------:R-:W-:Y:S01]  /*0db0*/  FMUL.FTZ R48, R60, R49 ;  /* 0x000000313c307220 */ /* 0x000fe20000410000 */
[----:B------:R-:W-:-:S02]  /*0dc0*/  LOP3.LUT P5, RZ, R2, 0xff00, RZ, 0xc0, !PT ;  /* 0x0000ff0002ff7812 */ /* 0x000fc400078ac0ff */
[----:B------:R-:W-:Y:S01]  /*0dd0*/  SEL R40, R45, R40, P2 ;  /* 0x000000282d287207 */ /* 0x000fe20001000000 */
[----:B------:R-:W-:Y:S02]  /*0de0*/  FFMA.FTZ R45, R65, R71, R73 ;  /* 0x00000047412d7223 */ /* 0x000fe40000010049 */
[----:B------:R-:W-:Y:S02]  /*0df0*/  @P0 FADD.FTZ R48, R27, R48 ;  /* 0x000000301b300221 */ /* 0x000fe40000010000 */
[----:B------:R-:W-:-:S03]  /*0e00*/  FADD.FTZ R45, R76, -R45 ;  /* 0x8000002d4c2d7221 */ /* 0x000fc60000010000 */
[----:B------:R-:W-:Y:S01]  /*0e10*/  SEL R39, R48, R39, P1 ;  /* 0x0000002730277207 */ /* 0x000fe20000800000 */
[----:B------:R-:W-:Y:S02]  /*0e20*/  FMUL.FTZ R47, R60, R45 ;  /* 0x0000002d3c2f7220 */ /* 0x000fe40000410000 */
[----:B------:R-:W-:Y:S02]  /*0e30*/  FMUL.FTZ R45, R46, c[0x0][0x1e8] ;  /* 0x00007a002e2d7a20 */ /* 0x000fe40000410000 */
[----:B------:R-:W-:Y:S01]  /*0e40*/  @P0 FADD.FTZ R47, R26, R47 ;  /* 0x0000002f1a2f0221 */ /* 0x000fe20000010000 */
[----:B------:R-:W-:Y:S02]  /*0e50*/  LOP3.LUT P0, RZ, R2, 0xff0000, RZ, 0xc0, !PT ;  /* 0x00ff000002ff7812 */ /* 0x000fe4000780c0ff */
[----:B------:R-:W-:Y:S02]  /*0e60*/  SEL R46, R45, RZ, P5 ;  /* 0x000000ff2d2e7207 */ /* 0x000fe40002800000 */
[----:B------:R-:W-:-:S02]  /*0e70*/  SEL R38, R47, R38, P1 ;  /* 0x000000262f267207 */ /* 0x000fc40000800000 */
[----:B------:R-:W-:Y:S01]  /*0e80*/  SEL R41, R46, R41, P2 ;  /* 0x000000292e297207 */ /* 0x000fe20001000000 */
[----:B------:R-:W-:Y:S01]  /*0e90*/  FMUL.FTZ R46, R47, c[0x0][0x1e8] ;  /* 0x00007a002f2e7a20 */ /* 0x000fe20000410000 */
[----:B------:R-:W-:Y:S01]  /*0ea0*/  LOP3.LUT P5, RZ, R0, 0xff0000, RZ, 0xc0, !PT ;  /* 0x00ff000000ff7812 */ /* 0x000fe200078ac0ff */
[----:B------:R-:W-:-:S03]  /*0eb0*/  FMUL.FTZ R47, R48, c[0x0][0x1e8] ;  /* 0x00007a00302f7a20 */ /* 0x000fc60000410000 */
[----:B------:R-:W-:Y:S02]  /*0ec0*/  SEL R49, R46, RZ, P0 ;  /* 0x000000ff2e317207 */ /* 0x000fe40000000000 */
[----:B------:R-:W-:Y:S02]  /*0ed0*/  LOP3.LUT P0, RZ, R2, 0xff000000, RZ, 0xc0, !PT ;  /* 0xff00000002ff7812 */ /* 0x000fe4000780c0ff */
[----:B------:R-:W-:Y:S02]  /*0ee0*/  SEL R42, R49, R42, P2 ;  /* 0x0000002a312a7207 */ /* 0x000fe40001000000 */
[----:B------:R-:W-:Y:S02]  /*0ef0*/  SEL R48, R47, RZ, P0 ;  /* 0x000000ff2f307207 */ /* 0x000fe40000000000 */
[----:B------:R-:W-:Y:S02]  /*0f00*/  ISETP.NE.U32.AND P0, PT, RZ, c[0x0][0x250], PT ;  /* 0x00009400ff007a0c */ /* 0x000fe40003f05070 */
[----:B------:R-:W-:Y:S01]  /*0f10*/  SEL R43, R48, R43, P2 ;  /* 0x0000002b302b7207 */ /* 0x000fe20001000000 */
[----:B------:R-:W-:Y:S01]  /*0f20*/  @P1 IMAD.WIDE.U32 R48, R3, R50, c[0x0][0x258] ;  /* 0x0000960003301625 */ /* 0x000fe200078e0032 */
[----:B------:R-:W-:-:S02]  /*0f30*/  ISETP.NE.AND.EX P0, PT, RZ, c[0x0][0x254], PT, P0 ;  /* 0x00009500ff007a0c */ /* 0x000fc40003f05300 */
[C---:B------:R-:W-:Y:S02]  /*0f40*/  LOP3.LUT P2, RZ, R0.reuse, 0xff, RZ, 0xc0, !PT ;  /* 0x000000ff00ff7812 */ /* 0x040fe4000784c0ff */
[----:B------:R0:W-:Y:S01]  /*0f50*/  @P1 STG.E.128 [R48.64], R36 ;  /* 0x0000002430001986 */ /* 0x0001e2000c101d04 */
[----:B------:R-:W-:Y:S02]  /*0f60*/  LOP3.LUT P1, RZ, R0, 0xff00, RZ, 0xc0, !PT ;  /* 0x0000ff0000ff7812 */ /* 0x000fe4000782c0ff */
[----:B------:R-:W-:Y:S02]  /*0f70*/  SEL R44, R44, RZ, P2 ;  /* 0x000000ff2c2c7207 */ /* 0x000fe40001000000 */
[----:B------:R-:W-:Y:S02]  /*0f80*/  SEL R45, R45, RZ, P1 ;  /* 0x000000ff2d2d7207 */ /* 0x000fe40000800000 */
[----:B------:R-:W-:Y:S02]  /*0f90*/  SEL R46, R46, RZ, P5 ;  /* 0x000000ff2e2e7207 */ /* 0x000fe40002800000 */
[----:B------:R-:W-:Y:S01]  /*0fa0*/  SEL R47, R47, RZ, P6 ;  /* 0x000000ff2f2f7207 */ /* 0x000fe20003000000 */
[C---:B0-----:R-:W-:Y:S01]  /*0fb0*/  IMAD.WIDE.U32 R48, R3.reuse, R50, c[0x0][0x248] ;  /* 0x0000920003307625 */ /* 0x041fe200078e0032 */
[----:B------:R-:W-:-:S04]  /*0fc0*/  @P0 LEA R50, P1, R3, c[0x0][0x250], 0x4 ;  /* 0x0000940003320a11 */ /* 0x000fc800078220ff */
[C---:B------:R-:W-:Y:S01]  /*0fd0*/  @P0 LEA.HI.X R51, R3.reuse, c[0x0][0x254], RZ, 0x4, P1 ;  /* 0x0000950003330a11 */ /* 0x040fe200008f24ff */
[----:B------:R0:W-:Y:S01]  /*0fe0*/  STG.E.128 [R48.64], R44 ;  /* 0x0000002c30007986 */ /* 0x0001e2000c101d04 */
[----:B------:R-:W-:-:S03]  /*0ff0*/  IADD3 R3, R3, 0x20, RZ ;  /* 0x0000002003037810 */ /* 0x000fc60007ffe0ff */
[----:B------:R0:W-:Y:S04]  /*1000*/  @P0 STG.E.128 [R50.64], R40 ;  /* 0x0000002832000986 */ /* 0x0001e8000c101d04 */
.L_x_1318:
[----:B------:R-:W-:Y:S05]  /*1010*/  BSYNC B0 ;  /* 0x0000000000007941 */ /* 0x000fea0003800000 */
.L_x_1317:
        /* <DEDUP_REMOVED lines=8> */
[----:B------:R-:W-:Y:S01]  /*10a0*/  ISETP.NE.AND.EX P1, PT, RZ, c[0x0][0x25c], PT, P1 ;  /* 0x00009700ff007a0c */ /* 0x000fe20003f25310 */
[----:B------:R-:W-:Y:S01]  /*10b0*/  FFMA.FTZ R71, R70, R71, R73 ;  /* 0x0000004746477223 */ /* 0x000fe20000010049 */
[----:B------:R-:W-:Y:S01]  /*10c0*/  LOP3.LUT P2, RZ, R56, 0xff00, RZ, 0xc0, !PT ;  /* 0x0000ff0038ff7812 */ /* 0x000fe2000784c0ff */
[----:B------:R-:W-:Y:S01]  /*10d0*/  FADD.FTZ R45, R66, -R45 ;  /* 0x8000002d422d7221 */ /* 0x000fe20000010000 */
[C---:B------:R-:W-:Y:S01]  /*10e0*/  LOP3.LUT P5, RZ, R56.reuse, 0xff0000, RZ, 0xc0, !PT ;  /* 0x00ff000038ff7812 */ /* 0x040fe200078ac0ff */
[----:B------:R-:W-:Y:S01]  /*10f0*/  FADD.FTZ R49, R63, -R44 ;  /* 0x8000002c3f317221 */ /* 0x000fe20000010000 */
[----:B------:R-:W-:Y:S01]  /*1100*/  LOP3.LUT P6, RZ, R56, 0xff000000, RZ, 0xc0, !PT ;  /* 0xff00000038ff7812 */ /* 0x000fe200078cc0ff */
[----:B------:R-:W-:-:S02]  /*1110*/  FADD.FTZ R51, R72, -R47 ;  /* 0x8000002f48337221 */ /* 0x000fc40000010000 */
[----:B------:R-:W-:Y:S02]  /*1120*/  FADD.FTZ R71, R68, -R71 ;  /* 0x8000004744477221 */ /* 0x000fe40000010000 */
[C---:B-----5:R-:W-:Y:S02]  /*1130*/  FMUL.FTZ R47, R60.reuse, R45 ;  /* 0x0000002d3c2f7220 */ /* 0x060fe40000410000 */
[C---:B------:R-:W-:Y:S02]  /*1140*/  FMUL.FTZ R46, R60.reuse, R49 ;  /* 0x000000313c2e7220 */ /* 0x040fe40000410000 */
[C---:B------:R-:W-:Y:S02]  /*1150*/  FMUL.FTZ R51, R60.reuse, R51 ;  /* 0x000000333c337220 */ /* 0x040fe40000410000 */
[----:B------:R-:W-:Y:S02]  /*1160*/  FMUL.FTZ R60, R60, R71 ;  /* 0x000000473c3c7220 */ /* 0x000fe40000410000 */
[----:B------:R-:W-:-:S02]  /*1170*/  @P0 FADD.FTZ R47, R12, R47 ;  /* 0x0000002f0c2f0221 */ /* 0x000fc40000010000 */
[----:B------:R-:W-:Y:S02]  /*1180*/  @P0 FADD.FTZ R46, R13, R46 ;  /* 0x0000002e0d2e0221 */ /* 0x000fe40000010000 */
[----:B------:R-:W-:Y:S01]  /*1190*/  @P0 FADD.FTZ R51, R14, R51 ;  /* 0x000000330e330221 */ /* 0x000fe20000010000 */
[----:B------:R-:W-:Y:S01]  /*11a0*/  SEL R36, R47, R36, P1 ;  /* 0x000000242f247207 */ /* 0x000fe20000800000 */
[----:B------:R-:W-:Y:S01]  /*11b0*/  @P0 FADD.FTZ R60, R15, R60 ;  /* 0x0000003c0f3c0221 */ /* 0x000fe20000010000 */
[----:B------:R-:W-:Y:S01]  /*11c0*/  SEL R37, R46, R37, P1 ;  /* 0x000000252e257207 */ /* 0x000fe20000800000 */
[----:B------:R-:W-:Y:S01]  /*11d0*/  IMAD.MOV.U32 R49, RZ, RZ, 0x10 ;  /* 0x00000010ff317424 */ /* 0x000fe200078e00ff */
[----:B------:R-:W-:Y:S01]  /*11e0*/  SEL R38, R51, R38, P1 ;  /* 0x0000002633267207 */ /* 0x000fe20000800000 */
[----:B------:R-:W-:Y:S01]  /*11f0*/  FMUL.FTZ R48, R47, c[0x0][0x1e8] ;  /* 0x00007a002f307a20 */ /* 0x000fe20000410000 */
[----:B------:R-:W-:Y:S01]  /*1200*/  SEL R39, R60, R39, P1 ;  /* 0x000000273c277207 */ /* 0x000fe20000800000 */
[----:B------:R-:W-:Y:S01]  /*1210*/  @P1 IMAD.WIDE.U32 R44, R3, R49, c[0x0][0x258] ;  /* 0x00009600032c1625 */ /* 0x000fe200078e0031 */
[----:B------:R-:W-:-:S03]  /*1220*/  ISETP.NE.U32.AND P0, PT, RZ, c[0x0][0x250], PT ;  /* 0x00009400ff007a0c */ /* 0x000fc60003f05070 */
[----:B------:R-:W-:Y:S01]  /*1230*/  FMUL.FTZ R50, R46, c[0x0][0x1e8] ;  /* 0x00007a002e327a20 */ /* 0x000fe20000410000 */
[----:B------:R0:W-:Y:S01]  /*1240*/  @P1 STG.E.128 [R44.64], R36 ;  /* 0x000000242c001986 */ /* 0x0001e2000c101d04 */
[----:B------:R-:W-:Y:S01]  /*1250*/  LOP3.LUT P1, RZ, R55, 0xff, RZ, 0xc0, !PT ;  /* 0x000000ff37ff7812 */ /* 0x000fe2000782c0ff */
[----:B------:R-:W-:Y:S01]  /*1260*/  FMUL.FTZ R71, R51, c[0x0][0x1e8] ;  /* 0x00007a0033477a20 */ /* 0x000fe20000410000 */
[----:B------:R-:W-:Y:S01]  /*1270*/  ISETP.NE.AND.EX P0, PT, RZ, c[0x0][0x254], PT, P0 ;  /* 0x00009500ff007a0c */ /* 0x000fe20003f05300 */
[----:B------:R-:W-:Y:S01]  /*1280*/  FMUL.FTZ R51, R60, c[0x0][0x1e8] ;  /* 0x00007a003c337a20 */ /* 0x000fe20000410000 */
[----:B------:R-:W-:Y:S02]  /*1290*/  SEL R47, R48, RZ, P1 ;  /* 0x000000ff302f7207 */ /* 0x000fe40000800000 */
[----:B------:R-:W-:Y:S02]  /*12a0*/  LOP3.LUT P1, RZ, R56, 0xff, RZ, 0xc0, !PT ;  /* 0x000000ff38ff7812 */ /* 0x000fe4000782c0ff */
[----:B------:R-:W-:-:S02]  /*12b0*/  SEL R46, R71, RZ, P5 ;  /* 0x000000ff472e7207 */ /* 0x000fc40002800000 */
[----:B------:R-:W-:Y:S02]  /*12c0*/  LOP3.LUT P5, RZ, R55, 0xff000000, RZ, 0xc0, !PT ;  /* 0xff00000037ff7812 */ /* 0x000fe400078ac0ff */
[----:B------:R-:W-:Y:S02]  /*12d0*/  SEL R40, R47, R40, P0 ;  /* 0x000000282f287207 */ /* 0x000fe40000000000 */
[C---:B------:R-:W-:Y:S02]  /*12e0*/  SEL R60, R51.reuse, RZ, P5 ;  /* 0x000000ff333c7207 */ /* 0x040fe40002800000 */
[----:B------:R-:W-:Y:S02]  /*12f0*/  SEL R47, R51, RZ, P6 ;  /* 0x000000ff332f7207 */ /* 0x000fe40003000000 */
[----:B0-----:R-:W-:Y:S01]  /*1300*/  SEL R44, R48, RZ, P1 ;  /* 0x000000ff302c7207 */ /* 0x001fe20000800000 */
[----:B------:R-:W-:Y:S01]  /*1310*/  IMAD.WIDE.U32 R48, R3, R49, c[0x0][0x248] ;  /* 0x0000920003307625 */ /* 0x000fe200078e0031 */
[----:B------:R-:W-:-:S02]  /*1320*/  ISETP.NE.U32.AND P1, PT, RZ, c[0x0][0x250], PT ;  /* 0x00009400ff007a0c */ /* 0x000fc40003f25070 */
[----:B------:R-:W-:Y:S02]  /*1330*/  SEL R45, R50, RZ, P2 ;  /* 0x000000ff322d7207 */ /* 0x000fe40001000000 */
[----:B------:R-:W-:Y:S02]  /*1340*/  ISETP.NE.AND.EX P1, PT, RZ, c[0x0][0x254], PT, P1 ;  /* 0x00009500ff007a0c */ /* 0x000fe40003f25310 */
[C---:B------:R-:W-:Y:S01]  /*1350*/  LOP3.LUT P2, RZ, R55.reuse, 0xff00, RZ, 0xc0, !PT ;  /* 0x0000ff0037ff7812 */ /* 0x040fe2000784c0ff */
[----:B------:R0:W-:Y:S01]  /*1360*/  STG.E.128 [R48.64], R44 ;  /* 0x0000002c30007986 */ /* 0x0001e2000c101d04 */
[----:B------:R-:W-:Y:S02]  /*1370*/  SEL R43, R60, R43, P0 ;  /* 0x0000002b3c2b7207 */ /* 0x000fe40000000000 */
[----:B------:R-:W-:Y:S02]  /*1380*/  SEL R50, R50, RZ, P2 ;  /* 0x000000ff32327207 */ /* 0x000fe40001000000 */
[----:B------:R-:W-:-:S02]  /*1390*/  LOP3.LUT P2, RZ, R55, 0xff0000, RZ, 0xc0, !PT ;  /* 0x00ff000037ff7812 */ /* 0x000fc4000784c0ff */
[----:B------:R-:W-:Y:S02]  /*13a0*/  SEL R41, R50, R41, P0 ;  /* 0x0000002932297207 */ /* 0x000fe40000000000 */
[----:B------:R-:W-:Y:S02]  /*13b0*/  SEL R71, R71, RZ, P2 ;  /* 0x000000ff47477207 */ /* 0x000fe40001000000 */
[----:B------:R-:W-:Y:S02]  /*13c0*/  @P1 LEA R50, P2, R3, c[0x0][0x250], 0x4 ;  /* 0x0000940003321a11 */ /* 0x000fe400078420ff */
[----:B------:R-:W-:Y:S02]  /*13d0*/  SEL R42, R71, R42, P0 ;  /* 0x0000002a472a7207 */ /* 0x000fe40000000000 */
[----:B------:R-:W-:-:S05]  /*13e0*/  @P1 LEA.HI.X R51, R3, c[0x0][0x254], RZ, 0x4, P2 ;  /* 0x0000950003331a11 */ /* 0x000fca00010f24ff */
[----:B------:R0:W-:Y:S04]  /*13f0*/  @P1 STG.E.128 [R50.64], R40 ;  /* 0x0000002832001986 */ /* 0x0001e8000c101d04 */
.L_x_1320:
[----:B------:R-:W-:Y:S05]  /*1400*/  BSYNC B0 ;  /* 0x0000000000007941 */ /* 0x000fea0003800000 */
.L_x_1319:
[----:B0-----:R-:W-:-:S05]  /*1410*/  MOV R44, c[0x0][0x160] ;  /* 0x00005800002c7a02 */ /* 0x001fca0000000f00 */
[----:B------:R-:W-:-:S05]  /*1420*/  IMAD R53, R44, 0x4, R53 ;  /* 0x000000042c357824 */ /* 0x000fca00078e0235 */
[----:B------:R-:W-:-:S13]  /*1430*/  ISETP.GE.AND P0, PT, R53, c[0x0][0x164], PT ;  /* 0x0000590035007a0c */ /* 0x000fda0003f06270 */
[----:B-----5:R-:W-:Y:S01]  /*1440*/  @P0 CALL.REL.NOINC `(.L_x_1310) ;  /* 0x0000001000000944 */ /* 0x020fe20003c00000 */
[----:B------:R-:W-:Y:S05]  /*1450*/  BRA `(.L_x_1321) ;  /* 0xffffeeb000007947 */ /* 0x000fea000383ffff */
.L_x_1310:
[----:B0-----:R-:W-:Y:S01]  /*1460*/  SHF.R.U32.HI R0, RZ, 0x5, R54 ;  /* 0x00000005ff007819 */ /* 0x001fe20000011636 */
[----:B------:R-:W-:Y:S01]  /*1470*/  WARPSYNC 0xffffffff ;  /* 0xffffffff00007948 */ /* 0x000fe20003800000 */
[----:B------:R-:W-:Y:S01]  /*1480*/  LOP3.LUT R2, R54, 0x1f, RZ, 0xc0, !PT ;  /* 0x0000001f36027812 */ /* 0x000fe200078ec0ff */
[----:B------:R-:W0:Y:S01]  /*1490*/  S2R R14, SR_CTAID.X ;  /* 0x00000000000e7919 */ /* 0x000e220000002500 */
[----:B------:R-:W-:Y:S02]  /*14a0*/  SHF.L.U32 R3, R0, 0x6, RZ ;  /* 0x0000000600037819 */ /* 0x000fe400000006ff */
[----:B------:R-:W-:Y:S02]  /*14b0*/  IADD3 R12, -R54, 0x7f, RZ ;  /* 0x0000007f360c7810 */ /* 0x000fe40007ffe1ff */
[----:B------:R-:W-:Y:S02]  /*14c0*/  LOP3.LUT R0, R3, 0xffffffc0, R2, 0xe2, !PT ;  /* 0xffffffc003007812 */ /* 0x000fe400078ee202 */
[----:B------:R-:W-:-:S03]  /*14d0*/  IADD3 R12, R12, c[0x0][0x168], RZ ;  /* 0x00005a000c0c7a10 */ /* 0x000fc60007ffe0ff */
[----:B------:R-:W-:Y:S01]  /*14e0*/  STS.128 [R0.X16], R20 ;  /* 0x0000001400007388 */ /* 0x000fe2000000cc00 */
[C---:B------:R-:W-:Y:S02]  /*14f0*/  LOP3.LUT P0, RZ, R12.reuse, 0xffffff80, RZ, 0xc0, !PT ;  /* 0xffffff800cff7812 */ /* 0x040fe4000780c0ff */
[----:B------:R-:W-:Y:S01]  /*1500*/  ISETP.GE.U32.AND P1, PT, R12, 0x100, PT ;  /* 0x000001000c00780c */ /* 0x000fe20003f26070 */
        /* <DEDUP_REMOVED lines=65> */
.L_x_1315:
[----:B------:R-:W-:Y:S01]  /*1920*/  HFMA2.MMA R49, -RZ, RZ, 0, 5.9604644775390625e-08 ;  /* 0x00000001ff317435 */ /* 0x000fe200000001ff */
[----:B------:R-:W-:Y:S01]  /*1930*/  IMAD.MOV.U32 R50, RZ, RZ, R73 ;  /* 0x000000ffff327224 */ /* 0x000fe200078e0049 */
[----:B------:R-:W-:Y:S01]  /*1940*/  MOV R47, 0xffffffff ;  /* 0xffffffff002f7802 */ /* 0x000fe20000000f00 */
[----:B------:R-:W-:Y:S01]  /*1950*/  IMAD.MOV.U32 R48, RZ, RZ, 0x1f ;  /* 0x0000001fff307424 */ /* 0x000fe200078e00ff */
[----:B------:R-:W-:-:S02]  /*1960*/  MOV R44, 0x1980 ;  /* 0x00001980002c7802 */ /* 0x000fc40000000f00 */
[----:B-----5:R-:W-:Y:S05]  /*1970*/  CALL.REL.NOINC `($__internal_104_$__cuda_sm70_shflsync_bfly_p) ;  /* 0x0000046000007944 */ /* 0x020fea0003c00000 */
[----:B-1----:R-:W-:Y:S01]  /*1980*/  IMAD.MOV.U32 R46, RZ, RZ, R48 ;  /* 0x000000ffff2e7224 */ /* 0x002fe200078e0030 */
[----:B0-----:R-:W-:Y:S05]  /*1990*/  BRA `(.L_x_1322) ;  /* 0xfffff11000007947 */ /* 0x001fea000383ffff */
.L_x_1316:
[----:B------:R-:W-:Y:S01]  /*19a0*/  HFMA2.MMA R48, -RZ, RZ, 0, 1.847743988037109375e-06 ;  /* 0x0000001fff307435 */ /* 0x000fe200000001ff */
[----:B------:R-:W-:Y:S01]  /*19b0*/  MOV R50, R75 ;  /* 0x0000004b00327202 */ /* 0x000fe20000000f00 */
[----:B------:R-:W-:Y:S01]  /*19c0*/  IMAD.MOV.U32 R49, RZ, RZ, 0x1 ;  /* 0x00000001ff317424 */ /* 0x000fe200078e00ff */
[----:B------:R-:W-:Y:S01]  /*19d0*/  MOV R44, 0x1a00 ;  /* 0x00001a00002c7802 */ /* 0x000fe20000000f00 */
[----:B------:R-:W-:-:S02]  /*19e0*/  IMAD.MOV.U32 R47, RZ, RZ, -0x1 ;  /* 0xffffffffff2f7424 */ /* 0x000fc400078e00ff */
[----:B01---5:R-:W-:Y:S05]  /*19f0*/  CALL.REL.NOINC `($__internal_104_$__cuda_sm70_shflsync_bfly_p) ;  /* 0x000003e000007944 */ /* 0x023fea0003c00000 */
[----:B------:R-:W-:Y:S01]  /*1a00*/  FADD.FTZ R73, R46, R73 ;  /* 0x000000492e497221 */ /* 0x000fe20000010000 */
[----:B0-----:R-:W-:Y:S01]  /*1a10*/  MOV R49, 0x2 ;  /* 0x0000000200317802 */ /* 0x001fe20000000f00 */
[----:B-1----:R-:W-:Y:S01]  /*1a20*/  FADD.FTZ R75, R75, R48 ;  /* 0x000000304b4b7221 */ /* 0x002fe20000010000 */
[----:B------:R-:W-:Y:S01]  /*1a30*/  MOV R47, 0xffffffff ;  /* 0xffffffff002f7802 */ /* 0x000fe20000000f00 */
[----:B------:R-:W-:Y:S01]  /*1a40*/  IMAD.MOV.U32 R48, RZ, RZ, 0x1f ;  /* 0x0000001fff307424 */ /* 0x000fe200078e00ff */
[----:B------:R-:W-:Y:S01]  /*1a50*/  MOV R44, 0x1a80 ;  /* 0x00001a80002c7802 */ /* 0x000fe20000000f00 */
[----:B------:R-:W-:-:S02]  /*1a60*/  IMAD.MOV.U32 R50, RZ, RZ, R73 ;  /* 0x000000ffff327224 */ /* 0x000fc400078e0049 */
[----:B------:R-:W-:Y:S05]  /*1a70*/  CALL.REL.NOINC `($__internal_104_$__cuda_sm70_shflsync_bfly_p) ;  /* 0x0000036000007944 */ /* 0x000fea0003c00000 */
[----:B0-----:R-:W-:Y:S01]  /*1a80*/  HFMA2.MMA R49, -RZ, RZ, 0, 1.1920928955078125e-07 ;  /* 0x00000002ff317435 */ /* 0x001fe200000001ff */
[----:B-1----:R-:W-:Y:S01]  /*1a90*/  MOV R46, R48 ;  /* 0x00000030002e7202 */ /* 0x002fe20000000f00 */
[----:B------:R-:W-:Y:S01]  /*1aa0*/  IMAD.MOV.U32 R50, RZ, RZ, R75 ;  /* 0x000000ffff327224 */ /* 0x000fe200078e004b */
[----:B------:R-:W-:Y:S01]  /*1ab0*/  MOV R47, 0xffffffff ;  /* 0xffffffff002f7802 */ /* 0x000fe20000000f00 */
[----:B------:R-:W-:Y:S01]  /*1ac0*/  IMAD.MOV.U32 R48, RZ, RZ, 0x1f ;  /* 0x0000001fff307424 */ /* 0x000fe200078e00ff */
[----:B------:R-:W-:-:S02]  /*1ad0*/  MOV R44, 0x1af0 ;  /* 0x00001af0002c7802 */ /* 0x000fc40000000f00 */
[----:B------:R-:W-:Y:S05]  /*1ae0*/  CALL.REL.NOINC `($__internal_104_$__cuda_sm70_shflsync_bfly_p) ;  /* 0x000002f000007944 */ /* 0x000fea0003c00000 */
[----:B------:R-:W-:Y:S01]  /*1af0*/  FADD.FTZ R73, R46, R73 ;  /* 0x000000492e497221 */ /* 0x000fe20000010000 */
[----:B------:R-:W-:Y:S01]  /*1b00*/  MOV R44, 0x1b70 ;  /* 0x00001b70002c7802 */ /* 0x000fe20000000f00 */
[----:B-1----:R-:W-:Y:S01]  /*1b10*/  FADD.FTZ R75, R75, R48 ;  /* 0x000000304b4b7221 */ /* 0x002fe20000010000 */
[----:B------:R-:W-:Y:S01]  /*1b20*/  HFMA2.MMA R48, -RZ, RZ, 0, 1.847743988037109375e-06 ;  /* 0x0000001fff307435 */ /* 0x000fe200000001ff */
[----:B0-----:R-:W-:Y:S01]  /*1b30*/  IMAD.MOV.U32 R49, RZ, RZ, 0x4 ;  /* 0x00000004ff317424 */ /* 0x001fe200078e00ff */
[----:B------:R-:W-:Y:S01]  /*1b40*/  MOV R50, R73 ;  /* 0x0000004900327202 */ /* 0x000fe20000000f00 */
[----:B------:R-:W-:-:S03]  /*1b50*/  IMAD.MOV.U32 R47, RZ, RZ, -0x1 ;  /* 0xffffffffff2f7424 */ /* 0x000fc600078e00ff */
[----:B------:R-:W-:Y:S05]  /*1b60*/  CALL.REL.NOINC `($__internal_104_$__cuda_sm70_shflsync_bfly_p) ;  /* 0x0000027000007944 */ /* 0x000fea0003c00000 */
[----:B-1----:R-:W-:Y:S01]  /*1b70*/  IMAD.MOV.U32 R46, RZ, RZ, R48 ;  /* 0x000000ffff2e7224 */ /* 0x002fe200078e0030 */
[----:B------:R-:W-:Y:S01]  /*1b80*/  HFMA2.MMA R48, -RZ, RZ, 0, 1.847743988037109375e-06 ;  /* 0x0000001fff307435 */ /* 0x000fe200000001ff */
[----:B0-----:R-:W-:Y:S01]  /*1b90*/  MOV R50, R75 ;  /* 0x0000004b00327202 */ /* 0x001fe20000000f00 */
[----:B------:R-:W-:Y:S01]  /*1ba0*/  IMAD.MOV.U32 R49, RZ, RZ, 0x4 ;  /* 0x00000004ff317424 */ /* 0x000fe200078e00ff */
[----:B------:R-:W-:Y:S01]  /*1bb0*/  MOV R44, 0x1be0 ;  /* 0x00001be0002c7802 */ /* 0x000fe20000000f00 */
[----:B------:R-:W-:-:S02]  /*1bc0*/  IMAD.MOV.U32 R47, RZ, RZ, -0x1 ;  /* 0xffffffffff2f7424 */ /* 0x000fc400078e00ff */
[----:B------:R-:W-:Y:S05]  /*1bd0*/  CALL.REL.NOINC `($__internal_104_$__cuda_sm70_shflsync_bfly_p) ;  /* 0x0000020000007944 */ /* 0x000fea0003c00000 */
        /* <DEDUP_REMOVED lines=8> */
[----:B0-----:R-:W-:Y:S01]  /*1c60*/  HFMA2.MMA R49, -RZ, RZ, 0, 4.76837158203125e-07 ;  /* 0x00000008ff317435 */ /* 0x001fe200000001ff */
        /* <DEDUP_REMOVED lines=21> */
[----:B-1----:R-:W-:Y:S01]  /*1dc0*/  MOV R44, R48 ;  /* 0x00000030002c7202 */ /* 0x002fe20000000f00 */
[----:B0-----:R-:W-:Y:S05]  /*1dd0*/  BRA `(.L_x_1323) ;  /* 0xffffedf000007947 */ /* 0x001fea000383ffff */
        .weak           $__internal_104_$__cuda_sm70_shflsync_bfly_p
        .type           $__internal_104_$__cuda_sm70_shflsync_bfly_p,@function
        .size           $__internal_104_$__cuda_sm70_shflsync_bfly_p,(.L_x_1639 - $__internal_104_$__cuda_sm70_shflsync_bfly_p)
$__internal_104_$__cuda_sm70_shflsync_bfly_p:
[----:B------:R-:W-:Y:S01]  /*1de0*/  HFMA2.MMA R45, -RZ, RZ, 0, 0 ;  /* 0x00000000ff2d7435 */ /* 0x000fe200000001ff */
[----:B------:R-:W-:Y:S04]  /*1df0*/  WARPSYNC R47 ;  /* 0x0000002f00007348 */ /* 0x000fe80003800000 */
[----:B------:R0:W1:Y:S01]  /*1e00*/  SHFL.BFLY PT, R48, R50, R49, R48 ;  /* 0x0c00003132307389 */ /* 0x00006200000e0030 */
[----:B------:R-:W-:Y:S05]  /*1e10*/  RET.REL.NODEC R44 `(_ZN10layer_norm31ln_parallel_residual_bwd_kernelINS_13Kernel_traitsI6__halfffffjLj256ELj1ELj4ELj1ELj16ENS_18Kernel_traits_baseILj256ES2_ffffjLj128EEEEELb1ELb1ELb0EEEvNS_9BwdParamsE) ;  /* 0xffffe1e02c007950 */ /* 0x000fea0003c3ffff */
.L_x_1324:
        /* <DEDUP_REMOVED lines=14> */
.L_x_1639:


//--------------------- .text._ZN10layer_norm22ln_bwd_finalize_kernelINS_22Kernel_traits_finalizeILj256E6__halfffffjLb0ELj1024ELj4ENS_18Kernel_traits_baseILj256ES2_ffffjLj1024EEEEELb0ELb1EEEvNS_9BwdParamsE --------------------------
	.section	.text._ZN10layer_norm22ln_bwd_finalize_kernelINS_22Kernel_traits_finalizeILj256E6__halfffffjLb0ELj1024ELj4ENS_18Kernel_traits_baseILj256ES2_ffffjLj1024EEEEELb0ELb1EEEvNS_9BwdParamsE,"ax",@progbits
	.sectioninfo	@"SHI_REGISTERS=32"
	.align	128
        .global         _ZN10layer_norm22ln_bwd_finalize_kernelINS_22Kernel_traits_finalizeILj256E6__halfffffjLb0ELj1024ELj4ENS_18Kernel_traits_baseILj256ES2_ffffjLj1024EEEEELb0ELb1EEEvNS_9BwdParamsE
        .type           _ZN10layer_norm22ln_bwd_finalize_kernelINS_22Kernel_traits_finalizeILj256E6__halfffffjLb0ELj1024ELj4ENS_18Kernel_traits_baseILj256ES2_ffffjLj1024EEEEELb0ELb1EEEvNS_9BwdParamsE,@function
        .size           _ZN10layer_norm22ln_bwd_finalize_kernelINS_22Kernel_traits_finalizeILj256E6__halfffffjLb0ELj1024ELj4ENS_18Kernel_traits_baseILj256ES2_ffffjLj1024EEEEELb0ELb1EEEvNS_9BwdParamsE,(.L_x_1640 - _ZN10layer_norm22ln_bwd_finalize_kernelINS_22Kernel_traits_finalizeILj256E6__halfffffjLb0ELj1024ELj4ENS_18Kernel_traits_baseILj256ES2_ffffjLj1024EEEEELb0ELb1EEEvNS_9BwdParamsE)
        .other          _ZN10layer_norm22ln_bwd_finalize_kernelINS_22Kernel_traits_finalizeILj256E6__halfffffjLb0ELj1024ELj4ENS_18Kernel_traits_baseILj256ES2_ffffjLj1024EEEEELb0ELb1EEEvNS_9BwdParamsE,@"STO_CUDA_ENTRY STV_DEFAULT"
_ZN10layer_norm22ln_bwd_finalize_kernelINS_22Kernel_traits_finalizeILj256E6__halfffffjLb0ELj1024ELj4ENS_18Kernel_traits_baseILj256ES2_ffffjLj1024EEEEELb0ELb1EEEvNS_9BwdParamsE:
.text._ZN10layer_norm22ln_bwd_finalize_kernelINS_22Kernel_traits_finalizeILj256E6__halfffffjLb0ELj1024ELj4ENS_18Kernel_traits_baseILj256ES2_ffffjLj1024EEEEELb0ELb1EEEvNS_9BwdParamsE:
        /* <DEDUP_REMOVED lines=19> */
.L_x_1337:
        /* <DEDUP_REMOVED lines=27> */
.L_x_1329:
        /* <DEDUP_REMOVED lines=35> */
.L_x_1328:
[----:B------:R-:W-:Y:S05]  /*0510*/  BSYNC B1 ;  /* 0x0000000000017941 */ /* 0x000fea0003800000 */
.L_x_1327:
        /* <DEDUP_REMOVED lines=23> */
.L_x_1331:
[----:B------:R-:W-:Y:S05]  /*0690*/  BSYNC B1 ;  /* 0x0000000000017941 */ /* 0x000fea0003800000 */
.L_x_1330:
        /* <DEDUP_REMOVED lines=10> */
.L_x_1326:
[----:B------:R-:W-:Y:S05]  /*0740*/  BSYNC B0 ;  /* 0x0000000000007941 */ /* 0x000fea0003800000 */
.L_x_1325:
        /* <DEDUP_REMOVED lines=11> */
.L_x_1338:
        /* <DEDUP_REMOVED lines=18> */
.L_x_1339:
[----:B------:R-:W-:Y:S01]  /*0920*/  @!P1 SHF.R.U32.HI R2, RZ, 0x3, R0 ;  /* 0x00000003ff029819 */ /* 0x000fe20000011600 */
[----:B---3--:R-:W-:Y:S02]  /*0930*/  FADD.FTZ R5, R5, R10 ;  /* 0x0000000a05057221 */ /* 0x008fe40000010000 */
[----:B--2---:R-:W-:Y:S01]  /*0940*/  FADD.FTZ R7, R7, R4 ;  /* 0x0000000407077221 */ /* 0x004fe20000010000 */
[----:B------:R-:W-:-:S05]  /*0950*/  @!P1 LOP3.LUT R2, R2, 0x1ffffffc, RZ, 0xc0, !PT ;  /* 0x1ffffffc02029812 */ /* 0x000fca00078ec0ff */
[----:B------:R2:W-:Y:S04]  /*0960*/  @!P1 STS [R2+0x2000], R5 ;  /* 0x0020000502009388 */ /* 0x0005e80000000800 */
[----:B------:R2:W-:Y:S02]  /*0970*/  @!P1 STS [R2+0x2080], R7 ;  /* 0x0020800702009388 */ /* 0x0005e40000000800 */
.L_x_1332:
        /* <DEDUP_REMOVED lines=13> */
.L_x_1336:
[----:B------:R-:W-:Y:S05]  /*0a50*/  BSYNC B0 ;  /* 0x0000000000007941 */ /* 0x000fea0003800000 */
.L_x_1335:
[C---:B------:R-:W-:Y:S02]  /*0a60*/  ISETP.GT.U32.AND P1, PT, R18.reuse, -0x101, PT ;  /* 0xfffffeff1200780c */ /* 0x040fe40003f24070 */
[----:B------:R-:W-:Y:S02]  /*0a70*/  IADD3 R18, R18, 0x100, RZ ;  /* 0x0000010012127810 */ /* 0x000fe40007ffe0ff */
[----:B------:R-:W-:-:S09]  /*0a80*/  IADD3 R19, R19, 0x80, RZ ;  /* 0x0000008013137810 */ /* 0x000fd20007ffe0ff */
[----:B012---:R-:W-:Y:S05]  /*0a90*/  @P1 BRA `(.L_x_1337) ;  /* 0xfffff69000001947 */ /* 0x007fea000383ffff */
[----:B------:R-:W-:Y:S05]  /*0aa0*/  EXIT ;  /* 0x000000000000794d */ /* 0x000fea0003800000 */
.L_x_1333:
[----:B--2---:R-:W-:Y:S01]  /*0ab0*/  IMAD.MOV.U32 R10, RZ, RZ, R4 ;  /* 0x000000ffff0a7224 */ /* 0x004fe200078e0004 */
[----:B------:R-:W-:Y:S01]  /*0ac0*/  MOV R9, 0x1 ;  /* 0x0000000100097802 */ /* 0x000fe20000000f00 */
[----:B------:R-:W-:Y:S01]  /*0ad0*/  IMAD.MOV.U32 R6, RZ, RZ, 0x1f ;  /* 0x0000001fff067424 */ /* 0x000fe200078e00ff */
[----:B------:R-:W-:Y:S02]  /*0ae0*/  MOV R11, 0xffffffff ;  /* 0xffffffff000b7802 */ /* 0x000fe40000000f00 */
[----:B------:R-:W-:Y:S02]  /*0af0*/  MOV R2, 0xb10 ;  /* 0x00000b1000027802 */ /* 0x000fe40000000f00 */
[----:B01----:R-:W-:Y:S05]  /*0b00*/  CALL.REL.NOINC `($__internal_105_$__cuda_sm70_shflsync_bfly_p) ;  /* 0x000003c000007944 */ /* 0x003fea0003c00000 */
[----:B-1----:R-:W-:Y:S01]  /*0b10*/  IMAD.MOV.U32 R3, RZ, RZ, R6 ;  /* 0x000000ffff037224 */ /* 0x002fe200078e0006 */
[----:B0-----:R-:W-:Y:S05]  /*0b20*/  BRA `(.L_x_1338) ;  /* 0xfffffcd000007947 */ /* 0x001fea000383ffff */
.L_x_1334:
[----:B------:R-:W-:Y:S01]  /*0b30*/  HFMA2.MMA R6, -RZ, RZ, 0, 1.847743988037109375e-06 ;  /* 0x0000001fff067435 */ /* 0x000fe200000001ff */
[----:B------:R-:W-:Y:S01]  /*0b40*/  MOV R10, R13 ;  /* 0x0000000d000a7202 */ /* 0x000fe20000000f00 */
[----:B------:R-:W-:Y:S01]  /*0b50*/  IMAD.MOV.U32 R9, RZ, RZ, 0x2 ;  /* 0x00000002ff097424 */ /* 0x000fe200078e00ff */
[----:B------:R-:W-:Y:S01]  /*0b60*/  MOV R2, 0xb90 ;  /* 0x00000b9000027802 */ /* 0x000fe20000000f00 */
[----:B------:R-:W-:-:S02]  /*0b70*/  IMAD.MOV.U32 R11, RZ, RZ, -0x1 ;  /* 0xffffffffff0b7424 */ /* 0x000fc400078e00ff */
[----:B012---:R-:W-:Y:S05]  /*0b80*/  CALL.REL.NOINC `($__internal_105_$__cuda_sm70_shflsync_bfly_p) ;  /* 0x0000034000007944 */ /* 0x007fea0003c00000 */
[----:B01----:R-:W-:Y:S01]  /*0b90*/  FADD.FTZ R10, R13, R6 ;  /* 0x000000060d0a7221 */ /* 0x003fe20000010000 */
[----:B------:R-:W-:Y:S01]  /*0ba0*/  HFMA2.MMA R6, -RZ, RZ, 0, 1.847743988037109375e-06 ;  /* 0x0000001fff067435 */ /* 0x000fe200000001ff */
[----:B------:R-:W-:Y:S01]  /*0bb0*/  MOV R9, 0x4 ;  /* 0x0000000400097802 */ /* 0x000fe20000000f00 */
[----:B------:R-:W-:Y:S01]  /*0bc0*/  IMAD.MOV.U32 R11, RZ, RZ, -0x1 ;  /* 0xffffffffff0b7424 */ /* 0x000fe200078e00ff */
[----:B------:R-:W-:-:S03]  /*0bd0*/  MOV R2, 0xbf0 ;  /* 0x00000bf000027802 */ /* 0x000fc60000000f00 */
[----:B------:R-:W-:Y:S05]  /*0be0*/  CALL.REL.NOINC `($__internal_105_$__cuda_sm70_shflsync_bfly_p) ;  /* 0x000002e000007944 */ /* 0x000fea0003c00000 */
[----:B01----:R-:W-:Y:S01]  /*0bf0*/  FADD.FTZ R10, R10, R6 ;  /* 0x000000060a0a7221 */ /* 0x003fe20000010000 */
[----:B------:R-:W-:Y:S01]  /*0c00*/  HFMA2.MMA R6, -RZ, RZ, 0, 1.847743988037109375e-06 ;  /* 0x0000001fff067435 */ /* 0x000fe200000001ff */
[----:B------:R-:W-:Y:S01]  /*0c10*/  MOV R9, 0x8 ;  /* 0x0000000800097802 */ /* 0x000fe20000000f00 */
[----:B------:R-:W-:Y:S01]  /*0c20*/  IMAD.MOV.U32 R11, RZ, RZ, -0x1 ;  /* 0xffffffffff0b7424 */ /* 0x000fe200078e00ff */
[----:B------:R-:W-:-:S03]  /*0c30*/  MOV R2, 0xc50 ;  /* 0x00000c5000027802 */ /* 0x000fc60000000f00 */
[----:B------:R-:W-:Y:S05]  /*0c40*/  CALL.REL.NOINC `($__internal_105_$__cuda_sm70_shflsync_bfly_p) ;  /* 0x0000028000007944 */ /* 0x000fea0003c00000 */
[----:B-1----:R-:W-:Y:S01]  /*0c50*/  FADD.FTZ R4, R10, R6 ;  /* 0x000000060a047221 */ /* 0x002fe20000010000 */
[----:B------:R-:W-:Y:S01]  /*0c60*/  HFMA2.MMA R6, -RZ, RZ, 0, 1.847743988037109375e-06 ;  /* 0x0000001fff067435 */ /* 0x000fe200000001ff */
[----:B0-----:R-:W-:Y:S01]  /*0c70*/  MOV R9, 0x10 ;  /* 0x0000001000097802 */ /* 0x001fe20000000f00 */
[----:B------:R-:W-:Y:S01]  /*0c80*/  IMAD.MOV.U32 R11, RZ, RZ, -0x1 ;  /* 0xffffffffff0b7424 */ /* 0x000fe200078e00ff */
[----:B------:R-:W-:-:S02]  /*0c90*/  MOV R2, 0xcc0 ;  /* 0x00000cc000027802 */ /* 0x000fc40000000f00 */
[----:B------:R-:W-:Y:S02]  /*0ca0*/  MOV R10, R4 ;  /* 0x00000004000a7202 */ /* 0x000fe40000000f00 */
[----:B------:R-:W-:Y:S05]  /*0cb0*/  CALL.REL.NOINC `($__internal_105_$__cuda_sm70_shflsync_bfly_p) ;  /* 0x0000021000007944 */ /* 0x000fea0003c00000 */
[----:B0-----:R-:W-:Y:S01]  /*0cc0*/  HFMA2.MMA R9, -RZ, RZ, 0, 5.9604644775390625e-08 ;  /* 0x00000001ff097435 */ /* 0x001fe200000001ff */
[----:B-1----:R-:W-:Y:S01]  /*0cd0*/  MOV R7, R6 ;  /* 0x0000000600077202 */ /* 0x002fe20000000f00 */
[----:B------:R-:W-:Y:S01]  /*0ce0*/  IMAD.MOV.U32 R10, RZ, RZ, R5 ;  /* 0x000000ffff0a7224 */ /* 0x000fe200078e0005 */
[----:B------:R-:W-:Y:S01]  /*0cf0*/  MOV R6, 0x1f ;  /* 0x0000001f00067802 */ /* 0x000fe20000000f00 */
[----:B------:R-:W-:Y:S01]  /*0d00*/  IMAD.MOV.U32 R11, RZ, RZ, -0x1 ;  /* 0xffffffffff0b7424 */ /* 0x000fe200078e00ff */
[----:B------:R-:W-:Y:S02]  /*0d10*/  MOV R2, 0xd30 ;  /* 0x00000d3000027802 */ /* 0x000fe40000000f00 */
[----:B------:R-:W-:Y:S05]  /*0d20*/  CALL.REL.NOINC `($__internal_105_$__cuda_sm70_shflsync_bfly_p) ;  /* 0x000001a000007944 */ /* 0x000fea0003c00000 */
[----:B0-----:R-:W-:Y:S01]  /*0d30*/  HFMA2.MMA R9, -RZ, RZ, 0, 1.1920928955078125e-07 ;  /* 0x00000002ff097435 */ /* 0x001fe200000001ff */
[----:B-1----:R-:W-:Y:S01]  /*0d40*/  FADD.FTZ R10, R5, R6 ;  /* 0x00000006050a7221 */ /* 0x002fe20000010000 */
[----:B------:R-:W-:Y:S01]  /*0d50*/  MOV R6, 0x1f ;  /* 0x0000001f00067802 */ /* 0x000fe20000000f00 */
[----:B------:R-:W-:Y:S01]  /*0d60*/  IMAD.MOV.U32 R11, RZ, RZ, -0x1 ;  /* 0xffffffffff0b7424 */ /* 0x000fe200078e00ff */
[----:B------:R-:W-:Y:S02]  /*0d70*/  MOV R2, 0xd90 ;  /* 0x00000d9000027802 */ /* 0x000fe40000000f00 */
[----:B------:R-:W-:Y:S05]  /*0d80*/  CALL.REL.NOINC `($__internal_105_$__cuda_sm70_shflsync_bfly_p) ;  /* 0x0000014000007944 */ /* 0x000fea0003c00000 */
[----:B0-----:R-:W-:Y:S01]  /*0d90*/  HFMA2.MMA R9, -RZ, RZ, 0, 2.384185791015625e-07 ;  /* 0x00000004ff097435 */ /* 0x001fe200000001ff */
[----:B-1----:R-:W-:Y:S01]  /*0da0*/  FADD.FTZ R10, R10, R6 ;  /* 0x000000060a0a7221 */ /* 0x002fe20000010000 */
[----:B------:R-:W-:Y:S01]  /*0db0*/  MOV R6, 0x1f ;  /* 0x0000001f00067802 */ /* 0x000fe20000000f00 */
[----:B------:R-:W-:Y:S01]  /*0dc0*/  IMAD.MOV.U32 R11, RZ, RZ, -0x1 ;  /* 0xffffffffff0b7424 */ /* 0x000fe200078e00ff */
[----:B------:R-:W-:-:S02]  /*0dd0*/  MOV R2, 0xdf0 ;  /* 0x00000df000027802 */ /* 0x000fc40000000f00 */
[----:B------:R-:W-:Y:S05]  /*0de0*/  CALL.REL.NOINC `($__internal_105_$__cuda_sm70_shflsync_bfly_p) ;  /* 0x000000e000007944 */ /* 0x000fea0003c00000 */
[----:B0-----:R-:W-:Y:S01]  /*0df0*/  HFMA2.MMA R9, -RZ, RZ, 0, 4.76837158203125e-07 ;  /* 0x00000008ff097435 */ /* 0x001fe200000001ff */
[----:B-1----:R-:W-:Y:S01]  /*0e00*/  FADD.FTZ R10, R10, R6 ;  /* 0x000000060a0a7221 */ /* 0x002fe20000010000 */
[----:B------:R-:W-:Y:S01]  /*0e10*/  MOV R6, 0x1f ;  /* 0x0000001f00067802 */ /* 0x000fe20000000f00 */
[----:B------:R-:W-:Y:S01]  /*0e20*/  IMAD.MOV.U32 R11, RZ, RZ, -0x1 ;  /* 0xffffffffff0b7424 */ /* 0x000fe200078e00ff */
[----:B------:R-:W-:-:S02]  /*0e30*/  MOV R2, 0xe50 ;  /* 0x00000e5000027802 */ /* 0x000fc40000000f00 */
[----:B------:R-:W-:Y:S05]  /*0e40*/  CALL.REL.NOINC `($__internal_105_$__cuda_sm70_shflsync_bfly_p) ;  /* 0x0000008000007944 */ /* 0x000fea0003c00000 */
[----:B0-----:R-:W-:Y:S01]  /*0e50*/  HFMA2.MMA R9, -RZ, RZ, 0, 9.5367431640625e-07 ;  /* 0x00000010ff097435 */ /* 0x001fe200000001ff */
[----:B-1----:R-:W-:Y:S01]  /*0e60*/  FADD.FTZ R10, R10, R6 ;  /* 0x000000060a0a7221 */ /* 0x002fe20000010000 */
[----:B------:R-:W-:Y:S01]  /*0e70*/  MOV R6, 0x1f ;  /* 0x0000001f00067802 */ /* 0x000fe20000000f00 */
[----:B------:R-:W-:Y:S01]  /*0e80*/  IMAD.MOV.U32 R11, RZ, RZ, -0x1 ;  /* 0xffffffffff0b7424 */ /* 0x000fe200078e00ff */
[----:B------:R-:W-:-:S02]  /*0e90*/  MOV R2, 0xeb0 ;  /* 0x00000eb000027802 */ /* 0x000fc40000000f00 */
[----:B------:R-:W-:Y:S05]  /*0ea0*/  CALL.REL.NOINC `($__internal_105_$__cuda_sm70_shflsync_bfly_p) ;  /* 0x0000002000007944 */ /* 0x000fea0003c00000 */
[----:B-1----:R-:W-:Y:S01]  /*0eb0*/  MOV R5, R6 ;  /* 0x0000000600057202 */ /* 0x002fe20000000f00 */
[----:B0-----:R-:W-:Y:S05]  /*0ec0*/  BRA `(.L_x_1339) ;  /* 0xfffffa5000007947 */ /* 0x001fea000383ffff */
        .weak           $__internal_105_$__cuda_sm70_shflsync_bfly_p
        .type           $__internal_105_$__cuda_sm70_shflsync_bfly_p,@function
        .size           $__internal_105_$__cuda_sm70_shflsync_bfly_p,(.L_x_1640 - $__internal_105_$__cuda_sm70_shflsync_bfly_p)
$__internal_105_$__cuda_sm70_shflsync_bfly_p:
[----:B------:R-:W-:Y:S01]  /*0ed0*/  HFMA2.MMA R3, -RZ, RZ, 0, 0 ;  /* 0x00000000ff037435 */ /* 0x000fe200000001ff */
[----:B------:R-:W-:Y:S04]  /*0ee0*/  WARPSYNC R11 ;  /* 0x0000000b00007348 */ /* 0x000fe80003800000 */
[----:B------:R0:W1:Y:S01]  /*0ef0*/  SHFL.BFLY PT, R6, R10, R9, R6 ;  /* 0x0c0000090a067389 */ /* 0x00006200000e0006 */
[----:B------:R-:W-:Y:S05]  /*0f00*/  RET.REL.NODEC R2 `(_ZN10layer_norm22ln_bwd_finalize_kernelINS_22Kernel_traits_finalizeILj256E6__halfffffjLb0ELj1024ELj4ENS_18Kernel_traits_baseILj256ES2_ffffjLj1024EEEEELb0ELb1EEEvNS_9BwdParamsE) ;  /* 0xfffff0f002007950 */ /* 0x000fea0003c3ffff */
.L_x_1340:
        /* <DEDUP_REMOVED lines=15> */
.L_x_1640:


//--------------------- .text._ZN10layer_norm40ln_parallel_residual_bwd_finalize_kernelINS_22Kernel_traits_finalizeILj256E6__halfffffjLb0ELj1024ELj4ENS_18Kernel_traits_baseILj256ES2_ffffjLj1024EEEEELb1EEEvNS_9BwdParamsE --------------------------
	.section	.text._ZN10layer_norm40ln_parallel_residual_bwd_finalize_kernelINS_22Kernel_traits_finalizeILj256E6__halfffffjLb0ELj1024ELj4ENS_18Kernel_traits_baseILj256ES2_ffffjLj1024EEEEELb1EEEvNS_9BwdParamsE,"ax",@progbits
	.sectioninfo	@"SHI_REGISTERS=32"
	.align	128
        .global         _ZN10layer_norm40ln_parallel_residual_bwd_finalize_kernelINS_22Kernel_traits_finalizeILj256E6__halfffffjLb0ELj1024ELj4ENS_18Kernel_traits_baseILj256ES2_ffffjLj1024EEEEELb1EEEvNS_9BwdParamsE
        .type           _ZN10layer_norm40ln_parallel_residual_bwd_finalize_kernelINS_22Kernel_traits_finalizeILj256E6__halfffffjLb0ELj1024ELj4ENS_18Kernel_traits_baseILj256ES2_ffffjLj1024EEEEELb1EEEvNS_9BwdParamsE,@function
        .size           _ZN10layer_norm40ln_parallel_residual_bwd_finalize_kernelINS_22Kernel_traits_finalizeILj256E6__halfffffjLb0ELj1024ELj4ENS_18Kernel_traits_baseILj256ES2_ffffjLj1024EEEEELb1EEEvNS_9BwdParamsE,(.L_x_1641 - _ZN10layer_norm40ln_parallel_residual_bwd_finalize_kernelINS_22Kernel_traits_finalizeILj256E6__halfffffjLb0ELj1024ELj4ENS_18Kernel_traits_baseILj256ES2_ffffjLj1024EEEEELb1EEEvNS_9BwdParamsE)
        .other          _ZN10layer_norm40ln_parallel_residual_bwd_finalize_kernelINS_22Kernel_traits_finalizeILj256E6__halfffffjLb0ELj1024ELj4ENS_18Kernel_traits_baseILj256ES2_ffffjLj1024EEEEELb1EEEvNS_9BwdParamsE,@"STO_CUDA_ENTRY STV_DEFAULT"
_ZN10layer_norm40ln_parallel_residual_bwd_finalize_kernelINS_22Kernel_traits_finalizeILj256E6__halfffffjLb0ELj1024ELj4ENS_18Kernel_traits_baseILj256ES2_ffffjLj1024EEEEELb1EEEvNS_9BwdParamsE:
.text._ZN10layer_norm40ln_parallel_residual_bwd_finalize_kernelINS_22Kernel_traits_finalizeILj256E6__halfffffjLb0ELj1024ELj4ENS_18Kernel_traits_baseILj256ES2_ffffjLj1024EEEEELb1EEEvNS_9BwdParamsE:
        /* <DEDUP_REMOVED lines=19> */
.L_x_1354:
        /* <DEDUP_REMOVED lines=37> */
.L_x_1345:
        /* <DEDUP_REMOVED lines=59> */
.L_x_1344:
[----:B------:R-:W-:Y:S05]  /*0730*/  BSYNC B1 ;  /* 0x0000000000017941 */ /* 0x000fea0003800000 */
.L_x_1343:
        /* <DEDUP_REMOVED lines=35> */
.L_x_1347:
[----:B------:R-:W-:Y:S05]  /*0970*/  BSYNC B1 ;  /* 0x0000000000017941 */ /* 0x000fea0003800000 */
.L_x_1346:
        /* <DEDUP_REMOVED lines=16> */
.L_x_1342:
[----:B------:R-:W-:Y:S05]  /*0a80*/  BSYNC B0 ;  /* 0x0000000000007941 */ /* 0x000fea0003800000 */
.L_x_1341:
        /* <DEDUP_REMOVED lines=14> */
.L_x_1355:
        /* <DEDUP_REMOVED lines=36> */
.L_x_1356:
        /* <DEDUP_REMOVED lines=11> */
.L_x_1348:
        /* <DEDUP_REMOVED lines=23> */
.L_x_1352:
[----:B------:R-:W-:Y:S05]  /*0fd0*/  BSYNC B0 ;  /* 0x0000000000007941 */ /* 0x000fea0003800000 */
.L_x_1351:
[C---:B------:R-:W-:Y:S02]  /*0fe0*/  ISETP.GT.U32.AND P1, PT, R4.reuse, -0x101, PT ;  /* 0xfffffeff0400780c */ /* 0x040fe40003f24070 */
[----:B------:R-:W-:-:S02]  /*0ff0*/  IADD3 R4, R4, 0x100, RZ ;  /* 0x0000010004047810 */ /* 0x000fc40007ffe0ff */
[----:B------:R-:W-:-:S09]  /*1000*/  IADD3 R5, R5, 0x80, RZ ;  /* 0x0000008005057810 */ /* 0x000fd20007ffe0ff */
[----:B0-----:R-:W-:Y:S01]  /*1010*/  @!P1 CALL.REL.NOINC `(.L_x_1353) ;  /* 0x0000001000009944 */ /* 0x001fe20003c00000 */
[----:B------:R-:W-:Y:S05]  /*1020*/  BRA `(.L_x_1354) ;  /* 0xfffff10000007947 */ /* 0x000fea000383ffff */
.L_x_1353:
[----:B------:R-:W-:Y:S05]  /*1030*/  EXIT ;  /* 0x000000000000794d */ /* 0x000fea0003800000 */
.L_x_1349:
[----:B------:R-:W-:Y:S01]  /*1040*/  HFMA2.MMA R17, -RZ, RZ, 0, 1.847743988037109375e-06 ;  /* 0x0000001fff117435 */ /* 0x000fe200000001ff */
[----:B----4-:R-:W-:Y:S01]  /*1050*/  MOV R19, R12 ;  /* 0x0000000c00137202 */ /* 0x010fe20000000f00 */
[----:B------:R-:W-:Y:S01]  /*1060*/  IMAD.MOV.U32 R16, RZ, RZ, 0x1 ;  /* 0x00000001ff107424 */ /* 0x000fe200078e00ff */
[----:B------:R-:W-:Y:S02]  /*1070*/  MOV R14, 0xffffffff ;  /* 0xffffffff000e7802 */ /* 0x000fe40000000f00 */
[----:B------:R-:W-:Y:S02]  /*1080*/  MOV R8, 0x10a0 ;  /* 0x000010a000087802 */ /* 0x000fe40000000f00 */
[----:B0123--:R-:W-:Y:S05]  /*1090*/  CALL.REL.NOINC `($__internal_106_$__cuda_sm70_shflsync_bfly_p) ;  /* 0x000007b000007944 */ /* 0x00ffea0003c00000 */
[----:B01----:R-:W-:Y:S05]  /*10a0*/  BRA `(.L_x_1355) ;  /* 0xfffffac000007947 */ /* 0x003fea000383ffff */
.L_x_1350:
[----:B------:R-:W-:Y:S01]  /*10b0*/  HFMA2.MMA R17, -RZ, RZ, 0, 1.847743988037109375e-06 ;  /* 0x0000001fff117435 */ /* 0x000fe200000001ff */
[----:B------:R-:W-:Y:S01]  /*10c0*/  MOV R19, R12 ;  /* 0x0000000c00137202 */ /* 0x000fe20000000f00 */
[----:B------:R-:W-:Y:S01]  /*10d0*/  IMAD.MOV.U32 R16, RZ, RZ, 0x2 ;  /* 0x00000002ff107424 */ /* 0x000fe200078e00ff */
[----:B------:R-:W-:Y:S02]  /*10e0*/  MOV R14, 0xffffffff ;  /* 0xffffffff000e7802 */ /* 0x000fe40000000f00 */
[----:B------:R-:W-:-:S02]  /*10f0*/  MOV R8, 0x1110 ;  /* 0x0000111000087802 */ /* 0x000fc40000000f00 */
[----:B-123--:R-:W-:Y:S05]  /*1100*/  CALL.REL.NOINC `($__internal_106_$__cuda_sm70_shflsync_bfly_p) ;  /* 0x0000074000007944 */ /* 0x00efea0003c00000 */
[----:B0-----:R-:W-:Y:S01]  /*1110*/  HFMA2.MMA R16, -RZ, RZ, 0, 2.384185791015625e-07 ;  /* 0x00000004ff107435 */ /* 0x001fe200000001ff */
[----:B-1----:R-:W-:Y:S01]  /*1120*/  FADD.FTZ R19, R12, R14 ;  /* 0x0000000e0c137221 */ /* 0x002fe20000010000 */
[----:B------:R-:W-:Y:S01]  /*1130*/  MOV R14, 0xffffffff ;  /* 0xffffffff000e7802 */ /* 0x000fe20000000f00 */
[----:B------:R-:W-:Y:S01]  /*1140*/  IMAD.MOV.U32 R17, RZ, RZ, 0x1f ;  /* 0x0000001fff117424 */ /* 0x000fe200078e00ff */
[----:B------:R-:W-:-:S02]  /*1150*/  MOV R8, 0x1170 ;  /* 0x0000117000087802 */ /* 0x000fc40000000f00 */
[----:B------:R-:W-:Y:S05]  /*1160*/  CALL.REL.NOINC `($__internal_106_$__cuda_sm70_shflsync_bfly_p) ;  /* 0x000006e000007944 */ /* 0x000fea0003c00000 */
[----:B0-----:R-:W-:Y:S01]  /*1170*/  HFMA2.MMA R16, -RZ, RZ, 0, 4.76837158203125e-07 ;  /* 0x00000008ff107435 */ /* 0x001fe200000001ff */
[----:B-1----:R-:W-:Y:S01]  /*1180*/  FADD.FTZ R19, R19, R14 ;  /* 0x0000000e13137221 */ /* 0x002fe20000010000 */
[----:B------:R-:W-:Y:S01]  /*1190*/  MOV R17, 0x1f ;  /* 0x0000001f00117802 */ /* 0x000fe20000000f00 */
[----:B------:R-:W-:Y:S01]  /*11a0*/  IMAD.MOV.U32 R14, RZ, RZ, -0x1 ;  /* 0xffffffffff0e7424 */ /* 0x000fe200078e00ff */
[----:B------:R-:W-:-:S02]  /*11b0*/  MOV R8, 0x11d0 ;  /* 0x000011d000087802 */ /* 0x000fc40000000f00 */
[----:B------:R-:W-:Y:S05]  /*11c0*/  CALL.REL.NOINC `($__internal_106_$__cuda_sm70_shflsync_bfly_p) ;  /* 0x0000068000007944 */ /* 0x000fea0003c00000 */
[----:B-1----:R-:W-:Y:S01]  /*11d0*/  FADD.FTZ R12, R19, R14 ;  /* 0x0000000e130c7221 */ /* 0x002fe20000010000 */
[----:B0-----:R-:W-:Y:S01]  /*11e0*/  HFMA2.MMA R16, -RZ, RZ, 0, 9.5367431640625e-07 ;  /* 0x00000010ff107435 */ /* 0x001fe200000001ff */
[----:B------:R-:W-:-:S02]  /*11f0*/  MOV R17, 0x1f ;  /* 0x0000001f00117802 */ /* 0x000fc40000000f00 */
[----:B------:R-:W-:Y:S01]  /*1200*/  MOV R14, 0xffffffff ;  /* 0xffffffff000e7802 */ /* 0x000fe20000000f00 */
[----:B------:R-:W-:Y:S01]  /*1210*/  IMAD.MOV.U32 R19, RZ, RZ, R12 ;  /* 0x000000ffff137224 */ /* 0x000fe200078e000c */
[----:B------:R-:W-:Y:S02]  /*1220*/  MOV R8, 0x1240 ;  /* 0x0000124000087802 */ /* 0x000fe40000000f00 */
[----:B------:R-:W-:Y:S05]  /*1230*/  CALL.REL.NOINC `($__internal_106_$__cuda_sm70_shflsync_bfly_p) ;  /* 0x0000061000007944 */ /* 0x000fea0003c00000 */
[----:B0-----:R-:W-:Y:S01]  /*1240*/  HFMA2.MMA R16, -RZ, RZ, 0, 5.9604644775390625e-08 ;  /* 0x00000001ff107435 */ /* 0x001fe200000001ff */
[----:B-1----:R-:W-:Y:S01]  /*1250*/  MOV R15, R14 ;  /* 0x0000000e000f7202 */ /* 0x002fe20000000f00 */
[----:B------:R-:W-:Y:S01]  /*1260*/  IMAD.MOV.U32 R17, RZ, RZ, 0x1f ;  /* 0x0000001fff117424 */ /* 0x000fe200078e00ff */
[----:B------:R-:W-:Y:S02]  /*1270*/  MOV R19, R13 ;  /* 0x0000000d00137202 */ /* 0x000fe40000000f00 */
[----:B------:R-:W-:Y:S02]  /*1280*/  MOV R14, 0xffffffff ;  /* 0xffffffff000e7802 */ /* 0x000fe40000000f00 */
[----:B------:R-:W-:Y:S02]  /*1290*/  MOV R8, 0x12b0 ;  /* 0x000012b000087802 */ /* 0x000fe40000000f00 */
[----:B------:R-:W-:Y:S05]  /*12a0*/  CALL.REL.NOINC `($__internal_106_$__cuda_sm70_shflsync_bfly_p) ;  /* 0x000005a000007944 */ /* 0x000fea0003c00000 */
[----:B0-----:R-:W-:Y:S01]  /*12b0*/  HFMA2.MMA R16, -RZ, RZ, 0, 1.1920928955078125e-07 ;  /* 0x00000002ff107435 */ /* 0x001fe200000001ff */
[----:B-1----:R-:W-:Y:S01]  /*12c0*/  FADD.FTZ R19, R13, R14 ;  /* 0x0000000e0d137221 */ /* 0x002fe20000010000 */
[----:B------:R-:W-:Y:S01]  /*12d0*/  MOV R17, 0x1f ;  /* 0x0000001f00117802 */ /* 0x000fe20000000f00 */
[----:B------:R-:W-:Y:S01]  /*12e0*/  IMAD.MOV.U32 R14, RZ, RZ, -0x1 ;  /* 0xffffffffff0e7424 */ /* 0x000fe200078e00ff */
[----:B------:R-:W-:-:S02]  /*12f0*/  MOV R8, 0x1310 ;  /* 0x0000131000087802 */ /* 0x000fc40000000f00 */
[----:B------:R-:W-:Y:S05]  /*1300*/  CALL.REL.NOINC `($__internal_106_$__cuda_sm70_shflsync_bfly_p) ;  /* 0x0000054000007944 */ /* 0x000fea0003c00000 */
[----:B0-----:R-:W-:Y:S01]  /*1310*/  HFMA2.MMA R16, -RZ, RZ, 0, 2.384185791015625e-07 ;  /* 0x00000004ff107435 */ /* 0x001fe200000001ff */
[----:B-1----:R-:W-:Y:S01]  /*1320*/  FADD.FTZ R19, R19, R14 ;  /* 0x0000000e13137221 */ /* 0x002fe20000010000 */
[----:B------:R-:W-:-:S02]  /*1330*/  MOV R17, 0x1f ;  /* 0x0000001f00117802 */ /* 0x000fc40000000f00 */
[----:B------:R-:W-:Y:S02]  /*1340*/  MOV R14, 0xffffffff ;  /* 0xffffffff000e7802 */ /* 0x000fe40000000f00 */
[----:B------:R-:W-:Y:S02]  /*1350*/  MOV R8, 0x1370 ;  /* 0x0000137000087802 */ /* 0x000fe40000000f00 */
[----:B------:R-:W-:Y:S05]  /*1360*/  CALL.REL.NOINC `($__internal_106_$__cuda_sm70_shflsync_bfly_p) ;  /* 0x000004e000007944 */ /* 0x000fea0003c00000 */
[----:B0-----:R-:W-:Y:S01]  /*1370*/  HFMA2.MMA R17, -RZ, RZ, 0, 1.847743988037109375e-06 ;  /* 0x0000001fff117435 */ /* 0x001fe200000001ff */
[----:B-1----:R-:W-:Y:S01]  /*1380*/  FADD.FTZ R19, R19, R14 ;  /* 0x0000000e13137221 */ /* 0x002fe20000010000 */
[----:B------:R-:W-:Y:S01]  /*1390*/  MOV R14, 0xffffffff ;  /* 0xffffffff000e7802 */ /* 0x000fe20000000f00 */
[----:B------:R-:W-:Y:S01]  /*13a0*/  IMAD.MOV.U32 R16, RZ, RZ, 0x8 ;  /* 0x00000008ff107424 */ /* 0x000fe200078e00ff */
[----:B------:R-:W-:Y:S02]  /*13b0*/  MOV R8, 0x13d0 ;  /* 0x000013d000087802 */ /* 0x000fe40000000f00 */
[----:B------:R-:W-:Y:S05]  /*13c0*/  CALL.REL.NOINC `($__internal_106_$__cuda_sm70_shflsync_bfly_p) ;  /* 0x0000048000007944 */ /* 0x000fea0003c00000 */
[----:B-1----:R-:W-:Y:S01]  /*13d0*/  FADD.FTZ R13, R19, R14 ;  /* 0x0000000e130d7221 */ /* 0x002fe20000010000 */
[----:B0-----:R-:W-:Y:S01]  /*13e0*/  HFMA2.MMA R16, -RZ, RZ, 0, 9.5367431640625e-07 ;  /* 0x00000010ff107435 */ /* 0x001fe200000001ff */
[----:B------:R-:W-:Y:S01]  /*13f0*/  IMAD.MOV.U32 R17, RZ, RZ, 0x1f ;  /* 0x0000001fff117424 */ /* 0x000fe200078e00ff */
[----:B------:R-:W-:Y:S02]  /*1400*/  MOV R14, 0xffffffff ;  /* 0xffffffff000e7802 */ /* 0x000fe40000000f00 */
[----:B------:R-:W-:-:S02]  /*1410*/  MOV R19, R13 ;  /* 0x0000000d00137202 */ /* 0x000fc40000000f00 */
[----:B------:R-:W-:Y:S02]  /*1420*/  MOV R8, 0x1440 ;  /* 0x0000144000087802 */ /* 0x000fe40000000f00 */
[----:B------:R-:W-:Y:S05]  /*1430*/  CALL.REL.NOINC `($__internal_106_$__cuda_sm70_shflsync_bfly_p) ;  /* 0x0000041000007944 */ /* 0x000fea0003c00000 */
[----:B0-----:R-:W-:Y:S01]  /*1440*/  HFMA2.MMA R16, -RZ, RZ, 0, 5.9604644775390625e-08 ;  /* 0x00000001ff107435 */ /* 0x001fe200000001ff */
[----:B-1----:R-:W-:Y:S01]  /*1450*/  MOV R18, R14 ;  /* 0x0000000e00127202 */ /* 0x002fe20000000f00 */
[----:B------:R-:W-:Y:S01]  /*1460*/  IMAD.MOV.U32 R19, RZ, RZ, R11 ;  /* 0x000000ffff137224 */ /* 0x000fe200078e000b */
[----:B------:R-:W-:Y:S02]  /*1470*/  MOV R17, 0x1f ;  /* 0x0000001f00117802 */ /* 0x000fe40000000f00 */
[----:B------:R-:W-:Y:S02]  /*1480*/  MOV R14, 0xffffffff ;  /* 0xffffffff000e7802 */ /* 0x000fe40000000f00 */
[----:B------:R-:W-:Y:S02]  /*1490*/  MOV R8, 0x14b0 ;  /* 0x000014b000087802 */ /* 0x000fe40000000f00 */
[----:B------:R-:W-:Y:S05]  /*14a0*/  CALL.REL.NOINC `($__internal_106_$__cuda_sm70_shflsync_bfly_p) ;  /* 0x000003a000007944 */ /* 0x000fea0003c00000 */
[----:B0-----:R-:W-:Y:S01]  /*14b0*/  HFMA2.MMA R17, -RZ, RZ, 0, 1.847743988037109375e-06 ;  /* 0x0000001fff117435 */ /* 0x001fe200000001ff */
[----:B-1----:R-:W-:Y:S01]  /*14c0*/  FADD.FTZ R19, R11, R14 ;  /* 0x0000000e0b137221 */ /* 0x002fe20000010000 */
[----:B------:R-:W-:Y:S01]  /*14d0*/  MOV R14, 0xffffffff ;  /* 0xffffffff000e7802 */ /* 0x000fe20000000f00 */
[----:B------:R-:W-:Y:S01]  /*14e0*/  IMAD.MOV.U32 R16, RZ, RZ, 0x2 ;  /* 0x00000002ff107424 */ /* 0x000fe200078e00ff */
[----:B------:R-:W-:-:S02]  /*14f0*/  MOV R8, 0x1510 ;  /* 0x0000151000087802 */ /* 0x000fc40000000f00 */
[----:B------:R-:W-:Y:S05]  /*1500*/  CALL.REL.NOINC `($__internal_106_$__cuda_sm70_shflsync_bfly_p) ;  /* 0x0000034000007944 */ /* 0x000fea0003c00000 */
        /* <DEDUP_REMOVED lines=44> */
[----:B0-----:R-:W-:Y:S01]  /*17d0*/  HFMA2.MMA R16, -RZ, RZ, 0, 9.5367431640625e-07 ;  /* 0x00000010ff107435 */ /* 0x001fe200000001ff */
[----:B-1----:R-:W-:Y:S01]  /*17e0*/  FADD.FTZ R19, R19, R14 ;  /* 0x0000000e13137221 */ /* 0x002fe20000010000 */
[----:B------:R-:W-:Y:S01]  /*17f0*/  MOV R14, 0xffffffff ;  /* 0xffffffff000e7802 */ /* 0x000fe20000000f00 */
[----:B------:R-:W-:Y:S01]  /*1800*/  IMAD.MOV.U32 R17, RZ, RZ, 0x1f ;  /* 0x0000001fff117424 */ /* 0x000fe200078e00ff */
[----:B------:R-:W-:-:S02]  /*1810*/  MOV R8, 0x1830 ;  /* 0x0000183000087802 */ /* 0x000fc40000000f00 */
[----:B------:R-:W-:Y:S05]  /*1820*/  CALL.REL.NOINC `($__internal_106_$__cuda_sm70_shflsync_bfly_p) ;  /* 0x0000002000007944 */ /* 0x000fea0003c00000 */
[----:B-1----:R-:W-:Y:S01]  /*1830*/  MOV R8, R14 ;  /* 0x0000000e00087202 */ /* 0x002fe20000000f00 */
[----:B0-----:R-:W-:Y:S05]  /*1840*/  BRA `(.L_x_1356) ;  /* 0xfffff56000007947 */ /* 0x001fea000383ffff */
        .weak           $__internal_106_$__cuda_sm70_shflsync_bfly_p
        .type           $__internal_106_$__cuda_sm70_shflsync_bfly_p,@function
        .size           $__internal_106_$__cuda_sm70_shflsync_bfly_p,(.L_x_1641 - $__internal_106_$__cuda_sm70_shflsync_bfly_p)
$__internal_106_$__cuda_sm70_shflsync_bfly_p:
[----:B------:R-:W-:Y:S01]  /*1850*/  HFMA2.MMA R9, -RZ, RZ, 0, 0 ;  /* 0x00000000ff097435 */ /* 0x000fe200000001ff */
[----:B------:R-:W-:Y:S04]  /*1860*/  WARPSYNC R14 ;  /* 0x0000000e00007348 */ /* 0x000fe80003800000 */
[----:B------:R0:W1:Y:S01]  /*1870*/  SHFL.BFLY PT, R14, R19, R16, R17 ;  /* 0x0c000010130e7389 */ /* 0x00006200000e0011 */
[----:B------:R-:W-:Y:S05]  /*1880*/  RET.REL.NODEC R8 `(_ZN10layer_norm40ln_parallel_residual_bwd_finalize_kernelINS_22Kernel_traits_finalizeILj256E6__halfffffjLb0ELj1024ELj4ENS_18Kernel_traits_baseILj256ES2_ffffjLj1024EEEEELb1EEEvNS_9BwdParamsE) ;  /* 0xffffe77008007950 */ /* 0x000fea0003c3ffff */
.L_x_1357:
        /* <DEDUP_REMOVED lines=15> */
.L_x_1641:


//--------------------- .text._ZN10layer_norm31ln_parallel_residual_bwd_kernelINS_13Kernel_traitsI6__halfffffjLj256ELj1ELj4ELj1ELj16ENS_18Kernel_traits_baseILj256ES2_ffffjLj128EEEEELb1ELb1ELb1EEEvNS_9BwdParamsE --------------------------
	.section	.text._ZN10layer_norm31ln_parallel_residual_bwd_kernelINS_13Kernel_traitsI6__halfffffjLj256ELj1ELj4ELj1ELj16ENS_18Kernel_traits_baseILj256ES2_ffffjLj128EEEEELb1ELb1ELb1EEEvNS_9BwdParamsE,"ax",@progbits
	.sectioninfo	@"SHI_REGISTERS=80"
	.align	128
        .global         _ZN10layer_norm31ln_parallel_residual_bwd_kernelINS_13Kernel_traitsI6__halfffffjLj256ELj1ELj4ELj1ELj16ENS_18Kernel_traits_baseILj256ES2_ffffjLj128EEEEELb1ELb1ELb1EEEvNS_9BwdParamsE
        .type           _ZN10layer_norm31ln_parallel_residual_bwd_kernelINS_13Kernel_traitsI6__halfffffjLj256ELj1ELj4ELj1ELj16ENS_18Kernel_traits_baseILj256ES2_ffffjLj128EEEEELb1ELb1ELb1EEEvNS_9BwdParamsE,@function
        .size           _ZN10layer_norm31ln_parallel_residual_bwd_kernelINS_13Kernel_traitsI6__halfffffjLj256ELj1ELj4ELj1ELj16ENS_18Kernel_traits_baseILj256ES2_ffffjLj128EEEEELb1ELb1ELb1EEEvNS_9BwdParamsE,(.L_x_1642 - _ZN10layer_norm31ln_parallel_residual_bwd_kernelINS_13Kernel_traitsI6__halfffffjLj256ELj1ELj4ELj1ELj16ENS_18Kernel_traits_baseILj256ES2_ffffjLj128EEEEELb1ELb1ELb1EEEvNS_9BwdParamsE)
        .other          _ZN10layer_norm31ln_parallel_residual_bwd_kernelINS_13Kernel_traitsI6__halfffffjLj256ELj1ELj4ELj1ELj16ENS_18Kernel_traits_baseILj256ES2_ffffjLj128EEEEELb1ELb1ELb1EEEvNS_9BwdParamsE,@"STO_CUDA_ENTRY STV_DEFAULT"
_ZN10layer_norm31ln_parallel_residual_bwd_kernelINS_13Kernel_traitsI6__halfffffjLj256ELj1ELj4ELj1ELj16ENS_18Kernel_traits_baseILj256ES2_ffffjLj128EEEEELb1ELb1ELb1EEEvNS_9BwdParamsE:
.text._ZN10layer_norm31ln_parallel_residual_bwd_kernelINS_13Kernel_traitsI6__halfffffjLj256ELj1ELj4ELj1ELj16ENS_18Kernel_traits_baseILj256ES2_ffffjLj128EEEEELb1ELb1ELb1EEEvNS_9BwdParamsE:
        /* <DEDUP_REMOVED lines=17> */
.L_x_1358:
[----:B------:R-:W-:-:S04]  /*0110*/  SHF.L.U32 R2, R0, 0x3, RZ ;  /* 0x0000000300027819 */ /* 0x000fc800000006ff */
[----:B------:R-:W-:-:S04]  /*0120*/  LOP3.LUT R2, R2, 0xf8, RZ, 0xc0, !PT ;  /* 0x000000f802027812 */ /* 0x000fc800078ec0ff */
[----:B------:R-:W-:-:S04]  /*0130*/  IADD3 R8, P0, R2, c[0x0][0x1b0], RZ ;  /* 0x00006c0002087a10 */ /* 0x000fc80007f1e0ff */
[----:B------:R-:W-:-:S05]  /*0140*/  IADD3.X R9, RZ, c[0x0][0x1b4], RZ, P0, !PT ;  /* 0x00006d00ff097a10 */ /* 0x000fca00007fe4ff */
[----:B------:R0:W2:Y:S04]  /*0150*/  LDG.E.64 R2, [R8.64] ;  /* 0x0000000408027981 */ /* 0x0000a8000c1e1b00 */
[----:B------:R0:W3:Y:S01]  /*0160*/  LDG.E.64 R4, [R8.64+0x100] ;  /* 0x0001000408047981 */ /* 0x0000e2000c1e1b00 */
        /* <DEDUP_REMOVED lines=21> */
[----:B-1----:R-:W-:Y:S02]  /*02c0*/  HADD2.F32 R62, -RZ, R62.H0_H0 ;  /* 0x2000003eff3e7230 */ /* 0x002fe40000004100 */
.L_x_1363:
        /* <DEDUP_REMOVED lines=8> */
[----:B------:R-:W-:-:S05]  /*0350*/  LEA.HI.SX32 R63, R29, R30, 0x1e ;  /* 0x0000001e1d3f7211 */ /* 0x000fca00078ff2ff */
[----:B------:R-:W-:-:S04]  /*0360*/  IMAD.WIDE.U32 R28, R63, R72, c[0x0][0x188] ;  /* 0x000062003f1c7625 */ /* 0x000fc800078e0048 */
[----:B------:R-:W-:Y:S02]  /*0370*/  IMAD.WIDE R68, R61, R64, c[0x0][0x1a8] ;  /* 0x00006a003d447625 */ /* 0x000fe400078e0240 */
[----:B------:R-:W3:Y:S01]  /*0380*/  LDG.E.128 R28, [R28.64] ;  /* 0x000000041c1c7981 */ /* 0x000ee2000c1e1d00 */
[C---:B------:R-:W-:Y:S01]  /*0390*/  IADD3 R55, R63.reuse, 0x20, RZ ;  /* 0x000000203f377810 */ /* 0x040fe20007ffe0ff */
[-C--:B------:R-:W-:Y:S02]  /*03a0*/  IMAD.WIDE.U32 R32, R63, R72.reuse, c[0x0][0x208] ;  /* 0x000082003f207625 */ /* 0x080fe400078e0048 */
[----:B------:R1:W4:Y:S02]  /*03b0*/  LDG.E R66, [R68.64] ;  /* 0x0000000444427981 */ /* 0x000324000c1e1900 */
[CC--:B------:R-:W-:Y:S02]  /*03c0*/  IMAD.WIDE.U32 R36, R55.reuse, R72.reuse, c[0x0][0x188] ;  /* 0x0000620037247625 */ /* 0x0c0fe400078e0048 */
[----:B------:R-:W4:Y:S04]  /*03d0*/  LDG.E.128 R32, [R32.64] ;  /* 0x0000000420207981 */ /* 0x000f28000c1e1d00 */
[----:B------:R-:W4:Y:S01]  /*03e0*/  LDG.E.128 R36, [R36.64] ;  /* 0x0000000424247981 */ /* 0x000f22000c1e1d00 */
[----:B0-----:R-:W-:-:S06]  /*03f0*/  IMAD.WIDE.U32 R40, R55, R72, c[0x0][0x208] ;  /* 0x0000820037287625 */ /* 0x001fcc00078e0048 */
[----:B------:R-:W4:Y:S01]  /*0400*/  LDG.E.128 R40, [R40.64] ;  /* 0x0000000428287981 */ /* 0x000f22000c1e1d00 */
[----:B------:R-:W-:-:S05]  /*0410*/  IMAD.WIDE.U32 R74, R63, R64, c[0x0][0x190] ;  /* 0x000064003f4a7625 */ /* 0x000fca00078e0040 */
[----:B------:R0:W5:Y:S01]  /*0420*/  LDG.E R65, [R74.64] ;  /* 0x000000044a417981 */ /* 0x000162000c1e1900 */
[----:B------:R-:W-:Y:S02]  /*0430*/  ISETP.NE.U32.AND P1, PT, RZ, c[0x0][0x218], PT ;  /* 0x00008600ff007a0c */ /* 0x000fe40003f25070 */
[----:B------:R-:W-:Y:S02]  /*0440*/  ISETP.NE.U32.AND P0, PT, RZ, c[0x0][0x250], PT ;  /* 0x00009400ff007a0c */ /* 0x000fe40003f05070 */
[----:B------:R-:W-:Y:S02]  /*0450*/  ISETP.NE.AND.EX P1, PT, RZ, c[0x0][0x21c], PT, P1 ;  /* 0x00008700ff007a0c */ /* 0x000fe40003f25310 */
[----:B------:R-:W-:-:S11]  /*0460*/  ISETP.NE.AND.EX P0, PT, RZ, c[0x0][0x254], PT, P0 ;  /* 0x00009500ff007a0c */ /* 0x000fd60003f05300 */
[----:B-1----:R-:W-:-:S04]  /*0470*/  @P1 IMAD.WIDE.U32 R68, R63, R72, c[0x0][0x218] ;  /* 0x000086003f441625 */ /* 0x002fc800078e0048 */
[----:B------:R-:W-:Y:S01]  /*0480*/  @P1 IMAD.WIDE.U32 R72, R72, R55, c[0x0][0x218] ;  /* 0x0000860048481625 */ /* 0x000fe200078e0037 */
[----:B------:R1:W5:Y:S03]  /*0490*/  @P1 LDG.E.128 R12, [R68.64] ;  /* 0x00000004440c1981 */ /* 0x000366000c1e1d00 */
[----:B------:R-:W-:Y:S01]  /*04a0*/  @P0 IMAD.WIDE.U32 R76, R63, R64, c[0x0][0x198] ;  /* 0x000066003f4c0625 */ /* 0x000fe200078e0040 */
[----:B------:R0:W5:Y:S01]  /*04b0*/  @P1 LDG.E.128 R16, [R72.64] ;  /* 0x0000000448101981 */ /* 0x000162000c1e1d00 */
[----:B------:R-:W-:-:S03]  /*04c0*/  ISETP.NE.AND P1, PT, R6, RZ, PT ;  /* 0x000000ff0600720c */ /* 0x000fc60003f25270 */
[----:B------:R2:W5:Y:S01]  /*04d0*/  @P0 LDG.E R57, [R76.64] ;  /* 0x000000044c390981 */ /* 0x000562000c1e1900 */
[----:B------:R-:W-:-:S04]  /*04e0*/  @P0 IMAD.WIDE.U32 R70, R55, R64, c[0x0][0x198] ;  /* 0x0000660037460625 */ /* 0x000fc800078e0040 */
[----:B-1----:R-:W-:Y:S01]  /*04f0*/  IMAD.WIDE.U32 R68, R55, R64, c[0x0][0x190] ;  /* 0x0000640037447625 */ /* 0x002fe200078e0040 */
[----:B------:R1:W5:Y:S04]  /*0500*/  @P0 LDG.E R59, [R70.64] ;  /* 0x00000004463b0981 */ /* 0x000368000c1e1900 */
[----:B------:R0:W5:Y:S01]  /*0510*/  LDG.E R64, [R68.64] ;  /* 0x0000000444407981 */ /* 0x000162000c1e1900 */
[----:B--2---:R-:W-:-:S05]  /*0520*/  FSEL R76, R67, RZ, !P1 ;  /* 0x000000ff434c7208 */ /* 0x004fca0004800000 */
[C---:B---3--:R-:W-:Y:S02]  /*0530*/  FADD.FTZ R67, -R76.reuse, R28 ;  /* 0x0000001c4c437221 */ /* 0x048fe40000010100 */
[C---:B------:R-:W-:Y:S02]  /*0540*/  FADD.FTZ R29, -R76.reuse, R29 ;  /* 0x0000001d4c1d7221 */ /* 0x040fe40000010100 */
[----:B------:R-:W-:Y:S02]  /*0550*/  FADD.FTZ R77, -R76, R30 ;  /* 0x0000001e4c4d7221 */ /* 0x000fe40000010100 */
[----:B----4-:R-:W-:Y:S02]  /*0560*/  FMUL.FTZ R30, R66, R67 ;  /* 0x00000043421e7220 */ /* 0x010fe40000410000 */
[----:B-1----:R-:W-:Y:S02]  /*0570*/  FADD.FTZ R71, -R76, R31 ;  /* 0x0000001f4c477221 */ /* 0x002fe40000010100 */
[----:B------:R-:W-:-:S02]  /*0580*/  FMUL.FTZ R31, R66, R29 ;  /* 0x0000001d421f7220 */ /* 0x000fc40000410000 */
[C---:B------:R-:W-:Y:S02]  /*0590*/  FADD.FTZ R45, R32.reuse, R45 ;  /* 0x0000002d202d7221 */ /* 0x040fe40000010000 */
[----:B------:R-:W-:Y:S02]  /*05a0*/  FFMA.FTZ R53, R32, R30, R53 ;  /* 0x0000001e20357223 */ /* 0x000fe40000010035 */
[----:B------:R-:W-:Y:S02]  /*05b0*/  FMUL.FTZ R67, R2, R32 ;  /* 0x0000002002437220 */ /* 0x000fe40000410000 */
[C---:B------:R-:W-:Y:S02]  /*05c0*/  FADD.FTZ R46, R33.reuse, R46 ;  /* 0x0000002e212e7221 */ /* 0x040fe40000010000 */
[----:B------:R-:W-:Y:S02]  /*05d0*/  FMUL.FTZ R32, R66, R77 ;  /* 0x0000004d42207220 */ /* 0x000fe40000410000 */
[----:B------:R-:W-:-:S02]  /*05e0*/  FFMA.FTZ R54, R33, R31, R54 ;  /* 0x0000001f21367223 */ /* 0x000fc40000010036 */
[----:B0-----:R-:W-:Y:S02]  /*05f0*/  FMUL.FTZ R68, R56, R33 ;  /* 0x0000002138447220 */ /* 0x001fe40000410000 */
[----:B------:R-:W-:Y:S02]  /*0600*/  FMUL.FTZ R33, R66, R71 ;  /* 0x0000004742217220 */ /* 0x000fe40000410000 */
[----:B------:R-:W-:Y:S02]  /*0610*/  FADD.FTZ R29, RZ, R67 ;  /* 0x00000043ff1d7221 */ /* 0x000fe40000010000 */
[C---:B------:R-:W-:Y:S02]  /*0620*/  FADD.FTZ R11, R34.reuse, R11 ;  /* 0x0000000b220b7221 */ /* 0x040fe40000010000 */
[----:B------:R-:W-:Y:S02]  /*0630*/  FFMA.FTZ R51, R34, R32, R51 ;  /* 0x0000002022337223 */ /* 0x000fe40000010033 */
[----:B------:R-:W-:-:S02]  /*0640*/  FMUL.FTZ R69, R3, R34 ;  /* 0x0000002203457220 */ /* 0x000fc40000410000 */
[----:B------:R-:W-:Y:S02]  /*0650*/  FFMA.FTZ R28, R30, R67, RZ ;  /* 0x000000431e1c7223 */ /* 0x000fe400000100ff */
[C---:B------:R-:W-:Y:S02]  /*0660*/  FADD.FTZ R44, R35.reuse, R44 ;  /* 0x0000002c232c7221 */ /* 0x040fe40000010000 */
[----:B------:R-:W-:Y:S02]  /*0670*/  FFMA.FTZ R52, R35, R33, R52 ;  /* 0x0000002123347223 */ /* 0x000fe40000010034 */
[----:B------:R-:W-:Y:S02]  /*0680*/  FMUL.FTZ R34, R58, R35 ;  /* 0x000000233a227220 */ /* 0x000fe40000410000 */
[C---:B------:R-:W-:Y:S02]  /*0690*/  FADD.FTZ R71, -R76.reuse, R37 ;  /* 0x000000254c477221 */ /* 0x040fe40000010100 */
[----:B------:R-:W-:-:S02]  /*06a0*/  FADD.FTZ R35, -R76, R36 ;  /* 0x000000244c237221 */ /* 0x000fc40000010100 */
[----:B------:R-:W-:Y:S02]  /*06b0*/  FADD.FTZ R37, -R76, R38 ;  /* 0x000000264c257221 */ /* 0x000fe40000010100 */
[----:B------:R-:W-:Y:S02]  /*06c0*/  FADD.FTZ R38, R29, R68 ;  /* 0x000000441d267221 */ /* 0x000fe40000010000 */
[----:B------:R-:W-:Y:S02]  /*06d0*/  FFMA.FTZ R28, R31, R68, R28 ;  /* 0x000000441f1c7223 */ /* 0x000fe4000001001c */
[----:B------:R-:W-:Y:S02]  /*06e0*/  FMUL.FTZ R35, R66, R35 ;  /* 0x0000002342237220 */ /* 0x000fe40000410000 */
[----:B------:R-:W-:Y:S02]  /*06f0*/  FADD.FTZ R29, R38, R69 ;  /* 0x00000045261d7221 */ /* 0x000fe40000010000 */
[----:B------:R-:W-:-:S02]  /*0700*/  FFMA.FTZ R28, R32, R69, R28 ;  /* 0x00000045201c7223 */ /* 0x000fc4000001001c */
[C---:B------:R-:W-:Y:S02]  /*0710*/  FADD.FTZ R9, R40.reuse, R9 ;  /* 0x0000000928097221 */ /* 0x040fe40000010000 */
[----:B------:R-:W-:Y:S02]  /*0720*/  FFMA.FTZ R49, R40, R35, R49 ;  /* 0x0000002328317223 */ /* 0x000fe40000010031 */
[----:B------:R-:W-:Y:S02]  /*0730*/  FMUL.FTZ R40, R4, R40 ;  /* 0x0000002804287220 */ /* 0x000fe40000410000 */
[----:B------:R-:W-:Y:S02]  /*0740*/  FMUL.FTZ R36, R66, R71 ;  /* 0x0000004742247220 */ /* 0x000fe40000410000 */
[----:B------:R-:W-:Y:S02]  /*0750*/  FADD.FTZ R29, R29, R34 ;  /* 0x000000221d1d7221 */ /* 0x000fe40000010000 */
[----:B------:R-:W-:-:S02]  /*0760*/  FFMA.FTZ R38, R33, R34, R28 ;  /* 0x0000002221267223 */ /* 0x000fc4000001001c */
[C---:B------:R-:W-:Y:S02]  /*0770*/  FADD.FTZ R10, R41.reuse, R10 ;  /* 0x0000000a290a7221 */ /* 0x040fe40000010000 */
[----:B------:R-:W-:Y:S02]  /*0780*/  FFMA.FTZ R50, R41, R36, R50 ;  /* 0x0000002429327223 */ /* 0x000fe40000010032 */
[----:B------:R-:W-:Y:S02]  /*0790*/  FMUL.FTZ R37, R66, R37 ;  /* 0x0000002542257220 */ /* 0x000fe40000410000 */
[----:B------:R-:W-:Y:S02]  /*07a0*/  FADD.FTZ R28, R29, R40 ;  /* 0x000000281d1c7221 */ /* 0x000fe40000010000 */
[----:B------:R-:W-:Y:S02]  /*07b0*/  FMUL.FTZ R41, R60, R41 ;  /* 0x000000293c297220 */ /* 0x000fe40000410000 */
[----:B------:R-:W-:-:S02]  /*07c0*/  FFMA.FTZ R29, R35, R40, R38 ;  /* 0x00000028231d7223 */ /* 0x000fc40000010026 */
[----:B------:R-:W-:Y:S02]  /*07d0*/  FADD.FTZ R39, -R76, R39 ;  /* 0x000000274c277221 */ /* 0x000fe40000010100 */
[C---:B------:R-:W-:Y:S02]  /*07e0*/  FADD.FTZ R7, R42.reuse, R7 ;  /* 0x000000072a077221 */ /* 0x040fe40000010000 */
[----:B------:R-:W-:Y:S02]  /*07f0*/  FFMA.FTZ R47, R42, R37, R47 ;  /* 0x000000252a2f7223 */ /* 0x000fe4000001002f */
[----:B------:R-:W-:Y:S02]  /*0800*/  FMUL.FTZ R42, R5, R42 ;  /* 0x0000002a052a7220 */ /* 0x000fe40000410000 */
[----:B------:R-:W-:Y:S02]  /*0810*/  FADD.FTZ R71, R28, R41 ;  /* 0x000000291c477221 */ /* 0x000fe40000010000 */
[----:B------:R-:W-:-:S02]  /*0820*/  FFMA.FTZ R29, R36, R41, R29 ;  /* 0x00000029241d7223 */ /* 0x000fc4000001001d */
[----:B------:R-:W-:Y:S02]  /*0830*/  FMUL.FTZ R39, R66, R39 ;  /* 0x0000002742277220 */ /* 0x000fe40000410000 */
[----:B------:R-:W-:Y:S02]  /*0840*/  FADD.FTZ R71, R71, R42 ;  /* 0x0000002a47477221 */ /* 0x000fe40000010000 */
[----:B------:R-:W-:Y:S02]  /*0850*/  FMUL.FTZ R38, R62, R43 ;  /* 0x0000002b3e267220 */ /* 0x000fe40000410000 */
[----:B------:R-:W-:Y:S02]  /*0860*/  FFMA.FTZ R29, R37, R42, R29 ;  /* 0x0000002a251d7223 */ /* 0x000fe4000001001d */
[C---:B------:R-:W-:Y:S02]  /*0870*/  FADD.FTZ R8, R43.reuse, R8 ;  /* 0x000000082b087221 */ /* 0x040fe40000010000 */
[----:B------:R-:W-:-:S02]  /*0880*/  FFMA.FTZ R48, R43, R39, R48 ;  /* 0x000000272b307223 */ /* 0x000fc40000010030 */
[----:B------:R-:W-:Y:S02]  /*0890*/  FADD.FTZ R70, R71, R38 ;  /* 0x0000002647467221 */ /* 0x000fe40000010000 */
[----:B------:R-:W-:Y:S01]  /*08a0*/  FFMA.FTZ R43, R39, R38, R29 ;  /* 0x00000026272b7223 */ /* 0x000fe2000001001d */
[----:B------:R-:W-:Y:S05]  /*08b0*/  BRA.DIV ~URZ, `(.L_x_1360) ;  /* 0x00000d627f007947 */ /* 0x000fea000b800000 */
[----:B------:R0:W1:Y:S02]  /*08c0*/  SHFL.BFLY PT, R71, R70, 0x1, 0x1f ;  /* 0x0c201f0046477f89 */ /* 0x00006400000e0000 */
.L_x_1364:
        /* <DEDUP_REMOVED lines=18> */
.L_x_1365:
[----:B--2---:R-:W-:Y:S01]  /*09f0*/  FADD.FTZ R71, R71, R70 ;  /* 0x0000004647477221 */ /* 0x004fe20000010000 */
[----:B------:R-:W-:Y:S01]  /*0a00*/  ISETP.NE.U32.AND P2, PT, RZ, c[0x0][0x258], PT ;  /* 0x00009600ff007a0c */ /* 0x000fe20003f45070 */
[----:B-1----:R-:W-:Y:S01]  /*0a10*/  FADD.FTZ R28, R28, R43 ;  /* 0x0000002b1c1c7221 */ /* 0x002fe20000010000 */
[----:B------:R-:W-:Y:S01]  /*0a20*/  ISETP.NE.U32.AND P3, PT, RZ, c[0x0][0x258], PT ;  /* 0x00009600ff007a0c */ /* 0x000fe20003f65070 */
[----:B------:R-:W-:Y:S01]  /*0a30*/  FMUL.FTZ R71, R71, c[0x0][0x1e0] ;  /* 0x0000780047477a20 */ /* 0x000fe20000410000 */
[----:B------:R-:W-:Y:S01]  /*0a40*/  ISETP.NE.AND.EX P2, PT, RZ, c[0x0][0x25c], PT, P2 ;  /* 0x00009700ff007a0c */ /* 0x000fe20003f45320 */
[----:B0-----:R-:W-:Y:S01]  /*0a50*/  FMUL.FTZ R70, R28, c[0x0][0x1e0] ;  /* 0x000078001c467a20 */ /* 0x001fe20000410000 */
        /* <DEDUP_REMOVED lines=28> */
.L_x_1362:
[-CC-:B------:R-:W-:Y:S01]  /*0c20*/  FFMA.FTZ R35, R35, R70.reuse, R43.reuse ;  /* 0x0000004623237223 */ /* 0x180fe2000001002b */
[C---:B------:R-:W-:Y:S01]  /*0c30*/  LOP3.LUT P4, RZ, R65.reuse, 0xff, RZ, 0xc0, !PT ;  /* 0x000000ff41ff7812 */ /* 0x040fe2000788c0ff */
[-CC-:B------:R-:W-:Y:S01]  /*0c40*/  FFMA.FTZ R36, R36, R70.reuse, R43.reuse ;  /* 0x0000004624247223 */ /* 0x180fe2000001002b */
[----:B------:R-:W-:Y:S01]  /*0c50*/  LOP3.LUT P6, RZ, R65, 0xff00, RZ, 0xc0, !PT ;  /* 0x0000ff0041ff7812 */ /* 0x000fe200078cc0ff */
[-CC-:B------:R-:W-:Y:S01]  /*0c60*/  FFMA.FTZ R37, R37, R70.reuse, R43.reuse ;  /* 0x0000004625257223 */ /* 0x180fe2000001002b */
[----:B------:R-:W-:Y:S01]  /*0c70*/  LOP3.LUT P5, RZ, R65, 0xff0000, RZ, 0xc0, !PT ;  /* 0x00ff000041ff7812 */ /* 0x000fe200078ac0ff */
[----:B------:R-:W-:Y:S01]  /*0c80*/  FFMA.FTZ R39, R39, R70, R43 ;  /* 0x0000004627277223 */ /* 0x000fe2000001002b */
[----:B------:R-:W-:Y:S01]  /*0c90*/  MOV R70, 0x10 ;  /* 0x0000001000467802 */ /* 0x000fe20000000f00 */
[----:B0-----:R-:W-:Y:S02]  /*0ca0*/  FMUL.FTZ R32, R69, c[0x0][0x1e8] ;  /* 0x00007a0045207a20 */ /* 0x001fe40000410000 */
[----:B------:R-:W-:-:S02]  /*0cb0*/  FADD.FTZ R35, R40, -R35 ;  /* 0x8000002328237221 */ /* 0x000fc40000010000 */
[----:B------:R-:W-:Y:S01]  /*0cc0*/  FADD.FTZ R41, R41, -R36 ;  /* 0x8000002429297221 */ /* 0x000fe20000010000 */
[----:B------:R-:W-:Y:S01]  /*0cd0*/  SEL R28, R32, RZ, P4 ;  /* 0x000000ff201c7207 */ /* 0x000fe20002000000 */
[----:B------:R-:W-:Y:S01]  /*0ce0*/  FADD.FTZ R37, R42, -R37 ;  /* 0x800000252a257221 */ /* 0x000fe20000010000 */
[----:B------:R-:W-:Y:S01]  /*0cf0*/  LOP3.LUT P4, RZ, R65, 0xff000000, RZ, 0xc0, !PT ;  /* 0xff00000041ff7812 */ /* 0x000fe2000788c0ff */
[----:B------:R-:W-:Y:S02]  /*0d00*/  FADD.FTZ R29, R38, -R39 ;  /* 0x80000027261d7221 */ /* 0x000fe40000010000 */
[----:B------:R-:W-:Y:S02]  /*0d10*/  FMUL.FTZ R34, R34, c[0x0][0x1e8] ;  /* 0x00007a0022227a20 */ /* 0x000fe40000410000 */
[C---:B------:R-:W-:Y:S02]  /*0d20*/  FMUL.FTZ R35, R66.reuse, R35 ;  /* 0x0000002342237220 */ /* 0x040fe40000410000 */
[----:B------:R-:W-:-:S02]  /*0d30*/  FMUL.FTZ R38, R66, R41 ;  /* 0x0000002942267220 */ /* 0x000fc40000410000 */
[----:B------:R-:W-:Y:S02]  /*0d40*/  FMUL.FTZ R39, R66, R37 ;  /* 0x0000002542277220 */ /* 0x000fe40000410000 */
[----:B------:R-:W-:Y:S02]  /*0d50*/  FMUL.FTZ R68, R68, c[0x0][0x1e8] ;  /* 0x00007a0044447a20 */ /* 0x000fe40000410000 */
[----:B------:R-:W-:Y:S01]  /*0d60*/  FMUL.FTZ R66, R66, R29 ;  /* 0x0000001d42427220 */ /* 0x000fe20000410000 */
[----:B------:R-:W-:Y:S01]  /*0d70*/  SEL R29, R34, RZ, P6 ;  /* 0x000000ff221d7207 */ /* 0x000fe20003000000 */
[----:B------:R-:W-:Y:S01]  /*0d80*/  @P1 FADD.FTZ R35, R16, R35 ;  /* 0x0000002310231221 */ /* 0x000fe20000010000 */
[----:B------:R-:W-:Y:S01]  /*0d90*/  LOP3.LUT P6, RZ, R57, 0xff000000, RZ, 0xc0, !PT ;  /* 0xff00000039ff7812 */ /* 0x000fe200078cc0ff */
[----:B------:R-:W-:Y:S01]  /*0da0*/  FMUL.FTZ R67, R67, c[0x0][0x1e8] ;  /* 0x00007a0043437a20 */ /* 0x000fe20000410000 */
[C---:B------:R-:W-:Y:S01]  /*0db0*/  SEL R31, R68.reuse, RZ, P4 ;  /* 0x000000ff441f7207 */ /* 0x040fe20002000000 */
[----:B------:R-:W-:Y:S01]  /*0dc0*/  FMUL.FTZ R36, R35, c[0x0][0x1e8] ;  /* 0x00007a0023247a20 */ /* 0x000fe20000410000 */
[----:B------:R-:W-:Y:S01]  /*0dd0*/  SEL R68, R68, RZ, P6 ;  /* 0x000000ff44447207 */ /* 0x000fe20003000000 */
[----:B------:R-:W-:Y:S01]  /*0de0*/  @P1 FADD.FTZ R38, R17, R38 ;  /* 0x0000002611261221 */ /* 0x000fe20000010000 */
[C---:B------:R-:W-:Y:S01]  /*0df0*/  LOP3.LUT P6, RZ, R57.reuse, 0xff, RZ, 0xc0, !PT ;  /* 0x000000ff39ff7812 */ /* 0x040fe200078cc0ff */
[----:B------:R-:W-:Y:S01]  /*0e00*/  @P1 FADD.FTZ R39, R18, R39 ;  /* 0x0000002712271221 */ /* 0x000fe20000010000 */
[----:B------:R-:W-:Y:S01]  /*0e10*/  LOP3.LUT P4, RZ, R57, 0xff0000, RZ, 0xc0, !PT ;  /* 0x00ff000039ff7812 */ /* 0x000fe2000788c0ff */
[----:B------:R-:W-:Y:S01]  /*0e20*/  FMUL.FTZ R37, R38, c[0x0][0x1e8] ;  /* 0x00007a0026257a20 */ /* 0x000fe20000410000 */
[----:B------:R-:W-:Y:S01]  /*0e30*/  SEL R33, R32, RZ, P6 ;  /* 0x000000ff20217207 */ /* 0x000fe20003000000 */
[----:B------:R-:W-:Y:S01]  /*0e40*/  @P1 FADD.FTZ R66, R19, R66 ;  /* 0x0000004213421221 */ /* 0x000fe20000010000 */
[----:B------:R-:W-:-:S02]  /*0e50*/  LOP3.LUT P6, RZ, R59, 0xff, RZ, 0xc0, !PT ;  /* 0x000000ff3bff7812 */ /* 0x000fc400078cc0ff */
[----:B------:R-:W-:Y:S02]  /*0e60*/  SEL R20, R35, R20, P3 ;  /* 0x0000001423147207 */ /* 0x000fe40001800000 */
[----:B------:R-:W-:Y:S02]  /*0e70*/  SEL R35, R36, RZ, P6 ;  /* 0x000000ff24237207 */ /* 0x000fe40003000000 */
[----:B------:R-:W-:Y:S02]  /*0e80*/  SEL R30, R67, RZ, P5 ;  /* 0x000000ff431e7207 */ /* 0x000fe40002800000 */
[----:B------:R-:W-:Y:S02]  /*0e90*/  LOP3.LUT P6, RZ, R59, 0xff00, RZ, 0xc0, !PT ;  /* 0x0000ff003bff7812 */ /* 0x000fe400078cc0ff */
[----:B------:R-:W-:Y:S02]  /*0ea0*/  SEL R67, R67, RZ, P4 ;  /* 0x000000ff43437207 */ /* 0x000fe40002000000 */
[----:B------:R-:W-:-:S02]  /*0eb0*/  ISETP.NE.U32.AND P4, PT, RZ, c[0x0][0x250], PT ;  /* 0x00009400ff007a0c */ /* 0x000fc40003f85070 */
[----:B------:R-:W-:Y:S02]  /*0ec0*/  LOP3.LUT P5, RZ, R57, 0xff00, RZ, 0xc0, !PT ;  /* 0x0000ff0039ff7812 */ /* 0x000fe400078ac0ff */
[----:B------:R-:W-:Y:S01]  /*0ed0*/  SEL R21, R38, R21, P3 ;  /* 0x0000001526157207 */ /* 0x000fe20001800000 */
[C---:B------:R-:W-:Y:S01]  /*0ee0*/  FMUL.FTZ R38, R39.reuse, c[0x0][0x1e8] ;  /* 0x00007a0027267a20 */ /* 0x040fe20000410000 */
[----:B------:R-:W-:Y:S01]  /*0ef0*/  SEL R22, R39, R22, P3 ;  /* 0x0000001627167207 */ /* 0x000fe20001800000 */
[----:B------:R-:W-:Y:S01]  /*0f00*/  FMUL.FTZ R39, R66, c[0x0][0x1e8] ;  /* 0x00007a0042277a20 */ /* 0x000fe20000410000 */
[----:B------:R-:W-:Y:S02]  /*0f10*/  SEL R40, R37, RZ, P6 ;  /* 0x000000ff25287207 */ /* 0x000fe40003000000 */
[C---:B------:R-:W-:Y:S02]  /*0f20*/  LOP3.LUT P6, RZ, R59.reuse, 0xff0000, RZ, 0xc0, !PT ;  /* 0x00ff00003bff7812 */ /* 0x040fe400078cc0ff */
[----:B------:R-:W-:-:S02]  /*0f30*/  LOP3.LUT P1, RZ, R59, 0xff000000, RZ, 0xc0, !PT ;  /* 0xff0000003bff7812 */ /* 0x000fc4000782c0ff */
[----:B------:R-:W-:Y:S02]  /*0f40*/  ISETP.NE.AND.EX P4, PT, RZ, c[0x0][0x254], PT, P4 ;  /* 0x00009500ff007a0c */ /* 0x000fe40003f85340 */
[----:B------:R-:W-:Y:S02]  /*0f50*/  SEL R34, R34, RZ, P5 ;  /* 0x000000ff22227207 */ /* 0x000fe40002800000 */
[----:B------:R-:W-:Y:S02]  /*0f60*/  SEL R41, R38, RZ, P6 ;  /* 0x000000ff26297207 */ /* 0x000fe40003000000 */
[----:B------:R-:W-:Y:S02]  /*0f70*/  SEL R42, R39, RZ, P1 ;  /* 0x000000ff272a7207 */ /* 0x000fe40000800000 */
[----:B------:R-:W-:Y:S02]  /*0f80*/  SEL R32, R33, R24, P4 ;  /* 0x0000001821207207 */ /* 0x000fe40002000000 */
[----:B------:R-:W-:-:S02]  /*0f90*/  SEL R33, R34, R25, P4 ;  /* 0x0000001922217207 */ /* 0x000fc40002000000 */
[----:B------:R-:W-:Y:S02]  /*0fa0*/  SEL R23, R66, R23, P3 ;  /* 0x0000001742177207 */ /* 0x000fe40001800000 */
[----:B------:R-:W-:Y:S02]  /*0fb0*/  SEL R24, R35, R24, P4 ;  /* 0x0000001823187207 */ /* 0x000fe40002000000 */
[----:B------:R-:W-:Y:S01]  /*0fc0*/  SEL R34, R67, R26, P4 ;  /* 0x0000001a43227207 */ /* 0x000fe20002000000 */
[----:B------:R-:W-:Y:S01]  /*0fd0*/  @P0 IMAD.WIDE.U32 R66, R63, R70, c[0x0][0x250] ;  /* 0x000094003f420625 */ /* 0x000fe200078e0046 */
[C---:B------:R-:W-:Y:S02]  /*0fe0*/  LOP3.LUT P5, RZ, R64.reuse, 0xff, RZ, 0xc0, !PT ;  /* 0x000000ff40ff7812 */ /* 0x040fe400078ac0ff */
[C---:B------:R-:W-:Y:S02]  /*0ff0*/  LOP3.LUT P3, RZ, R64.reuse, 0xff00, RZ, 0xc0, !PT ;  /* 0x0000ff0040ff7812 */ /* 0x040fe4000786c0ff */
[----:B------:R-:W-:-:S02]  /*1000*/  LOP3.LUT P6, RZ, R64, 0xff0000, RZ, 0xc0, !PT ;  /* 0x00ff000040ff7812 */ /* 0x000fc400078cc0ff */
[----:B------:R-:W-:Y:S01]  /*1010*/  LOP3.LUT P1, RZ, R64, 0xff000000, RZ, 0xc0, !PT ;  /* 0xff00000040ff7812 */ /* 0x000fe2000782c0ff */
[----:B------:R-:W-:Y:S01]  /*1020*/  @P2 IMAD.WIDE.U32 R64, R55, R70, c[0x0][0x258] ;  /* 0x0000960037402625 */ /* 0x000fe200078e0046 */
[----:B------:R-:W-:Y:S02]  /*1030*/  SEL R25, R40, R25, P4 ;  /* 0x0000001928197207 */ /* 0x000fe40002000000 */
[----:B------:R-:W-:Y:S01]  /*1040*/  SEL R26, R41, R26, P4 ;  /* 0x0000001a291a7207 */ /* 0x000fe20002000000 */
[-C--:B------:R-:W-:Y:S01]  /*1050*/  IMAD.WIDE.U32 R40, R63, R70.reuse, c[0x0][0x248] ;  /* 0x000092003f287625 */ /* 0x080fe200078e0046 */
[-C--:B------:R-:W-:Y:S02]  /*1060*/  SEL R35, R68, R27.reuse, P4 ;  /* 0x0000001b44237207 */ /* 0x080fe40002000000 */
[----:B------:R-:W-:Y:S01]  /*1070*/  SEL R27, R42, R27, P4 ;  /* 0x0000001b2a1b7207 */ /* 0x000fe20002000000 */
[-C--:B------:R-:W-:Y:S01]  /*1080*/  IMAD.WIDE.U32 R42, R55, R70.reuse, c[0x0][0x248] ;  /* 0x00009200372a7625 */ /* 0x080fe200078e0046 */
[----:B------:R-:W-:Y:S01]  /*1090*/  SEL R36, R36, RZ, P5 ;  /* 0x000000ff24247207 */ /* 0x000fe20002800000 */
[----:B------:R0:W-:Y:S01]  /*10a0*/  STG.E.128 [R40.64], R28 ;  /* 0x0000001c28007986 */ /* 0x0001e2000c101d04 */
[----:B------:R-:W-:Y:S01]  /*10b0*/  SEL R37, R37, RZ, P3 ;  /* 0x000000ff25257207 */ /* 0x000fe20001800000 */
[----:B------:R-:W-:Y:S01]  /*10c0*/  @P0 IMAD.WIDE.U32 R68, R55, R70, c[0x0][0x250] ;  /* 0x0000940037440625 */ /* 0x000fe200078e0046 */
[----:B------:R-:W-:Y:S01]  /*10d0*/  MOV R70, c[0x0][0x160] ;  /* 0x0000580000467a02 */ /* 0x000fe20000000f00 */
[----:B------:R0:W-:Y:S01]  /*10e0*/  @P0 STG.E.128 [R66.64], R32 ;  /* 0x0000002042000986 */ /* 0x0001e2000c101d04 */
[----:B------:R-:W-:-:S02]  /*10f0*/  SEL R38, R38, RZ, P6 ;  /* 0x000000ff26267207 */ /* 0x000fc40003000000 */
[----:B------:R-:W-:Y:S01]  /*1100*/  SEL R39, R39, RZ, P1 ;  /* 0x000000ff27277207 */ /* 0x000fe20000800000 */
[----:B------:R0:W-:Y:S01]  /*1110*/  @P2 STG.E.128 [R64.64], R20 ;  /* 0x0000001440002986 */ /* 0x0001e2000c101d04 */
[----:B------:R-:W-:-:S03]  /*1120*/  LEA R61, R70, R61, 0x2 ;  /* 0x0000003d463d7211 */ /* 0x000fc600078e10ff */
[----:B------:R0:W-:Y:S04]  /*1130*/  STG.E.128 [R42.64], R36 ;  /* 0x000000242a007986 */ /* 0x0001e8000c101d04 */
[----:B------:R0:W-:Y:S01]  /*1140*/  @P0 STG.E.128 [R68.64], R24 ;  /* 0x0000001844000986 */ /* 0x0001e2000c101d04 */
        /* <DEDUP_REMOVED lines=18> */
.L_x_1359:
[----:B------:R-:W-:Y:S01]  /*1270*/  SHF.R.U32.HI R2, RZ, 0x5, R0 ;  /* 0x00000005ff027819 */ /* 0x000fe20000011600 */
[----:B------:R-:W-:Y:S01]  /*1280*/  WARPSYNC 0xffffffff ;  /* 0xffffffff00007948 */ /* 0x000fe20003800000 */
[----:B------:R-:W-:Y:S02]  /*1290*/  LOP3.LUT R3, R0, 0x1f, RZ, 0xc0, !PT ;  /* 0x0000001f00037812 */ /* 0x000fe400078ec0ff */
[----:B------:R-:W-:-:S04]  /*12a0*/  SHF.L.U32 R2, R2, 0x6, RZ ;  /* 0x0000000602027819 */ /* 0x000fc800000006ff */
[----:B------:R-:W-:-:S05]  /*12b0*/  LOP3.LUT R2, R2, 0xffffffc0, R3, 0xe2, !PT ;  /* 0xffffffc002027812 */ /* 0x000fca00078ee203 */
[----:B------:R-:W-:Y:S04]  /*12c0*/  STS.128 [R2.X16], R16 ;  /* 0x0000001002007388 */ /* 0x000fe8000000cc00 */
[----:B------:R0:W-:Y:S04]  /*12d0*/  STS.128 [R2.X16+0x200], R20 ;  /* 0x0002001402007388 */ /* 0x0001e8000000cc00 */
        /* <DEDUP_REMOVED lines=52> */
.L_x_1360:
[----:B------:R-:W-:Y:S01]  /*1620*/  HFMA2.MMA R74, -RZ, RZ, 0, 5.9604644775390625e-08 ;  /* 0x00000001ff4a7435 */ /* 0x000fe200000001ff */
[----:B------:R-:W-:-:S02]  /*1630*/  MOV R75, R70 ;  /* 0x00000046004b7202 */ /* 0x000fc40000000f00 */
[----:B------:R-:W-:Y:S02]  /*1640*/  MOV R73, 0x1f ;  /* 0x0000001f00497802 */ /* 0x000fe40000000f00 */
[----:B------:R-:W-:Y:S02]  /*1650*/  MOV R72, 0xffffffff ;  /* 0xffffffff00487802 */ /* 0x000fe40000000f00 */
[----:B------:R-:W-:Y:S02]  /*1660*/  MOV R28, 0x1680 ;  /* 0x00001680001c7802 */ /* 0x000fe40000000f00 */
[----:B-----5:R-:W-:Y:S05]  /*1670*/  CALL.REL.NOINC `($__internal_107_$__cuda_sm70_shflsync_bfly_p) ;  /* 0x0000046000007944 */ /* 0x020fea0003c00000 */
[----:B-1----:R-:W-:Y:S01]  /*1680*/  MOV R71, R74 ;  /* 0x0000004a00477202 */ /* 0x002fe20000000f00 */
[----:B0-----:R-:W-:Y:S05]  /*1690*/  BRA `(.L_x_1364) ;  /* 0xfffff23000007947 */ /* 0x001fea000383ffff */
.L_x_1361:
[----:B------:R-:W-:Y:S01]  /*16a0*/  HFMA2.MMA R74, -RZ, RZ, 0, 5.9604644775390625e-08 ;  /* 0x00000001ff4a7435 */ /* 0x000fe200000001ff */
[----:B------:R-:W-:Y:S01]  /*16b0*/  IMAD.MOV.U32 R75, RZ, RZ, R43 ;  /* 0x000000ffff4b7224 */ /* 0x000fe200078e002b */
[----:B------:R-:W-:Y:S02]  /*16c0*/  MOV R73, 0x1f ;  /* 0x0000001f00497802 */ /* 0x000fe40000000f00 */
[----:B------:R-:W-:Y:S02]  /*16d0*/  MOV R72, 0xffffffff ;  /* 0xffffffff00487802 */ /* 0x000fe40000000f00 */
[----:B------:R-:W-:-:S02]  /*16e0*/  MOV R28, 0x1700 ;  /* 0x00001700001c7802 */ /* 0x000fc40000000f00 */
[----:B01---5:R-:W-:Y:S05]  /*16f0*/  CALL.REL.NOINC `($__internal_107_$__cuda_sm70_shflsync_bfly_p) ;  /* 0x000003e000007944 */ /* 0x023fea0003c00000 */
[----:B------:R-:W-:Y:S01]  /*1700*/  FADD.FTZ R70, R70, R71 ;  /* 0x0000004746467221 */ /* 0x000fe20000010000 */
[----:B0-----:R-:W-:Y:S01]  /*1710*/  MOV R73, 0x1f ;  /* 0x0000001f00497802 */ /* 0x001fe20000000f00 */
[----:B-1----:R-:W-:Y:S01]  /*1720*/  FADD.FTZ R43, R43, R74 ;  /* 0x0000004a2b2b7221 */ /* 0x002fe20000010000 */
[----:B------:R-:W-:Y:S01]  /*1730*/  HFMA2.MMA R74, -RZ, RZ, 0, 1.1920928955078125e-07 ;  /* 0x00000002ff4a7435 */ /* 0x000fe200000001ff */
[----:B------:R-:W-:Y:S01]  /*1740*/  MOV R72, 0xffffffff ;  /* 0xffffffff00487802 */ /* 0x000fe20000000f00 */
[----:B------:R-:W-:Y:S01]  /*1750*/  IMAD.MOV.U32 R75, RZ, RZ, R70 ;  /* 0x000000ffff4b7224 */ /* 0x000fe200078e0046 */
[----:B------:R-:W-:-:S03]  /*1760*/  MOV R28, 0x1780 ;  /* 0x00001780001c7802 */ /* 0x000fc60000000f00 */
[----:B------:R-:W-:Y:S05]  /*1770*/  CALL.REL.NOINC `($__internal_107_$__cuda_sm70_shflsync_bfly_p) ;  /* 0x0000036000007944 */ /* 0x000fea0003c00000 */
[----:B-1----:R-:W-:Y:S01]  /*1780*/  MOV R71, R74 ;  /* 0x0000004a00477202 */ /* 0x002fe20000000f00 */
[----:B------:R-:W-:Y:S01]  /*1790*/  HFMA2.MMA R74, -RZ, RZ, 0, 1.1920928955078125e-07 ;  /* 0x00000002ff4a7435 */ /* 0x000fe200000001ff */
[----:B0-----:R-:W-:-:S02]  /*17a0*/  MOV R75, R43 ;  /* 0x0000002b004b7202 */ /* 0x001fc40000000f00 */
[----:B------:R-:W-:Y:S02]  /*17b0*/  MOV R73, 0x1f ;  /* 0x0000001f00497802 */ /* 0x000fe40000000f00 */
[----:B------:R-:W-:Y:S02]  /*17c0*/  MOV R72, 0xffffffff ;  /* 0xffffffff00487802 */ /* 0x000fe40000000f00 */
[----:B------:R-:W-:Y:S02]  /*17d0*/  MOV R28, 0x17f0 ;  /* 0x000017f0001c7802 */ /* 0x000fe40000000f00 */
[----:B------:R-:W-:Y:S05]  /*17e0*/  CALL.REL.NOINC `($__internal_107_$__cuda_sm70_shflsync_bfly_p) ;  /* 0x000002f000007944 */ /* 0x000fea0003c00000 */
[----:B------:R-:W-:Y:S01]  /*17f0*/  FADD.FTZ R70, R71, R70 ;  /* 0x0000004647467221 */ /* 0x000fe20000010000 */
[----:B0-----:R-:W-:Y:S01]  /*1800*/  MOV R72, 0xffffffff ;  /* 0xffffffff00487802 */ /* 0x001fe20000000f00 */
[----:B-1----:R-:W-:Y:S01]  /*1810*/  FADD.FTZ R43, R43, R74 ;  /* 0x0000004a2b2b7221 */ /* 0x002fe20000010000 */
[----:B------:R-:W-:Y:S01]  /*1820*/  HFMA2.MMA R74, -RZ, RZ, 0, 2.384185791015625e-07 ;  /* 0x00000004ff4a7435 */ /* 0x000fe200000001ff */
[----:B------:R-:W-:Y:S01]  /*1830*/  IMAD.MOV.U32 R73, RZ, RZ, 0x1f ;  /* 0x0000001fff497424 */ /* 0x000fe200078e00ff */
[----:B------:R-:W-:Y:S02]  /*1840*/  MOV R75, R70 ;  /* 0x00000046004b7202 */ /* 0x000fe40000000f00 */
[----:B------:R-:W-:-:S02]  /*1850*/  MOV R28, 0x1870 ;  /* 0x00001870001c7802 */ /* 0x000fc40000000f00 */
[----:B------:R-:W-:Y:S05]  /*1860*/  CALL.REL.NOINC `($__internal_107_$__cuda_sm70_shflsync_bfly_p) ;  /* 0x0000027000007944 */ /* 0x000fea0003c00000 */
[----:B-1----:R-:W-:Y:S01]  /*1870*/  MOV R71, R74 ;  /* 0x0000004a00477202 */ /* 0x002fe20000000f00 */
[----:B------:R-:W-:Y:S01]  /*1880*/  HFMA2.MMA R74, -RZ, RZ, 0, 2.384185791015625e-07 ;  /* 0x00000004ff4a7435 */ /* 0x000fe200000001ff */
[----:B0-----:R-:W-:Y:S01]  /*1890*/  MOV R75, R43 ;  /* 0x0000002b004b7202 */ /* 0x001fe20000000f00 */
[----:B------:R-:W-:Y:S01]  /*18a0*/  IMAD.MOV.U32 R72, RZ, RZ, -0x1 ;  /* 0xffffffffff487424 */ /* 0x000fe200078e00ff */
[----:B------:R-:W-:-:S02]  /*18b0*/  MOV R73, 0x1f ;  /* 0x0000001f00497802 */ /* 0x000fc40000000f00 */
[----:B------:R-:W-:Y:S02]  /*18c0*/  MOV R28, 0x18e0 ;  /* 0x000018e0001c7802 */ /* 0x000fe40000000f00 */
[----:B------:R-:W-:Y:S05]  /*18d0*/  CALL.REL.NOINC `($__internal_107_$__cuda_sm70_shflsync_bfly_p) ;  /* 0x0000020000007944 */ /* 0x000fea0003c00000 */
[----:B------:R-:W-:Y:S01]  /*18e0*/  FADD.FTZ R70, R71, R70 ;  /* 0x0000004647467221 */ /* 0x000fe20000010000 */
[----:B0-----:R-:W-:Y:S01]  /*18f0*/  MOV R73, 0x1f ;  /* 0x0000001f00497802 */ /* 0x001fe20000000f00 */
[----:B-1----:R-:W-:Y:S01]  /*1900*/  FADD.FTZ R43, R43, R74 ;  /* 0x0000004a2b2b7221 */ /* 0x002fe20000010000 */
[----:B------:R-:W-:Y:S01]  /*1910*/  HFMA2.MMA R74, -RZ, RZ, 0, 4.76837158203125e-07 ;  /* 0x00000008ff4a7435 */ /* 0x000fe200000001ff */
[----:B------:R-:W-:Y:S02]  /*1920*/  MOV R72, 0xffffffff ;  /* 0xffffffff00487802 */ /* 0x000fe40000000f00 */
[----:B------:R-:W-:Y:S02]  /*1930*/  MOV R75, R70 ;  /* 0x00000046004b7202 */ /* 0x000fe40000000f00 */
[----:B------:R-:W-:Y:S02]  /*1940*/  MOV R28, 0x1960 ;  /* 0x00001960001c7802 */ /* 0x000fe40000000f00 */
[----:B------:R-:W-:Y:S05]  /*1950*/  CALL.REL.NOINC `($__internal_107_$__cuda_sm70_shflsync_bfly_p) ;  /* 0x0000018000007944 */ /* 0x000fea0003c00000 */
[----:B0-----:R-:W-:Y:S01]  /*1960*/  HFMA2.MMA R73, -RZ, RZ, 0, 1.847743988037109375e-06 ;  /* 0x0000001fff497435 */ /* 0x001fe200000001ff */
[----:B-1----:R-:W-:Y:S01]  /*1970*/  MOV R71, R74 ;  /* 0x0000004a00477202 */ /* 0x002fe20000000f00 */
[----:B------:R-:W-:Y:S01]  /*1980*/  IMAD.MOV.U32 R74, RZ, RZ, 0x8 ;  /* 0x00000008ff4a7424 */ /* 0x000fe200078e00ff */
[----:B------:R-:W-:-:S02]  /*1990*/  MOV R75, R43 ;  /* 0x0000002b004b7202 */ /* 0x000fc40000000f00 */
[----:B------:R-:W-:Y:S02]  /*19a0*/  MOV R72, 0xffffffff ;  /* 0xffffffff00487802 */ /* 0x000fe40000000f00 */
[----:B------:R-:W-:Y:S02]  /*19b0*/  MOV R28, 0x19d0 ;  /* 0x000019d0001c7802 */ /* 0x000fe40000000f00 */
[----:B------:R-:W-:Y:S05]  /*19c0*/  CALL.REL.NOINC `($__internal_107_$__cuda_sm70_shflsync_bfly_p) ;  /* 0x0000011000007944 */ /* 0x000fea0003c00000 */
[----:B------:R-:W-:Y:S01]  /*19d0*/  FADD.FTZ R70, R71, R70 ;  /* 0x0000004647467221 */ /* 0x000fe20000010000 */
[----:B0-----:R-:W-:Y:S01]  /*19e0*/  MOV R73, 0x1f ;  /* 0x0000001f00497802 */ /* 0x001fe20000000f00 */
[----:B-1----:R-:W-:Y:S01]  /*19f0*/  FADD.FTZ R43, R43, R74 ;  /* 0x0000004a2b2b7221 */ /* 0x002fe20000010000 */
[----:B------:R-:W-:Y:S01]  /*1a00*/  HFMA2.MMA R74, -RZ, RZ, 0, 9.5367431640625e-07 ;  /* 0x00000010ff4a7435 */ /* 0x000fe200000001ff */
[----:B------:R-:W-:Y:S02]  /*1a10*/  MOV R72, 0xffffffff ;  /* 0xffffffff00487802 */ /* 0x000fe40000000f00 */
[----:B------:R-:W-:Y:S02]  /*1a20*/  MOV R75, R70 ;  /* 0x00000046004b7202 */ /* 0x000fe40000000f00 */
[----:B------:R-:W-:-:S02]  /*1a30*/  MOV R28, 0x1a50 ;  /* 0x00001a50001c7802 */ /* 0x000fc40000000f00 */
[----:B------:R-:W-:Y:S05]  /*1a40*/  CALL.REL.NOINC `($__internal_107_$__cuda_sm70_shflsync_bfly_p) ;  /* 0x0000009000007944 */ /* 0x000fea0003c00000 */
[----:B-1----:R-:W-:Y:S01]  /*1a50*/  IMAD.MOV.U32 R71, RZ, RZ, R74 ;  /* 0x000000ffff477224 */ /* 0x002fe200078e004a */
[----:B------:R-:W-:Y:S01]  /*1a60*/  HFMA2.MMA R74, -RZ, RZ, 0, 9.5367431640625e-07 ;  /* 0x00000010ff4a7435 */ /* 0x000fe200000001ff */
[----:B0-----:R-:W-:-:S02]  /*1a70*/  MOV R75, R43 ;  /* 0x0000002b004b7202 */ /* 0x001fc40000000f00 */
[----:B------:R-:W-:Y:S02]  /*1a80*/  MOV R73, 0x1f ;  /* 0x0000001f00497802 */ /* 0x000fe40000000f00 */
[----:B------:R-:W-:Y:S02]  /*1a90*/  MOV R72, 0xffffffff ;  /* 0xffffffff00487802 */ /* 0x000fe40000000f00 */
[----:B------:R-:W-:Y:S02]  /*1aa0*/  MOV R28, 0x1ac0 ;  /* 0x00001ac0001c7802 */ /* 0x000fe40000000f00 */
[----:B------:R-:W-:Y:S05]  /*1ab0*/  CALL.REL.NOINC `($__internal_107_$__cuda_sm70_shflsync_bfly_p) ;  /* 0x0000002000007944 */ /* 0x000fea0003c00000 */
[----:B-1----:R-:W-:Y:S01]  /*1ac0*/  MOV R28, R74 ;  /* 0x0000004a001c7202 */ /* 0x002fe20000000f00 */
[----:B0-----:R-:W-:Y:S05]  /*1ad0*/  BRA `(.L_x_1365) ;  /* 0xffffef1000007947 */ /* 0x001fea000383ffff */
        .weak           $__internal_107_$__cuda_sm70_shflsync_bfly_p
        .type           $__internal_107_$__cuda_sm70_shflsync_bfly_p,@function
        .size           $__internal_107_$__cuda_sm70_shflsync_bfly_p,(.L_x_1642 - $__internal_107_$__cuda_sm70_shflsync_bfly_p)
$__internal_107_$__cuda_sm70_shflsync_bfly_p:
[----:B------:R-:W-:Y:S01]  /*1ae0*/  HFMA2.MMA R29, -RZ, RZ, 0, 0 ;  /* 0x00000000ff1d7435 */ /* 0x000fe200000001ff */
[----:B------:R-:W-:Y:S04]  /*1af0*/  WARPSYNC R72 ;  /* 0x0000004800007348 */ /* 0x000fe80003800000 */
[----:B------:R0:W1:Y:S01]  /*1b00*/  SHFL.BFLY PT, R74, R75, R74, R73 ;  /* 0x0c00004a4b4a7389 */ /* 0x00006200000e0049 */
[----:B------:R-:W-:Y:S05]  /*1b10*/  RET.REL.NODEC R28 `(_ZN10layer_norm31ln_parallel_residual_bwd_kernelINS_13Kernel_traitsI6__halfffffjLj256ELj1ELj4ELj1ELj16ENS_18Kernel_traits_baseILj256ES2_ffffjLj128EEEEELb1ELb1ELb1EEEvNS_9BwdParamsE) ;  /* 0xffffe4e01c007950 */ /* 0x000fea0003c3ffff */
.L_x_1366:
        /* <DEDUP_REMOVED lines=14> */
.L_x_1642:


//--------------------- .text._ZN10layer_norm31ln_parallel_residual_bwd_kernelINS_13Kernel_traitsIfffffjLj256ELj1ELj4ELj1ELj16ENS_18Kernel_traits_baseILj256EfffffjLj128EEEEELb0ELb0ELb0EEEvNS_9BwdParamsE --------------------------
	.section	.text._ZN10layer_norm31ln_parallel_residual_bwd_kernelINS_13Kernel_traitsIfffffjLj256ELj1ELj4ELj1ELj16ENS_18Kernel_traits_baseILj256EfffffjLj128EEEEELb0ELb0ELb0EEEvNS_9BwdParamsE,"ax",@progbits
	.sectioninfo	@"SHI_REGISTERS=106"
	.align	128
        .global         _ZN10layer_norm31ln_parallel_residual_bwd_kernelINS_13Kernel_traitsIfffffjLj256ELj1ELj4ELj1ELj16ENS_18Kernel_traits_baseILj256EfffffjLj128EEEEELb0ELb0ELb0EEEvNS_9BwdParamsE
        .type           _ZN10layer_norm31ln_parallel_residual_bwd_kernelINS_13Kernel_traitsIfffffjLj256ELj1ELj4ELj1ELj16ENS_18Kernel_traits_baseILj256EfffffjLj128EEEEELb0ELb0ELb0EEEvNS_9BwdParamsE,@function
        .size           _ZN10layer_norm31ln_parallel_residual_bwd_kernelINS_13Kernel_traitsIfffffjLj256ELj1ELj4ELj1ELj16ENS_18Kernel_traits_baseILj256EfffffjLj128EEEEELb0ELb0ELb0EEEvNS_9BwdParamsE,(.L_x_1643 - _ZN10layer_norm31ln_parallel_residual_bwd_kernelINS_13Kernel_traitsIfffffjLj256ELj1ELj4ELj1ELj16ENS_18Kernel_traits_baseILj256EfffffjLj128EEEEELb0ELb0ELb0EEEvNS_9BwdParamsE)
        .other          _ZN10layer_norm31ln_parallel_residual_bwd_kernelINS_13Kernel_traitsIfffffjLj256ELj1ELj4ELj1ELj16ENS_18Kernel_traits_baseILj256EfffffjLj128EEEEELb0ELb0ELb0EEEvNS_9BwdParamsE,@"STO_CUDA_ENTRY STV_DEFAULT"
_ZN10layer_norm31ln_parallel_residual_bwd_kernelINS_13Kernel_traitsIfffffjLj256ELj1ELj4ELj1ELj16ENS_18Kernel_traits_baseILj256EfffffjLj128EEEEELb0ELb0ELb0EEEvNS_9BwdParamsE:
.text._ZN10layer_norm31ln_parallel_residual_bwd_kernelINS_13Kernel_traitsIfffffjLj256ELj1ELj4ELj1ELj16ENS_18Kernel_traits_baseILj256EfffffjLj128EEEEELb0ELb0ELb0EEEvNS_9BwdParamsE:
        /* <DEDUP_REMOVED lines=17> */
[----:B------:R1:W5:Y:S01]  /*0110*/  @P4 LDG.E.128 R52, [R4.64] ;  /* 0x0000000404344981 */ /* 0x000362000c1e1d00 */
[----:B------:R-:W-:-:S03]  /*0120*/  @P4 LOP3.LUT R10, R10, 0x20, RZ, 0xfc, !PT ;  /* 0x000000200a0a4812 */ /* 0x000fc600078efcff */
[----:B------:R1:W5:Y:S01]  /*0130*/  @P4 LDG.E.128 R48, [R6.64] ;  /* 0x0000000406304981 */ /* 0x000362000c1e1d00 */
[----:B0-----:R-:W-:Y:S01]  /*0140*/  LEA R2, R3, R2, 0x2 ;  /* 0x0000000203027211 */ /* 0x001fe200078e10ff */
[----:B------:R-:W-:-:S03]  /*0150*/  @P5 IMAD.WIDE.U32 R8, R10, R11, c[0x0][0x1b0] ;  /* 0x00006c000a085625 */ /* 0x000fc600078e000b */
[----:B------:R-:W-:Y:S01]  /*0160*/  ISETP.GE.AND P0, PT, R2, c[0x0][0x164], PT ;  /* 0x0000590002007a0c */ /* 0x000fe20003f06270 */
        /* <DEDUP_REMOVED lines=17> */
[----:B0-----:R-:W-:Y:S01]  /*0280*/  CS2R R8, SRZ ;  /* 0x0000000000087805 */ /* 0x001fe2000001ff00 */
[----:B--2---:R-:W-:Y:S01]  /*0290*/  CS2R R10, SRZ ;  /* 0x00000000000a7805 */ /* 0x004fe2000001ff00 */
[----:B------:R-:W-:Y:S05]  /*02a0*/  @P0 BRA `(.L_x_1367) ;  /* 0x00000f6000000947 */ /* 0x000fea0003800000 */
[----:B-1----:R-:W0:Y:S01]  /*02b0*/  LDC.U8 R100, c[0x0][0x1f0] ;  /* 0x00007c00ff647b82 */ /* 0x002e220000000000 */
[----:B------:R-:W-:-:S07]  /*02c0*/  HFMA2.MMA R37, -RZ, RZ, 0, 0 ;  /* 0x00000000ff257435 */ /* 0x000fce00000001ff */
.L_x_1378:
[----:B------:R-:W-:-:S05]  /*02d0*/  MOV R71, 0x4 ;  /* 0x0000000400477802 */ /* 0x000fca0000000f00 */
[----:B------:R-:W-:-:S04]  /*02e0*/  IMAD.WIDE R68, R2, R71, c[0x0][0x1a0] ;  /* 0x0000680002447625 */ /* 0x000fc800078e0247 */
[C---:B------:R-:W-:Y:S02]  /*02f0*/  IMAD.WIDE R70, R2.reuse, R71, c[0x0][0x1a8] ;  /* 0x00006a0002467625 */ /* 0x040fe400078e0247 */
[----:B------:R-:W2:Y:S04]  /*0300*/  LDG.E R68, [R68.64] ;  /* 0x0000000444447981 */ /* 0x000ea8000c1e1900 */
[----:B-----5:R1:W5:Y:S01]  /*0310*/  LDG.E R80, [R70.64] ;  /* 0x0000000446507981 */ /* 0x020362000c1e1900 */
[----:B------:R-:W-:Y:S01]  /*0320*/  IMAD R3, R2, c[0x0][0x168], RZ ;  /* 0x00005a0002037a24 */ /* 0x000fe200078e02ff */
[----:B0-----:R-:W-:Y:S01]  /*0330*/  ISETP.NE.AND P1, PT, R100, RZ, PT ;  /* 0x000000ff6400720c */ /* 0x001fe20003f25270 */
[----:B------:R-:W-:Y:S01]  /*0340*/  BSSY B0, `(.L_x_1368) ;  /* 0x000003f000007945 */ /* 0x000fe20003800000 */
[----:B------:R-:W-:-:S02]  /*0350*/  CS2R R98, SRZ ;  /* 0x0000000000627805 */ /* 0x000fc4000001ff00 */
        /* <DEDUP_REMOVED lines=11> */
[----:B------:R-:W2:Y:S01]  /*0410*/  LDG.E.128 R76, [R76.64] ;  /* 0x000000044c4c7981 */ /* 0x000ea2000c1e1d00 */
[----:B------:R-:W-:-:S03]  /*0420*/  IMAD.WIDE.U32 R72, R3, R72, c[0x0][0x208] ;  /* 0x0000820003487625 */ /* 0x000fc600078e0048 */
[----:B------:R-:W3:Y:S04]  /*0430*/  LDG.E.128 R68, [R68.64] ;  /* 0x0000000444447981 */ /* 0x000ee8000c1e1d00 */
[----:B------:R-:W4:Y:S01]  /*0440*/  LDG.E.128 R72, [R72.64] ;  /* 0x0000000448487981 */ /* 0x000f22000c1e1d00 */
[----:B------:R-:W-:-:S04]  /*0450*/  ISETP.NE.U32.AND P0, PT, RZ, c[0x0][0x218], PT ;  /* 0x00008600ff007a0c */ /* 0x000fc80003f05070 */
[----:B------:R-:W-:Y:S02]  /*0460*/  ISETP.NE.AND.EX P0, PT, RZ, c[0x0][0x21c], PT, P0 ;  /* 0x00008700ff007a0c */ /* 0x000fe40003f05300 */
[----:B------:R-:W-:-:S11]  /*0470*/  IADD3 R101, R3, 0x20, RZ ;  /* 0x0000002003657810 */ /* 0x000fd60007ffe0ff */
[----:B------:R-:W-:-:S04]  /*0480*/  @P0 LEA R98, P2, R3, c[0x0][0x218], 0x4 ;  /* 0x0000860003620a11 */ /* 0x000fc800078420ff */
[----:B------:R-:W-:-:S05]  /*0490*/  @P0 LEA.HI.X R99, R3, c[0x0][0x21c], RZ, 0x4, P2 ;  /* 0x0000870003630a11 */ /* 0x000fca00010f24ff */
[----:B------:R0:W5:Y:S01]  /*04a0*/  @P0 LDG.E.128 R4, [R98.64] ;  /* 0x0000000462040981 */ /* 0x000162000c1e1d00 */
[C---:B--2---:R-:W-:Y:S02]  /*04b0*/  FADD.FTZ R81, -R97.reuse, R76 ;  /* 0x0000004c61517221 */ /* 0x044fe40000010100 */
[----:B------:R-:W-:Y:S02]  /*04c0*/  FADD.FTZ R85, -R97, R77 ;  /* 0x0000004d61557221 */ /* 0x000fe40000010100 */
[----:B---3--:R-:W-:Y:S02]  /*04d0*/  FMUL.FTZ R77, R48, R68 ;  /* 0x00000044304d7220 */ /* 0x008fe40000410000 */
[----:B-----5:R-:W-:Y:S02]  /*04e0*/  FMUL.FTZ R81, R80, R81 ;  /* 0x0000005150517220 */ /* 0x020fe40000410000 */
[----:B----4-:R-:W-:Y:S02]  /*04f0*/  FADD.FTZ R28, R28, R72 ;  /* 0x000000481c1c7221 */ /* 0x010fe40000010000 */
[----:B------:R-:W-:-:S02]  /*0500*/  FFMA.FTZ R82, R52, R72, R77 ;  /* 0x0000004834527223 */ /* 0x000fc4000001004d */
[----:B------:R-:W-:Y:S02]  /*0510*/  FFMA.FTZ R36, R72, R81, R36 ;  /* 0x0000005148247223 */ /* 0x000fe40000010024 */
[----:B------:R-:W-:Y:S02]  /*0520*/  FMUL.FTZ R76, R49, R69 ;  /* 0x00000045314c7220 */ /* 0x000fe40000410000 */
[----:B------:R-:W-:Y:S02]  /*0530*/  FMUL.FTZ R84, R80, R85 ;  /* 0x0000005550547220 */ /* 0x000fe40000410000 */
[----:B------:R-:W-:Y:S02]  /*0540*/  FMUL.FTZ R72, R51, R71 ;  /* 0x0000004733487220 */ /* 0x000fe40000410000 */
[----:B------:R-:W-:Y:S02]  /*0550*/  FADD.FTZ R29, R29, R73 ;  /* 0x000000491d1d7221 */ /* 0x000fe40000010000 */
[----:B------:R-:W-:-:S02]  /*0560*/  FFMA.FTZ R85, R53, R73, R76 ;  /* 0x0000004935557223 */ /* 0x000fc4000001004c */
[----:B------:R-:W-:Y:S02]  /*0570*/  FFMA.FTZ R37, R73, R84, R37 ;  /* 0x0000005449257223 */ /* 0x000fe40000010025 */
[----:B------:R-:W-:Y:S02]  /*0580*/  FFMA.FTZ R95, R55, R75, R72 ;  /* 0x0000004b375f7223 */ /* 0x000fe40000010048 */
[----:B------:R-:W-:Y:S02]  /*0590*/  FADD.FTZ R12, R12, R68 ;  /* 0x000000440c0c7221 */ /* 0x000fe40000010000 */
[----:B------:R-:W-:Y:S02]  /*05a0*/  FFMA.FTZ R20, R68, R81, R20 ;  /* 0x0000005144147223 */ /* 0x000fe40000010014 */
[----:B------:R-:W-:Y:S02]  /*05b0*/  FADD.FTZ R87, -R97, R78 ;  /* 0x0000004e61577221 */ /* 0x000fe40000010100 */
[----:B------:R-:W-:-:S02]  /*05c0*/  FMUL.FTZ R73, R50, R70 ;  /* 0x0000004632497220 */ /* 0x000fc40000410000 */
[----:B------:R-:W-:Y:S02]  /*05d0*/  FADD.FTZ R68, RZ, R82 ;  /* 0x00000052ff447221 */ /* 0x000fe40000010000 */
[----:B------:R-:W-:Y:S02]  /*05e0*/  FFMA.FTZ R72, R81, R82, RZ ;  /* 0x0000005251487223 */ /* 0x000fe400000100ff */
[----:B------:R-:W-:Y:S02]  /*05f0*/  FADD.FTZ R13, R13, R69 ;  /* 0x000000450d0d7221 */ /* 0x000fe40000010000 */
[----:B------:R-:W-:Y:S02]  /*0600*/  FFMA.FTZ R21, R69, R84, R21 ;  /* 0x0000005445157223 */ /* 0x000fe40000010015 */
[----:B------:R-:W-:Y:S02]  /*0610*/  FADD.FTZ R79, -R97, R79 ;  /* 0x0000004f614f7221 */ /* 0x000fe40000010100 */
[----:B------:R-:W-:-:S02]  /*0620*/  FMUL.FTZ R87, R80, R87 ;  /* 0x0000005750577220 */ /* 0x000fc40000410000 */
[----:B------:R-:W-:Y:S02]  /*0630*/  FFMA.FTZ R92, R54, R74, R73 ;  /* 0x0000004a365c7223 */ /* 0x000fe40000010049 */
[----:B------:R-:W-:Y:S02]  /*0640*/  FADD.FTZ R69, R68, R85 ;  /* 0x0000005544457221 */ /* 0x000fe40000010000 */
[----:B------:R-:W-:Y:S02]  /*0650*/  FFMA.FTZ R72, R84, R85, R72 ;  /* 0x0000005554487223 */ /* 0x000fe40000010048 */
[----:B------:R-:W-:Y:S02]  /*0660*/  FMUL.FTZ R90, R80, R79 ;  /* 0x0000004f505a7220 */ /* 0x000fe40000410000 */
[----:B------:R-:W-:Y:S02]  /*0670*/  FADD.FTZ R68, R69, R92 ;  /* 0x0000005c45447221 */ /* 0x000fe40000010000 */
[----:B------:R-:W-:-:S02]  /*0680*/  FFMA.FTZ R72, R87, R92, R72 ;  /* 0x0000005c57487223 */ /* 0x000fc40000010048 */
[----:B------:R-:W-:Y:S02]  /*0690*/  FADD.FTZ R30, R30, R74 ;  /* 0x0000004a1e1e7221 */ /* 0x000fe40000010000 */
[-C--:B------:R-:W-:Y:S02]  /*06a0*/  FFMA.FTZ R38, R74, R87.reuse, R38 ;  /* 0x000000574a267223 */ /* 0x080fe40000010026 */
[----:B------:R-:W-:Y:S02]  /*06b0*/  FADD.FTZ R31, R31, R75 ;  /* 0x0000004b1f1f7221 */ /* 0x000fe40000010000 */
[----:B------:R-:W-:Y:S02]  /*06c0*/  FFMA.FTZ R39, R75, R90, R39 ;  /* 0x0000005a4b277223 */ /* 0x000fe40000010027 */
[----:B------:R-:W-:Y:S02]  /*06d0*/  FADD.FTZ R14, R14, R70 ;  /* 0x000000460e0e7221 */ /* 0x000fe40000010000 */
[----:B------:R-:W-:-:S02]  /*06e0*/  FFMA.FTZ R22, R70, R87, R22 ;  /* 0x0000005746167223 */ /* 0x000fc40000010016 */
[----:B------:R-:W-:Y:S02]  /*06f0*/  FADD.FTZ R15, R15, R71 ;  /* 0x000000470f0f7221 */ /* 0x000fe40000010000 */
[----:B------:R-:W-:Y:S02]  /*0700*/  FFMA.FTZ R23, R71, R90, R23 ;  /* 0x0000005a47177223 */ /* 0x000fe40000010017 */
[----:B0-----:R-:W-:Y:S02]  /*0710*/  FADD.FTZ R99, R68, R95 ;  /* 0x0000005f44637221 */ /* 0x001fe40000010000 */
[----:B------:R-:W-:Y:S02]  /*0720*/  FFMA.FTZ R98, R90, R95, R72 ;  /* 0x0000005f5a627223 */ /* 0x000fe40000010048 */
.L_x_1369:
[----:B-1----:R-:W-:Y:S05]  /*0730*/  BSYNC B0 ;  /* 0x0000000000007941 */ /* 0x002fea0003800000 */
.L_x_1368:
[----:B------:R-:W-:Y:S01]  /*0740*/  BSSY B0, `(.L_x_1370) ;  /* 0x0000037000007945 */ /* 0x000fe20003800000 */
[----:B------:R-:W-:Y:S05]  /*0750*/  @!P5 BRA `(.L_x_1371) ;  /* 0x000003500000d947 */ /* 0x000fea0003800000 */
[----:B------:R-:W-:Y:S01]  /*0760*/  HFMA2.MMA R72, -RZ, RZ, 0, 9.5367431640625e-07 ;  /* 0x00000010ff487435 */ /* 0x000fe200000001ff */
[----:B------:R-:W-:-:S04]  /*0770*/  LEA R76, P0, R101, c[0x0][0x188], 0x4 ;  /* 0x00006200654c7a11 */ /* 0x000fc800078020ff */
[----:B------:R-:W-:-:S05]  /*0780*/  LEA.HI.X R77, R101, c[0x0][0x18c], RZ, 0x4, P0 ;  /* 0x00006300654d7a11 */ /* 0x000fca00000f24ff */
[CC--:B------:R-:W-:Y:S01]  /*0790*/  IMAD.WIDE.U32 R68, R101.reuse, R72.reuse, c[0x0][0x210] ;  /* 0x0000840065447625 */ /* 0x0c0fe200078e0048 */
[----:B------:R-:W-:Y:S01]  /*07a0*/  ISETP.NE.U32.AND P0, PT, RZ, c[0x0][0x218], PT ;  /* 0x00008600ff007a0c */ /* 0x000fe20003f05070 */
[----:B------:R-:W2:Y:S02]  /*07b0*/  LDG.E.128 R76, [R76.64] ;  /* 0x000000044c4c7981 */ /* 0x000ea4000c1e1d00 */
[----:B------:R-:W-:Y:S02]  /*07c0*/  IMAD.WIDE.U32 R72, R101, R72, c[0x0][0x208] ;  /* 0x0000820065487625 */ /* 0x000fe400078e0048 */
[----:B------:R-:W3:Y:S01]  /*07d0*/  LDG.E.128 R68, [R68.64] ;  /* 0x0000000444447981 */ /* 0x000ee2000c1e1d00 */
[----:B------:R-:W-:-:S03]  /*07e0*/  ISETP.NE.AND.EX P0, PT, RZ, c[0x0][0x21c], PT, P0 ;  /* 0x00008700ff007a0c */ /* 0x000fc60003f05300 */
[----:B------:R-:W4:Y:S10]  /*07f0*/  LDG.E.128 R72, [R72.64] ;  /* 0x0000000448487981 */ /* 0x000f34000c1e1d00 */
[----:B------:R-:W-:-:S04]  /*0800*/  @P0 LEA R102, P2, R101, c[0x0][0x218], 0x4 ;  /* 0x0000860065660a11 */ /* 0x000fc800078420ff */
[----:B------:R-:W-:-:S05]  /*0810*/  @P0 LEA.HI.X R103, R101, c[0x0][0x21c], RZ, 0x4, P2 ;  /* 0x0000870065670a11 */ /* 0x000fca00010f24ff */
[----:B------:R0:W5:Y:S01]  /*0820*/  @P0 LDG.E.128 R56, [R102.64] ;  /* 0x0000000466380981 */ /* 0x000162000c1e1d00 */
[C---:B--2---:R-:W-:Y:S02]  /*0830*/  FADD.FTZ R83, -R97.reuse, R76 ;  /* 0x0000004c61537221 */ /* 0x044fe40000010100 */
[----:B------:R-:W-:Y:S02]  /*0840*/  FADD.FTZ R89, -R97, R77 ;  /* 0x0000004d61597221 */ /* 0x000fe40000010100 */
[----:B---3--:R-:W-:Y:S02]  /*0850*/  FMUL.FTZ R77, R40, R68 ;  /* 0x00000044284d7220 */ /* 0x008fe40000410000 */
[----:B------:R-:W-:Y:S02]  /*0860*/  FMUL.FTZ R76, R41, R69 ;  /* 0x00000045294c7220 */ /* 0x000fe40000410000 */
[C---:B-----5:R-:W-:Y:S02]  /*0870*/  FMUL.FTZ R83, R80.reuse, R83 ;  /* 0x0000005350537220 */ /* 0x060fe40000410000 */
[----:B------:R-:W-:-:S02]  /*0880*/  FMUL.FTZ R88, R80, R89 ;  /* 0x0000005950587220 */ /* 0x000fc40000410000 */
[----:B----4-:R-:W-:Y:S02]  /*0890*/  FFMA.FTZ R86, R44, R72, R77 ;  /* 0x000000482c567223 */ /* 0x010fe4000001004d */
[----:B------:R-:W-:Y:S02]  /*08a0*/  FADD.FTZ R25, R25, R73 ;  /* 0x0000004919197221 */ /* 0x000fe40000010000 */
[----:B------:R-:W-:Y:S02]  /*08b0*/  FFMA.FTZ R89, R45, R73, R76 ;  /* 0x000000492d597223 */ /* 0x000fe4000001004c */
[----:B------:R-:W-:Y:S02]  /*08c0*/  FFMA.FTZ R33, R73, R88, R33 ;  /* 0x0000005849217223 */ /* 0x000fe40000010021 */
[----:B------:R-:W-:Y:S02]  /*08d0*/  FADD.FTZ R8, R8, R68 ;  /* 0x0000004408087221 */ /* 0x000fe40000010000 */
[----:B------:R-:W-:-:S02]  /*08e0*/  FFMA.FTZ R16, R68, R83, R16 ;  /* 0x0000005344107223 */ /* 0x000fc40000010010 */
[----:B------:R-:W-:Y:S02]  /*08f0*/  FADD.FTZ R91, -R97, R78 ;  /* 0x0000004e615b7221 */ /* 0x000fe40000010100 */
[----:B------:R-:W-:Y:S02]  /*0900*/  FMUL.FTZ R73, R42, R70 ;  /* 0x000000462a497220 */ /* 0x000fe40000410000 */
[----:B------:R-:W-:Y:S02]  /*0910*/  FADD.FTZ R68, R99, R86 ;  /* 0x0000005663447221 */ /* 0x000fe40000010000 */
[----:B------:R-:W-:Y:S02]  /*0920*/  FFMA.FTZ R98, R83, R86, R98 ;  /* 0x0000005653627223 */ /* 0x000fe40000010062 */
[----:B------:R-:W-:Y:S02]  /*0930*/  FADD.FTZ R24, R24, R72 ;  /* 0x0000004818187221 */ /* 0x000fe40000010000 */
[----:B------:R-:W-:-:S02]  /*0940*/  FFMA.FTZ R32, R72, R83, R32 ;  /* 0x0000005348207223 */ /* 0x000fc40000010020 */
[----:B------:R-:W-:Y:S02]  /*0950*/  FADD.FTZ R9, R9, R69 ;  /* 0x0000004509097221 */ /* 0x000fe40000010000 */
[----:B------:R-:W-:Y:S02]  /*0960*/  FFMA.FTZ R17, R69, R88, R17 ;  /* 0x0000005845117223 */ /* 0x000fe40000010011 */
[----:B------:R-:W-:Y:S02]  /*0970*/  FADD.FTZ R79, -R97, R79 ;  /* 0x0000004f614f7221 */ /* 0x000fe40000010100 */
[----:B------:R-:W-:Y:S02]  /*0980*/  FMUL.FTZ R72, R43, R71 ;  /* 0x000000472b487220 */ /* 0x000fe40000410000 */
[----:B------:R-:W-:Y:S02]  /*0990*/  FMUL.FTZ R91, R80, R91 ;  /* 0x0000005b505b7220 */ /* 0x000fe40000410000 */
[----:B------:R-:W-:-:S02]  /*09a0*/  FFMA.FTZ R96, R46, R74, R73 ;  /* 0x0000004a2e607223 */ /* 0x000fc40000010049 */
[----:B------:R-:W-:Y:S02]  /*09b0*/  FADD.FTZ R69, R68, R89 ;  /* 0x0000005944457221 */ /* 0x000fe40000010000 */
[----:B------:R-:W-:Y:S02]  /*09c0*/  FFMA.FTZ R98, R88, R89, R98 ;  /* 0x0000005958627223 */ /* 0x000fe40000010062 */
[----:B------:R-:W-:Y:S02]  /*09d0*/  FMUL.FTZ R94, R80, R79 ;  /* 0x0000004f505e7220 */ /* 0x000fe40000410000 */
[----:B------:R-:W-:Y:S02]  /*09e0*/  FFMA.FTZ R93, R47, R75, R72 ;  /* 0x0000004b2f5d7223 */ /* 0x000fe40000010048 */
        /* <DEDUP_REMOVED lines=12> */
.L_x_1371:
[----:B0-----:R-:W-:Y:S05]  /*0ab0*/  BSYNC B0 ;  /* 0x0000000000007941 */ /* 0x001fea0003800000 */
.L_x_1370:
[----:B------:R-:W-:Y:S05]  /*0ac0*/  BRA.DIV ~URZ, `(.L_x_1372) ;  /* 0x00000ff27f007947 */ /* 0x000fea000b800000 */
[----:B------:R0:W1:Y:S02]  /*0ad0*/  SHFL.BFLY PT, R70, R99, 0x1, 0x1f ;  /* 0x0c201f0063467f89 */ /* 0x00006400000e0000 */
.L_x_1381:
        /* <DEDUP_REMOVED lines=18> */
.L_x_1382:
        /* <DEDUP_REMOVED lines=21> */
[----:B0-----:R-:W-:Y:S01]  /*0d50*/  MOV R74, 0x10 ;  /* 0x00000010004a7802 */ /* 0x001fe20000000f00 */
[----:B------:R-:W-:Y:S01]  /*0d60*/  FADD.FTZ R79, R95, -R70 ;  /* 0x800000465f4f7221 */ /* 0x000fe20000010000 */
[----:B------:R-:W-:Y:S01]  /*0d70*/  ISETP.NE.AND.EX P2, PT, RZ, c[0x0][0x254], PT, P2 ;  /* 0x00009500ff007a0c */ /* 0x000fe20003f45320 */
[----:B-----5:R-:W-:-:S02]  /*0d80*/  FMUL.FTZ R68, R80, R69 ;  /* 0x0000004550447220 */ /* 0x020fc40000410000 */
[C---:B------:R-:W-:Y:S02]  /*0d90*/  FMUL.FTZ R69, R80.reuse, R71 ;  /* 0x0000004750457220 */ /* 0x040fe40000410000 */
[C---:B------:R-:W-:Y:S01]  /*0da0*/  FMUL.FTZ R70, R80.reuse, R77 ;  /* 0x0000004d50467220 */ /* 0x040fe20000410000 */
[C---:B------:R-:W-:Y:S01]  /*0db0*/  @P0 LEA R76, P6, R3.reuse, c[0x0][0x250], 0x4 ;  /* 0x00009400034c0a11 */ /* 0x040fe200078c20ff */
        /* <DEDUP_REMOVED lines=20> */
.L_x_1375:
[----:B------:R-:W-:Y:S05]  /*0f00*/  BSYNC B0 ;  /* 0x0000000000007941 */ /* 0x000fea0003800000 */
.L_x_1374:
        /* <DEDUP_REMOVED lines=21> */
[C---:B------:R-:W-:Y:S01]  /*1060*/  FMUL.FTZ R70, R80.reuse, R73 ;  /* 0x0000004950467220 */ /* 0x040fe20000410000 */
[C---:B------:R-:W-:Y:S01]  /*1070*/  @P1 LEA R76, P6, R3.reuse, c[0x0][0x250], 0x4 ;  /* 0x00009400034c1a11 */ /* 0x040fe200078c20ff */
[----:B------:R-:W-:Y:S02]  /*1080*/  FMUL.FTZ R71, R80, R75 ;  /* 0x0000004b50477220 */ /* 0x000fe40000410000 */
[----:B------:R-:W-:Y:S01]  /*1090*/  @P3 FADD.FTZ R68, R56, R68 ;  /* 0x0000004438443221 */ /* 0x000fe20000010000 */
[----:B------:R-:W-:Y:S01]  /*10a0*/  @P1 LEA.HI.X R77, R3, c[0x0][0x254], RZ, 0x4, P6 ;  /* 0x00009500034d1a11 */ /* 0x000fe200030f24ff */
[----:B------:R-:W-:-:S02]  /*10b0*/  @P3 FADD.FTZ R69, R57, R69 ;  /* 0x0000004539453221 */ /* 0x000fc40000010000 */
[----:B------:R-:W-:Y:S01]  /*10c0*/  @P3 FADD.FTZ R70, R58, R70 ;  /* 0x000000463a463221 */ /* 0x000fe20000010000 */
[----:B------:R-:W-:Y:S01]  /*10d0*/  SEL R60, R68, R60, P2 ;  /* 0x0000003c443c7207 */ /* 0x000fe20001000000 */
[----:B------:R-:W-:Y:S01]  /*10e0*/  @P3 FADD.FTZ R71, R59, R71 ;  /* 0x000000473b473221 */ /* 0x000fe20000010000 */
[----:B------:R-:W-:Y:S01]  /*10f0*/  SEL R61, R69, R61, P2 ;  /* 0x0000003d453d7207 */ /* 0x000fe20001000000 */
[----:B------:R-:W-:Y:S01]  /*1100*/  IMAD.WIDE.U32 R74, R3, R72, c[0x0][0x248] ;  /* 0x00009200034a7625 */ /* 0x000fe200078e0048 */
[----:B------:R-:W-:Y:S02]  /*1110*/  SEL R62, R70, R62, P2 ;  /* 0x0000003e463e7207 */ /* 0x000fe40001000000 */
[----:B------:R-:W-:Y:S01]  /*1120*/  SEL R63, R71, R63, P2 ;  /* 0x0000003f473f7207 */ /* 0x000fe20001000000 */
[----:B------:R-:W-:Y:S01]  /*1130*/  @P2 IMAD.WIDE.U32 R72, R3, R72, c[0x0][0x258] ;  /* 0x0000960003482625 */ /* 0x000fe200078e0048 */
[----:B------:R-:W-:Y:S02]  /*1140*/  SEL R64, R68, R64, P0 ;  /* 0x0000004044407207 */ /* 0x000fe40000000000 */
[----:B------:R-:W-:-:S02]  /*1150*/  SEL R65, R69, R65, P0 ;  /* 0x0000004145417207 */ /* 0x000fc40000000000 */
[----:B------:R-:W-:Y:S01]  /*1160*/  SEL R66, R70, R66, P0 ;  /* 0x0000004246427207 */ /* 0x000fe20000000000 */
[----:B------:R0:W-:Y:S01]  /*1170*/  @P2 STG.E.128 [R72.64], R60 ;  /* 0x0000003c48002986 */ /* 0x0001e2000c101d04 */
[----:B------:R-:W-:-:S03]  /*1180*/  SEL R67, R71, R67, P0 ;  /* 0x0000004347437207 */ /* 0x000fc60000000000 */
[----:B------:R0:W-:Y:S04]  /*1190*/  STG.E.128 [R74.64], R68 ;  /* 0x000000444a007986 */ /* 0x0001e8000c101d04 */
[----:B------:R0:W-:Y:S02]  /*11a0*/  @P1 STG.E.128 [R76.64], R64 ;  /* 0x000000404c001986 */ /* 0x0001e4000c101d04 */
.L_x_1377:
[----:B------:R-:W-:Y:S05]  /*11b0*/  BSYNC B0 ;  /* 0x0000000000007941 */ /* 0x000fea0003800000 */
.L_x_1376:
[----:B------:R-:W-:-:S04]  /*11c0*/  MOV R3, c[0x0][0x160] ;  /* 0x0000580000037a02 */ /* 0x000fc80000000f00 */
[----:B------:R-:W-:-:S04]  /*11d0*/  LEA R2, R3, R2, 0x2 ;  /* 0x0000000203027211 */ /* 0x000fc800078e10ff */
[----:B------:R-:W-:-:S13]  /*11e0*/  ISETP.GE.AND P0, PT, R2, c[0x0][0x164], PT ;  /* 0x0000590002007a0c */ /* 0x000fda0003f06270 */
[----:B0----5:R-:W-:Y:S01]  /*11f0*/  @P0 CALL.REL.NOINC `(.L_x_1367) ;  /* 0x0000001000000944 */ /* 0x021fe20003c00000 */
[----:B------:R-:W-:Y:S05]  /*1200*/  BRA `(.L_x_1378) ;  /* 0xfffff0c000007947 */ /* 0x000fea000383ffff */
.L_x_1367:
[----:B-1----:R-:W-:Y:S01]  /*1210*/  SHF.R.U32.HI R2, RZ, 0x5, R0 ;  /* 0x00000005ff027819 */ /* 0x002fe20000011600 */
[----:B------:R-:W-:Y:S01]  /*1220*/  WARPSYNC 0xffffffff ;  /* 0xffffffff00007948 */ /* 0x000fe20003800000 */
[----:B------:R-:W-:Y:S01]  /*1230*/  LOP3.LUT R3, R0, 0x1f, RZ, 0xc0, !PT ;  /* 0x0000001f00037812 */ /* 0x000fe200078ec0ff */
[----:B-----5:R-:W0:Y:S01]  /*1240*/  S2R R44, SR_CTAID.X ;  /* 0x00000000002c7919 */ /* 0x020e220000002500 */
[----:B------:R-:W-:Y:S01]  /*1250*/  SHF.L.U32 R2, R2, 0x6, RZ ;  /* 0x0000000602027819 */ /* 0x000fe200000006ff */
[----:B------:R-:W-:Y:S03]  /*1260*/  BSSY B0, `(.L_x_1379) ;  /* 0x0000076000007945 */ /* 0x000fe60003800000 */
        /* <DEDUP_REMOVED lines=10> */
[----:B------:R-:W-:Y:S04]  /*1310*/  LDS R42, [R0.X4+0xc00] ;  /* 0x000c0000002a7984 */ /* 0x000fe80000004800 */
[----:B------:R-:W0:Y:S04]  /*1320*/  LDS R29, [R0.X4+0xe00] ;  /* 0x000e0000001d7984 */ /* 0x000e280000004800 */
[----:B------:R-:W-:Y:S01]  /*1330*/  BAR.SYNC.DEFER_BLOCKING 0x0 ;  /* 0x0000000000007b1d */ /* 0x000fe20000010000 */
[----:B-1----:R-:W-:-:S04]  /*1340*/  FADD.FTZ R3, RZ, R3 ;  /* 0x00000003ff037221 */ /* 0x002fc80000010000 */
[----:B--2---:R-:W-:Y:S02]  /*1350*/  FADD.FTZ R3, R3, R6 ;  /* 0x0000000603037221 */ /* 0x004fe40000010000 */
[----:B---3--:R-:W-:-:S04]  /*1360*/  FADD.FTZ R4, RZ, R4 ;  /* 0x00000004ff047221 */ /* 0x008fc80000010000 */
[----:B----4-:R-:W-:Y:S02]  /*1370*/  FADD.FTZ R4, R4, R5 ;  /* 0x0000000504047221 */ /* 0x010fe40000010000 */
[----:B0-----:R-:W-:Y:S01]  /*1380*/  IMAD R5, R44, c[0x0][0x168], RZ ;  /* 0x00005a002c057a24 */ /* 0x001fe200078e02ff */
[----:B------:R-:W-:Y:S01]  /*1390*/  STS.128 [R2.X16], R36 ;  /* 0x0000002402007388 */ /* 0x000fe2000000cc00 */
[----:B------:R-:W-:-:S03]  /*13a0*/  FADD.FTZ R3, R3, R40 ;  /* 0x0000002803037221 */ /* 0x000fc60000010000 */
        /* <DEDUP_REMOVED lines=49> */
[----:B0-----:R-:W-:Y:S02]  /*16c0*/  IADD3 R2, P2, R5, R0, RZ ;  /* 0x0000000005027210 */ /* 0x001fe40007f5e0ff */
        /* <DEDUP_REMOVED lines=8> */
[----:B0-----:R-:W-:Y:S01]  /*1750*/  SHF.L.U32 R0, R2, 0x2, RZ ;  /* 0x0000000202007819 */ /* 0x001fe200000006ff */
[----:B------:R-:W-:-:S03]  /*1760*/  FADD.FTZ R8, RZ, R8 ;  /* 0x00000008ff087221 */ /* 0x000fc60000010000 */
[----:B------:R-:W-:Y:S01]  /*1770*/  IADD3 R12, P3, R0, c[0x0][0x220], RZ ;  /* 0x00008800000c7a10 */ /* 0x000fe20007f7e0ff */
[----:B-1----:R-:W-:Y:S01]  /*1780*/  FADD.FTZ R8, R8, R11 ;  /* 0x0000000b08087221 */ /* 0x002fe20000010000 */
[----:B------:R-:W-:Y:S02]  /*1790*/  IADD3.X R11, RZ, RZ, RZ, P2, !PT ;  /* 0x000000ffff0b7210 */ /* 0x000fe400017fe4ff */
[----:B------:R-:W-:Y:S01]  /*17a0*/  IADD3 R14, P2, R0, c[0x0][0x228], RZ ;  /* 0x00008a00000e7a10 */ /* 0x000fe20007f5e0ff */
[----:B--2---:R-:W-:Y:S01]  /*17b0*/  FADD.FTZ R8, R8, R15 ;  /* 0x0000000f08087221 */ /* 0x004fe20000010000 */
[----:B------:R-:W-:Y:S01]  /*17c0*/  SHF.L.U64.HI R11, R2, 0x2, R11 ;  /* 0x00000002020b7819 */ /* 0x000fe2000001020b */
[----:B---3--:R-:W-:-:S03]  /*17d0*/  FADD.FTZ R10, RZ, R10 ;  /* 0x0000000aff0a7221 */ /* 0x008fc60000010000 */
[C---:B------:R-:W-:Y:S02]  /*17e0*/  IADD3.X R19, R11.reuse, c[0x0][0x22c], RZ, P2, !PT ;  /* 0x00008b000b137a10 */ /* 0x040fe400017fe4ff */
[C---:B------:R-:W-:Y:S01]  /*17f0*/  IADD3.X R15, R11.reuse, c[0x0][0x224], RZ, P3, !PT ;  /* 0x000089000b0f7a10 */ /* 0x040fe20001ffe4ff */
        /* <DEDUP_REMOVED lines=28> */
.L_x_1380:
[----:B------:R-:W-:Y:S05]  /*19c0*/  BSYNC B0 ;  /* 0x0000000000007941 */ /* 0x000fea0003800000 */
.L_x_1379:
        /* <DEDUP_REMOVED lines=15> */
.L_x_1372:
[----:B------:R-:W-:Y:S01]  /*1ac0*/  HFMA2.MMA R76, -RZ, RZ, 0, 5.9604644775390625e-08 ;  /* 0x00000001ff4c7435 */ /* 0x000fe200000001ff */
[----:B------:R-:W-:Y:S02]  /*1ad0*/  MOV R71, R99 ;  /* 0x0000006300477202 */ /* 0x000fe40000000f00 */
[----:B------:R-:W-:Y:S02]  /*1ae0*/  MOV R73, 0x1f ;  /* 0x0000001f00497802 */ /* 0x000fe40000000f00 */
[----:B------:R-:W-:-:S02]  /*1af0*/  MOV R78, 0xffffffff ;  /* 0xffffffff004e7802 */ /* 0x000fc40000000f00 */
[----:B------:R-:W-:Y:S02]  /*1b00*/  MOV R68, 0x1b20 ;  /* 0x00001b2000447802 */ /* 0x000fe40000000f00 */
[----:B-----5:R-:W-:Y:S05]  /*1b10*/  CALL.REL.NOINC `($__internal_108_$__cuda_sm70_shflsync_bfly_p) ;  /* 0x0000046000007944 */ /* 0x020fea0003c00000 */
[----:B-1----:R-:W-:Y:S01]  /*1b20*/  MOV R70, R71 ;  /* 0x0000004700467202 */ /* 0x002fe20000000f00 */
[----:B0-----:R-:W-:Y:S05]  /*1b30*/  BRA `(.L_x_1381) ;  /* 0xffffefa000007947 */ /* 0x001fea000383ffff */
.L_x_1373:
[----:B------:R-:W-:Y:S01]  /*1b40*/  HFMA2.MMA R76, -RZ, RZ, 0, 5.9604644775390625e-08 ;  /* 0x00000001ff4c7435 */ /* 0x000fe200000001ff */
[----:B------:R-:W-:Y:S02]  /*1b50*/  MOV R71, R98 ;  /* 0x0000006200477202 */ /* 0x000fe40000000f00 */
[----:B------:R-:W-:Y:S02]  /*1b60*/  MOV R73, 0x1f ;  /* 0x0000001f00497802 */ /* 0x000fe40000000f00 */
[----:B------:R-:W-:Y:S02]  /*1b70*/  MOV R78, 0xffffffff ;  /* 0xffffffff004e7802 */ /* 0x000fe40000000f00 */
[----:B------:R-:W-:Y:S02]  /*1b80*/  MOV R68, 0x1ba0 ;  /* 0x00001ba000447802 */ /* 0x000fe40000000f00 */
[----:B01---5:R-:W-:Y:S05]  /*1b90*/  CALL.REL.NOINC `($__internal_108_$__cuda_sm70_shflsync_bfly_p) ;  /* 0x000003e000007944 */ /* 0x023fea0003c00000 */
[----:B------:R-:W-:Y:S01]  /*1ba0*/  FADD.FTZ R99, R70, R99 ;  /* 0x0000006346637221 */ /* 0x000fe20000010000 */
[----:B0-----:R-:W-:Y:S01]  /*1bb0*/  HFMA2.MMA R76, -RZ, RZ, 0, 1.1920928955078125e-07 ;  /* 0x00000002ff4c7435 */ /* 0x001fe200000001ff */
[----:B-1----:R-:W-:Y:S01]  /*1bc0*/  FADD.FTZ R98, R98, R71 ;  /* 0x0000004762627221 */ /* 0x002fe20000010000 */
[----:B------:R-:W-:-:S02]  /*1bd0*/  MOV R73, 0x1f ;  /* 0x0000001f00497802 */ /* 0x000fc40000000f00 */
[----:B------:R-:W-:Y:S02]  /*1be0*/  MOV R78, 0xffffffff ;  /* 0xffffffff004e7802 */ /* 0x000fe40000000f00 */
[----:B------:R-:W-:Y:S02]  /*1bf0*/  MOV R71, R99 ;  /* 0x0000006300477202 */ /* 0x000fe40000000f00 */
[----:B------:R-:W-:Y:S02]  /*1c00*/  MOV R68, 0x1c20 ;  /* 0x00001c2000447802 */ /* 0x000fe40000000f00 */
[----:B------:R-:W-:Y:S05]  /*1c10*/  CALL.REL.NOINC `($__internal_108_$__cuda_sm70_shflsync_bfly_p) ;  /* 0x0000036000007944 */ /* 0x000fea0003c00000 */
[----:B0-----:R-:W-:Y:S01]  /*1c20*/  HFMA2.MMA R76, -RZ, RZ, 0, 1.1920928955078125e-07 ;  /* 0x00000002ff4c7435 */ /* 0x001fe200000001ff */
[----:B-1----:R-:W-:Y:S02]  /*1c30*/  MOV R70, R71 ;  /* 0x0000004700467202 */ /* 0x002fe40000000f00 */
[----:B------:R-:W-:Y:S02]  /*1c40*/  MOV R71, R98 ;  /* 0x0000006200477202 */ /* 0x000fe40000000f00 */
[----:B------:R-:W-:Y:S02]  /*1c50*/  MOV R73, 0x1f ;  /* 0x0000001f00497802 */ /* 0x000fe40000000f00 */
[----:B------:R-:W-:-:S02]  /*1c60*/  MOV R78, 0xffffffff ;  /* 0xffffffff004e7802 */ /* 0x000fc40000000f00 */
[----:B------:R-:W-:Y:S02]  /*1c70*/  MOV R68, 0x1c90 ;  /* 0x00001c9000447802 */ /* 0x000fe40000000f00 */
[----:B------:R-:W-:Y:S05]  /*1c80*/  CALL.REL.NOINC `($__internal_108_$__cuda_sm70_shflsync_bfly_p) ;  /* 0x000002f000007944 */ /* 0x000fea0003c00000 */
[----:B------:R-:W-:Y:S01]  /*1c90*/  FADD.FTZ R99, R70, R99 ;  /* 0x0000006346637221 */ /* 0x000fe20000010000 */
[----:B0-----:R-:W-:Y:S01]  /*1ca0*/  HFMA2.MMA R76, -RZ, RZ, 0, 2.384185791015625e-07 ;  /* 0x00000004ff4c7435 */ /* 0x001fe200000001ff */
[----:B-1----:R-:W-:Y:S01]  /*1cb0*/  FADD.FTZ R98, R98, R71 ;  /* 0x0000004762627221 */ /* 0x002fe20000010000 */
[----:B------:R-:W-:Y:S02]  /*1cc0*/  MOV R73, 0x1f ;  /* 0x0000001f00497802 */ /* 0x000fe40000000f00 */
[----:B------:R-:W-:Y:S02]  /*1cd0*/  MOV R78, 0xffffffff ;  /* 0xffffffff004e7802 */ /* 0x000fe40000000f00 */
[----:B------:R-:W-:Y:S02]  /*1ce0*/  MOV R71, R99 ;  /* 0x0000006300477202 */ /* 0x000fe40000000f00 */
[----:B------:R-:W-:Y:S02]  /*1cf0*/  MOV R68, 0x1d10 ;  /* 0x00001d1000447802 */ /* 0x000fe40000000f00 */
[----:B------:R-:W-:Y:S05]  /*1d00*/  CALL.REL.NOINC `($__internal_108_$__cuda_sm70_shflsync_bfly_p) ;  /* 0x0000027000007944 */ /* 0x000fea0003c00000 */
[----:B0-----:R-:W-:Y:S01]  /*1d10*/  HFMA2.MMA R76, -RZ, RZ, 0, 2.384185791015625e-07 ;  /* 0x00000004ff4c7435 */ /* 0x001fe200000001ff */
[----:B-1----:R-:W-:-:S02]  /*1d20*/  MOV R70, R71 ;  /* 0x0000004700467202 */ /* 0x002fc40000000f00 */
[----:B------:R-:W-:Y:S02]  /*1d30*/  MOV R71, R98 ;  /* 0x0000006200477202 */ /* 0x000fe40000000f00 */
[----:B------:R-:W-:Y:S02]  /*1d40*/  MOV R73, 0x1f ;  /* 0x0000001f00497802 */ /* 0x000fe40000000f00 */
[----:B------:R-:W-:Y:S02]  /*1d50*/  MOV R78, 0xffffffff ;  /* 0xffffffff004e7802 */ /* 0x000fe40000000f00 */
[----:B------:R-:W-:Y:S02]  /*1d60*/  MOV R68, 0x1d80 ;  /* 0x00001d8000447802 */ /* 0x000fe40000000f00 */
[----:B------:R-:W-:Y:S05]  /*1d70*/  CALL.REL.NOINC `($__internal_108_$__cuda_sm70_shflsync_bfly_p) ;  /* 0x0000020000007944 */ /* 0x000fea0003c00000 */
[----:B------:R-:W-:Y:S01]  /*1d80*/  FADD.FTZ R99, R70, R99 ;  /* 0x0000006346637221 */ /* 0x000fe20000010000 */
[----:B0-----:R-:W-:Y:S01]  /*1d90*/  HFMA2.MMA R76, -RZ, RZ, 0, 4.76837158203125e-07 ;  /* 0x00000008ff4c7435 */ /* 0x001fe200000001ff */
[----:B-1----:R-:W-:Y:S01]  /*1da0*/  FADD.FTZ R74, R98, R71 ;  /* 0x00000047624a7221 */ /* 0x002fe20000010000 */
[----:B------:R-:W-:Y:S02]  /*1db0*/  MOV R73, 0x1f ;  /* 0x0000001f00497802 */ /* 0x000fe40000000f00 */
[----:B------:R-:W-:-:S02]  /*1dc0*/  MOV R78, 0xffffffff ;  /* 0xffffffff004e7802 */ /* 0x000fc40000000f00 */
[----:B------:R-:W-:Y:S02]  /*1dd0*/  MOV R71, R99 ;  /* 0x0000006300477202 */ /* 0x000fe40000000f00 */
[----:B------:R-:W-:Y:S02]  /*1de0*/  MOV R68, 0x1e00 ;  /* 0x00001e0000447802 */ /* 0x000fe40000000f00 */
[----:B------:R-:W-:Y:S05]  /*1df0*/  CALL.REL.NOINC `($__internal_108_$__cuda_sm70_shflsync_bfly_p) ;  /* 0x0000018000007944 */ /* 0x000fea0003c00000 */
[----:B0-----:R-:W-:Y:S01]  /*1e00*/  HFMA2.MMA R76, -RZ, RZ, 0, 4.76837158203125e-07 ;  /* 0x00000008ff4c7435 */ /* 0x001fe200000001ff */
[----:B-1----:R-:W-:Y:S02]  /*1e10*/  MOV R70, R71 ;  /* 0x0000004700467202 */ /* 0x002fe40000000f00 */
[----:B------:R-:W-:Y:S02]  /*1e20*/  MOV R71, R74 ;  /* 0x0000004a00477202 */ /* 0x000fe40000000f00 */
[----:B------:R-:W-:Y:S02]  /*1e30*/  MOV R73, 0x1f ;  /* 0x0000001f00497802 */ /* 0x000fe40000000f00 */
[----:B------:R-:W-:Y:S02]  /*1e40*/  MOV R78, 0xffffffff ;  /* 0xffffffff004e7802 */ /* 0x000fe40000000f00 */
[----:B------:R-:W-:-:S02]  /*1e50*/  MOV R68, 0x1e70 ;  /* 0x00001e7000447802 */ /* 0x000fc40000000f00 */
[----:B------:R-:W-:Y:S05]  /*1e60*/  CALL.REL.NOINC `($__internal_108_$__cuda_sm70_shflsync_bfly_p) ;  /* 0x0000011000007944 */ /* 0x000fea0003c00000 */
[----:B------:R-:W-:Y:S01]  /*1e70*/  FADD.FTZ R72, R70, R99 ;  /* 0x0000006346487221 */ /* 0x000fe20000010000 */
[----:B0-----:R-:W-:Y:S01]  /*1e80*/  HFMA2.MMA R76, -RZ, RZ, 0, 9.5367431640625e-07 ;  /* 0x00000010ff4c7435 */ /* 0x001fe200000001ff */
[----:B-1----:R-:W-:Y:S01]  /*1e90*/  FADD.FTZ R74, R74, R71 ;  /* 0x000000474a4a7221 */ /* 0x002fe20000010000 */
[----:B------:R-:W-:-:S02]  /*1ea0*/  MOV R73, 0x1f ;  /* 0x0000001f00497802 */ /* 0x000fc40000000f00 */
[----:B------:R-:W-:Y:S02]  /*1eb0*/  MOV R78, 0xffffffff ;  /* 0xffffffff004e7802 */ /* 0x000fe40000000f00 */
[----:B------:R-:W-:Y:S02]  /*1ec0*/  MOV R71, R72 ;  /* 0x0000004800477202 */ /* 0x000fe40000000f00 */
[----:B------:R-:W-:Y:S02]  /*1ed0*/  MOV R68, 0x1ef0 ;  /* 0x00001ef000447802 */ /* 0x000fe40000000f00 */
[----:B------:R-:W-:Y:S05]  /*1ee0*/  CALL.REL.NOINC `($__internal_108_$__cuda_sm70_shflsync_bfly_p) ;  /* 0x0000009000007944 */ /* 0x000fea0003c00000 */
[----:B0-----:R-:W-:Y:S01]  /*1ef0*/  HFMA2.MMA R76, -RZ, RZ, 0, 9.5367431640625e-07 ;  /* 0x00000010ff4c7435 */ /* 0x001fe200000001ff */
[----:B-1----:R-:W-:Y:S02]  /*1f00*/  MOV R75, R71 ;  /* 0x00000047004b7202 */ /* 0x002fe40000000f00 */
[----:B------:R-:W-:Y:S02]  /*1f10*/  MOV R71, R74 ;  /* 0x0000004a00477202 */ /* 0x000fe40000000f00 */
[----:B------:R-:W-:Y:S02]  /*1f20*/  MOV R73, 0x1f ;  /* 0x0000001f00497802 */ /* 0x000fe40000000f00 */
[----:B------:R-:W-:-:S02]  /*1f30*/  MOV R78, 0xffffffff ;  /* 0xffffffff004e7802 */ /* 0x000fc40000000f00 */
[----:B------:R-:W-:Y:S02]  /*1f40*/  MOV R68, 0x1f60 ;  /* 0x00001f6000447802 */ /* 0x000fe40000000f00 */
[----:B------:R-:W-:Y:S05]  /*1f50*/  CALL.REL.NOINC `($__internal_108_$__cuda_sm70_shflsync_bfly_p) ;  /* 0x0000002000007944 */ /* 0x000fea0003c00000 */
[----:B-1----:R-:W-:Y:S01]  /*1f60*/  MOV R69, R71 ;  /* 0x0000004700457202 */ /* 0x002fe20000000f00 */
[----:B0-----:R-:W-:Y:S05]  /*1f70*/  BRA `(.L_x_1382) ;  /* 0xffffec8000007947 */ /* 0x001fea000383ffff */
        .weak           $__internal_108_$__cuda_sm70_shflsync_bfly_p
        .type           $__internal_108_$__cuda_sm70_shflsync_bfly_p,@function
        .size           $__internal_108_$__cuda_sm70_shflsync_bfly_p,(.L_x_1643 - $__internal_108_$__cuda_sm70_shflsync_bfly_p)
$__internal_108_$__cuda_sm70_shflsync_bfly_p:
[----:B------:R-:W-:Y:S01]  /*1f80*/  HFMA2.MMA R69, -RZ, RZ, 0, 0 ;  /* 0x00000000ff457435 */ /* 0x000fe200000001ff */
[----:B------:R-:W-:Y:S04]  /*1f90*/  WARPSYNC R78 ;  /* 0x0000004e00007348 */ /* 0x000fe80003800000 */
[----:B------:R0:W1:Y:S01]  /*1fa0*/  SHFL.BFLY PT, R71, R71, R76, R73 ;  /* 0x0c00004c47477389 */ /* 0x00006200000e0049 */
[----:B------:R-:W-:Y:S05]  /*1fb0*/  RET.REL.NODEC R68 `(_ZN10layer_norm31ln_parallel_residual_bwd_kernelINS_13Kernel_traitsIfffffjLj256ELj1ELj4ELj1ELj16ENS_18Kernel_traits_baseILj256EfffffjLj128EEEEELb0ELb0ELb0EEEvNS_9BwdParamsE) ;  /* 0xffffe04044007950 */ /* 0x000fea0003c3ffff */
.L_x_1383:
        /* <DEDUP_REMOVED lines=12> */
.L_x_1643:


//--------------------- .text._ZN10layer_norm31ln_parallel_residual_bwd_kernelINS_13Kernel_traitsIfffffjLj256ELj1ELj4ELj1ELj16ENS_18Kernel_traits_baseILj256EfffffjLj128EEEEELb0ELb0ELb1EEEvNS_9BwdParamsE --------------------------
	.section	.text._ZN10layer_norm31ln_parallel_residual_bwd_kernelINS_13Kernel_traitsIfffffjLj256ELj1ELj4ELj1ELj16ENS_18Kernel_traits_baseILj256EfffffjLj128EEEEELb0ELb0ELb1EEEvNS_9BwdParamsE,"ax",@progbits
	.sectioninfo	@"SHI_REGISTERS=101"
	.align	128
        .global         _ZN10layer_norm31ln_parallel_residual_bwd_kernelINS_13Kernel_traitsIfffffjLj256ELj1ELj4ELj1ELj16ENS_18Kernel_traits_baseILj256EfffffjLj128EEEEELb0ELb0ELb1EEEvNS_9BwdParamsE
        .type           _ZN10layer_norm31ln_parallel_residual_bwd_kernelINS_13Kernel_traitsIfffffjLj256ELj1ELj4ELj1ELj16ENS_18Kernel_traits_baseILj256EfffffjLj128EEEEELb0ELb0ELb1EEEvNS_9BwdParamsE,@function
        .size           _ZN10layer_norm31ln_parallel_residual_bwd_kernelINS_13Kernel_traitsIfffffjLj256ELj1ELj4ELj1ELj16ENS_18Kernel_traits_baseILj256EfffffjLj128EEEEELb0ELb0ELb1EEEvNS_9BwdParamsE,(.L_x_1644 - _ZN10layer_norm31ln_parallel_residual_bwd_kernelINS_13Kernel_traitsIfffffjLj256ELj1ELj4ELj1ELj16ENS_18Kernel_traits_baseILj256EfffffjLj128EEEEELb0ELb0ELb1EEEvNS_9BwdParamsE)
        .other          _ZN10layer_norm31ln_parallel_residual_bwd_kernelINS_13Kernel_traitsIfffffjLj256ELj1ELj4ELj1ELj16ENS_18Kernel_traits_baseILj256EfffffjLj128EEEEELb0ELb0ELb1EEEvNS_9BwdParamsE,@"STO_CUDA_ENTRY STV_DEFAULT"
_ZN10layer_norm31ln_parallel_residual_bwd_kernelINS_13Kernel_traitsIfffffjLj256ELj1ELj4ELj1ELj16ENS_18Kernel_traits_baseILj256EfffffjLj128EEEEELb0ELb0ELb1EEEvNS_9BwdParamsE:
.text._ZN10layer_norm31ln_parallel_residual_bwd_kernelINS_13Kernel_traitsIfffffjLj256ELj1ELj4ELj1ELj16ENS_18Kernel_traits_baseILj256EfffffjLj128EEEEELb0ELb0ELb1EEEvNS_9BwdParamsE:
        /* <DEDUP_REMOVED lines=25> */
.L_x_1384:
[----:B------:R-:W-:-:S04]  /*0190*/  SHF.L.U32 R2, R0, 0x4, RZ ;  /* 0x0000000400027819 */ /* 0x000fc800000006ff */
[----:B------:R-:W-:-:S04]  /*01a0*/  LOP3.LUT R20, R2, 0x1f0, RZ, 0xc0, !PT ;  /* 0x000001f002147812 */ /* 0x000fc800078ec0ff */
[C---:B------:R-:W-:Y:S02]  /*01b0*/  IADD3 R2, P0, R20.reuse, c[0x0][0x1b0], RZ ;  /* 0x00006c0014027a10 */ /* 0x040fe40007f1e0ff */
[----:B------:R-:W-:Y:S01]  /*01c0*/  IADD3 R20, P1, R20, c[0x0][0x1b8], RZ ;  /* 0x00006e0014147a10 */ /* 0x000fe20007f3e0ff */
[----:B------:R-:W0:Y:S01]  /*01d0*/  LDC.U8 R75, c[0x0][0x1f0] ;  /* 0x00007c00ff4b7b82 */ /* 0x000e220000000000 */
[----:B------:R-:W-:Y:S02]  /*01e0*/  IADD3.X R3, RZ, c[0x0][0x1b4], RZ, P0, !PT ;  /* 0x00006d00ff037a10 */ /* 0x000fe400007fe4ff */
[----:B------:R-:W-:Y:S01]  /*01f0*/  IADD3.X R21, RZ, c[0x0][0x1bc], RZ, P1, !PT ;  /* 0x00006f00ff157a10 */ /* 0x000fe20000ffe4ff */
[----:B------:R-:W-:Y:S01]  /*0200*/  HFMA2.MMA R74, -RZ, RZ, 0, 0 ;  /* 0x00000000ff4a7435 */ /* 0x000fe200000001ff */
[----:B------:R-:W-:Y:S01]  /*0210*/  CS2R R60, SRZ ;  /* 0x00000000003c7805 */ /* 0x000fe2000001ff00 */
[----:B------:R1:W5:Y:S04]  /*0220*/  LDG.E.128 R16, [R2.64] ;  /* 0x0000000402107981 */ /* 0x000368000c1e1d00 */
[----:B------:R2:W5:Y:S04]  /*0230*/  LDG.E.128 R8, [R20.64] ;  /* 0x0000000414087981 */ /* 0x000568000c1e1d00 */
[----:B------:R2:W5:Y:S01]  /*0240*/  LDG.E.128 R4, [R20.64+0x200] ;  /* 0x0002000414047981 */ /* 0x000562000c1e1d00 */
[----:B------:R-:W-:Y:S01]  /*0250*/  CS2R R48, SRZ ;  /* 0x0000000000307805 */ /* 0x000fe2000001ff00 */
[----:B------:R-:W-:Y:S01]  /*0260*/  CS2R R62, SRZ ;  /* 0x00000000003e7805 */ /* 0x000fe2000001ff00 */
[----:B------:R-:W-:Y:S01]  /*0270*/  CS2R R70, SRZ ;  /* 0x0000000000467805 */ /* 0x000fe2000001ff00 */
[----:B------:R1:W5:Y:S01]  /*0280*/  LDG.E.128 R12, [R2.64+0x200] ;  /* 0x00020004020c7981 */ /* 0x000362000c1e1d00 */
        /* <DEDUP_REMOVED lines=10> */
[----:B------:R-:W-:Y:S01]  /*0330*/  CS2R R68, SRZ ;  /* 0x0000000000447805 */ /* 0x000fe2000001ff00 */
[----:B0-2---:R-:W-:-:S02]  /*0340*/  MOV R79, RZ ;  /* 0x000000ff004f7202 */ /* 0x005fc40000000f00 */
.L_x_1389:
[----:B------:R-:W-:Y:S01]  /*0350*/  IMAD R36, R78, c[0x0][0x168], RZ ;  /* 0x00005a004e247a24 */ /* 0x000fe200078e02ff */
[----:B------:R-:W-:-:S02]  /*0360*/  MOV R87, 0x4 ;  /* 0x0000000400577802 */ /* 0x000fc40000000f00 */
[----:B------:R-:W-:Y:S02]  /*0370*/  LOP3.LUT R80, R0, 0x1f, RZ, 0xc0, !PT ;  /* 0x0000001f00507812 */ /* 0x000fe400078ec0ff */
[----:B------:R-:W-:Y:S01]  /*0380*/  SHF.R.S32.HI R37, RZ, 0x1f, R36 ;  /* 0x0000001fff257819 */ /* 0x000fe20000011424 */
[----:B------:R-:W-:Y:S01]  /*0390*/  IMAD.WIDE R82, R78, R87, c[0x0][0x1a0] ;  /* 0x000068004e527625 */ /* 0x000fe200078e0257 */
[----:B------:R-:W-:Y:S02]  /*03a0*/  MOV R93, 0x10 ;  /* 0x00000010005d7802 */ /* 0x000fe40000000f00 */
[----:B------:R-:W-:-:S03]  /*03b0*/  LEA.HI R37, R37, R36, RZ, 0x2 ;  /* 0x0000002425257211 */ /* 0x000fc600078f10ff */
[----:B------:R-:W2:Y:S01]  /*03c0*/  LDG.E R82, [R82.64] ;  /* 0x0000000452527981 */ /* 0x000ea2000c1e1900 */
[----:B------:R-:W-:-:S05]  /*03d0*/  LEA.HI.SX32 R80, R37, R80, 0x1e ;  /* 0x0000005025507211 */ /* 0x000fca00078ff2ff */
[----:B------:R-:W-:-:S04]  /*03e0*/  IMAD.WIDE.U32 R36, R80, R93, c[0x0][0x188] ;  /* 0x0000620050247625 */ /* 0x000fc800078e005d */
[CC--:B------:R-:W-:Y:S02]  /*03f0*/  IMAD.WIDE.U32 R40, R80.reuse, R93.reuse, c[0x0][0x210] ;  /* 0x0000840050287625 */ /* 0x0c0fe400078e005d */
[----:B------:R-:W3:Y:S02]  /*0400*/  LDG.E.128 R36, [R36.64] ;  /* 0x0000000424247981 */ /* 0x000ee4000c1e1d00 */
[----:B------:R-:W-:Y:S02]  /*0410*/  IMAD.WIDE.U32 R44, R80, R93, c[0x0][0x208] ;  /* 0x00008200502c7625 */ /* 0x000fe400078e005d */
[----:B------:R-:W4:Y:S02]  /*0420*/  LDG.E.128 R40, [R40.64] ;  /* 0x0000000428287981 */ /* 0x000f24000c1e1d00 */
[----:B------:R-:W-:Y:S02]  /*0430*/  IMAD.WIDE R86, R78, R87, c[0x0][0x1a8] ;  /* 0x00006a004e567625 */ /* 0x000fe400078e0257 */
[----:B------:R-:W4:Y:S04]  /*0440*/  LDG.E.128 R44, [R44.64] ;  /* 0x000000042c2c7981 */ /* 0x000f28000c1e1d00 */
[----:B------:R0:W4:Y:S01]  /*0450*/  LDG.E R84, [R86.64] ;  /* 0x0000000456547981 */ /* 0x000122000c1e1900 */
[----:B------:R-:W-:-:S04]  /*0460*/  ISETP.NE.AND P1, PT, R75, RZ, PT ;  /* 0x000000ff4b00720c */ /* 0x000fc80003f25270 */
[----:B--2---:R-:W-:-:S05]  /*0470*/  FSEL R90, R82, RZ, !P1 ;  /* 0x000000ff525a7208 */ /* 0x004fca0004800000 */
[C---:B---3--:R-:W-:Y:S02]  /*0480*/  FADD.FTZ R37, -R90.reuse, R37 ;  /* 0x000000255a257221 */ /* 0x048fe40000010100 */
[----:B------:R-:W-:Y:S02]  /*0490*/  FADD.FTZ R85, -R90, R36 ;  /* 0x000000245a557221 */ /* 0x000fe40000010100 */
[----:B----45:R-:W-:-:S04]  /*04a0*/  FMUL.FTZ R81, R8, R40 ;  /* 0x0000002808517220 */ /* 0x030fc80000410000 */
[----:B0-----:R-:W-:Y:S01]  /*04b0*/  FFMA.FTZ R86, R16, R44, R81 ;  /* 0x0000002c10567223 */ /* 0x001fe20000010051 */
[----:B------:R-:W-:Y:S01]  /*04c0*/  IADD3 R81, R80, 0x20, RZ ;  /* 0x0000002050517810 */ /* 0x000fe20007ffe0ff */
[----:B------:R-:W-:Y:S02]  /*04d0*/  FMUL.FTZ R87, R84, R37 ;  /* 0x0000002554577220 */ /* 0x000fe40000410000 */
[----:B------:R-:W-:Y:S02]  /*04e0*/  FMUL.FTZ R37, R10, R42 ;  /* 0x0000002a0a257220 */ /* 0x000fe40000410000 */
[----:B------:R-:W-:Y:S02]  /*04f0*/  FMUL.FTZ R85, R84, R85 ;  /* 0x0000005554557220 */ /* 0x000fe40000410000 */
[C---:B------:R-:W-:Y:S02]  /*0500*/  FADD.FTZ R89, -R90.reuse, R38 ;  /* 0x000000265a597221 */ /* 0x040fe40000010100 */
[----:B------:R-:W-:-:S02]  /*0510*/  FADD.FTZ R39, -R90, R39 ;  /* 0x000000275a277221 */ /* 0x000fc40000010100 */
[----:B------:R-:W-:Y:S02]  /*0520*/  FFMA.FTZ R92, R18, R46, R37 ;  /* 0x0000002e125c7223 */ /* 0x000fe40000010025 */
[----:B------:R-:W-:Y:S02]  /*0530*/  FMUL.FTZ R88, R9, R41 ;  /* 0x0000002909587220 */ /* 0x000fe40000410000 */
[C---:B------:R-:W-:Y:S02]  /*0540*/  FADD.FTZ R71, R40.reuse, R71 ;  /* 0x0000004728477221 */ /* 0x040fe40000010000 */
[----:B------:R-:W-:Y:S02]  /*0550*/  FFMA.FTZ R73, R40, R85, R73 ;  /* 0x0000005528497223 */ /* 0x000fe40000010049 */
[C---:B------:R-:W-:Y:S02]  /*0560*/  FADD.FTZ R70, R41.reuse, R70 ;  /* 0x0000004629467221 */ /* 0x040fe40000010000 */
[----:B------:R-:W-:-:S02]  /*0570*/  FFMA.FTZ R72, R41, R87, R72 ;  /* 0x0000005729487223 */ /* 0x000fc40000010048 */
[----:B------:R-:W-:-:S04]  /*0580*/  IMAD.WIDE.U32 R36, R81, R93, c[0x0][0x188] ;  /* 0x0000620051247625 */ /* 0x000fc800078e005d */
[----:B------:R-:W-:-:S04]  /*0590*/  IMAD.WIDE.U32 R40, R81, R93, c[0x0][0x210] ;  /* 0x0000840051287625 */ /* 0x000fc800078e005d */
[C---:B------:R-:W-:Y:S02]  /*05a0*/  FMUL.FTZ R89, R84.reuse, R89 ;  /* 0x0000005954597220 */ /* 0x040fe40000410000 */
[----:B------:R-:W-:Y:S02]  /*05b0*/  FMUL.FTZ R91, R84, R39 ;  /* 0x00000027545b7220 */ /* 0x000fe40000410000 */
[C---:B------:R-:W-:Y:S01]  /*05c0*/  FADD.FTZ R77, R44.reuse, R77 ;  /* 0x0000004d2c4d7221 */ /* 0x040fe20000010000 */
[----:B------:R-:W2:Y:S01]  /*05d0*/  LDG.E.128 R36, [R36.64] ;  /* 0x0000000424247981 */ /* 0x000ea2000c1e1d00 */
[----:B------:R-:W-:Y:S02]  /*05e0*/  FFMA.FTZ R79, R44, R85, R79 ;  /* 0x000000552c4f7223 */ /* 0x000fe4000001004f */
[C---:B------:R-:W-:Y:S02]  /*05f0*/  FADD.FTZ R74, R45.reuse, R74 ;  /* 0x0000004a2d4a7221 */ /* 0x040fe40000010000 */
[----:B------:R-:W-:-:S02]  /*0600*/  FFMA.FTZ R76, R45, R87, R76 ;  /* 0x000000572d4c7223 */ /* 0x000fc4000001004c */
[----:B------:R-:W-:Y:S02]  /*0610*/  FFMA.FTZ R88, R17, R45, R88 ;  /* 0x0000002d11587223 */ /* 0x000fe40000010058 */
[----:B------:R-:W-:-:S04]  /*0620*/  IMAD.WIDE.U32 R44, R81, R93, c[0x0][0x208] ;  /* 0x00008200512c7625 */ /* 0x000fc800078e005d */
[C---:B------:R-:W-:Y:S02]  /*0630*/  FADD.FTZ R63, R42.reuse, R63 ;  /* 0x0000003f2a3f7221 */ /* 0x040fe40000010000 */
[----:B------:R-:W-:Y:S02]  /*0640*/  FFMA.FTZ R65, R42, R89, R65 ;  /* 0x000000592a417223 */ /* 0x000fe40000010041 */
[----:B------:R-:W-:Y:S02]  /*0650*/  FMUL.FTZ R94, R11, R43 ;  /* 0x0000002b0b5e7220 */ /* 0x000fe40000410000 */
[C---:B------:R-:W-:Y:S02]  /*0660*/  FADD.FTZ R62, R43.reuse, R62 ;  /* 0x0000003e2b3e7221 */ /* 0x040fe40000010000 */
[----:B------:R-:W-:Y:S02]  /*0670*/  FFMA.FTZ R64, R43, R91, R64 ;  /* 0x0000005b2b407223 */ /* 0x000fe40000010040 */
[----:B------:R-:W3:Y:S01]  /*0680*/  LDG.E.128 R40, [R40.64] ;  /* 0x0000000428287981 */ /* 0x000ee2000c1e1d00 */
[----:B------:R-:W-:-:S02]  /*0690*/  FADD.FTZ R67, R46, R67 ;  /* 0x000000432e437221 */ /* 0x000fc40000010000 */
[----:B------:R-:W-:Y:S02]  /*06a0*/  FFMA.FTZ R69, R46, R89, R69 ;  /* 0x000000592e457223 */ /* 0x000fe40000010045 */
[C---:B------:R-:W-:Y:S02]  /*06b0*/  FADD.FTZ R66, R47.reuse, R66 ;  /* 0x000000422f427221 */ /* 0x040fe40000010000 */
[----:B------:R-:W-:Y:S02]  /*06c0*/  FFMA.FTZ R68, R47, R91, R68 ;  /* 0x0000005b2f447223 */ /* 0x000fe40000010044 */
[----:B------:R-:W-:Y:S02]  /*06d0*/  FFMA.FTZ R94, R19, R47, R94 ;  /* 0x0000002f135e7223 */ /* 0x000fe4000001005e */
[----:B------:R-:W4:Y:S01]  /*06e0*/  LDG.E.128 R44, [R44.64] ;  /* 0x000000042c2c7981 */ /* 0x000f22000c1e1d00 */
[----:B------:R-:W-:-:S04]  /*06f0*/  ISETP.NE.U32.AND P0, PT, RZ, c[0x0][0x218], PT ;  /* 0x00008600ff007a0c */ /* 0x000fc80003f05070 */
[----:B------:R-:W-:-:S13]  /*0700*/  ISETP.NE.AND.EX P0, PT, RZ, c[0x0][0x21c], PT, P0 ;  /* 0x00008700ff007a0c */ /* 0x000fda0003f05300 */
[----:B------:R-:W-:-:S05]  /*0710*/  @P0 IMAD.WIDE.U32 R82, R80, R93, c[0x0][0x218] ;  /* 0x0000860050520625 */ /* 0x000fca00078e005d */
[----:B------:R0:W5:Y:S02]  /*0720*/  @P0 LDG.E.128 R20, [R82.64] ;  /* 0x0000000452140981 */ /* 0x000164000c1e1d00 */
[----:B0-----:R-:W-:-:S05]  /*0730*/  @P0 IMAD.WIDE.U32 R82, R93, R81, c[0x0][0x218] ;  /* 0x000086005d520625 */ /* 0x001fca00078e0051 */
[----:B------:R2:W5:Y:S02]  /*0740*/  @P0 LDG.E.128 R24, [R82.64] ;  /* 0x0000000452180981 */ /* 0x000564000c1e1d00 */
[C---:B--2---:R-:W-:Y:S02]  /*0750*/  FADD.FTZ R83, -R90.reuse, R36 ;  /* 0x000000245a537221 */ /* 0x044fe40000010100 */
[C---:B------:R-:W-:Y:S02]  /*0760*/  FADD.FTZ R39, -R90.reuse, R39 ;  /* 0x000000275a277221 */ /* 0x040fe40000010100 */
[C---:B------:R-:W-:Y:S02]  /*0770*/  FADD.FTZ R37, -R90.reuse, R37 ;  /* 0x000000255a257221 */ /* 0x040fe40000010100 */
[----:B------:R-:W-:Y:S02]  /*0780*/  FADD.FTZ R95, -R90, R38 ;  /* 0x000000265a5f7221 */ /* 0x000fe40000010100 */
[----:B------:R-:W-:-:S02]  /*0790*/  FMUL.FTZ R96, R84, R39 ;  /* 0x0000002754607220 */ /* 0x000fc40000410000 */
[C---:B------:R-:W-:Y:S02]  /*07a0*/  FMUL.FTZ R90, R84.reuse, R37 ;  /* 0x00000025545a7220 */ /* 0x040fe40000410000 */
[----:B------:R-:W-:Y:S02]  /*07b0*/  FMUL.FTZ R95, R84, R95 ;  /* 0x0000005f545f7220 */ /* 0x000fe40000410000 */
[----:B---3--:R-:W-:Y:S02]  /*07c0*/  FMUL.FTZ R36, R5, R41 ;  /* 0x0000002905247220 */ /* 0x008fe40000410000 */
[----:B------:R-:W-:Y:S02]  /*07d0*/  FMUL.FTZ R37, R6, R42 ;  /* 0x0000002a06257220 */ /* 0x000fe40000410000 */
[----:B----4-:R-:W-:Y:S02]  /*07e0*/  FFMA.FTZ R93, R13, R45, R36 ;  /* 0x0000002d0d5d7223 */ /* 0x010fe40000010024 */
[----:B------:R-:W-:-:S02]  /*07f0*/  FMUL.FTZ R36, R7, R43 ;  /* 0x0000002b07247220 */ /* 0x000fc40000410000 */
[C---:B------:R-:W-:Y:S02]  /*0800*/  FADD.FTZ R54, R47.reuse, R54 ;  /* 0x000000362f367221 */ /* 0x040fe40000010000 */
[----:B------:R-:W-:Y:S02]  /*0810*/  FFMA.FTZ R50, R47, R96, R50 ;  /* 0x000000602f327223 */ /* 0x000fe40000010032 */
[C---:B------:R-:W-:Y:S02]  /*0820*/  FADD.FTZ R55, R46.reuse, R55 ;  /* 0x000000372e377221 */ /* 0x040fe40000010000 */
[----:B------:R-:W-:Y:S02]  /*0830*/  FFMA.FTZ R51, R46, R95, R51 ;  /* 0x0000005f2e337223 */ /* 0x000fe40000010033 */
[----:B------:R-:W-:Y:S02]  /*0840*/  FFMA.FTZ R47, R15, R47, R36 ;  /* 0x0000002f0f2f7223 */ /* 0x000fe40000010024 */
[----:B------:R-:W-:-:S02]  /*0850*/  FFMA.FTZ R46, R14, R46, R37 ;  /* 0x0000002e0e2e7223 */ /* 0x000fc40000010025 */
[----:B------:R-:W-:Y:S02]  /*0860*/  FFMA.FTZ R36, R85, R86, RZ ;  /* 0x0000005655247223 */ /* 0x000fe400000100ff */
[----:B------:R-:W-:Y:S02]  /*0870*/  FADD.FTZ R37, RZ, R86 ;  /* 0x00000056ff257221 */ /* 0x000fe40000010000 */
[----:B------:R-:W-:Y:S02]  /*0880*/  FFMA.FTZ R36, R87, R88, R36 ;  /* 0x0000005857247223 */ /* 0x000fe40000010024 */
[----:B------:R-:W-:Y:S02]  /*0890*/  FADD.FTZ R37, R88, R37 ;  /* 0x0000002558257221 */ /* 0x000fe40000010000 */
[----:B------:R-:W-:Y:S02]  /*08a0*/  FMUL.FTZ R82, R84, R83 ;  /* 0x0000005354527220 */ /* 0x000fe40000410000 */
[----:B------:R-:W-:-:S02]  /*08b0*/  FMUL.FTZ R83, R4, R40 ;  /* 0x0000002804537220 */ /* 0x000fc40000410000 */
[----:B------:R-:W-:Y:S02]  /*08c0*/  FFMA.FTZ R36, R89, R92, R36 ;  /* 0x0000005c59247223 */ /* 0x000fe40000010024 */
[----:B------:R-:W-:Y:S02]  /*08d0*/  FADD.FTZ R37, R92, R37 ;  /* 0x000000255c257221 */ /* 0x000fe40000010000 */
[----:B------:R-:W-:Y:S02]  /*08e0*/  FFMA.FTZ R83, R12, R44, R83 ;  /* 0x0000002c0c537223 */ /* 0x000fe40000010053 */
        /* <DEDUP_REMOVED lines=10> */
[C---:B------:R-:W-:Y:S02]  /*0990*/  FADD.FTZ R60, R43.reuse, R60 ;  /* 0x0000003c2b3c7221 */ /* 0x040fe40000010000 */
[----:B------:R-:W-:Y:S02]  /*09a0*/  FFMA.FTZ R2, R43, R96, R2 ;  /* 0x000000602b027223 */ /* 0x000fe40000010002 */
[CC--:B------:R-:W-:Y:S02]  /*09b0*/  FFMA.FTZ R59, R44.reuse, R82.reuse, R59 ;  /* 0x000000522c3b7223 */ /* 0x0c0fe4000001003b */
[----:B------:R-:W-:Y:S02]  /*09c0*/  FADD.FTZ R57, R44, R57 ;  /* 0x000000392c397221 */ /* 0x000fe40000010000 */
[----:B------:R-:W-:-:S02]  /*09d0*/  FFMA.FTZ R53, R40, R82, R53 ;  /* 0x0000005228357223 */ /* 0x000fc40000010035 */
[----:B------:R-:W-:Y:S02]  /*09e0*/  FADD.FTZ R49, R40, R49 ;  /* 0x0000003128317221 */ /* 0x000fe40000010000 */
[C---:B------:R-:W-:Y:S02]  /*09f0*/  FFMA.FTZ R58, R45.reuse, R90, R58 ;  /* 0x0000005a2d3a7223 */ /* 0x040fe4000001003a */
[----:B------:R-:W-:Y:S02]  /*0a00*/  FADD.FTZ R56, R45, R56 ;  /* 0x000000382d387221 */ /* 0x000fe40000010000 */
[C---:B------:R-:W-:Y:S02]  /*0a10*/  FADD.FTZ R61, R42.reuse, R61 ;  /* 0x0000003d2a3d7221 */ /* 0x040fe40000010000 */
[----:B------:R-:W-:Y:S02]  /*0a20*/  FFMA.FTZ R3, R42, R95, R3 ;  /* 0x0000005f2a037223 */ /* 0x000fe40000010003 */
[----:B------:R-:W-:-:S02]  /*0a30*/  FFMA.FTZ R43, R96, R47, R38 ;  /* 0x0000002f602b7223 */ /* 0x000fc40000010026 */
[----:B------:R-:W-:Y:S01]  /*0a40*/  FADD.FTZ R41, R36, R47 ;  /* 0x0000002f24297221 */ /* 0x000fe20000010000 */
[----:B------:R-:W-:Y:S05]  /*0a50*/  BRA.DIV ~URZ, `(.L_x_1386) ;  /* 0x00000f227f007947 */ /* 0x000fea000b800000 */
[----:B------:R0:W1:Y:S02]  /*0a60*/  SHFL.BFLY PT, R38, R41, 0x1, 0x1f ;  /* 0x0c201f0029267f89 */ /* 0x00006400000e0000 */
.L_x_1390:
        /* <DEDUP_REMOVED lines=18> */
.L_x_1391:
        /* <DEDUP_REMOVED lines=35> */
.L_x_1388:
[----:B------:R-:W-:Y:S01]  /*0dc0*/  ISETP.NE.U32.AND P0, PT, RZ, c[0x0][0x250], PT ;  /* 0x00009400ff007a0c */ /* 0x000fe20003f05070 */
[-CC-:B------:R-:W-:Y:S01]  /*0dd0*/  FFMA.FTZ R82, R82, R98.reuse, R97.reuse ;  /* 0x0000006252527223 */ /* 0x180fe20000010061 */
[----:B------:R-:W-:Y:S01]  /*0de0*/  MOV R86, 0x10 ;  /* 0x0000001000567802 */ /* 0x000fe20000000f00 */
[-CC-:B------:R-:W-:Y:S01]  /*0df0*/  FFMA.FTZ R90, R90, R98.reuse, R97.reuse ;  /* 0x000000625a5a7223 */ /* 0x180fe20000010061 */
[----:B------:R-:W-:Y:S01]  /*0e00*/  ISETP.NE.AND.EX P0, PT, RZ, c[0x0][0x254], PT, P0 ;  /* 0x00009500ff007a0c */ /* 0x000fe20003f05300 */
[-CC-:B------:R-:W-:Y:S01]  /*0e10*/  FFMA.FTZ R95, R95, R98.reuse, R97.reuse ;  /* 0x000000625f5f7223 */ /* 0x180fe20000010061 */
[----:B------:R-:W-:Y:S01]  /*0e20*/  ISETP.NE.U32.AND P4, PT, RZ, c[0x0][0x250], PT ;  /* 0x00009400ff007a0c */ /* 0x000fe20003f85070 */
[----:B------:R-:W-:Y:S01]  /*0e30*/  FFMA.FTZ R96, R96, R98, R97 ;  /* 0x0000006260607223 */ /* 0x000fe20000010061 */
[----:B------:R-:W-:Y:S01]  /*0e40*/  ISETP.NE.U32.AND P3, PT, RZ, c[0x0][0x258], PT ;  /* 0x00009600ff007a0c */ /* 0x000fe20003f65070 */
[----:B------:R-:W-:Y:S01]  /*0e50*/  FADD.FTZ R83, R83, -R82 ;  /* 0x8000005253537221 */ /* 0x000fe20000010000 */
[----:B------:R-:W-:Y:S01]  /*0e60*/  ISETP.NE.AND.EX P4, PT, RZ, c[0x0][0x254], PT, P4 ;  /* 0x00009500ff007a0c */ /* 0x000fe20003f85340 */
[----:B01----:R-:W-:Y:S01]  /*0e70*/  FADD.FTZ R41, R93, -R90 ;  /* 0x8000005a5d297221 */ /* 0x003fe20000010000 */
[----:B------:R-:W-:Y:S01]  /*0e80*/  ISETP.NE.AND.EX P3, PT, RZ, c[0x0][0x25c], PT, P3 ;  /* 0x00009700ff007a0c */ /* 0x000fe20003f65330 */
[----:B------:R-:W-:Y:S01]  /*0e90*/  FADD.FTZ R95, R46, -R95 ;  /* 0x8000005f2e5f7221 */ /* 0x000fe20000010000 */
[----:B------:R-:W-:Y:S01]  /*0ea0*/  MOV R85, c[0x0][0x160] ;  /* 0x0000580000557a02 */ /* 0x000fe20000000f00 */
[----:B------:R-:W-:-:S02]  /*0eb0*/  FADD.FTZ R43, R47, -R96 ;  /* 0x800000602f2b7221 */ /* 0x000fc40000010000 */
[C---:B------:R-:W-:Y:S01]  /*0ec0*/  FMUL.FTZ R40, R84.reuse, R83 ;  /* 0x0000005354287220 */ /* 0x040fe20000410000 */
[----:B------:R-:W-:Y:S01]  /*0ed0*/  LEA R78, R85, R78, 0x2 ;  /* 0x0000004e554e7211 */ /* 0x000fe200078e10ff */
[C---:B------:R-:W-:Y:S02]  /*0ee0*/  FMUL.FTZ R41, R84.reuse, R41 ;  /* 0x0000002954297220 */ /* 0x040fe40000410000 */
[C---:B------:R-:W-:Y:S02]  /*0ef0*/  FMUL.FTZ R42, R84.reuse, R95 ;  /* 0x0000005f542a7220 */ /* 0x040fe40000410000 */
[----:B------:R-:W-:Y:S02]  /*0f00*/  FMUL.FTZ R43, R84, R43 ;  /* 0x0000002b542b7220 */ /* 0x000fe40000410000 */
[----:B------:R-:W-:-:S04]  /*0f10*/  IMAD.WIDE.U32 R44, R80, R86, c[0x0][0x248] ;  /* 0x00009200502c7625 */ /* 0x000fc800078e0056 */
[----:B------:R-:W-:Y:S01]  /*0f20*/  @P2 FADD.FTZ R40, R24, R40 ;  /* 0x0000002818282221 */ /* 0x000fe20000010000 */
[----:B------:R0:W-:Y:S01]  /*0f30*/  STG.E.128 [R44.64], R36 ;  /* 0x000000242c007986 */ /* 0x0001e2000c101d04 */
        /* <DEDUP_REMOVED lines=8> */
[----:B------:R-:W-:Y:S01]  /*0fc0*/  @P1 IMAD.WIDE.U32 R46, R81, R86, c[0x0][0x258] ;  /* 0x00009600512e1625 */ /* 0x000fe200078e0056 */
[----:B0-----:R-:W-:-:S03]  /*0fd0*/  SEL R39, R39, R35, P4 ;  /* 0x0000002327277207 */ /* 0x001fc60002000000 */
[----:B------:R-:W-:Y:S01]  /*0fe0*/  IMAD.WIDE.U32 R44, R81, R86, c[0x0][0x248] ;  /* 0x00009200512c7625 */ /* 0x000fe200078e0056 */
[----:B------:R-:W-:Y:S02]  /*0ff0*/  SEL R38, R38, R34, P4 ;  /* 0x0000002226267207 */ /* 0x000fe40002000000 */
[-C--:B------:R-:W-:Y:S01]  /*1000*/  SEL R37, R37, R33.reuse, P4 ;  /* 0x0000002125257207 */ /* 0x080fe20002000000 */
[----:B------:R-:W-:Y:S01]  /*1010*/  @P0 IMAD.WIDE.U32 R80, R81, R86, c[0x0][0x250] ;  /* 0x0000940051500625 */ /* 0x000fe200078e0056 */
[-C--:B------:R-:W-:Y:S02]  /*1020*/  SEL R36, R36, R32.reuse, P4 ;  /* 0x0000002024247207 */ /* 0x080fe40002000000 */
[----:B------:R-:W-:Y:S02]  /*1030*/  SEL R32, R40, R32, P4 ;  /* 0x0000002028207207 */ /* 0x000fe40002000000 */
[----:B------:R-:W-:Y:S01]  /*1040*/  SEL R33, R41, R33, P4 ;  /* 0x0000002129217207 */ /* 0x000fe20002000000 */
[----:B------:R0:W-:Y:S01]  /*1050*/  @P0 STG.E.128 [R82.64], R36 ;  /* 0x0000002452000986 */ /* 0x0001e2000c101d04 */
[----:B------:R-:W-:-:S02]  /*1060*/  SEL R34, R42, R34, P4 ;  /* 0x000000222a227207 */ /* 0x000fc40002000000 */
[----:B------:R-:W-:Y:S01]  /*1070*/  SEL R35, R43, R35, P4 ;  /* 0x000000232b237207 */ /* 0x000fe20002000000 */
[----:B------:R0:W-:Y:S04]  /*1080*/  @P1 STG.E.128 [R46.64], R28 ;  /* 0x0000001c2e001986 */ /* 0x0001e8000c101d04 */
[----:B------:R0:W-:Y:S04]  /*1090*/  STG.E.128 [R44.64], R40 ;  /* 0x000000282c007986 */ /* 0x0001e8000c101d04 */
[----:B------:R0:W-:Y:S01]  /*10a0*/  @P0 STG.E.128 [R80.64], R32 ;  /* 0x0000002050000986 */ /* 0x0001e2000c101d04 */
        /* <DEDUP_REMOVED lines=34> */
.L_x_1385:
        /* <DEDUP_REMOVED lines=107> */
.L_x_1386:
[----:B------:R-:W-:Y:S01]  /*1980*/  HFMA2.MMA R40, -RZ, RZ, 0, 5.9604644775390625e-08 ;  /* 0x00000001ff287435 */ /* 0x000fe200000001ff */
[----:B------:R-:W-:-:S02]  /*1990*/  MOV R39, R41 ;  /* 0x0000002900277202 */ /* 0x000fc40000000f00 */
[----:B------:R-:W-:Y:S02]  /*19a0*/  MOV R44, 0x1f ;  /* 0x0000001f002c7802 */ /* 0x000fe40000000f00 */
[----:B------:R-:W-:Y:S02]  /*19b0*/  MOV R45, 0xffffffff ;  /* 0xffffffff002d7802 */ /* 0x000fe40000000f00 */
[----:B------:R-:W-:Y:S02]  /*19c0*/  MOV R36, 0x19e0 ;  /* 0x000019e000247802 */ /* 0x000fe40000000f00 */
[----:B-----5:R-:W-:Y:S05]  /*19d0*/  CALL.REL.NOINC `($__internal_109_$__cuda_sm70_shflsync_bfly_p) ;  /* 0x0000046000007944 */ /* 0x020fea0003c00000 */
[----:B-1----:R-:W-:Y:S01]  /*19e0*/  MOV R38, R39 ;  /* 0x0000002700267202 */ /* 0x002fe20000000f00 */
[----:B0-----:R-:W-:Y:S05]  /*19f0*/  BRA `(.L_x_1390) ;  /* 0xfffff07000007947 */ /* 0x001fea000383ffff */
.L_x_1387:
[----:B------:R-:W-:Y:S01]  /*1a00*/  HFMA2.MMA R40, -RZ, RZ, 0, 5.9604644775390625e-08 ;  /* 0x00000001ff287435 */ /* 0x000fe200000001ff */
[----:B------:R-:W-:Y:S02]  /*1a10*/  MOV R39, R43 ;  /* 0x0000002b00277202 */ /* 0x000fe40000000f00 */
[----:B------:R-:W-:Y:S02]  /*1a20*/  MOV R44, 0x1f ;  /* 0x0000001f002c7802 */ /* 0x000fe40000000f00 */
[----:B------:R-:W-:-:S02]  /*1a30*/  MOV R45, 0xffffffff ;  /* 0xffffffff002d7802 */ /* 0x000fc40000000f00 */
[----:B------:R-:W-:Y:S02]  /*1a40*/  MOV R36, 0x1a60 ;  /* 0x00001a6000247802 */ /* 0x000fe40000000f00 */
[----:B01---5:R-:W-:Y:S05]  /*1a50*/  CALL.REL.NOINC `($__internal_109_$__cuda_sm70_shflsync_bfly_p) ;  /* 0x000003e000007944 */ /* 0x023fea0003c00000 */
[----:B------:R-:W-:Y:S01]  /*1a60*/  FADD.FTZ R41, R41, R38 ;  /* 0x0000002629297221 */ /* 0x000fe20000010000 */
[----:B0-----:R-:W-:Y:S01]  /*1a70*/  HFMA2.MMA R40, -RZ, RZ, 0, 1.1920928955078125e-07 ;  /* 0x00000002ff287435 */ /* 0x001fe200000001ff */
[----:B-1----:R-:W-:Y:S01]  /*1a80*/  FADD.FTZ R42, R43, R39 ;  /* 0x000000272b2a7221 */ /* 0x002fe20000010000 */
[----:B------:R-:W-:Y:S02]  /*1a90*/  MOV R44, 0x1f ;  /* 0x0000001f002c7802 */ /* 0x000fe40000000f00 */
[----:B------:R-:W-:Y:S02]  /*1aa0*/  MOV R45, 0xffffffff ;  /* 0xffffffff002d7802 */ /* 0x000fe40000000f00 */
[----:B------:R-:W-:Y:S02]  /*1ab0*/  MOV R39, R41 ;  /* 0x0000002900277202 */ /* 0x000fe40000000f00 */
[----:B------:R-:W-:Y:S02]  /*1ac0*/  MOV R36, 0x1ae0 ;  /* 0x00001ae000247802 */ /* 0x000fe40000000f00 */
[----:B------:R-:W-:Y:S05]  /*1ad0*/  CALL.REL.NOINC `($__internal_109_$__cuda_sm70_shflsync_bfly_p) ;  /* 0x0000036000007944 */ /* 0x000fea0003c00000 */
[----:B0-----:R-:W-:Y:S01]  /*1ae0*/  HFMA2.MMA R40, -RZ, RZ, 0, 1.1920928955078125e-07 ;  /* 0x00000002ff287435 */ /* 0x001fe200000001ff */
[----:B-1----:R-:W-:-:S02]  /*1af0*/  MOV R38, R39 ;  /* 0x0000002700267202 */ /* 0x002fc40000000f00 */
[----:B------:R-:W-:Y:S02]  /*1b00*/  MOV R39, R42 ;  /* 0x0000002a00277202 */ /* 0x000fe40000000f00 */
[----:B------:R-:W-:Y:S02]  /*1b10*/  MOV R44, 0x1f ;  /* 0x0000001f002c7802 */ /* 0x000fe40000000f00 */
[----:B------:R-:W-:Y:S02]  /*1b20*/  MOV R45, 0xffffffff ;  /* 0xffffffff002d7802 */ /* 0x000fe40000000f00 */
[----:B------:R-:W-:Y:S02]  /*1b30*/  MOV R36, 0x1b50 ;  /* 0x00001b5000247802 */ /* 0x000fe40000000f00 */
[----:B------:R-:W-:Y:S05]  /*1b40*/  CALL.REL.NOINC `($__internal_109_$__cuda_sm70_shflsync_bfly_p) ;  /* 0x000002f000007944 */ /* 0x000fea0003c00000 */
[----:B------:R-:W-:Y:S01]  /*1b50*/  FADD.FTZ R41, R38, R41 ;  /* 0x0000002926297221 */ /* 0x000fe20000010000 */
[----:B0-----:R-:W-:Y:S01]  /*1b60*/  HFMA2.MMA R40, -RZ, RZ, 0, 2.384185791015625e-07 ;  /* 0x00000004ff287435 */ /* 0x001fe200000001ff */
[----:B-1----:R-:W-:Y:S01]  /*1b70*/  FADD.FTZ R42, R42, R39 ;  /* 0x000000272a2a7221 */ /* 0x002fe20000010000 */
[----:B------:R-:W-:Y:S02]  /*1b80*/  MOV R44, 0x1f ;  /* 0x0000001f002c7802 */ /* 0x000fe40000000f00 */
[----:B------:R-:W-:-:S02]  /*1b90*/  MOV R45, 0xffffffff ;  /* 0xffffffff002d7802 */ /* 0x000fc40000000f00 */
[----:B------:R-:W-:Y:S02]  /*1ba0*/  MOV R39, R41 ;  /* 0x0000002900277202 */ /* 0x000fe40000000f00 */
[----:B------:R-:W-:Y:S02]  /*1bb0*/  MOV R36, 0x1bd0 ;  /* 0x00001bd000247802 */ /* 0x000fe40000000f00 */
[----:B------:R-:W-:Y:S05]  /*1bc0*/  CALL.REL.NOINC `($__internal_109_$__cuda_sm70_shflsync_bfly_p) ;  /* 0x0000027000007944 */ /* 0x000fea0003c00000 */
[----:B0-----:R-:W-:Y:S01]  /*1bd0*/  HFMA2.MMA R40, -RZ, RZ, 0, 2.384185791015625e-07 ;  /* 0x00000004ff287435 */ /* 0x001fe200000001ff */
[----:B-1----:R-:W-:Y:S02]  /*1be0*/  MOV R38, R39 ;  /* 0x0000002700267202 */ /* 0x002fe40000000f00 */
[----:B------:R-:W-:Y:S02]  /*1bf0*/  MOV R39, R42 ;  /* 0x0000002a00277202 */ /* 0x000fe40000000f00 */
[----:B------:R-:W-:Y:S02]  /*1c00*/  MOV R44, 0x1f ;  /* 0x0000001f002c7802 */ /* 0x000fe40000000f00 */
[----:B------:R-:W-:Y:S02]  /*1c10*/  MOV R45, 0xffffffff ;  /* 0xffffffff002d7802 */ /* 0x000fe40000000f00 */
[----:B------:R-:W-:-:S02]  /*1c20*/  MOV R36, 0x1c40 ;  /* 0x00001c4000247802 */ /* 0x000fc40000000f00 */
[----:B------:R-:W-:Y:S05]  /*1c30*/  CALL.REL.NOINC `($__internal_109_$__cuda_sm70_shflsync_bfly_p) ;  /* 0x0000020000007944 */ /* 0x000fea0003c00000 */
[----:B------:R-:W-:Y:S01]  /*1c40*/  FADD.FTZ R41, R38, R41 ;  /* 0x0000002926297221 */ /* 0x000fe20000010000 */
[----:B0-----:R-:W-:Y:S01]  /*1c50*/  HFMA2.MMA R40, -RZ, RZ, 0, 4.76837158203125e-07 ;  /* 0x00000008ff287435 */ /* 0x001fe200000001ff */
[----:B-1----:R-:W-:Y:S01]  /*1c60*/  FADD.FTZ R98, R42, R39 ;  /* 0x000000272a627221 */ /* 0x002fe20000010000 */
[----:B------:R-:W-:-:S02]  /*1c70*/  MOV R44, 0x1f ;  /* 0x0000001f002c7802 */ /* 0x000fc40000000f00 */
[----:B------:R-:W-:Y:S02]  /*1c80*/  MOV R45, 0xffffffff ;  /* 0xffffffff002d7802 */ /* 0x000fe40000000f00 */
[----:B------:R-:W-:Y:S02]  /*1c90*/  MOV R39, R41 ;  /* 0x0000002900277202 */ /* 0x000fe40000000f00 */
[----:B------:R-:W-:Y:S02]  /*1ca0*/  MOV R36, 0x1cc0 ;  /* 0x00001cc000247802 */ /* 0x000fe40000000f00 */
[----:B------:R-:W-:Y:S05]  /*1cb0*/  CALL.REL.NOINC `($__internal_109_$__cuda_sm70_shflsync_bfly_p) ;  /* 0x0000018000007944 */ /* 0x000fea0003c00000 */
[----:B0-----:R-:W-:Y:S01]  /*1cc0*/  HFMA2.MMA R40, -RZ, RZ, 0, 4.76837158203125e-07 ;  /* 0x00000008ff287435 */ /* 0x001fe200000001ff */
[----:B-1----:R-:W-:Y:S02]  /*1cd0*/  MOV R38, R39 ;  /* 0x0000002700267202 */ /* 0x002fe40000000f00 */
[----:B------:R-:W-:Y:S02]  /*1ce0*/  MOV R39, R98 ;  /* 0x0000006200277202 */ /* 0x000fe40000000f00 */
[----:B------:R-:W-:Y:S02]  /*1cf0*/  MOV R44, 0x1f ;  /* 0x0000001f002c7802 */ /* 0x000fe40000000f00 */
[----:B------:R-:W-:-:S02]  /*1d00*/  MOV R45, 0xffffffff ;  /* 0xffffffff002d7802 */ /* 0x000fc40000000f00 */
[----:B------:R-:W-:Y:S02]  /*1d10*/  MOV R36, 0x1d30 ;  /* 0x00001d3000247802 */ /* 0x000fe40000000f00 */
[----:B------:R-:W-:Y:S05]  /*1d20*/  CALL.REL.NOINC `($__internal_109_$__cuda_sm70_shflsync_bfly_p) ;  /* 0x0000011000007944 */ /* 0x000fea0003c00000 */
[----:B------:R-:W-:Y:S01]  /*1d30*/  FADD.FTZ R42, R38, R41 ;  /* 0x00000029262a7221 */ /* 0x000fe20000010000 */
[----:B0-----:R-:W-:Y:S01]  /*1d40*/  HFMA2.MMA R40, -RZ, RZ, 0, 9.5367431640625e-07 ;  /* 0x00000010ff287435 */ /* 0x001fe200000001ff */
[----:B-1----:R-:W-:Y:S01]  /*1d50*/  FADD.FTZ R41, R98, R39 ;  /* 0x0000002762297221 */ /* 0x002fe20000010000 */
[----:B------:R-:W-:Y:S02]  /*1d60*/  MOV R44, 0x1f ;  /* 0x0000001f002c7802 */ /* 0x000fe40000000f00 */
[----:B------:R-:W-:Y:S02]  /*1d70*/  MOV R45, 0xffffffff ;  /* 0xffffffff002d7802 */ /* 0x000fe40000000f00 */
[----:B------:R-:W-:Y:S02]  /*1d80*/  MOV R39, R42 ;  /* 0x0000002a00277202 */ /* 0x000fe40000000f00 */
[----:B------:R-:W-:Y:S02]  /*1d90*/  MOV R36, 0x1db0 ;  /* 0x00001db000247802 */ /* 0x000fe40000000f00 */
[----:B------:R-:W-:Y:S05]  /*1da0*/  CALL.REL.NOINC `($__internal_109_$__cuda_sm70_shflsync_bfly_p) ;  /* 0x0000009000007944 */ /* 0x000fea0003c00000 */
[----:B0-----:R-:W-:Y:S01]  /*1db0*/  HFMA2.MMA R40, -RZ, RZ, 0, 9.5367431640625e-07 ;  /* 0x00000010ff287435 */ /* 0x001fe200000001ff */
[----:B-1----:R-:W-:-:S02]  /*1dc0*/  MOV R43, R39 ;  /* 0x00000027002b7202 */ /* 0x002fc40000000f00 */
[----:B------:R-:W-:Y:S02]  /*1dd0*/  MOV R39, R41 ;  /* 0x0000002900277202 */ /* 0x000fe40000000f00 */
[----:B------:R-:W-:Y:S02]  /*1de0*/  MOV R44, 0x1f ;  /* 0x0000001f002c7802 */ /* 0x000fe40000000f00 */
[----:B------:R-:W-:Y:S02]  /*1df0*/  MOV R45, 0xffffffff ;  /* 0xffffffff002d7802 */ /* 0x000fe40000000f00 */
[----:B------:R-:W-:Y:S02]  /*1e00*/  MOV R36, 0x1e20 ;  /* 0x00001e2000247802 */ /* 0x000fe40000000f00 */
[----:B------:R-:W-:Y:S05]  /*1e10*/  CALL.REL.NOINC `($__internal_109_$__cuda_sm70_shflsync_bfly_p) ;  /* 0x0000002000007944 */ /* 0x000fea0003c00000 */
[----:B-1----:R-:W-:Y:S01]  /*1e20*/  MOV R36, R39 ;  /* 0x0000002700247202 */ /* 0x002fe20000000f00 */
[----:B0-----:R-:W-:Y:S05]  /*1e30*/  BRA `(.L_x_1391) ;  /* 0xffffed5000007947 */ /* 0x001fea000383ffff */
        .weak           $__internal_109_$__cuda_sm70_shflsync_bfly_p
        .type           $__internal_109_$__cuda_sm70_shflsync_bfly_p,@function
        .size           $__internal_109_$__cuda_sm70_shflsync_bfly_p,(.L_x_1644 - $__internal_109_$__cuda_sm70_shflsync_bfly_p)
$__internal_109_$__cuda_sm70_shflsync_bfly_p:
[----:B------:R-:W-:Y:S01]  /*1e40*/  HFMA2.MMA R37, -RZ, RZ, 0, 0 ;  /* 0x00000000ff257435 */ /* 0x000fe200000001ff */
[----:B------:R-:W-:Y:S04]  /*1e50*/  WARPSYNC R45 ;  /* 0x0000002d00007348 */ /* 0x000fe80003800000 */
[----:B------:R0:W1:Y:S01]  /*1e60*/  SHFL.BFLY PT, R39, R39, R40, R44 ;  /* 0x0c00002827277389 */ /* 0x00006200000e002c */
[----:B------:R-:W-:Y:S05]  /*1e70*/  RET.REL.NODEC R36 `(_ZN10layer_norm31ln_parallel_residual_bwd_kernelINS_13Kernel_traitsIfffffjLj256ELj1ELj4ELj1ELj16ENS_18Kernel_traits_baseILj256EfffffjLj128EEEEELb0ELb0ELb1EEEvNS_9BwdParamsE) ;  /* 0xffffe18024007950 */ /* 0x000fea0003c3ffff */
.L_x_1392:
        /* <DEDUP_REMOVED lines=16> */
.L_x_1644:


//--------------------- .text._ZN10layer_norm31ln_parallel_residual_bwd_kernelINS_13Kernel_traitsIfffffjLj256ELj1ELj4ELj1ELj16ENS_18Kernel_traits_baseILj256EfffffjLj128EEEEELb0ELb1ELb0EEEvNS_9BwdParamsE --------------------------
	.section	.text._ZN10layer_norm31ln_parallel_residual_bwd_kernelINS_13Kernel_traitsIfffffjLj256ELj1ELj4ELj1ELj16ENS_18Kernel_traits_baseILj256EfffffjLj128EEEEELb0ELb1ELb0EEEvNS_9BwdParamsE,"ax",@progbits
	.sectioninfo	@"SHI_REGISTERS=77"
	.align	128
        .global         _ZN10layer_norm31ln_parallel_residual_bwd_kernelINS_13Kernel_traitsIfffffjLj256ELj1ELj4ELj1ELj16ENS_18Kernel_traits_baseILj256EfffffjLj128EEEEELb0ELb1ELb0EEEvNS_9BwdParamsE
        .type           _ZN10layer_norm31ln_parallel_residual_bwd_kernelINS_13Kernel_traitsIfffffjLj256ELj1ELj4ELj1ELj16ENS_18Kernel_traits_baseILj256EfffffjLj128EEEEELb0ELb1ELb0EEEvNS_9BwdParamsE,@function
        .size           _ZN10layer_norm31ln_parallel_residual_bwd_kernelINS_13Kernel_traitsIfffffjLj256ELj1ELj4ELj1ELj16ENS_18Kernel_traits_baseILj256EfffffjLj128EEEEELb0ELb1ELb0EEEvNS_9BwdParamsE,(.L_x_1645 - _ZN10layer_norm31ln_parallel_residual_bwd_kernelINS_13Kernel_traitsIfffffjLj256ELj1ELj4ELj1ELj16ENS_18Kernel_traits_baseILj256EfffffjLj128EEEEELb0ELb1ELb0EEEvNS_9BwdParamsE)
        .other          _ZN10layer_norm31ln_parallel_residual_bwd_kernelINS_13Kernel_traitsIfffffjLj256ELj1ELj4ELj1ELj16ENS_18Kernel_traits_baseILj256EfffffjLj128EEEEELb0ELb1ELb0EEEvNS_9BwdParamsE,@"STO_CUDA_ENTRY STV_DEFAULT"
_ZN10layer_norm31ln_parallel_residual_bwd_kernelINS_13Kernel_traitsIfffffjLj256ELj1ELj4ELj1ELj16ENS_18Kernel_traits_baseILj256EfffffjLj128EEEEELb0ELb1ELb0EEEvNS_9BwdParamsE:
.text._ZN10layer_norm31ln_parallel_residual_bwd_kernelINS_13Kernel_traitsIfffffjLj256ELj1ELj4ELj1ELj16ENS_18Kernel_traits_baseILj256EfffffjLj128EEEEELb0ELb1ELb0EEEvNS_9BwdParamsE:
        /* <DEDUP_REMOVED lines=15> */
[----:B------:R0:W5:Y:S01]  /*00f0*/  @P4 LDG.E.128 R12, [R6.64] ;  /* 0x00000004060c4981 */ /* 0x000162000c1e1d00 */
[----:B------:R-:W-:-:S05]  /*0100*/  @P5 IMAD.WIDE.U32 R8, R8, R9, c[0x0][0x1b0] ;  /* 0x00006c0008085625 */ /* 0x000fca00078e0009 */
[----:B------:R0:W5:Y:S04]  /*0110*/  @P5 LDG.E.128 R16, [R8.64] ;  /* 0x0000000408105981 */ /* 0x000168000c1e1d00 */
        /* <DEDUP_REMOVED lines=14> */
[----:B------:R-:W-:-:S07]  /*0200*/  HFMA2.MMA R21, -RZ, RZ, 0, 0 ;  /* 0x00000000ff157435 */ /* 0x000fce00000001ff */
.L_x_1404:
        /* <DEDUP_REMOVED lines=31> */
[----:B-----5:R-:W-:Y:S02]  /*0400*/  FMUL.FTZ R6, R5, R6 ;  /* 0x0000000605067220 */ /* 0x020fe40000410000 */
[----:B---3--:R-:W-:Y:S02]  /*0410*/  FMUL.FTZ R57, R12, R52 ;  /* 0x000000340c397220 */ /* 0x008fe40000410000 */
[----:B------:R-:W-:-:S02]  /*0420*/  FADD.FTZ R50, -R69, R50 ;  /* 0x0000003245327221 */ /* 0x000fc40000010100 */
[----:B------:R-:W-:Y:S02]  /*0430*/  FMUL.FTZ R58, R5, R58 ;  /* 0x0000003a053a7220 */ /* 0x000fe40000410000 */
        /* <DEDUP_REMOVED lines=22> */
.L_x_1395:
[----:B-1----:R-:W-:Y:S05]  /*05a0*/  BSYNC B0 ;  /* 0x0000000000007941 */ /* 0x002fea0003800000 */
.L_x_1394:
[----:B------:R-:W-:Y:S01]  /*05b0*/  BSSY B0, `(.L_x_1396) ;  /* 0x0000029000007945 */ /* 0x000fe20003800000 */
[----:B------:R-:W-:Y:S05]  /*05c0*/  @!P5 BRA `(.L_x_1397) ;  /* 0x000002700000d947 */ /* 0x000fea0003800000 */
[----:B------:R-:W-:Y:S01]  /*05d0*/  LEA R48, P0, R73, c[0x0][0x188], 0x4 ;  /* 0x0000620049307a11 */ /* 0x000fe200078020ff */
[----:B------:R-:W-:-:S03]  /*05e0*/  IMAD.MOV.U32 R52, RZ, RZ, 0x10 ;  /* 0x00000010ff347424 */ /* 0x000fc600078e00ff */
[C---:B------:R-:W-:Y:S01]  /*05f0*/  LEA.HI.X R49, R73.reuse, c[0x0][0x18c], RZ, 0x4, P0 ;  /* 0x0000630049317a11 */ /* 0x040fe200000f24ff */
[----:B------:R-:W-:-:S05]  /*0600*/  IMAD.WIDE.U32 R52, R73, R52, c[0x0][0x208] ;  /* 0x0000820049347625 */ /* 0x000fca00078e0034 */
[----:B------:R-:W2:Y:S04]  /*0610*/  LDG.E.128 R48, [R48.64] ;  /* 0x0000000430307981 */ /* 0x000ea8000c1e1d00 */
        /* <DEDUP_REMOVED lines=34> */
.L_x_1397:
[----:B------:R-:W-:Y:S05]  /*0840*/  BSYNC B0 ;  /* 0x0000000000007941 */ /* 0x000fea0003800000 */
.L_x_1396:
[----:B------:R-:W-:Y:S05]  /*0850*/  BRA.DIV ~URZ, `(.L_x_1398) ;  /* 0x00000bf27f007947 */ /* 0x000fea000b800000 */
[----:B------:R0:W1:Y:S02]  /*0860*/  SHFL.BFLY PT, R54, R71, 0x1, 0x1f ;  /* 0x0c201f0047367f89 */ /* 0x00006400000e0000 */
.L_x_1405:
        /* <DEDUP_REMOVED lines=18> */
.L_x_1406:
        /* <DEDUP_REMOVED lines=16> */
[----:B------:R-:W-:Y:S01]  /*0a90*/  FADD.FTZ R50, R65, -R50 ;  /* 0x8000003241327221 */ /* 0x000fe20000010000 */
[----:B0-----:R-:W-:Y:S01]  /*0aa0*/  HFMA2.MMA R55, -RZ, RZ, 0, 9.5367431640625e-07 ;  /* 0x00000010ff377435 */ /* 0x001fe200000001ff */
[----:B------:R-:W-:Y:S01]  /*0ab0*/  FADD.FTZ R48, R57, -R48 ;  /* 0x8000003039307221 */ /* 0x000fe20000010000 */
[----:B------:R-:W-:Y:S01]  /*0ac0*/  ISETP.NE.AND.EX P2, PT, RZ, c[0x0][0x254], PT, P2 ;  /* 0x00009500ff007a0c */ /* 0x000fe20003f45320 */
        /* <DEDUP_REMOVED lines=16> */
[----:B------:R-:W-:-:S03]  /*0bd0*/  ISETP.NE.U32.AND P0, PT, RZ, c[0x0][0x250], PT ;  /* 0x00009400ff007a0c */ /* 0x000fc60003f05070 */
[----:B------:R0:W-:Y:S01]  /*0be0*/  @P1 STG.E.128 [R72.64], R40 ;  /* 0x0000002848001986 */ /* 0x0001e2000c101d04 */
[----:B------:R-:W-:Y:S02]  /*0bf0*/  ISETP.NE.AND.EX P0, PT, RZ, c[0x0][0x254], PT, P0 ;  /* 0x00009500ff007a0c */ /* 0x000fe40003f05300 */
[----:B------:R-:W-:Y:S01]  /*0c00*/  @P2 LEA R52, P1, R0, c[0x0][0x250], 0x4 ;  /* 0x0000940000342a11 */ /* 0x000fe200078220ff */
[----:B------:R0:W-:Y:S01]  /*0c10*/  STG.E.128 [R54.64], R48 ;  /* 0x0000003036007986 */ /* 0x0001e2000c101d04 */
[----:B------:R-:W-:Y:S02]  /*0c20*/  SEL R44, R48, R44, P0 ;  /* 0x0000002c302c7207 */ /* 0x000fe40000000000 */
[----:B------:R-:W-:Y:S02]  /*0c30*/  SEL R45, R49, R45, P0 ;  /* 0x0000002d312d7207 */ /* 0x000fe40000000000 */
[----:B------:R-:W-:Y:S02]  /*0c40*/  SEL R46, R50, R46, P0 ;  /* 0x0000002e322e7207 */ /* 0x000fe40000000000 */
[----:B------:R-:W-:-:S02]  /*0c50*/  @P2 LEA.HI.X R53, R0, c[0x0][0x254], RZ, 0x4, P1 ;  /* 0x0000950000352a11 */ /* 0x000fc400008f24ff */
[----:B------:R-:W-:Y:S02]  /*0c60*/  SEL R47, R51, R47, P0 ;  /* 0x0000002f332f7207 */ /* 0x000fe40000000000 */
[----:B------:R-:W-:-:S03]  /*0c70*/  IADD3 R0, R0, 0x20, RZ ;  /* 0x0000002000007810 */ /* 0x000fc60007ffe0ff */
[----:B------:R0:W-:Y:S04]  /*0c80*/  @P2 STG.E.128 [R52.64], R44 ;  /* 0x0000002c34002986 */ /* 0x0001e8000c101d04 */
.L_x_1401:
[----:B------:R-:W-:Y:S05]  /*0c90*/  BSYNC B0 ;  /* 0x0000000000007941 */ /* 0x000fea0003800000 */
.L_x_1400:
        /* <DEDUP_REMOVED lines=42> */
.L_x_1403:
[----:B------:R-:W-:Y:S05]  /*0f40*/  BSYNC B0 ;  /* 0x0000000000007941 */ /* 0x000fea0003800000 */
.L_x_1402:
[----:B------:R-:W-:-:S05]  /*0f50*/  MOV R0, c[0x0][0x160] ;  /* 0x0000580000007a02 */ /* 0x000fca0000000f00 */
[----:B------:R-:W-:-:S05]  /*0f60*/  IMAD R3, R0, 0x4, R3 ;  /* 0x0000000400037824 */ /* 0x000fca00078e0203 */
[----:B------:R-:W-:-:S13]  /*0f70*/  ISETP.GE.AND P0, PT, R3, c[0x0][0x164], PT ;  /* 0x0000590003007a0c */ /* 0x000fda0003f06270 */
[----:B0----5:R-:W-:Y:S05]  /*0f80*/  @!P0 BRA `(.L_x_1404) ;  /* 0xfffff28000008947 */ /* 0x021fea000383ffff */
.L_x_1393:
[----:B0-----:R-:W-:Y:S01]  /*0f90*/  SHF.R.U32.HI R0, RZ, 0x5, R4 ;  /* 0x00000005ff007819 */ /* 0x001fe20000011604 */
[----:B------:R-:W-:Y:S01]  /*0fa0*/  WARPSYNC 0xffffffff ;  /* 0xffffffff00007948 */ /* 0x000fe20003800000 */
[----:B------:R-:W-:Y:S01]  /*0fb0*/  LOP3.LUT R2, R4, 0x1f, RZ, 0xc0, !PT ;  /* 0x0000001f04027812 */ /* 0x000fe200078ec0ff */
[----:B-----5:R-:W0:Y:S01]  /*0fc0*/  S2R R16, SR_CTAID.X ;  /* 0x0000000000107919 */ /* 0x020e220000002500 */
        /* <DEDUP_REMOVED lines=40> */
[----:B0-----:R-:W-:-:S02]  /*1250*/  SHF.L.U64.HI R4, R0, 0x2, R23 ;  /* 0x0000000200047819 */ /* 0x001fc40000010217 */
[----:B------:R-:W-:Y:S01]  /*1260*/  SHF.L.U32 R0, R0, 0x2, RZ ;  /* 0x0000000200007819 */ /* 0x000fe200000006ff */
[----:B------:R-:W-:-:S03]  /*1270*/  FADD.FTZ R10, RZ, R10 ;  /* 0x0000000aff0a7221 */ /* 0x000fc60000010000 */
[----:B------:R-:W-:Y:S01]  /*1280*/  IADD3 R6, P2, R0, c[0x0][0x228], RZ ;  /* 0x00008a0000067a10 */ /* 0x000fe20007f5e0ff */
[----:B-1----:R-:W-:Y:S01]  /*1290*/  FADD.FTZ R10, R10, R13 ;  /* 0x0000000d0a0a7221 */ /* 0x002fe20000010000 */
[----:B------:R-:W-:Y:S02]  /*12a0*/  IADD3 R0, P3, R0, c[0x0][0x220], RZ ;  /* 0x0000880000007a10 */ /* 0x000fe40007f7e0ff */
[----:B------:R-:W-:Y:S01]  /*12b0*/  IADD3.X R13, R4, c[0x0][0x22c], RZ, P2, !PT ;  /* 0x00008b00040d7a10 */ /* 0x000fe200017fe4ff */
[----:B--2---:R-:W-:Y:S01]  /*12c0*/  FADD.FTZ R10, R10, R17 ;  /* 0x000000110a0a7221 */ /* 0x004fe20000010000 */
[----:B------:R-:W-:Y:S01]  /*12d0*/  IADD3.X R7, R4, c[0x0][0x224], RZ, P3, !PT ;  /* 0x0000890004077a10 */ /* 0x000fe20001ffe4ff */
[----:B------:R-:W-:Y:S01]  /*12e0*/  @P0 IMAD.MOV.U32 R2, RZ, RZ, R6 ;  /* 0x000000ffff020224 */ /* 0x000fe200078e0006 */
[----:B------:R-:W-:Y:S01]  /*12f0*/  @P0 IADD3 R6, P2, R6, 0x200, RZ ;  /* 0x0000020006060810 */ /* 0x000fe20007f5e0ff */
[----:B---3--:R-:W-:Y:S01]  /*1300*/  FADD.FTZ R12, RZ, R12 ;  /* 0x0000000cff0c7221 */ /* 0x008fe20000010000 */
[----:B------:R-:W-:-:S02]  /*1310*/  @P0 MOV R3, R13 ;  /* 0x0000000d00030202 */ /* 0x000fc40000000f00 */
[----:B------:R-:W-:Y:S01]  /*1320*/  @P0 MOV R4, R0 ;  /* 0x0000000000040202 */ /* 0x000fe20000000f00 */
[----:B----4-:R-:W-:Y:S01]  /*1330*/  FADD.FTZ R25, R10, R25 ;  /* 0x000000190a197221 */ /* 0x010fe20000010000 */
[-C--:B------:R-:W-:Y:S01]  /*1340*/  @P0 MOV R5, R7.reuse ;  /* 0x0000000700050202 */ /* 0x080fe20000000f00 */
[----:B------:R-:W-:Y:S01]  /*1350*/  @P0 IMAD.X R13, RZ, RZ, R13, P2 ;  /* 0x000000ffff0d0224 */ /* 0x000fe200010e060d */
[----:B------:R-:W-:Y:S01]  /*1360*/  @P0 IADD3 R0, P3, R0, 0x200, RZ ;  /* 0x0000020000000810 */ /* 0x000fe20007f7e0ff */
[----:B------:R-:W-:Y:S01]  /*1370*/  FADD.FTZ R12, R12, R15 ;  /* 0x0000000f0c0c7221 */ /* 0x000fe20000010000 */
[----:B------:R0:W-:Y:S02]  /*1380*/  @P0 STG.E [R2.64], R25 ;  /* 0x0000001902000986 */ /* 0x0001e4000c101904 */
[----:B------:R-:W-:Y:S01]  /*1390*/  @P0 IADD3.X R7, RZ, R7, RZ, P3, !PT ;  /* 0x00000007ff070210 */ /* 0x000fe20001ffe4ff */
[----:B------:R-:W-:Y:S01]  /*13a0*/  FADD.FTZ R12, R12, R19 ;  /* 0x000000130c0c7221 */ /* 0x000fe20000010000 */
[----:B------:R1:W-:Y:S03]  /*13b0*/  @P0 STG.E [R4.64], R9 ;  /* 0x0000000904000986 */ /* 0x0003e6000c101904 */
[----:B------:R-:W-:Y:S01]  /*13c0*/  FADD.FTZ R21, R12, R21 ;  /* 0x000000150c157221 */ /* 0x000fe20000010000 */
[----:B0-----:R-:W-:-:S02]  /*13d0*/  MOV R2, R6 ;  /* 0x0000000600027202 */ /* 0x001fc40000000f00 */
[----:B------:R-:W-:Y:S01]  /*13e0*/  MOV R3, R13 ;  /* 0x0000000d00037202 */ /* 0x000fe20000000f00 */
[----:B-1----:R-:W-:Y:S01]  /*13f0*/  IMAD.MOV.U32 R4, RZ, RZ, R0 ;  /* 0x000000ffff047224 */ /* 0x002fe200078e0000 */
[----:B------:R-:W-:Y:S01]  /*1400*/  MOV R5, R7 ;  /* 0x0000000700057202 */ /* 0x000fe20000000f00 */
[----:B------:R-:W-:Y:S06]  /*1410*/  @!P1 EXIT ;  /* 0x000000000000994d */ /* 0x000fec0003800000 */
[----:B------:R-:W-:Y:S04]  /*1420*/  STG.E [R2.64], R21 ;  /* 0x0000001502007986 */ /* 0x000fe8000c101904 */
[----:B------:R-:W-:Y:S01]  /*1430*/  STG.E [R4.64], R11 ;  /* 0x0000000b04007986 */ /* 0x000fe2000c101904 */
[----:B------:R-:W-:Y:S05]  /*1440*/  EXIT ;  /* 0x000000000000794d */ /* 0x000fea0003800000 */
.L_x_1398:
[----:B------:R-:W-:Y:S01]  /*1450*/  HFMA2.MMA R52, -RZ, RZ, 0, 5.9604644775390625e-08 ;  /* 0x00000001ff347435 */ /* 0x000fe200000001ff */
[----:B------:R-:W-:Y:S01]  /*1460*/  MOV R53, R71 ;  /* 0x0000004700357202 */ /* 0x000fe20000000f00 */
[----:B------:R-:W-:Y:S01]  /*1470*/  IMAD.MOV.U32 R50, RZ, RZ, 0x1f ;  /* 0x0000001fff327424 */ /* 0x000fe200078e00ff */
[----:B------:R-:W-:-:S02]  /*1480*/  MOV R51, 0xffffffff ;  /* 0xffffffff00337802 */ /* 0x000fc40000000f00 */
[----:B------:R-:W-:Y:S02]  /*1490*/  MOV R48, 0x14b0 ;  /* 0x000014b000307802 */ /* 0x000fe40000000f00 */
[----:B-----5:R-:W-:Y:S05]  /*14a0*/  CALL.REL.NOINC `($__internal_110_$__cuda_sm70_shflsync_bfly_p) ;  /* 0x0000046000007944 */ /* 0x020fea0003c00000 */
[----:B-1----:R-:W-:Y:S01]  /*14b0*/  MOV R54, R51 ;  /* 0x0000003300367202 */ /* 0x002fe20000000f00 */
[----:B0-----:R-:W-:Y:S05]  /*14c0*/  BRA `(.L_x_1405) ;  /* 0xfffff3a000007947 */ /* 0x001fea000383ffff */
.L_x_1399:
[----:B------:R-:W-:Y:S01]  /*14d0*/  HFMA2.MMA R52, -RZ, RZ, 0, 5.9604644775390625e-08 ;  /* 0x00000001ff347435 */ /* 0x000fe200000001ff */
[----:B------:R-:W-:Y:S01]  /*14e0*/  MOV R53, R72 ;  /* 0x0000004800357202 */ /* 0x000fe20000000f00 */
[----:B------:R-:W-:Y:S01]  /*14f0*/  IMAD.MOV.U32 R50, RZ, RZ, 0x1f ;  /* 0x0000001fff327424 */ /* 0x000fe200078e00ff */
[----:B------:R-:W-:Y:S02]  /*1500*/  MOV R51, 0xffffffff ;  /* 0xffffffff00337802 */ /* 0x000fe40000000f00 */
[----:B------:R-:W-:Y:S02]  /*1510*/  MOV R48, 0x1530 ;  /* 0x0000153000307802 */ /* 0x000fe40000000f00 */
[----:B01---5:R-:W-:Y:S05]  /*1520*/  CALL.REL.NOINC `($__internal_110_$__cuda_sm70_shflsync_bfly_p) ;  /* 0x000003e000007944 */ /* 0x023fea0003c00000 */
[----:B------:R-:W-:Y:S01]  /*1530*/  FADD.FTZ R71, R54, R71 ;  /* 0x0000004736477221 */ /* 0x000fe20000010000 */
[----:B0-----:R-:W-:Y:S01]  /*1540*/  HFMA2.MMA R52, -RZ, RZ, 0, 1.1920928955078125e-07 ;  /* 0x00000002ff347435 */ /* 0x001fe200000001ff */
[----:B-1----:R-:W-:Y:S01]  /*1550*/  FADD.FTZ R72, R72, R51 ;  /* 0x0000003348487221 */ /* 0x002fe20000010000 */
[----:B------:R-:W-:Y:S01]  /*1560*/  MOV R50, 0x1f ;  /* 0x0000001f00327802 */ /* 0x000fe20000000f00 */
[----:B------:R-:W-:Y:S01]  /*1570*/  IMAD.MOV.U32 R53, RZ, RZ, R71 ;  /* 0x000000ffff357224 */ /* 0x000fe200078e0047 */
[----:B------:R-:W-:-:S02]  /*1580*/  MOV R51, 0xffffffff ;  /* 0xffffffff00337802 */ /* 0x000fc40000000f00 */
[----:B------:R-:W-:Y:S02]  /*1590*/  MOV R48, 0x15b0 ;  /* 0x000015b000307802 */ /* 0x000fe40000000f00 */
[----:B------:R-:W-:Y:S05]  /*15a0*/  CALL.REL.NOINC `($__internal_110_$__cuda_sm70_shflsync_bfly_p) ;  /* 0x0000036000007944 */ /* 0x000fea0003c00000 */
[----:B0-----:R-:W-:Y:S01]  /*15b0*/  HFMA2.MMA R52, -RZ, RZ, 0, 1.1920928955078125e-07 ;  /* 0x00000002ff347435 */ /* 0x001fe200000001ff */
[----:B-1----:R-:W-:Y:S01]  /*15c0*/  MOV R54, R51 ;  /* 0x0000003300367202 */ /* 0x002fe20000000f00 */
[----:B------:R-:W-:Y:S01]  /*15d0*/  IMAD.MOV.U32 R51, RZ, RZ, -0x1 ;  /* 0xffffffffff337424 */ /* 0x000fe200078e00ff */
[----:B------:R-:W-:Y:S02]  /*15e0*/  MOV R53, R72 ;  /* 0x0000004800357202 */ /* 0x000fe40000000f00 */
[----:B------:R-:W-:Y:S02]  /*15f0*/  MOV R50, 0x1f ;  /* 0x0000001f00327802 */ /* 0x000fe40000000f00 */
[----:B------:R-:W-:Y:S02]  /*1600*/  MOV R48, 0x1620 ;  /* 0x0000162000307802 */ /* 0x000fe40000000f00 */
[----:B------:R-:W-:Y:S05]  /*1610*/  CALL.REL.NOINC `($__internal_110_$__cuda_sm70_shflsync_bfly_p) ;  /* 0x000002f000007944 */ /* 0x000fea0003c00000 */
[----:B------:R-:W-:Y:S01]  /*1620*/  FADD.FTZ R71, R54, R71 ;  /* 0x0000004736477221 */ /* 0x000fe20000010000 */
[----:B0-----:R-:W-:Y:S01]  /*1630*/  HFMA2.MMA R52, -RZ, RZ, 0, 2.384185791015625e-07 ;  /* 0x00000004ff347435 */ /* 0x001fe200000001ff */
[----:B-1----:R-:W-:Y:S01]  /*1640*/  FADD.FTZ R72, R72, R51 ;  /* 0x0000003348487221 */ /* 0x002fe20000010000 */
[----:B------:R-:W-:-:S02]  /*1650*/  MOV R50, 0x1f ;  /* 0x0000001f00327802 */ /* 0x000fc40000000f00 */
[----:B------:R-:W-:Y:S02]  /*1660*/  MOV R51, 0xffffffff ;  /* 0xffffffff00337802 */ /* 0x000fe40000000f00 */
[----:B------:R-:W-:Y:S02]  /*1670*/  MOV R53, R71 ;  /* 0x0000004700357202 */ /* 0x000fe40000000f00 */
[----:B------:R-:W-:Y:S02]  /*1680*/  MOV R48, 0x16a0 ;  /* 0x000016a000307802 */ /* 0x000fe40000000f00 */
[----:B------:R-:W-:Y:S05]  /*1690*/  CALL.REL.NOINC `($__internal_110_$__cuda_sm70_shflsync_bfly_p) ;  /* 0x0000027000007944 */ /* 0x000fea0003c00000 */
[----:B0-----:R-:W-:Y:S01]  /*16a0*/  HFMA2.MMA R52, -RZ, RZ, 0, 2.384185791015625e-07 ;  /* 0x00000004ff347435 */ /* 0x001fe200000001ff */
[----:B-1----:R-:W-:Y:S01]  /*16b0*/  IMAD.MOV.U32 R54, RZ, RZ, R51 ;  /* 0x000000ffff367224 */ /* 0x002fe200078e0033 */
[----:B------:R-:W-:Y:S02]  /*16c0*/  MOV R53, R72 ;  /* 0x0000004800357202 */ /* 0x000fe40000000f00 */
[----:B------:R-:W-:Y:S02]  /*16d0*/  MOV R50, 0x1f ;  /* 0x0000001f00327802 */ /* 0x000fe40000000f00 */
[----:B------:R-:W-:-:S02]  /*16e0*/  MOV R51, 0xffffffff ;  /* 0xffffffff00337802 */ /* 0x000fc40000000f00 */
[----:B------:R-:W-:Y:S02]  /*16f0*/  MOV R48, 0x1710 ;  /* 0x0000171000307802 */ /* 0x000fe40000000f00 */
[----:B------:R-:W-:Y:S05]  /*1700*/  CALL.REL.NOINC `($__internal_110_$__cuda_sm70_shflsync_bfly_p) ;  /* 0x0000020000007944 */ /* 0x000fea0003c00000 */
[----:B------:R-:W-:Y:S01]  /*1710*/  FADD.FTZ R71, R54, R71 ;  /* 0x0000004736477221 */ /* 0x000fe20000010000 */
[----:B0-----:R-:W-:Y:S01]  /*1720*/  HFMA2.MMA R50, -RZ, RZ, 0, 1.847743988037109375e-06 ;  /* 0x0000001fff327435 */ /* 0x001fe200000001ff */
[----:B-1----:R-:W-:Y:S01]  /*1730*/  FADD.FTZ R72, R72, R51 ;  /* 0x0000003348487221 */ /* 0x002fe20000010000 */
[----:B------:R-:W-:Y:S01]  /*1740*/  MOV R51, 0xffffffff ;  /* 0xffffffff00337802 */ /* 0x000fe20000000f00 */
[----:B------:R-:W-:Y:S01]  /*1750*/  IMAD.MOV.U32 R52, RZ, RZ, 0x8 ;  /* 0x00000008ff347424 */ /* 0x000fe200078e00ff */
[----:B------:R-:W-:Y:S02]  /*1760*/  MOV R53, R71 ;  /* 0x0000004700357202 */ /* 0x000fe40000000f00 */
[----:B------:R-:W-:Y:S02]  /*1770*/  MOV R48, 0x1790 ;  /* 0x0000179000307802 */ /* 0x000fe40000000f00 */
[----:B------:R-:W-:Y:S05]  /*1780*/  CALL.REL.NOINC `($__internal_110_$__cuda_sm70_shflsync_bfly_p) ;  /* 0x0000018000007944 */ /* 0x000fea0003c00000 */
[----:B0-----:R-:W-:Y:S01]  /*1790*/  HFMA2.MMA R52, -RZ, RZ, 0, 4.76837158203125e-07 ;  /* 0x00000008ff347435 */ /* 0x001fe200000001ff */
[----:B-1----:R-:W-:Y:S01]  /*17a0*/  MOV R54, R51 ;  /* 0x0000003300367202 */ /* 0x002fe20000000f00 */
[----:B------:R-:W-:Y:S01]  /*17b0*/  IMAD.MOV.U32 R53, RZ, RZ, R72 ;  /* 0x000000ffff357224 */ /* 0x000fe200078e0048 */
[----:B------:R-:W-:-:S02]  /*17c0*/  MOV R50, 0x1f ;  /* 0x0000001f00327802 */ /* 0x000fc40000000f00 */
[----:B------:R-:W-:Y:S02]  /*17d0*/  MOV R51, 0xffffffff ;  /* 0xffffffff00337802 */ /* 0x000fe40000000f00 */
[----:B------:R-:W-:Y:S02]  /*17e0*/  MOV R48, 0x1800 ;  /* 0x0000180000307802 */ /* 0x000fe40000000f00 */
[----:B------:R-:W-:Y:S05]  /*17f0*/  CALL.REL.NOINC `($__internal_110_$__cuda_sm70_shflsync_bfly_p) ;  /* 0x0000011000007944 */ /* 0x000fea0003c00000 */
[----:B------:R-:W-:Y:S01]  /*1800*/  FADD.FTZ R54, R54, R71 ;  /* 0x0000004736367221 */ /* 0x000fe20000010000 */
[----:B0-----:R-:W-:Y:S01]  /*1810*/  HFMA2.MMA R52, -RZ, RZ, 0, 9.5367431640625e-07 ;  /* 0x00000010ff347435 */ /* 0x001fe200000001ff */
[----:B-1----:R-:W-:Y:S01]  /*1820*/  FADD.FTZ R55, R72, R51 ;  /* 0x0000003348377221 */ /* 0x002fe20000010000 */
[----:B------:R-:W-:Y:S01]  /*1830*/  MOV R51, 0xffffffff ;  /* 0xffffffff00337802 */ /* 0x000fe20000000f00 */
[----:B------:R-:W-:Y:S01]  /*1840*/  IMAD.MOV.U32 R50, RZ, RZ, 0x1f ;  /* 0x0000001fff327424 */ /* 0x000fe200078e00ff */
[----:B------:R-:W-:Y:S02]  /*1850*/  MOV R53, R54 ;  /* 0x0000003600357202 */ /* 0x000fe40000000f00 */
[----:B------:R-:W-:Y:S02]  /*1860*/  MOV R48, 0x1880 ;  /* 0x0000188000307802 */ /* 0x000fe40000000f00 */
[----:B------:R-:W-:Y:S05]  /*1870*/  CALL.REL.NOINC `($__internal_110_$__cuda_sm70_shflsync_bfly_p) ;  /* 0x0000009000007944 */ /* 0x000fea0003c00000 */
[----:B0-----:R-:W-:Y:S01]  /*1880*/  HFMA2.MMA R50, -RZ, RZ, 0, 1.847743988037109375e-06 ;  /* 0x0000001fff327435 */ /* 0x001fe200000001ff */
[----:B-1----:R-:W-:Y:S01]  /*1890*/  MOV R69, R51 ;  /* 0x0000003300457202 */ /* 0x002fe20000000f00 */
[----:B------:R-:W-:Y:S01]  /*18a0*/  IMAD.MOV.U32 R52, RZ, RZ, 0x10 ;  /* 0x00000010ff347424 */ /* 0x000fe200078e00ff */
[----:B------:R-:W-:-:S02]  /*18b0*/  MOV R53, R55 ;  /* 0x0000003700357202 */ /* 0x000fc40000000f00 */
[----:B------:R-:W-:Y:S02]  /*18c0*/  MOV R51, 0xffffffff ;  /* 0xffffffff00337802 */ /* 0x000fe40000000f00 */
[----:B------:R-:W-:Y:S02]  /*18d0*/  MOV R48, 0x18f0 ;  /* 0x000018f000307802 */ /* 0x000fe40000000f00 */
[----:B------:R-:W-:Y:S05]  /*18e0*/  CALL.REL.NOINC `($__internal_110_$__cuda_sm70_shflsync_bfly_p) ;  /* 0x0000002000007944 */ /* 0x000fea0003c00000 */
[----:B01----:R-:W-:Y:S01]  /*18f0*/  MOV R52, R51 ;  /* 0x0000003300347202 */ /* 0x003fe20000000f00 */
[----:B------:R-:W-:Y:S05]  /*1900*/  BRA `(.L_x_1406) ;  /* 0xfffff08000007947 */ /* 0x000fea000383ffff */
        .weak           $__internal_110_$__cuda_sm70_shflsync_bfly_p
        .type           $__internal_110_$__cuda_sm70_shflsync_bfly_p,@function
        .size           $__internal_110_$__cuda_sm70_shflsync_bfly_p,(.L_x_1645 - $__internal_110_$__cuda_sm70_shflsync_bfly_p)
$__internal_110_$__cuda_sm70_shflsync_bfly_p:
[----:B------:R-:W-:Y:S01]  /*1910*/  HFMA2.MMA R49, -RZ, RZ, 0, 0 ;  /* 0x00000000ff317435 */ /* 0x000fe200000001ff */
[----:B------:R-:W-:Y:S04]  /*1920*/  WARPSYNC R51 ;  /* 0x0000003300007348 */ /* 0x000fe80003800000 */
[----:B------:R0:W1:Y:S01]  /*1930*/  SHFL.BFLY PT, R51, R53, R52, R50 ;  /* 0x0c00003435337389 */ /* 0x00006200000e0032 */
[----:B------:R-:W-:Y:S05]  /*1940*/  RET.REL.NODEC R48 `(_ZN10layer_norm31ln_parallel_residual_bwd_kernelINS_13Kernel_traitsIfffffjLj256ELj1ELj4ELj1ELj16ENS_18Kernel_traits_baseILj256EfffffjLj128EEEEELb0ELb1ELb0EEEvNS_9BwdParamsE) ;  /* 0xffffe6b030007950 */ /* 0x000fea0003c3ffff */
.L_x_1407:
        /* <DEDUP_REMOVED lines=11> */
.L_x_1645:


//--------------------- .text._ZN10layer_norm31ln_parallel_residual_bwd_kernelINS_13Kernel_traitsIfffffjLj256ELj1ELj4ELj1ELj16ENS_18Kernel_traits_baseILj256EfffffjLj128EEEEELb0ELb1ELb1EEEvNS_9BwdParamsE --------------------------
	.section	.text._ZN10layer_norm31ln_parallel_residual_bwd_kernelINS_13Kernel_traitsIfffffjLj256ELj1ELj4ELj1ELj16ENS_18Kernel_traits_baseILj256EfffffjLj128EEEEELb0ELb1ELb1EEEvNS_9BwdParamsE,"ax",@progbits
	.sectioninfo	@"SHI_REGISTERS=72"
	.align	128
        .global         _ZN10layer_norm31ln_parallel_residual_bwd_kernelINS_13Kernel_traitsIfffffjLj256ELj1ELj4ELj1ELj16ENS_18Kernel_traits_baseILj256EfffffjLj128EEEEELb0ELb1ELb1EEEvNS_9BwdParamsE
        .type           _ZN10layer_norm31ln_parallel_residual_bwd_kernelINS_13Kernel_traitsIfffffjLj256ELj1ELj4ELj1ELj16ENS_18Kernel_traits_baseILj256EfffffjLj128EEEEELb0ELb1ELb1EEEvNS_9BwdParamsE,@function
        .size           _ZN10layer_norm31ln_parallel_residual_bwd_kernelINS_13Kernel_traitsIfffffjLj256ELj1ELj4ELj1ELj16ENS_18Kernel_traits_baseILj256EfffffjLj128EEEEELb0ELb1ELb1EEEvNS_9BwdParamsE,(.L_x_1646 - _ZN10layer_norm31ln_parallel_residual_bwd_kernelINS_13Kernel_traitsIfffffjLj256ELj1ELj4ELj1ELj16ENS_18Kernel_traits_baseILj256EfffffjLj128EEEEELb0ELb1ELb1EEEvNS_9BwdParamsE)
        .other          _ZN10layer_norm31ln_parallel_residual_bwd_kernelINS_13Kernel_traitsIfffffjLj256ELj1ELj4ELj1ELj16ENS_18Kernel_traits_baseILj256EfffffjLj128EEEEELb0ELb1ELb1EEEvNS_9BwdParamsE,@"STO_CUDA_ENTRY STV_DEFAULT"
_ZN10layer_norm31ln_parallel_residual_bwd_kernelINS_13Kernel_traitsIfffffjLj256ELj1ELj4ELj1ELj16ENS_18Kernel_traits_baseILj256EfffffjLj128EEEEELb0ELb1ELb1EEEvNS_9BwdParamsE:
.text._ZN10layer_norm31ln_parallel_residual_bwd_kernelINS_13Kernel_traitsIfffffjLj256ELj1ELj4ELj1ELj16ENS_18Kernel_traits_baseILj256EfffffjLj128EEEEELb0ELb1ELb1EEEvNS_9BwdParamsE:
        /* <DEDUP_REMOVED lines=17> */
.L_x_1408:
[----:B------:R-:W-:-:S04]  /*0110*/  SHF.L.U32 R2, R68, 0x4, RZ ;  /* 0x0000000444027819 */ /* 0x000fc800000006ff */
[----:B------:R-:W-:-:S04]  /*0120*/  LOP3.LUT R2, R2, 0x1f0, RZ, 0xc0, !PT ;  /* 0x000001f002027812 */ /* 0x000fc800078ec0ff */
[----:B------:R-:W-:-:S04]  /*0130*/  IADD3 R4, P0, R2, c[0x0][0x1b0], RZ ;  /* 0x00006c0002047a10 */ /* 0x000fc80007f1e0ff */
[----:B------:R-:W-:Y:S01]  /*0140*/  IADD3.X R5, RZ, c[0x0][0x1b4], RZ, P0, !PT ;  /* 0x00006d00ff057a10 */ /* 0x000fe200007fe4ff */
[----:B------:R-:W-:Y:S02]  /*0150*/  HFMA2.MMA R66, -RZ, RZ, 0, 0 ;  /* 0x00000000ff427435 */ /* 0x000fe400000001ff */
[----:B------:R-:W-:Y:S02]  /*0160*/  HFMA2.MMA R62, -RZ, RZ, 0, 0 ;  /* 0x00000000ff3e7435 */ /* 0x000fe400000001ff */
[----:B------:R-:W-:Y:S01]  /*0170*/  HFMA2.MMA R52, -RZ, RZ, 0, 0 ;  /* 0x00000000ff347435 */ /* 0x000fe200000001ff */
[----:B------:R0:W5:Y:S01]  /*0180*/  LDG.E.128 R12, [R4.64] ;  /* 0x00000004040c7981 */ /* 0x000162000c1e1d00 */
[----:B------:R-:W-:Y:S01]  /*0190*/  MOV R65, RZ ;  /* 0x000000ff00417202 */ /* 0x000fe20000000f00 */
[----:B------:R-:W-:Y:S01]  /*01a0*/  CS2R R58, SRZ ;  /* 0x00000000003a7805 */ /* 0x000fe2000001ff00 */
[----:B------:R-:W-:Y:S01]  /*01b0*/  MOV R56, RZ ;  /* 0x000000ff00387202 */ /* 0x000fe20000000f00 */
[----:B------:R0:W5:Y:S01]  /*01c0*/  LDG.E.128 R8, [R4.64+0x200] ;  /* 0x0002000404087981 */ /* 0x000162000c1e1d00 */
[----:B------:R-:W-:Y:S01]  /*01d0*/  CS2R R6, SRZ ;  /* 0x0000000000067805 */ /* 0x000fe2000001ff00 */
[----:B------:R-:W-:Y:S01]  /*01e0*/  CS2R R48, SRZ ;  /* 0x0000000000307805 */ /* 0x000fe2000001ff00 */
[----:B------:R-:W-:Y:S01]  /*01f0*/  CS2R R2, SRZ ;  /* 0x0000000000027805 */ /* 0x000fe2000001ff00 */
[----:B------:R-:W-:Y:S01]  /*0200*/  CS2R R50, SRZ ;  /* 0x0000000000327805 */ /* 0x000fe2000001ff00 */
[----:B0-----:R-:W-:-:S02]  /*0210*/  MOV R4, RZ ;  /* 0x000000ff00047202 */ /* 0x001fc40000000f00 */
.L_x_1414:
[----:B------:R-:W-:Y:S01]  /*0220*/  IMAD R5, R0, c[0x0][0x168], RZ ;  /* 0x00005a0000057a24 */ /* 0x000fe200078e02ff */
[----:B------:R-:W-:-:S02]  /*0230*/  MOV R43, 0x4 ;  /* 0x00000004002b7802 */ /* 0x000fc40000000f00 */
[----:B------:R-:W-:Y:S02]  /*0240*/  LOP3.LUT R57, R68, 0x1f, RZ, 0xc0, !PT ;  /* 0x0000001f44397812 */ /* 0x000fe400078ec0ff */
[----:B------:R-:W-:Y:S01]  /*0250*/  SHF.R.S32.HI R32, RZ, 0x1f, R5 ;  /* 0x0000001fff207819 */ /* 0x000fe20000011405 */
[----:B------:R-:W-:Y:S01]  /*0260*/  IMAD.WIDE R60, R0, R43, c[0x0][0x1a0] ;  /* 0x00006800003c7625 */ /* 0x000fe200078e022b */
[----:B------:R-:W-:Y:S02]  /*0270*/  MOV R54, 0x10 ;  /* 0x0000001000367802 */ /* 0x000fe40000000f00 */
[----:B------:R-:W-:Y:S02]  /*0280*/  LEA.HI R32, R32, R5, RZ, 0x2 ;  /* 0x0000000520207211 */ /* 0x000fe400078f10ff */
[----:B------:R-:W-:Y:S01]  /*0290*/  ISETP.NE.U32.AND P0, PT, RZ, c[0x0][0x218], PT ;  /* 0x00008600ff007a0c */ /* 0x000fe20003f05070 */
[----:B------:R-:W2:Y:S01]  /*02a0*/  LDG.E R60, [R60.64] ;  /* 0x000000043c3c7981 */ /* 0x000ea2000c1e1900 */
[----:B------:R-:W-:-:S02]  /*02b0*/  LEA.HI.SX32 R57, R32, R57, 0x1e ;  /* 0x0000003920397211 */ /* 0x000fc400078ff2ff */
[----:B------:R-:W-:Y:S02]  /*02c0*/  ISETP.NE.AND.EX P0, PT, RZ, c[0x0][0x21c], PT, P0 ;  /* 0x00008700ff007a0c */ /* 0x000fe40003f05300 */
[C---:B------:R-:W-:Y:S01]  /*02d0*/  IADD3 R5, R57.reuse, 0x20, RZ ;  /* 0x0000002039057810 */ /* 0x040fe20007ffe0ff */
[----:B------:R-:W-:-:S04]  /*02e0*/  IMAD.WIDE.U32 R32, R57, R54, c[0x0][0x188] ;  /* 0x0000620039207625 */ /* 0x000fc800078e0036 */
[-C--:B------:R-:W-:Y:S02]  /*02f0*/  IMAD.WIDE.U32 R36, R5, R54.reuse, c[0x0][0x188] ;  /* 0x0000620005247625 */ /* 0x080fe400078e0036 */
[----:B------:R-:W3:Y:S02]  /*0300*/  LDG.E.128 R32, [R32.64] ;  /* 0x0000000420207981 */ /* 0x000ee4000c1e1d00 */
[----:B------:R-:W-:Y:S02]  /*0310*/  IMAD.WIDE R42, R0, R43, c[0x0][0x1a8] ;  /* 0x00006a00002a7625 */ /* 0x000fe400078e022b */
[----:B------:R-:W4:Y:S02]  /*0320*/  LDG.E.128 R36, [R36.64] ;  /* 0x0000000424247981 */ /* 0x000f24000c1e1d00 */
[CC--:B------:R-:W-:Y:S02]  /*0330*/  IMAD.WIDE.U32 R40, R57.reuse, R54.reuse, c[0x0][0x208] ;  /* 0x0000820039287625 */ /* 0x0c0fe400078e0036 */
[----:B------:R0:W4:Y:S02]  /*0340*/  LDG.E R53, [R42.64] ;  /* 0x000000042a357981 */ /* 0x000124000c1e1900 */
[----:B------:R-:W-:-:S05]  /*0350*/  @P0 IMAD.WIDE.U32 R44, R57, R54, c[0x0][0x218] ;  /* 0x00008600392c0625 */ /* 0x000fca00078e0036 */
[----:B-----5:R1:W5:Y:S04]  /*0360*/  @P0 LDG.E.128 R16, [R44.64] ;  /* 0x000000042c100981 */ /* 0x020368000c1e1d00 */
[----:B0-----:R-:W4:Y:S01]  /*0370*/  LDG.E.128 R40, [R40.64] ;  /* 0x0000000428287981 */ /* 0x001f22000c1e1d00 */
[----:B-1----:R-:W-:-:S06]  /*0380*/  IMAD.WIDE.U32 R44, R5, R54, c[0x0][0x208] ;  /* 0x00008200052c7625 */ /* 0x002fcc00078e0036 */
[----:B------:R-:W4:Y:S01]  /*0390*/  LDG.E.128 R44, [R44.64] ;  /* 0x000000042c2c7981 */ /* 0x000f22000c1e1d00 */
[----:B------:R-:W0:Y:S01]  /*03a0*/  LDC.U8 R63, c[0x0][0x1f0] ;  /* 0x00007c00ff3f7b82 */ /* 0x000e220000000000 */
[----:B------:R-:W-:-:S05]  /*03b0*/  @P0 IMAD.WIDE.U32 R54, R54, R5, c[0x0][0x218] ;  /* 0x0000860036360625 */ /* 0x000fca00078e0005 */
[----:B------:R1:W5:Y:S01]  /*03c0*/  @P0 LDG.E.128 R20, [R54.64] ;  /* 0x0000000436140981 */ /* 0x000362000c1e1d00 */
[----:B0-----:R-:W-:-:S04]  /*03d0*/  ISETP.NE.AND P0, PT, R63, RZ, PT ;  /* 0x000000ff3f00720c */ /* 0x001fc80003f05270 */
[----:B--2---:R-:W-:-:S05]  /*03e0*/  FSEL R60, R60, RZ, !P0 ;  /* 0x000000ff3c3c7208 */ /* 0x004fca0004000000 */
[C---:B---3--:R-:W-:Y:S02]  /*03f0*/  FADD.FTZ R64, -R60.reuse, R33 ;  /* 0x000000213c407221 */ /* 0x048fe40000010100 */
[C---:B-1----:R-:W-:Y:S02]  /*0400*/  FADD.FTZ R54, -R60.reuse, R32 ;  /* 0x000000203c367221 */ /* 0x042fe40000010100 */
[C---:B------:R-:W-:Y:S02]  /*0410*/  FADD.FTZ R63, -R60.reuse, R34 ;  /* 0x000000223c3f7221 */ /* 0x040fe40000010100 */
[C---:B------:R-:W-:Y:S02]  /*0420*/  FADD.FTZ R61, -R60.reuse, R35 ;  /* 0x000000233c3d7221 */ /* 0x040fe40000010100 */
[----:B----4-:R-:W-:Y:S02]  /*0430*/  FMUL.FTZ R34, R53, R64 ;  /* 0x0000004035227220 */ /* 0x010fe40000410000 */
[----:B------:R-:W-:-:S02]  /*0440*/  FADD.FTZ R33, -R60, R37 ;  /* 0x000000253c217221 */ /* 0x000fc40000010100 */
[C---:B------:R-:W-:Y:S02]  /*0450*/  FADD.FTZ R55, -R60.reuse, R36 ;  /* 0x000000243c377221 */ /* 0x040fe40000010100 */
[C---:B------:R-:W-:Y:S02]  /*0460*/  FADD.FTZ R32, -R60.reuse, R38 ;  /* 0x000000263c207221 */ /* 0x040fe40000010100 */
[----:B------:R-:W-:Y:S02]  /*0470*/  FMUL.FTZ R35, R53, R54 ;  /* 0x0000003635237220 */ /* 0x000fe40000410000 */
[----:B------:R-:W-:Y:S02]  /*0480*/  FADD.FTZ R60, -R60, R39 ;  /* 0x000000273c3c7221 */ /* 0x000fe40000010100 */
[----:B------:R-:W-:Y:S02]  /*0490*/  FMUL.FTZ R37, R12, R40 ;  /* 0x000000280c257220 */ /* 0x000fe40000410000 */
[----:B------:R-:W-:-:S02]  /*04a0*/  FADD.FTZ R48, R41, R48 ;  /* 0x0000003029307221 */ /* 0x000fc40000010000 */
[----:B------:R-:W-:Y:S02]  /*04b0*/  FFMA.FTZ R49, R41, R34, R49 ;  /* 0x0000002229317223 */ /* 0x000fe40000010031 */
[----:B------:R-:W-:Y:S02]  /*04c0*/  FMUL.FTZ R39, R13, R41 ;  /* 0x000000290d277220 */ /* 0x000fe40000410000 */
[C---:B------:R-:W-:Y:S02]  /*04d0*/  FMUL.FTZ R36, R53.reuse, R63 ;  /* 0x0000003f35247220 */ /* 0x040fe40000410000 */
[----:B------:R-:W-:Y:S02]  /*04e0*/  FMUL.FTZ R41, R53, R33 ;  /* 0x0000002135297220 */ /* 0x000fe40000410000 */
[----:B------:R-:W-:Y:S02]  /*04f0*/  FADD.FTZ R54, RZ, R37 ;  /* 0x00000025ff367221 */ /* 0x000fe40000010000 */
[----:B------:R-:W-:-:S02]  /*0500*/  FFMA.FTZ R33, R35, R37, RZ ;  /* 0x0000002523217223 */ /* 0x000fc400000100ff */
[C---:B------:R-:W-:Y:S02]  /*0510*/  FADD.FTZ R6, R40.reuse, R6 ;  /* 0x0000000628067221 */ /* 0x040fe40000010000 */
[----:B------:R-:W-:Y:S02]  /*0520*/  FFMA.FTZ R7, R40, R35, R7 ;  /* 0x0000002328077223 */ /* 0x000fe40000010007 */
[C---:B------:R-:W-:Y:S02]  /*0530*/  FADD.FTZ R58, R42.reuse, R58 ;  /* 0x0000003a2a3a7221 */ /* 0x040fe40000010000 */
[C---:B------:R-:W-:Y:S02]  /*0540*/  FMUL.FTZ R38, R53.reuse, R61 ;  /* 0x0000003d35267220 */ /* 0x040fe40000410000 */
[----:B------:R-:W-:Y:S02]  /*0550*/  FFMA.FTZ R50, R42, R36, R50 ;  /* 0x000000242a327223 */ /* 0x000fe40000010032 */
[----:B------:R-:W-:-:S02]  /*0560*/  FMUL.FTZ R40, R53, R55 ;  /* 0x0000003735287220 */ /* 0x000fc40000410000 */
[----:B------:R-:W-:Y:S02]  /*0570*/  FMUL.FTZ R42, R14, R42 ;  /* 0x0000002a0e2a7220 */ /* 0x000fe40000410000 */
[----:B------:R-:W-:Y:S02]  /*0580*/  FADD.FTZ R55, R54, R39 ;  /* 0x0000002736377221 */ /* 0x000fe40000010000 */
[----:B------:R-:W-:Y:S02]  /*0590*/  FFMA.FTZ R33, R34, R39, R33 ;  /* 0x0000002722217223 */ /* 0x000fe40000010021 */
[C---:B------:R-:W-:Y:S02]  /*05a0*/  FADD.FTZ R56, R43.reuse, R56 ;  /* 0x000000382b387221 */ /* 0x040fe40000010000 */
[----:B------:R-:W-:Y:S02]  /*05b0*/  FFMA.FTZ R51, R43, R38, R51 ;  /* 0x000000262b337223 */ /* 0x000fe40000010033 */
[----:B------:R-:W-:-:S02]  /*05c0*/  FMUL.FTZ R43, R15, R43 ;  /* 0x0000002b0f2b7220 */ /* 0x000fc40000410000 */
        /* <DEDUP_REMOVED lines=28> */
.L_x_1415:
[----:B------:R-:W-:Y:S05]  /*0790*/  BRA.DIV ~URZ, `(.L_x_1411) ;  /* 0x00000ba27f007947 */ /* 0x000fea000b800000 */
[----:B-1----:R-:W-:Y:S01]  /*07a0*/  FADD.FTZ R60, R63, R64 ;  /* 0x000000403f3c7221 */ /* 0x002fe20000010000 */
[----:B------:R-:W1:Y:S04]  /*07b0*/  SHFL.BFLY PT, R32, R61, 0x1, 0x1f ;  /* 0x0c201f003d207f89 */ /* 0x000e6800000e0000 */
[----:B------:R-:W2:Y:S01]  /*07c0*/  SHFL.BFLY PT, R33, R60, 0x2, 0x1f ;  /* 0x0c401f003c217f89 */ /* 0x000ea200000e0000 */
[----:B-1----:R-:W-:Y:S02]  /*07d0*/  FADD.FTZ R32, R61, R32 ;  /* 0x000000203d207221 */ /* 0x002fe40000010000 */
[----:B--2---:R-:W-:-:S03]  /*07e0*/  FADD.FTZ R60, R33, R60 ;  /* 0x0000003c213c7221 */ /* 0x004fc60000010000 */
[----:B------:R-:W1:Y:S04]  /*07f0*/  SHFL.BFLY PT, R33, R32, 0x2, 0x1f ;  /* 0x0c401f0020217f89 */ /* 0x000e6800000e0000 */
[----:B0-----:R-:W0:Y:S01]  /*0800*/  SHFL.BFLY PT, R63, R60, 0x4, 0x1f ;  /* 0x0c801f003c3f7f89 */ /* 0x001e2200000e0000 */
[----:B-1----:R-:W-:Y:S02]  /*0810*/  FADD.FTZ R33, R32, R33 ;  /* 0x0000002120217221 */ /* 0x002fe40000010000 */
[----:B0-----:R-:W-:-:S03]  /*0820*/  FADD.FTZ R67, R60, R63 ;  /* 0x0000003f3c437221 */ /* 0x001fc60000010000 */
[----:B------:R-:W0:Y:S02]  /*0830*/  SHFL.BFLY PT, R64, R33, 0x4, 0x1f ;  /* 0x0c801f0021407f89 */ /* 0x000e2400000e0000 */
[----:B0-----:R-:W-:Y:S02]  /*0840*/  FADD.FTZ R69, R33, R64 ;  /* 0x0000004021457221 */ /* 0x001fe40000010000 */
[----:B------:R-:W0:Y:S02]  /*0850*/  SHFL.BFLY PT, R64, R67, 0x8, 0x1f ;  /* 0x0d001f0043407f89 */ /* 0x000e2400000e0000 */
[----:B0-----:R-:W-:Y:S02]  /*0860*/  FADD.FTZ R63, R67, R64 ;  /* 0x00000040433f7221 */ /* 0x001fe40000010000 */
[----:B------:R-:W0:Y:S02]  /*0870*/  SHFL.BFLY PT, R64, R69, 0x8, 0x1f ;  /* 0x0d001f0045407f89 */ /* 0x000e2400000e0000 */
[----:B0-----:R-:W-:-:S02]  /*0880*/  FADD.FTZ R61, R69, R64 ;  /* 0x00000040453d7221 */ /* 0x001fc40000010000 */
[----:B------:R0:W1:Y:S04]  /*0890*/  SHFL.BFLY PT, R64, R63, 0x10, 0x1f ;  /* 0x0e001f003f407f89 */ /* 0x00006800000e0000 */
[----:B------:R0:W2:Y:S02]  /*08a0*/  SHFL.BFLY PT, R32, R61, 0x10, 0x1f ;  /* 0x0e001f003d207f89 */ /* 0x0000a400000e0000 */
.L_x_1416:
        /* <DEDUP_REMOVED lines=35> */
.L_x_1412:
        /* <DEDUP_REMOVED lines=14> */
.L_x_1413:
        /* <DEDUP_REMOVED lines=53> */
.L_x_1409:
        /* <DEDUP_REMOVED lines=59> */
.L_x_1410:
[----:B------:R-:W-:Y:S01]  /*12c0*/  HFMA2.MMA R60, -RZ, RZ, 0, 5.9604644775390625e-08 ;  /* 0x00000001ff3c7435 */ /* 0x000fe200000001ff */
[----:B------:R-:W-:-:S02]  /*12d0*/  MOV R33, R63 ;  /* 0x0000003f00217202 */ /* 0x000fc40000000f00 */
[----:B------:R-:W-:Y:S02]  /*12e0*/  MOV R69, 0x1f ;  /* 0x0000001f00457802 */ /* 0x000fe40000000f00 */
[----:B------:R-:W-:Y:S02]  /*12f0*/  MOV R67, 0xffffffff ;  /* 0xffffffff00437802 */ /* 0x000fe40000000f00 */
[----:B------:R-:W-:Y:S02]  /*1300*/  MOV R32, 0x1320 ;  /* 0x0000132000207802 */ /* 0x000fe40000000f00 */
[----:B-----5:R-:W-:Y:S05]  /*1310*/  CALL.REL.NOINC `($__internal_111_$__cuda_sm70_shflsync_bfly_p) ;  /* 0x0000046000007944 */ /* 0x020fea0003c00000 */
[----:B-1----:R-:W-:Y:S01]  /*1320*/  MOV R64, R60 ;  /* 0x0000003c00407202 */ /* 0x002fe20000000f00 */
[----:B------:R-:W-:Y:S05]  /*1330*/  BRA `(.L_x_1415) ;  /* 0xfffff45000007947 */ /* 0x000fea000383ffff */
.L_x_1411:
[----:B------:R-:W-:Y:S01]  /*1340*/  HFMA2.MMA R60, -RZ, RZ, 0, 5.9604644775390625e-08 ;  /* 0x00000001ff3c7435 */ /* 0x000fe200000001ff */
[----:B------:R-:W-:Y:S01]  /*1350*/  IMAD.MOV.U32 R33, RZ, RZ, R61 ;  /* 0x000000ffff217224 */ /* 0x000fe200078e003d */
[----:B------:R-:W-:Y:S02]  /*1360*/  MOV R69, 0x1f ;  /* 0x0000001f00457802 */ /* 0x000fe40000000f00 */
[----:B------:R-:W-:Y:S02]  /*1370*/  MOV R67, 0xffffffff ;  /* 0xffffffff00437802 */ /* 0x000fe40000000f00 */
[----:B------:R-:W-:-:S02]  /*1380*/  MOV R32, 0x13a0 ;  /* 0x000013a000207802 */ /* 0x000fc40000000f00 */
[----:B01---5:R-:W-:Y:S05]  /*1390*/  CALL.REL.NOINC `($__internal_111_$__cuda_sm70_shflsync_bfly_p) ;  /* 0x000003e000007944 */ /* 0x023fea0003c00000 */
[----:B------:R-:W-:Y:S01]  /*13a0*/  FADD.FTZ R63, R63, R64 ;  /* 0x000000403f3f7221 */ /* 0x000fe20000010000 */
[----:B------:R-:W-:Y:S01]  /*13b0*/  MOV R69, 0x1f ;  /* 0x0000001f00457802 */ /* 0x000fe20000000f00 */
[----:B-1----:R-:W-:Y:S01]  /*13c0*/  FADD.FTZ R61, R61, R60 ;  /* 0x0000003c3d3d7221 */ /* 0x002fe20000010000 */
[----:B------:R-:W-:Y:S01]  /*13d0*/  HFMA2.MMA R60, -RZ, RZ, 0, 1.1920928955078125e-07 ;  /* 0x00000002ff3c7435 */ /* 0x000fe200000001ff */
[----:B------:R-:W-:-:S02]  /*13e0*/  MOV R67, 0xffffffff ;  /* 0xffffffff00437802 */ /* 0x000fc40000000f00 */
[----:B------:R-:W-:Y:S02]  /*13f0*/  MOV R33, R63 ;  /* 0x0000003f00217202 */ /* 0x000fe40000000f00 */
[----:B------:R-:W-:Y:S02]  /*1400*/  MOV R32, 0x1420 ;  /* 0x0000142000207802 */ /* 0x000fe40000000f00 */
[----:B------:R-:W-:Y:S05]  /*1410*/  CALL.REL.NOINC `($__internal_111_$__cuda_sm70_shflsync_bfly_p) ;  /* 0x0000036000007944 */ /* 0x000fea0003c00000 */
[----:B-1----:R-:W-:Y:S01]  /*1420*/  MOV R64, R60 ;  /* 0x0000003c00407202 */ /* 0x002fe20000000f00 */
[----:B------:R-:W-:Y:S01]  /*1430*/  HFMA2.MMA R60, -RZ, RZ, 0, 1.1920928955078125e-07 ;  /* 0x00000002ff3c7435 */ /* 0x000fe200000001ff */
[----:B------:R-:W-:Y:S02]  /*1440*/  MOV R33, R61 ;  /* 0x0000003d00217202 */ /* 0x000fe40000000f00 */
[----:B------:R-:W-:Y:S02]  /*1450*/  MOV R69, 0x1f ;  /* 0x0000001f00457802 */ /* 0x000fe40000000f00 */
[----:B------:R-:W-:Y:S02]  /*1460*/  MOV R67, 0xffffffff ;  /* 0xffffffff00437802 */ /* 0x000fe40000000f00 */
[----:B------:R-:W-:-:S02]  /*1470*/  MOV R32, 0x1490 ;  /* 0x0000149000207802 */ /* 0x000fc40000000f00 */
[----:B------:R-:W-:Y:S05]  /*1480*/  CALL.REL.NOINC `($__internal_111_$__cuda_sm70_shflsync_bfly_p) ;  /* 0x000002f000007944 */ /* 0x000fea0003c00000 */
[----:B------:R-:W-:Y:S01]  /*1490*/  FADD.FTZ R63, R64, R63 ;  /* 0x0000003f403f7221 */ /* 0x000fe20000010000 */
[----:B------:R-:W-:Y:S01]  /*14a0*/  MOV R69, 0x1f ;  /* 0x0000001f00457802 */ /* 0x000fe20000000f00 */
[----:B-1----:R-:W-:Y:S01]  /*14b0*/  FADD.FTZ R61, R61, R60 ;  /* 0x0000003c3d3d7221 */ /* 0x002fe20000010000 */
[----:B------:R-:W-:Y:S01]  /*14c0*/  HFMA2.MMA R60, -RZ, RZ, 0, 2.384185791015625e-07 ;  /* 0x00000004ff3c7435 */ /* 0x000fe200000001ff */
[----:B------:R-:W-:-:S02]  /*14d0*/  MOV R67, 0xffffffff ;  /* 0xffffffff00437802 */ /* 0x000fc40000000f00 */
[----:B------:R-:W-:Y:S02]  /*14e0*/  MOV R33, R63 ;  /* 0x0000003f00217202 */ /* 0x000fe40000000f00 */
[----:B------:R-:W-:Y:S02]  /*14f0*/  MOV R32, 0x1510 ;  /* 0x0000151000207802 */ /* 0x000fe40000000f00 */
[----:B------:R-:W-:Y:S05]  /*1500*/  CALL.REL.NOINC `($__internal_111_$__cuda_sm70_shflsync_bfly_p) ;  /* 0x0000027000007944 */ /* 0x000fea0003c00000 */
[----:B-1----:R-:W-:Y:S01]  /*1510*/  MOV R64, R60 ;  /* 0x0000003c00407202 */ /* 0x002fe20000000f00 */
[----:B------:R-:W-:Y:S01]  /*1520*/  HFMA2.MMA R60, -RZ, RZ, 0, 2.384185791015625e-07 ;  /* 0x00000004ff3c7435 */ /* 0x000fe200000001ff */
[----:B------:R-:W-:Y:S01]  /*1530*/  MOV R33, R61 ;  /* 0x0000003d00217202 */ /* 0x000fe20000000f00 */
[----:B------:R-:W-:Y:S01]  /*1540*/  IMAD.MOV.U32 R67, RZ, RZ, -0x1 ;  /* 0xffffffffff437424 */ /* 0x000fe200078e00ff */
[----:B------:R-:W-:Y:S02]  /*1550*/  MOV R69, 0x1f ;  /* 0x0000001f00457802 */ /* 0x000fe40000000f00 */
[----:B------:R-:W-:Y:S02]  /*1560*/  MOV R32, 0x1580 ;  /* 0x0000158000207802 */ /* 0x000fe40000000f00 */
[----:B------:R-:W-:Y:S05]  /*1570*/  CALL.REL.NOINC `($__internal_111_$__cuda_sm70_shflsync_bfly_p) ;  /* 0x0000020000007944 */ /* 0x000fea0003c00000 */
[----:B------:R-:W-:Y:S01]  /*1580*/  FADD.FTZ R63, R64, R63 ;  /* 0x0000003f403f7221 */ /* 0x000fe20000010000 */
[----:B------:R-:W-:Y:S01]  /*1590*/  MOV R69, 0x1f ;  /* 0x0000001f00457802 */ /* 0x000fe20000000f00 */
[----:B-1----:R-:W-:Y:S01]  /*15a0*/  FADD.FTZ R61, R61, R60 ;  /* 0x0000003c3d3d7221 */ /* 0x002fe20000010000 */
[----:B------:R-:W-:Y:S01]  /*15b0*/  HFMA2.MMA R60, -RZ, RZ, 0, 4.76837158203125e-07 ;  /* 0x00000008ff3c7435 */ /* 0x000fe200000001ff */
[----:B------:R-:W-:-:S02]  /*15c0*/  MOV R67, 0xffffffff ;  /* 0xffffffff00437802 */ /* 0x000fc40000000f00 */
[----:B------:R-:W-:Y:S02]  /*15d0*/  MOV R33, R63 ;  /* 0x0000003f00217202 */ /* 0x000fe40000000f00 */
[----:B------:R-:W-:Y:S02]  /*15e0*/  MOV R32, 0x1600 ;  /* 0x0000160000207802 */ /* 0x000fe40000000f00 */
[----:B------:R-:W-:Y:S05]  /*15f0*/  CALL.REL.NOINC `($__internal_111_$__cuda_sm70_shflsync_bfly_p) ;  /* 0x0000018000007944 */ /* 0x000fea0003c00000 */
[----:B-1----:R-:W-:Y:S01]  /*1600*/  MOV R64, R60 ;  /* 0x0000003c00407202 */ /* 0x002fe20000000f00 */
[----:B------:R-:W-:Y:S01]  /*1610*/  HFMA2.MMA R60, -RZ, RZ, 0, 4.76837158203125e-07 ;  /* 0x00000008ff3c7435 */ /* 0x000fe200000001ff */
        /* <DEDUP_REMOVED lines=8> */
[----:B------:R-:W-:Y:S01]  /*16a0*/  HFMA2.MMA R60, -RZ, RZ, 0, 9.5367431640625e-07 ;  /* 0x00000010ff3c7435 */ /* 0x000fe200000001ff */
[----:B------:R-:W-:-:S02]  /*16b0*/  MOV R67, 0xffffffff ;  /* 0xffffffff00437802 */ /* 0x000fc40000000f00 */
[----:B------:R-:W-:Y:S02]  /*16c0*/  MOV R33, R63 ;  /* 0x0000003f00217202 */ /* 0x000fe40000000f00 */
[----:B------:R-:W-:Y:S02]  /*16d0*/  MOV R32, 0x16f0 ;  /* 0x000016f000207802 */ /* 0x000fe40000000f00 */
[----:B------:R-:W-:Y:S05]  /*16e0*/  CALL.REL.NOINC `($__internal_111_$__cuda_sm70_shflsync_bfly_p) ;  /* 0x0000009000007944 */ /* 0x000fea0003c00000 */
[----:B-1----:R-:W-:Y:S01]  /*16f0*/  MOV R64, R60 ;  /* 0x0000003c00407202 */ /* 0x002fe20000000f00 */
[----:B------:R-:W-:Y:S01]  /*1700*/  HFMA2.MMA R60, -RZ, RZ, 0, 9.5367431640625e-07 ;  /* 0x00000010ff3c7435 */ /* 0x000fe200000001ff */
[----:B------:R-:W-:Y:S02]  /*1710*/  MOV R33, R61 ;  /* 0x0000003d00217202 */ /* 0x000fe40000000f00 */
[----:B------:R-:W-:Y:S02]  /*1720*/  MOV R69, 0x1f ;  /* 0x0000001f00457802 */ /* 0x000fe40000000f00 */
[----:B------:R-:W-:Y:S02]  /*1730*/  MOV R67, 0xffffffff ;  /* 0xffffffff00437802 */ /* 0x000fe40000000f00 */
[----:B------:R-:W-:-:S02]  /*1740*/  MOV R32, 0x1760 ;  /* 0x0000176000207802 */ /* 0x000fc40000000f00 */
[----:B------:R-:W-:Y:S05]  /*1750*/  CALL.REL.NOINC `($__internal_111_$__cuda_sm70_shflsync_bfly_p) ;  /* 0x0000002000007944 */ /* 0x000fea0003c00000 */
[----:B-1----:R-:W-:Y:S01]  /*1760*/  MOV R32, R60 ;  /* 0x0000003c00207202 */ /* 0x002fe20000000f00 */
[----:B------:R-:W-:Y:S05]  /*1770*/  BRA `(.L_x_1416) ;  /* 0xfffff13000007947 */ /* 0x000fea000383ffff */
        .weak           $__internal_111_$__cuda_sm70_shflsync_bfly_p
        .type           $__internal_111_$__cuda_sm70_shflsync_bfly_p,@function
        .size           $__internal_111_$__cuda_sm70_shflsync_bfly_p,(.L_x_1646 - $__internal_111_$__cuda_sm70_shflsync_bfly_p)
$__internal_111_$__cuda_sm70_shflsync_bfly_p:
[----:B------:R-:W-:Y:S04]  /*1780*/  WARPSYNC R67 ;  /* 0x0000004300007348 */ /* 0x000fe80003800000 */
[----:B------:R0:W1:Y:S02]  /*1790*/  SHFL.BFLY PT, R60, R33, R60, R69 ;  /* 0x0c00003c213c7389 */ /* 0x00006400000e0045 */
[----:B0-----:R-:W-:-:S06]  /*17a0*/  HFMA2.MMA R33, -RZ, RZ, 0, 0 ;  /* 0x00000000ff217435 */ /* 0x001fcc00000001ff */
[----:B------:R-:W-:Y:S05]  /*17b0*/  RET.REL.NODEC R32 `(_ZN10layer_norm31ln_parallel_residual_bwd_kernelINS_13Kernel_traitsIfffffjLj256ELj1ELj4ELj1ELj16ENS_18Kernel_traits_baseILj256EfffffjLj128EEEEELb0ELb1ELb1EEEvNS_9BwdParamsE) ;  /* 0xffffe84020007950 */ /* 0x000fea0003c3ffff */
.L_x_1417:
        /* <DEDUP_REMOVED lines=12> */
.L_x_1646:


//--------------------- .text._ZN10layer_norm31ln_parallel_residual_bwd_kernelINS_13Kernel_traitsIfffffjLj256ELj1ELj4ELj1ELj16ENS_18Kernel_traits_baseILj256EfffffjLj128EEEEELb1ELb0ELb0EEEvNS_9BwdParamsE --------------------------
	.section	.text._ZN10layer_norm31ln_parallel_residual_bwd_kernelINS_13Kernel_traitsIfffffjLj256ELj1ELj4ELj1ELj16ENS_18Kernel_traits_baseILj256EfffffjLj128EEEEELb1ELb0ELb0EEEvNS_9BwdParamsE,"ax",@progbits
	.sectioninfo	@"SHI_REGISTERS=112"
	.align	128
        .global         _ZN10layer_norm31ln_parallel_residual_bwd_kernelINS_13Kernel_traitsIfffffjLj256ELj1ELj4ELj1ELj16ENS_18Kernel_traits_baseILj256EfffffjLj128EEEEELb1ELb0ELb0EEEvNS_9BwdParamsE
        .type           _ZN10layer_norm31ln_parallel_residual_bwd_kernelINS_13Kernel_traitsIfffffjLj256ELj1ELj4ELj1ELj16ENS_18Kernel_traits_baseILj256EfffffjLj128EEEEELb1ELb0ELb0EEEvNS_9BwdParamsE,@function
        .size           _ZN10layer_norm31ln_parallel_residual_bwd_kernelINS_13Kernel_traitsIfffffjLj256ELj1ELj4ELj1ELj16ENS_18Kernel_traits_baseILj256EfffffjLj128EEEEELb1ELb0ELb0EEEvNS_9BwdParamsE,(.L_x_1647 - _ZN10layer_norm31ln_parallel_residual_bwd_kernelINS_13Kernel_traitsIfffffjLj256ELj1ELj4ELj1ELj16ENS_18Kernel_traits_baseILj256EfffffjLj128EEEEELb1ELb0ELb0EEEvNS_9BwdParamsE)
        .other          _ZN10layer_norm31ln_parallel_residual_bwd_kernelINS_13Kernel_traitsIfffffjLj256ELj1ELj4ELj1ELj16ENS_18Kernel_traits_baseILj256EfffffjLj128EEEEELb1ELb0ELb0EEEvNS_9BwdParamsE,@"STO_CUDA_ENTRY STV_DEFAULT"
_ZN10layer_norm31ln_parallel_residual_bwd_kernelINS_13Kernel_traitsIfffffjLj256ELj1ELj4ELj1ELj16ENS_18Kernel_traits_baseILj256EfffffjLj128EEEEELb1ELb0ELb0EEEvNS_9BwdParamsE:
.text._ZN10layer_norm31ln_parallel_residual_bwd_kernelINS_13Kernel_traitsIfffffjLj256ELj1ELj4ELj1ELj16ENS_18Kernel_traits_baseILj256EfffffjLj128EEEEELb1ELb0ELb0EEEvNS_9BwdParamsE:
[----:B------:R-:W-:Y:S02]  /*0000*/  MOV R1, c[0x0][0x28] ;  /* 0x00000a0000017a02 */ /* 0x000fe40000000f00 */
[----:B------:R-:W0:Y:S01]  /*0010*/  S2R R12, SR_TID.X ;  /* 0x00000000000c7919 */ /* 0x000e220000002100 */
[----:B------:R-:W-:Y:S01]  /*0020*/  MOV R0, c[0x0][0x168] ;  /* 0x00005a0000007a02 */ /* 0x000fe20000000f00 */
[----:B------:R-:W-:-:S03]  /*0030*/  ULDC.64 UR4, c[0x0][0x118] ;  /* 0x0000460000047ab9 */ /* 0x000fc60000000a00 */
[----:B------:R-:W-:-:S04]  /*0040*/  SHF.R.S32.HI R0, RZ, 0x1f, R0 ;  /* 0x0000001fff007819 */ /* 0x000fc80000011400 */
[----:B------:R-:W-:Y:S02]  /*0050*/  LEA.HI R0, R0, c[0x0][0x168], RZ, 0x2 ;  /* 0x00005a0000007a11 */ /* 0x000fe400078f10ff */
[----:B0-----:R-:W-:-:S04]  /*0060*/  LOP3.LUT R3, R12, 0x1f, RZ, 0xc, !PT ;  /* 0x0000001f0c037812 */ /* 0x001fc800078e0cff */
[----:B------:R-:W-:Y:S02]  /*0070*/  LEA.HI.SX32 R0, R0, R3, 0x1e ;  /* 0x0000000300007211 */ /* 0x000fe400078ff2ff */
[----:B------:R-:W0:Y:S02]  /*0080*/  S2R R3, SR_CTAID.X ;  /* 0x0000000000037919 */ /* 0x000e240000002500 */
[C---:B------:R-:W-:Y:S02]  /*0090*/  LOP3.LUT P3, RZ, R0.reuse, 0xffffffe0, RZ, 0xc0, !PT ;  /* 0xffffffe000ff7812 */ /* 0x040fe4000786c0ff */
[----:B------:R-:W-:Y:S02]  /*00a0*/  ISETP.GE.U32.AND P4, PT, R0, 0x40, PT ;  /* 0x000000400000780c */ /* 0x000fe40003f86070 */
[----:B------:R-:W-:-:S04]  /*00b0*/  LOP3.LUT R0, R12, 0x1f, RZ, 0xc0, !PT ;  /* 0x0000001f0c007812 */ /* 0x000fc800078ec0ff */
[----:B------:R-:W-:-:S05]  /*00c0*/  MOV R2, R0 ;  /* 0x0000000000027202 */ /* 0x000fca0000000f00 */
[----:B------:R-:W-:Y:S02]  /*00d0*/  @P3 LOP3.LUT R2, R0, 0x20, RZ, 0xfc, !PT ;  /* 0x0000002000023812 */ /* 0x000fe400078efcff */
[----:B------:R-:W-:Y:S01]  /*00e0*/  @P4 IMAD.MOV.U32 R11, RZ, RZ, 0x10 ;  /* 0x00000010ff0b4424 */ /* 0x000fe200078e00ff */
[----:B------:R-:W-:-:S03]  /*00f0*/  @P3 MOV R7, 0x10 ;  /* 0x0000001000073802 */ /* 0x000fc60000000f00 */
[----:B------:R-:W-:-:S04]  /*0100*/  @P4 IMAD.WIDE.U32 R8, R2, R11, c[0x0][0x1b0] ;  /* 0x00006c0002084625 */ /* 0x000fc800078e000b */
[----:B------:R-:W-:Y:S01]  /*0110*/  @P4 IMAD.WIDE.U32 R10, R2, R11, c[0x0][0x1b8] ;  /* 0x00006e00020a4625 */ /* 0x000fe200078e000b */
[----:B------:R-:W-:Y:S01]  /*0120*/  SHF.R.U32.HI R2, RZ, 0x5, R12 ;  /* 0x00000005ff027819 */ /* 0x000fe2000001160c */
[----:B------:R1:W5:Y:S02]  /*0130*/  @P4 LDG.E.128 R48, [R8.64] ;  /* 0x0000000408304981 */ /* 0x000364000c1e1d00 */
[CC--:B------:R-:W-:Y:S01]  /*0140*/  @P3 IMAD.WIDE.U32 R4, R0.reuse, R7.reuse, c[0x0][0x1b0] ;  /* 0x00006c0000043625 */ /* 0x0c0fe200078e0007 */
[----:B0-----:R-:W-:Y:S01]  /*0150*/  LEA R2, R3, R2, 0x2 ;  /* 0x0000000203027211 */ /* 0x001fe200078e10ff */
[----:B------:R0:W5:Y:S02]  /*0160*/  @P4 LDG.E.128 R44, [R10.64] ;  /* 0x000000040a2c4981 */ /* 0x000164000c1e1d00 */
[----:B------:R-:W-:Y:S01]  /*0170*/  @P3 IMAD.WIDE.U32 R6, R0, R7, c[0x0][0x1b8] ;  /* 0x00006e0000063625 */ /* 0x000fe200078e0007 */
[----:B------:R-:W-:Y:S01]  /*0180*/  ISETP.GE.AND P0, PT, R2, c[0x0][0x164], PT ;  /* 0x0000590002007a0c */ /* 0x000fe20003f06270 */
        /* <DEDUP_REMOVED lines=15> */
[----:B0-----:R-:W-:Y:S01]  /*0280*/  CS2R R10, SRZ ;  /* 0x00000000000a7805 */ /* 0x001fe2000001ff00 */
[----:B--2---:R-:W-:Y:S01]  /*0290*/  CS2R R4, SRZ ;  /* 0x0000000000047805 */ /* 0x004fe2000001ff00 */
[----:B---3--:R-:W-:Y:S01]  /*02a0*/  CS2R R6, SRZ ;  /* 0x0000000000067805 */ /* 0x008fe2000001ff00 */
[----:B------:R-:W-:Y:S05]  /*02b0*/  @P0 BRA `(.L_x_1418) ;  /* 0x0000132000000947 */ /* 0x000fea0003800000 */
[----:B------:R-:W0:Y:S01]  /*02c0*/  LDC.U8 R99, c[0x0][0x1f0] ;  /* 0x00007c00ff637b82 */ /* 0x000e220000000000 */
[----:B------:R-:W-:-:S07]  /*02d0*/  HFMA2.MMA R33, -RZ, RZ, 0, 0 ;  /* 0x00000000ff217435 */ /* 0x000fce00000001ff */
.L_x_1429:
[----:B------:R-:W-:-:S04]  /*02e0*/  IMAD.MOV.U32 R71, RZ, RZ, 0x4 ;  /* 0x00000004ff477424 */ /* 0x000fc800078e00ff */
[----:B------:R-:W-:-:S04]  /*02f0*/  IMAD.WIDE R68, R2, R71, c[0x0][0x1a0] ;  /* 0x0000680002447625 */ /* 0x000fc800078e0247 */
[C---:B------:R-:W-:Y:S02]  /*0300*/  IMAD.WIDE R70, R2.reuse, R71, c[0x0][0x1a8] ;  /* 0x00006a0002467625 */ /* 0x040fe400078e0247 */
[----:B------:R-:W2:Y:S04]  /*0310*/  LDG.E R68, [R68.64] ;  /* 0x0000000444447981 */ /* 0x000ea8000c1e1900 */
[----:B-----5:R1:W5:Y:S01]  /*0320*/  LDG.E R84, [R70.64] ;  /* 0x0000000446547981 */ /* 0x020362000c1e1900 */
[----:B------:R-:W-:Y:S01]  /*0330*/  IMAD R72, R2, c[0x0][0x168], RZ ;  /* 0x00005a0002487a24 */ /* 0x000fe200078e02ff */
[----:B0-----:R-:W-:Y:S01]  /*0340*/  ISETP.NE.AND P2, PT, R99, RZ, PT ;  /* 0x000000ff6300720c */ /* 0x001fe20003f45270 */
[----:B------:R-:W-:Y:S01]  /*0350*/  BSSY B0, `(.L_x_1419) ;  /* 0x0000049000007945 */ /* 0x000fe20003800000 */
[----:B------:R-:W-:-:S02]  /*0360*/  MOV R105, RZ ;  /* 0x000000ff00697202 */ /* 0x000fc40000000f00 */
[----:B------:R-:W-:Y:S02]  /*0370*/  SHF.R.S32.HI R73, RZ, 0x1f, R72 ;  /* 0x0000001fff497819 */ /* 0x000fe40000011448 */
[----:B------:R-:W-:Y:S02]  /*0380*/  MOV R103, RZ ;  /* 0x000000ff00677202 */ /* 0x000fe40000000f00 */
[----:B------:R-:W-:-:S04]  /*0390*/  LEA.HI R73, R73, R72, RZ, 0x2 ;  /* 0x0000004849497211 */ /* 0x000fc800078f10ff */
[----:B------:R-:W-:-:S04]  /*03a0*/  LEA.HI.SX32 R83, R73, R0, 0x1e ;  /* 0x0000000049537211 */ /* 0x000fc800078ff2ff */
[----:B------:R-:W-:Y:S02]  /*03b0*/  MOV R104, R83 ;  /* 0x0000005300687202 */ /* 0x000fe40000000f00 */
[----:B--2---:R-:W-:Y:S01]  /*03c0*/  FSEL R102, R68, RZ, !P2 ;  /* 0x000000ff44667208 */ /* 0x004fe20005000000 */
[----:B------:R-:W-:Y:S05]  /*03d0*/  @!P3 BRA `(.L_x_1420) ;  /* 0x000004000000b947 */ /* 0x000fea0003800000 */
[----:B-1----:R-:W-:Y:S01]  /*03e0*/  LEA R76, P0, R83, c[0x0][0x188], 0x4 ;  /* 0x00006200534c7a11 */ /* 0x002fe200078020ff */
[----:B------:R-:W-:-:S03]  /*03f0*/  IMAD.MOV.U32 R72, RZ, RZ, 0x10 ;  /* 0x00000010ff487424 */ /* 0x000fc600078e00ff */
[C---:B------:R-:W-:Y:S01]  /*0400*/  LEA.HI.X R77, R83.reuse, c[0x0][0x18c], RZ, 0x4, P0 ;  /* 0x00006300534d7a11 */ /* 0x040fe200000f24ff */
[----:B------:R-:W-:-:S05]  /*0410*/  IMAD.WIDE.U32 R68, R83, R72, c[0x0][0x210] ;  /* 0x0000840053447625 */ /* 0x000fca00078e0048 */
[----:B------:R-:W2:Y:S01]  /*0420*/  LDG.E.128 R76, [R76.64] ;  /* 0x000000044c4c7981 */ /* 0x000ea2000c1e1d00 */
[----:B------:R-:W-:-:S03]  /*0430*/  IMAD.WIDE.U32 R72, R83, R72, c[0x0][0x208] ;  /* 0x0000820053487625 */ /* 0x000fc600078e0048 */
[----:B------:R-:W3:Y:S04]  /*0440*/  LDG.E.128 R68, [R68.64] ;  /* 0x0000000444447981 */ /* 0x000ee8000c1e1d00 */
[----:B------:R-:W4:Y:S01]  /*0450*/  LDG.E.128 R72, [R72.64] ;  /* 0x0000000448487981 */ /* 0x000f22000c1e1d00 */
[----:B------:R-:W-:Y:S02]  /*0460*/  ISETP.NE.U32.AND P0, PT, RZ, c[0x0][0x250], PT ;  /* 0x00009400ff007a0c */ /* 0x000fe40003f05070 */
[----:B------:R-:W-:Y:S02]  /*0470*/  ISETP.NE.U32.AND P1, PT, RZ, c[0x0][0x218], PT ;  /* 0x00008600ff007a0c */ /* 0x000fe40003f25070 */
[----:B------:R-:W-:Y:S02]  /*0480*/  ISETP.NE.AND.EX P0, PT, RZ, c[0x0][0x254], PT, P0 ;  /* 0x00009500ff007a0c */ /* 0x000fe40003f05300 */
[----:B------:R-:W-:-:S02]  /*0490*/  ISETP.NE.AND.EX P1, PT, RZ, c[0x0][0x21c], PT, P1 ;  /* 0x00008700ff007a0c */ /* 0x000fc40003f25310 */
[C---:B------:R-:W-:Y:S02]  /*04a0*/  SHF.L.U32 R104, R83.reuse, 0x2, RZ ;  /* 0x0000000253687819 */ /* 0x040fe400000006ff */
[----:B------:R-:W-:Y:S02]  /*04b0*/  SHF.L.U64.HI R3, R83, 0x2, RZ ;  /* 0x0000000253037819 */ /* 0x000fe400000102ff */
[----:B------:R-:W-:-:S04]  /*04c0*/  IADD3 R88, P6, R104, c[0x0][0x190], RZ ;  /* 0x0000640068587a10 */ /* 0x000fc80007fde0ff */
[----:B------:R-:W-:Y:S02]  /*04d0*/  IADD3.X R89, R3, c[0x0][0x194], RZ, P6, !PT ;  /* 0x0000650003597a10 */ /* 0x000fe400037fe4ff */
[----:B------:R-:W-:Y:S02]  /*04e0*/  @P0 IADD3 R104, P5, R104, c[0x0][0x198], RZ ;  /* 0x0000660068680a10 */ /* 0x000fe40007fbe0ff */
[----:B------:R-:W-:Y:S02]  /*04f0*/  @P1 LEA R96, P6, R83, c[0x0][0x218], 0x4 ;  /* 0x0000860053601a11 */ /* 0x000fe400078c20ff */
[----:B------:R-:W-:Y:S02]  /*0500*/  @P0 IADD3.X R105, R3, c[0x0][0x19c], RZ, P5, !PT ;  /* 0x0000670003690a10 */ /* 0x000fe40002ffe4ff */
[C---:B------:R-:W-:Y:S01]  /*0510*/  @P1 LEA.HI.X R97, R83.reuse, c[0x0][0x21c], RZ, 0x4, P6 ;  /* 0x0000870053611a11 */ /* 0x040fe200030f24ff */
[----:B------:R0:W5:Y:S04]  /*0520*/  LDG.E R3, [R88.64] ;  /* 0x0000000458037981 */ /* 0x000168000c1e1900 */
[----:B------:R1:W5:Y:S04]  /*0530*/  @P1 LDG.E.128 R52, [R96.64] ;  /* 0x0000000460341981 */ /* 0x000368000c1e1d00 */
[----:B------:R0:W5:Y:S02]  /*0540*/  @P0 LDG.E R80, [R104.64] ;  /* 0x0000000468500981 */ /* 0x000164000c1e1900 */
[----:B0-----:R-:W-:Y:S01]  /*0550*/  IADD3 R104, R83, 0x20, RZ ;  /* 0x0000002053687810 */ /* 0x001fe20007ffe0ff */
[----:B--2---:R-:W-:-:S02]  /*0560*/  FADD.FTZ R85, -R102, R76 ;  /* 0x0000004c66557221 */ /* 0x004fc40000010100 */
[----:B------:R-:W-:Y:S02]  /*0570*/  FADD.FTZ R91, -R102, R77 ;  /* 0x0000004d665b7221 */ /* 0x000fe40000010100 */
[----:B---3--:R-:W-:Y:S02]  /*0580*/  FMUL.FTZ R77, R36, R68 ;  /* 0x00000044244d7220 */ /* 0x008fe40000410000 */
[----:B-----5:R-:W-:Y:S02]  /*0590*/  FMUL.FTZ R85, R84, R85 ;  /* 0x0000005554557220 */ /* 0x020fe40000410000 */
[----:B----4-:R-:W-:Y:S02]  /*05a0*/  FADD.FTZ R24, R24, R72 ;  /* 0x0000004818187221 */ /* 0x010fe40000010000 */
[----:B------:R-:W-:Y:S02]  /*05b0*/  FFMA.FTZ R86, R40, R72, R77 ;  /* 0x0000004828567223 */ /* 0x000fe4000001004d */
[----:B------:R-:W-:-:S02]  /*05c0*/  FFMA.FTZ R32, R72, R85, R32 ;  /* 0x0000005548207223 */ /* 0x000fc40000010020 */
[----:B------:R-:W-:Y:S02]  /*05d0*/  FMUL.FTZ R76, R37, R69 ;  /* 0x00000045254c7220 */ /* 0x000fe40000410000 */
[----:B------:R-:W-:Y:S02]  /*05e0*/  FMUL.FTZ R88, R84, R91 ;  /* 0x0000005b54587220 */ /* 0x000fe40000410000 */
[----:B------:R-:W-:Y:S02]  /*05f0*/  FMUL.FTZ R72, R39, R71 ;  /* 0x0000004727487220 */ /* 0x000fe40000410000 */
[----:B------:R-:W-:Y:S02]  /*0600*/  FADD.FTZ R25, R25, R73 ;  /* 0x0000004919197221 */ /* 0x000fe40000010000 */
[----:B------:R-:W-:Y:S02]  /*0610*/  FFMA.FTZ R89, R41, R73, R76 ;  /* 0x0000004929597223 */ /* 0x000fe4000001004c */
[----:B------:R-:W-:-:S02]  /*0620*/  FFMA.FTZ R33, R73, R88, R33 ;  /* 0x0000005849217223 */ /* 0x000fc40000010021 */
[----:B-1----:R-:W-:Y:S02]  /*0630*/  FFMA.FTZ R97, R43, R75, R72 ;  /* 0x0000004b2b617223 */ /* 0x002fe40000010048 */
[----:B------:R-:W-:Y:S02]  /*0640*/  FADD.FTZ R8, R8, R68 ;  /* 0x0000004408087221 */ /* 0x000fe40000010000 */
[----:B------:R-:W-:Y:S02]  /*0650*/  FFMA.FTZ R16, R68, R85, R16 ;  /* 0x0000005544107223 */ /* 0x000fe40000010010 */
[----:B------:R-:W-:Y:S02]  /*0660*/  FADD.FTZ R103, -R102, R78 ;  /* 0x0000004e66677221 */ /* 0x000fe40000010100 */
[----:B------:R-:W-:Y:S02]  /*0670*/  FMUL.FTZ R73, R38, R70 ;  /* 0x0000004626497220 */ /* 0x000fe40000410000 */
[----:B------:R-:W-:-:S02]  /*0680*/  FADD.FTZ R68, RZ, R86 ;  /* 0x00000056ff447221 */ /* 0x000fc40000010000 */
[----:B------:R-:W-:Y:S02]  /*0690*/  FFMA.FTZ R72, R85, R86, RZ ;  /* 0x0000005655487223 */ /* 0x000fe400000100ff */
[----:B------:R-:W-:Y:S02]  /*06a0*/  FADD.FTZ R9, R9, R69 ;  /* 0x0000004509097221 */ /* 0x000fe40000010000 */
[----:B------:R-:W-:Y:S02]  /*06b0*/  FFMA.FTZ R17, R69, R88, R17 ;  /* 0x0000005845117223 */ /* 0x000fe40000010011 */
[----:B------:R-:W-:Y:S02]  /*06c0*/  FADD.FTZ R79, -R102, R79 ;  /* 0x0000004f664f7221 */ /* 0x000fe40000010100 */
[----:B------:R-:W-:Y:S02]  /*06d0*/  FMUL.FTZ R91, R84, R103 ;  /* 0x00000067545b7220 */ /* 0x000fe40000410000 */
[----:B------:R-:W-:-:S02]  /*06e0*/  FFMA.FTZ R96, R42, R74, R73 ;  /* 0x0000004a2a607223 */ /* 0x000fc40000010049 */
[----:B------:R-:W-:Y:S02]  /*06f0*/  FADD.FTZ R69, R68, R89 ;  /* 0x0000005944457221 */ /* 0x000fe40000010000 */
[----:B------:R-:W-:Y:S02]  /*0700*/  FFMA.FTZ R72, R88, R89, R72 ;  /* 0x0000005958487223 */ /* 0x000fe40000010048 */
[----:B------:R-:W-:Y:S02]  /*0710*/  FMUL.FTZ R94, R84, R79 ;  /* 0x0000004f545e7220 */ /* 0x000fe40000410000 */
[----:B------:R-:W-:Y:S02]  /*0720*/  FADD.FTZ R68, R69, R96 ;  /* 0x0000006045447221 */ /* 0x000fe40000010000 */
[----:B------:R-:W-:Y:S02]  /*0730*/  FFMA.FTZ R72, R91, R96, R72 ;  /* 0x000000605b487223 */ /* 0x000fe40000010048 */
[----:B------:R-:W-:-:S02]  /*0740*/  FADD.FTZ R26, R26, R74 ;  /* 0x0000004a1a1a7221 */ /* 0x000fc40000010000 */
[-C--:B------:R-:W-:Y:S02]  /*0750*/  FFMA.FTZ R34, R74, R91.reuse, R34 ;  /* 0x0000005b4a227223 */ /* 0x080fe40000010022 */
        /* <DEDUP_REMOVED lines=8> */
.L_x_1420:
[----:B-1----:R-:W-:Y:S05]  /*07e0*/  BSYNC B0 ;  /* 0x0000000000007941 */ /* 0x002fea0003800000 */
.L_x_1419:
[----:B------:R-:W-:Y:S01]  /*07f0*/  BSSY B0, `(.L_x_1421) ;  /* 0x0000041000007945 */ /* 0x000fe20003800000 */
[----:B------:R-:W-:Y:S05]  /*0800*/  @!P4 BRA `(.L_x_1422) ;  /* 0x000003f00000c947 */ /* 0x000fea0003800000 */
[C---:B------:R-:W-:Y:S02]  /*0810*/  LEA R76, P0, R104.reuse, c[0x0][0x188], 0x4 ;  /* 0x00006200684c7a11 */ /* 0x040fe400078020ff */
[----:B------:R-:W-:Y:S02]  /*0820*/  MOV R73, 0x10 ;  /* 0x0000001000497802 */ /* 0x000fe40000000f00 */
[----:B------:R-:W-:-:S03]  /*0830*/  LEA.HI.X R77, R104, c[0x0][0x18c], RZ, 0x4, P0 ;  /* 0x00006300684d7a11 */ /* 0x000fc600000f24ff */
[CC--:B------:R-:W-:Y:S01]  /*0840*/  IMAD.WIDE.U32 R68, R104.reuse, R73.reuse, c[0x0][0x210] ;  /* 0x0000840068447625 */ /* 0x0c0fe200078e0049 */
[----:B------:R-:W-:Y:S02]  /*0850*/  ISETP.NE.U32.AND P1, PT, RZ, c[0x0][0x218], PT ;  /* 0x00008600ff007a0c */ /* 0x000fe40003f25070 */
[----:B------:R-:W2:Y:S01]  /*0860*/  LDG.E.128 R76, [R76.64] ;  /* 0x000000044c4c7981 */ /* 0x000ea2000c1e1d00 */
[C---:B------:R-:W-:Y:S01]  /*0870*/  IMAD.WIDE.U32 R72, R104.reuse, R73, c[0x0][0x208] ;  /* 0x0000820068487625 */ /* 0x040fe200078e0049 */
[----:B------:R-:W-:Y:S02]  /*0880*/  ISETP.NE.AND.EX P1, PT, RZ, c[0x0][0x21c], PT, P1 ;  /* 0x00008700ff007a0c */ /* 0x000fe40003f25310 */
[----:B------:R-:W3:Y:S01]  /*0890*/  LDG.E.128 R68, [R68.64] ;  /* 0x0000000444447981 */ /* 0x000ee2000c1e1d00 */
[----:B------:R-:W-:-:S03]  /*08a0*/  SHF.L.U32 R100, R104, 0x2, RZ ;  /* 0x0000000268647819 */ /* 0x000fc600000006ff */
[----:B------:R-:W4:Y:S01]  /*08b0*/  LDG.E.128 R72, [R72.64] ;  /* 0x0000000448487981 */ /* 0x000f22000c1e1d00 */
[----:B------:R-:W-:Y:S02]  /*08c0*/  SHF.R.U32.HI R81, RZ, 0x1e, R104 ;  /* 0x0000001eff517819 */ /* 0x000fe40000011668 */
[----:B------:R-:W-:Y:S02]  /*08d0*/  IADD3 R92, P6, R100, c[0x0][0x190], RZ ;  /* 0x00006400645c7a10 */ /* 0x000fe40007fde0ff */
[----:B------:R-:W-:Y:S02]  /*08e0*/  ISETP.NE.U32.AND P0, PT, RZ, c[0x0][0x250], PT ;  /* 0x00009400ff007a0c */ /* 0x000fe40003f05070 */
[----:B------:R-:W-:Y:S02]  /*08f0*/  IADD3.X R93, R81, c[0x0][0x194], RZ, P6, !PT ;  /* 0x00006500515d7a10 */ /* 0x000fe400037fe4ff */
[----:B------:R-:W-:Y:S02]  /*0900*/  @P1 LEA R106, P6, R104, c[0x0][0x218], 0x4 ;  /* 0x00008600686a1a11 */ /* 0x000fe400078c20ff */
[----:B------:R-:W-:-:S02]  /*0910*/  ISETP.NE.AND.EX P0, PT, RZ, c[0x0][0x254], PT, P0 ;  /* 0x00009500ff007a0c */ /* 0x000fc40003f05300 */
[----:B------:R-:W-:-:S05]  /*0920*/  @P1 LEA.HI.X R107, R104, c[0x0][0x21c], RZ, 0x4, P6 ;  /* 0x00008700686b1a11 */ /* 0x000fca00030f24ff */
[----:B------:R0:W5:Y:S06]  /*0930*/  @P1 LDG.E.128 R56, [R106.64] ;  /* 0x000000046a381981 */ /* 0x00016c000c1e1d00 */
[----:B------:R-:W-:-:S04]  /*0940*/  @P0 IADD3 R100, P5, R100, c[0x0][0x198], RZ ;  /* 0x0000660064640a10 */ /* 0x000fc80007fbe0ff */
[----:B------:R-:W-:Y:S02]  /*0950*/  @P0 IADD3.X R101, R81, c[0x0][0x19c], RZ, P5, !PT ;  /* 0x0000670051650a10 */ /* 0x000fe40002ffe4ff */
[----:B------:R1:W5:Y:S04]  /*0960*/  LDG.E R81, [R92.64] ;  /* 0x000000045c517981 */ /* 0x000368000c1e1900 */
[----:B------:R0:W5:Y:S01]  /*0970*/  @P0 LDG.E R82, [R100.64] ;  /* 0x0000000464520981 */ /* 0x000162000c1e1900 */
[C---:B--2---:R-:W-:Y:S02]  /*0980*/  FADD.FTZ R87, -R102.reuse, R76 ;  /* 0x0000004c66577221 */ /* 0x044fe40000010100 */
[----:B------:R-:W-:Y:S02]  /*0990*/  FADD.FTZ R95, -R102, R77 ;  /* 0x0000004d665f7221 */ /* 0x000fe40000010100 */
[----:B---3--:R-:W-:-:S02]  /*09a0*/  FMUL.FTZ R77, R44, R68 ;  /* 0x000000442c4d7220 */ /* 0x008fc40000410000 */
[----:B------:R-:W-:Y:S02]  /*09b0*/  FMUL.FTZ R76, R45, R69 ;  /* 0x000000452d4c7220 */ /* 0x000fe40000410000 */
[C---:B-----5:R-:W-:Y:S02]  /*09c0*/  FMUL.FTZ R87, R84.reuse, R87 ;  /* 0x0000005754577220 */ /* 0x060fe40000410000 */
[----:B-1----:R-:W-:Y:S02]  /*09d0*/  FMUL.FTZ R92, R84, R95 ;  /* 0x0000005f545c7220 */ /* 0x002fe40000410000 */
[----:B----4-:R-:W-:Y:S02]  /*09e0*/  FFMA.FTZ R90, R48, R72, R77 ;  /* 0x00000048305a7223 */ /* 0x010fe4000001004d */
[----:B------:R-:W-:Y:S02]  /*09f0*/  FADD.FTZ R21, R21, R73 ;  /* 0x0000004915157221 */ /* 0x000fe40000010000 */
[----:B------:R-:W-:-:S02]  /*0a00*/  FFMA.FTZ R93, R49, R73, R76 ;  /* 0x00000049315d7223 */ /* 0x000fc4000001004c */
[----:B------:R-:W-:Y:S02]  /*0a10*/  FFMA.FTZ R29, R73, R92, R29 ;  /* 0x0000005c491d7223 */ /* 0x000fe4000001001d */
[----:B------:R-:W-:Y:S02]  /*0a20*/  FADD.FTZ R4, R4, R68 ;  /* 0x0000004404047221 */ /* 0x000fe40000010000 */
[----:B------:R-:W-:Y:S02]  /*0a30*/  FFMA.FTZ R12, R68, R87, R12 ;  /* 0x00000057440c7223 */ /* 0x000fe4000001000c */
[----:B------:R-:W-:Y:S02]  /*0a40*/  FADD.FTZ R109, -R102, R78 ;  /* 0x0000004e666d7221 */ /* 0x000fe40000010100 */
[----:B------:R-:W-:Y:S02]  /*0a50*/  FMUL.FTZ R73, R46, R70 ;  /* 0x000000462e497220 */ /* 0x000fe40000410000 */
[----:B------:R-:W-:-:S02]  /*0a60*/  FADD.FTZ R68, R105, R90 ;  /* 0x0000005a69447221 */ /* 0x000fc40000010000 */
[----:B------:R-:W-:Y:S02]  /*0a70*/  FFMA.FTZ R103, R87, R90, R103 ;  /* 0x0000005a57677223 */ /* 0x000fe40000010067 */
[----:B------:R-:W-:Y:S02]  /*0a80*/  FADD.FTZ R20, R20, R72 ;  /* 0x0000004814147221 */ /* 0x000fe40000010000 */
[----:B------:R-:W-:Y:S02]  /*0a90*/  FFMA.FTZ R28, R72, R87, R28 ;  /* 0x00000057481c7223 */ /* 0x000fe4000001001c */
[----:B------:R-:W-:Y:S02]  /*0aa0*/  FADD.FTZ R5, R5, R69 ;  /* 0x0000004505057221 */ /* 0x000fe40000010000 */
[----:B------:R-:W-:Y:S02]  /*0ab0*/  FFMA.FTZ R13, R69, R92, R13 ;  /* 0x0000005c450d7223 */ /* 0x000fe4000001000d */
[----:B------:R-:W-:-:S02]  /*0ac0*/  FADD.FTZ R79, -R102, R79 ;  /* 0x0000004f664f7221 */ /* 0x000fc40000010100 */
[----:B------:R-:W-:Y:S02]  /*0ad0*/  FMUL.FTZ R72, R47, R71 ;  /* 0x000000472f487220 */ /* 0x000fe40000410000 */
[----:B------:R-:W-:Y:S02]  /*0ae0*/  FMUL.FTZ R95, R84, R109 ;  /* 0x0000006d545f7220 */ /* 0x000fe40000410000 */
[----:B0-----:R-:W-:Y:S02]  /*0af0*/  FFMA.FTZ R100, R50, R74, R73 ;  /* 0x0000004a32647223 */ /* 0x001fe40000010049 */
        /* <DEDUP_REMOVED lines=16> */
.L_x_1422:
[----:B------:R-:W-:Y:S05]  /*0c00*/  BSYNC B0 ;  /* 0x0000000000007941 */ /* 0x000fea0003800000 */
.L_x_1421:
[----:B------:R-:W-:Y:S05]  /*0c10*/  BRA.DIV ~URZ, `(.L_x_1423) ;  /* 0x000012627f007947 */ /* 0x000fea000b800000 */
[----:B------:R0:W1:Y:S02]  /*0c20*/  SHFL.BFLY PT, R70, R105, 0x1, 0x1f ;  /* 0x0c201f0069467f89 */ /* 0x00006400000e0000 */
.L_x_1432:
        /* <DEDUP_REMOVED lines=18> */
.L_x_1433:
        /* <DEDUP_REMOVED lines=17> */
[----:B------:R-:W-:Y:S01]  /*0e60*/  LOP3.LUT P5, RZ, R80, 0xff, RZ, 0xc0, !PT ;  /* 0x000000ff50ff7812 */ /* 0x000fe200078ac0ff */
        /* <DEDUP_REMOVED lines=14> */
[----:B------:R-:W-:Y:S01]  /*0f50*/  IMAD.MOV.U32 R76, RZ, RZ, 0x10 ;  /* 0x00000010ff4c7424 */ /* 0x000fe200078e00ff */
[----:B------:R-:W-:Y:S01]  /*0f60*/  SEL R64, R69, R64, P1 ;  /* 0x0000004045407207 */ /* 0x000fe20000800000 */
[----:B------:R-:W-:Y:S01]  /*0f70*/  FADD.FTZ R69, R97, -R70 ;  /* 0x8000004661457221 */ /* 0x000fe20000010000 */
[C---:B------:R-:W-:Y:S01]  /*0f80*/  SEL R62, R73.reuse, R62, P0 ;  /* 0x0000003e493e7207 */ /* 0x040fe20000000000 */
[----:B------:R-:W-:Y:S01]  /*0f90*/  FMUL.FTZ R73, R73, c[0x0][0x1e8] ;  /* 0x00007a0049497a20 */ /* 0x000fe20000410000 */
[----:B------:R-:W-:Y:S01]  /*0fa0*/  SEL R61, R68, R61, P0 ;  /* 0x0000003d443d7207 */ /* 0x000fe20000000000 */
[----:B------:R-:W-:-:S02]  /*0fb0*/  FMUL.FTZ R70, R84, R69 ;  /* 0x0000004554467220 */ /* 0x000fc40000410000 */
[----:B------:R-:W-:Y:S01]  /*0fc0*/  FMUL.FTZ R71, R68, c[0x0][0x1e8] ;  /* 0x00007a0044477a20 */ /* 0x000fe20000410000 */
[----:B------:R-:W-:Y:S01]  /*0fd0*/  SEL R69, R73, RZ, P5 ;  /* 0x000000ff49457207 */ /* 0x000fe20002800000 */
[----:B------:R-:W-:Y:S01]  /*0fe0*/  @P2 FADD.FTZ R70, R55, R70 ;  /* 0x0000004637462221 */ /* 0x000fe20000010000 */
[----:B------:R-:W-:Y:S01]  /*0ff0*/  ISETP.NE.U32.AND P2, PT, RZ, c[0x0][0x250], PT ;  /* 0x00009400ff007a0c */ /* 0x000fe20003f45070 */
[-C--:B------:R-:W-:Y:S01]  /*1000*/  IMAD.WIDE.U32 R74, R83, R76.reuse, c[0x0][0x248] ;  /* 0x00009200534a7625 */ /* 0x080fe200078e004c */
[----:B------:R-:W-:Y:S02]  /*1010*/  SEL R68, R71, RZ, P6 ;  /* 0x000000ff47447207 */ /* 0x000fe40003000000 */
[----:B------:R-:W-:Y:S01]  /*1020*/  ISETP.NE.AND.EX P2, PT, RZ, c[0x0][0x254], PT, P2 ;  /* 0x00009500ff007a0c */ /* 0x000fe20003f45320 */
[----:B------:R-:W-:Y:S01]  /*1030*/  FMUL.FTZ R103, R70, c[0x0][0x1e8] ;  /* 0x00007a0046677a20 */ /* 0x000fe20000410000 */
[----:B------:R-:W-:Y:S01]  /*1040*/  LOP3.LUT P5, RZ, R80, 0xff000000, RZ, 0xc0, !PT ;  /* 0xff00000050ff7812 */ /* 0x000fe200078ac0ff */
[----:B------:R-:W-:Y:S01]  /*1050*/  @P0 IMAD.WIDE.U32 R76, R83, R76, c[0x0][0x258] ;  /* 0x00009600534c0625 */ /* 0x000fe200078e004c */
[----:B------:R-:W-:-:S02]  /*1060*/  LOP3.LUT P6, RZ, R3, 0xff, RZ, 0xc0, !PT ;  /* 0x000000ff03ff7812 */ /* 0x000fc400078cc0ff */
[----:B------:R-:W-:Y:S02]  /*1070*/  SEL R65, R68, R65, P1 ;  /* 0x0000004144417207 */ /* 0x000fe40000800000 */
[----:B------:R-:W-:Y:S02]  /*1080*/  SEL R102, R103, RZ, P5 ;  /* 0x000000ff67667207 */ /* 0x000fe40002800000 */
[C---:B------:R-:W-:Y:S02]  /*1090*/  LOP3.LUT P5, RZ, R3.reuse, 0xff00, RZ, 0xc0, !PT ;  /* 0x0000ff0003ff7812 */ /* 0x040fe400078ac0ff */
[----:B------:R-:W-:Y:S02]  /*10a0*/  SEL R68, R72, RZ, P6 ;  /* 0x000000ff48447207 */ /* 0x000fe40003000000 */
[----:B------:R-:W-:Y:S02]  /*10b0*/  LOP3.LUT P6, RZ, R3, 0xff0000, RZ, 0xc0, !PT ;  /* 0x00ff000003ff7812 */ /* 0x000fe400078cc0ff */
[----:B------:R-:W-:-:S02]  /*10c0*/  SEL R66, R69, R66, P1 ;  /* 0x0000004245427207 */ /* 0x000fc40000800000 */
[----:B------:R-:W-:Y:S02]  /*10d0*/  SEL R63, R70, R63, P0 ;  /* 0x0000003f463f7207 */ /* 0x000fe40000000000 */
[----:B------:R-:W-:Y:S02]  /*10e0*/  SEL R69, R71, RZ, P5 ;  /* 0x000000ff47457207 */ /* 0x000fe40002800000 */
[----:B------:R-:W-:Y:S01]  /*10f0*/  LOP3.LUT P5, RZ, R3, 0xff000000, RZ, 0xc0, !PT ;  /* 0xff00000003ff7812 */ /* 0x000fe200078ac0ff */
[----:B------:R1:W-:Y:S01]  /*1100*/  @P0 STG.E.128 [R76.64], R60 ;  /* 0x0000003c4c000986 */ /* 0x0003e2000c101d04 */
[----:B------:R-:W-:Y:S02]  /*1110*/  SEL R70, R73, RZ, P6 ;  /* 0x000000ff49467207 */ /* 0x000fe40003000000 */
[----:B------:R-:W-:Y:S02]  /*1120*/  @P2 LEA R72, P6, R83, c[0x0][0x250], 0x4 ;  /* 0x0000940053482a11 */ /* 0x000fe400078c20ff */
[----:B------:R-:W-:-:S02]  /*1130*/  SEL R71, R103, RZ, P5 ;  /* 0x000000ff67477207 */ /* 0x000fc40002800000 */
[C---:B------:R-:W-:Y:S02]  /*1140*/  @P2 LEA.HI.X R73, R83.reuse, c[0x0][0x254], RZ, 0x4, P6 ;  /* 0x0000950053492a11 */ /* 0x040fe400030f24ff */
[----:B------:R-:W-:Y:S01]  /*1150*/  SEL R67, R102, R67, P1 ;  /* 0x0000004366437207 */ /* 0x000fe20000800000 */
[----:B------:R1:W-:Y:S01]  /*1160*/  STG.E.128 [R74.64], R68 ;  /* 0x000000444a007986 */ /* 0x0003e2000c101d04 */
[----:B------:R-:W-:-:S03]  /*1170*/  IADD3 R83, R83, 0x20, RZ ;  /* 0x0000002053537810 */ /* 0x000fc60007ffe0ff */
[----:B------:R1:W-:Y:S04]  /*1180*/  @P2 STG.E.128 [R72.64], R64 ;  /* 0x0000004048002986 */ /* 0x0003e8000c101d04 */
.L_x_1426:
[----:B------:R-:W-:Y:S05]  /*1190*/  BSYNC B0 ;  /* 0x0000000000007941 */ /* 0x000fea0003800000 */
.L_x_1425:
        /* <DEDUP_REMOVED lines=38> */
[----:B------:R-:W-:Y:S01]  /*1400*/  IMAD.WIDE.U32 R74, R83, R76, c[0x0][0x248] ;  /* 0x00009200534a7625 */ /* 0x000fe200078e004c */
[----:B------:R-:W-:-:S02]  /*1410*/  SEL R63, R84, R63, P0 ;  /* 0x0000003f543f7207 */ /* 0x000fc40000000000 */
[----:B------:R-:W-:Y:S01]  /*1420*/  SEL R69, R73, RZ, P5 ;  /* 0x000000ff49457207 */ /* 0x000fe20002800000 */
[----:B------:R-:W-:Y:S01]  /*1430*/  FMUL.FTZ R84, R84, c[0x0][0x1e8] ;  /* 0x00007a0054547a20 */ /* 0x000fe20000410000 */
[----:B------:R-:W-:Y:S01]  /*1440*/  SEL R68, R71, RZ, P6 ;  /* 0x000000ff47447207 */ /* 0x000fe20003000000 */
[----:B------:R-:W-:Y:S01]  /*1450*/  @P0 IMAD.WIDE.U32 R76, R83, R76, c[0x0][0x258] ;  /* 0x00009600534c0625 */ /* 0x000fe200078e004c */
[----:B------:R-:W-:Y:S02]  /*1460*/  LOP3.LUT P5, RZ, R82, 0xff000000, RZ, 0xc0, !PT ;  /* 0xff00000052ff7812 */ /* 0x000fe400078ac0ff */
[----:B------:R-:W-:Y:S02]  /*1470*/  LOP3.LUT P6, RZ, R81, 0xff, RZ, 0xc0, !PT ;  /* 0x000000ff51ff7812 */ /* 0x000fe400078cc0ff */
[----:B------:R-:W-:Y:S01]  /*1480*/  SEL R65, R68, R65, P1 ;  /* 0x0000004144417207 */ /* 0x000fe20000800000 */
[----:B------:R1:W-:Y:S01]  /*1490*/  @P0 STG.E.128 [R76.64], R60 ;  /* 0x0000003c4c000986 */ /* 0x0003e2000c101d04 */
[----:B------:R-:W-:-:S02]  /*14a0*/  SEL R78, R84, RZ, P5 ;  /* 0x000000ff544e7207 */ /* 0x000fc40002800000 */
[C---:B------:R-:W-:Y:S02]  /*14b0*/  LOP3.LUT P5, RZ, R81.reuse, 0xff00, RZ, 0xc0, !PT ;  /* 0x0000ff0051ff7812 */ /* 0x040fe400078ac0ff */
[----:B------:R-:W-:Y:S02]  /*14c0*/  SEL R68, R70, RZ, P6 ;  /* 0x000000ff46447207 */ /* 0x000fe40003000000 */
[----:B------:R-:W-:Y:S02]  /*14d0*/  LOP3.LUT P6, RZ, R81, 0xff0000, RZ, 0xc0, !PT ;  /* 0x00ff000051ff7812 */ /* 0x000fe400078cc0ff */
[----:B------:R-:W-:Y:S02]  /*14e0*/  SEL R66, R69, R66, P1 ;  /* 0x0000004245427207 */ /* 0x000fe40000800000 */
[----:B------:R-:W-:Y:S02]  /*14f0*/  SEL R69, R71, RZ, P5 ;  /* 0x000000ff47457207 */ /* 0x000fe40002800000 */
[----:B------:R-:W-:-:S02]  /*1500*/  LOP3.LUT P5, RZ, R81, 0xff000000, RZ, 0xc0, !PT ;  /* 0xff00000051ff7812 */ /* 0x000fc400078ac0ff */
[----:B------:R-:W-:Y:S02]  /*1510*/  SEL R70, R73, RZ, P6 ;  /* 0x000000ff49467207 */ /* 0x000fe40003000000 */
[C---:B------:R-:W-:Y:S02]  /*1520*/  @P2 LEA R72, P6, R83.reuse, c[0x0][0x250], 0x4 ;  /* 0x0000940053482a11 */ /* 0x040fe400078c20ff */
[----:B------:R-:W-:Y:S02]  /*1530*/  SEL R71, R84, RZ, P5 ;  /* 0x000000ff54477207 */ /* 0x000fe40002800000 */
[----:B------:R-:W-:Y:S02]  /*1540*/  @P2 LEA.HI.X R73, R83, c[0x0][0x254], RZ, 0x4, P6 ;  /* 0x0000950053492a11 */ /* 0x000fe400030f24ff */
[----:B------:R-:W-:Y:S01]  /*1550*/  SEL R67, R78, R67, P1 ;  /* 0x000000434e437207 */ /* 0x000fe20000800000 */
[----:B------:R1:W-:Y:S04]  /*1560*/  STG.E.128 [R74.64], R68 ;  /* 0x000000444a007986 */ /* 0x0003e8000c101d04 */
[----:B------:R1:W-:Y:S02]  /*1570*/  @P2 STG.E.128 [R72.64], R64 ;  /* 0x0000004048002986 */ /* 0x0003e4000c101d04 */
.L_x_1428:
[----:B------:R-:W-:Y:S05]  /*1580*/  BSYNC B0 ;  /* 0x0000000000007941 */ /* 0x000fea0003800000 */
.L_x_1427:
[----:B-1----:R-:W-:-:S04]  /*1590*/  MOV R69, c[0x0][0x160] ;  /* 0x0000580000457a02 */ /* 0x002fc80000000f00 */
[----:B------:R-:W-:-:S04]  /*15a0*/  LEA R2, R69, R2, 0x2 ;  /* 0x0000000245027211 */ /* 0x000fc800078e10ff */
[----:B------:R-:W-:-:S13]  /*15b0*/  ISETP.GE.AND P0, PT, R2, c[0x0][0x164], PT ;  /* 0x0000590002007a0c */ /* 0x000fda0003f06270 */
[----:B0----5:R-:W-:Y:S01]  /*15c0*/  @P0 CALL.REL.NOINC `(.L_x_1418) ;  /* 0x0000001000000944 */ /* 0x021fe20003c00000 */
[----:B------:R-:W-:Y:S05]  /*15d0*/  BRA `(.L_x_1429) ;  /* 0xffffed0000007947 */ /* 0x000fea000383ffff */
.L_x_1418:
[----:B-----5:R-:W0:Y:S01]  /*15e0*/  S2R R43, SR_TID.X ;  /* 0x00000000002b7919 */ /* 0x020e220000002100 */
[----:B------:R-:W-:Y:S01]  /*15f0*/  WARPSYNC 0xffffffff ;  /* 0xffffffff00007948 */ /* 0x000fe20003800000 */
[----:B------:R-:W-:Y:S02]  /*1600*/  BSSY B0, `(.L_x_1430) ;  /* 0x0000078000007945 */ /* 0x000fe40003800000 */
[----:B------:R-:W1:Y:S01]  /*1610*/  S2R R42, SR_CTAID.X ;  /* 0x00000000002a7919 */ /* 0x000e620000002500 */
[----:B0-----:R-:W-:-:S05]  /*1620*/  SHF.R.U32.HI R3, RZ, 0x5, R43 ;  /* 0x00000005ff037819 */ /* 0x001fca000001162b */
[----:B------:R-:W-:-:S05]  /*1630*/  IMAD R0, R3, 0x40, R0 ;  /* 0x0000004003007824 */ /* 0x000fca00078e0200 */
[----:B------:R-:W-:Y:S04]  /*1640*/  STS.128 [R0.X16], R24 ;  /* 0x0000001800007388 */ /* 0x000fe8000000cc00 */
[----:B------:R-:W-:Y:S04]  /*1650*/  STS.128 [R0.X16+0x200], R20 ;  /* 0x0002001400007388 */ /* 0x000fe8000000cc00 */
        /* <DEDUP_REMOVED lines=8> */
[----:B------:R-:W-:Y:S04]  /*16e0*/  LDS R24, [R43.X4+0xe00] ;  /* 0x000e00002b187984 */ /* 0x000fe80000004800 */
[----:B------:R-:W-:Y:S01]  /*16f0*/  BAR.SYNC.DEFER_BLOCKING 0x0 ;  /* 0x0000000000007b1d */ /* 0x000fe20000010000 */
[----:B0-----:R-:W-:-:S04]  /*1700*/  FADD.FTZ R2, RZ, R2 ;  /* 0x00000002ff027221 */ /* 0x001fc80000010000 */
[----:B--2---:R-:W-:Y:S02]  /*1710*/  FADD.FTZ R2, R2, R37 ;  /* 0x0000002502027221 */ /* 0x004fe40000010000 */
[----:B---3--:R-:W-:-:S04]  /*1720*/  FADD.FTZ R3, RZ, R3 ;  /* 0x00000003ff037221 */ /* 0x008fc80000010000 */
[----:B----4-:R-:W-:Y:S01]  /*1730*/  FADD.FTZ R3, R3, R36 ;  /* 0x0000002403037221 */ /* 0x010fe20000010000 */
[----:B------:R-:W-:Y:S01]  /*1740*/  STS.128 [R0.X16], R32 ;  /* 0x0000002000007388 */ /* 0x000fe2000000cc00 */
[----:B-1----:R-:W-:-:S03]  /*1750*/  FADD.FTZ R2, R2, R39 ;  /* 0x0000002702027221 */ /* 0x002fc60000010000 */
        /* <DEDUP_REMOVED lines=93> */
[----:B0-----:R-:W-:Y:S02]  /*1d30*/  MOV R2, R0 ;  /* 0x0000000000027202 */ /* 0x001fe40000000f00 */
[----:B------:R-:W-:-:S02]  /*1d40*/  MOV R3, R11 ;  /* 0x0000000b00037202 */ /* 0x000fc40000000f00 */
[----:B------:R-:W-:-:S03]  /*1d50*/  IADD3 R0, P4, R0, 0x200, RZ ;  /* 0x0000020000007810 */ /* 0x000fc60007f9e0ff */
[----:B------:R1:W-:Y:S01]  /*1d60*/  STG.E [R2.64], R35 ;  /* 0x0000002302007986 */ /* 0x0003e2000c101904 */
[----:B------:R-:W-:-:S04]  /*1d70*/  IADD3.X R11, RZ, R11, RZ, P4, !PT ;  /* 0x0000000bff0b7210 */ /* 0x000fc800027fe4ff */
.L_x_1431:
[----:B------:R-:W-:Y:S05]  /*1d80*/  BSYNC B0 ;  /* 0x0000000000007941 */ /* 0x000fea0003800000 */
.L_x_1430:
[----:B-1----:R-:W-:Y:S01]  /*1d90*/  MOV R2, R14 ;  /* 0x0000000e00027202 */ /* 0x002fe20000000f00 */
[----:B------:R-:W-:Y:S01]  /*1da0*/  IMAD.MOV.U32 R3, RZ, RZ, R23 ;  /* 0x000000ffff037224 */ /* 0x000fe200078e0017 */
        /* <DEDUP_REMOVED lines=8> */
[----:B0-----:R-:W-:Y:S01]  /*1e30*/  MOV R2, R10 ;  /* 0x0000000a00027202 */ /* 0x001fe20000000f00 */
[----:B------:R-:W-:-:S05]  /*1e40*/  IMAD.MOV.U32 R3, RZ, RZ, R15 ;  /* 0x000000ffff037224 */ /* 0x000fca00078e000f */
[----:B------:R-:W-:Y:S04]  /*1e50*/  STG.E [R2.64], R13 ;  /* 0x0000000d02007986 */ /* 0x000fe8000c101904 */
[----:B------:R-:W-:Y:S01]  /*1e60*/  STG.E [R4.64], R29 ;  /* 0x0000001d04007986 */ /* 0x000fe2000c101904 */
[----:B------:R-:W-:Y:S05]  /*1e70*/  EXIT ;  /* 0x000000000000794d */ /* 0x000fea0003800000 */
.L_x_1423:
[----:B------:R-:W-:Y:S01]  /*1e80*/  HFMA2.MMA R76, -RZ, RZ, 0, 1.847743988037109375e-06 ;  /* 0x0000001fff4c7435 */ /* 0x000fe200000001ff */
[----:B------:R-:W-:Y:S01]  /*1e90*/  MOV R71, R105 ;  /* 0x0000006900477202 */ /* 0x000fe20000000f00 */
[----:B------:R-:W-:Y:S01]  /*1ea0*/  IMAD.MOV.U32 R72, RZ, RZ, 0x1 ;  /* 0x00000001ff487424 */ /* 0x000fe200078e00ff */
[----:B------:R-:W-:Y:S02]  /*1eb0*/  MOV R77, 0xffffffff ;  /* 0xffffffff004d7802 */ /* 0x000fe40000000f00 */
[----:B------:R-:W-:-:S02]  /*1ec0*/  MOV R68, 0x1ee0 ;  /* 0x00001ee000447802 */ /* 0x000fc40000000f00 */
[----:B-----5:R-:W-:Y:S05]  /*1ed0*/  CALL.REL.NOINC `($__internal_112_$__cuda_sm70_shflsync_bfly_p) ;  /* 0x0000046000007944 */ /* 0x020fea0003c00000 */
[----:B-1----:R-:W-:Y:S01]  /*1ee0*/  MOV R70, R72 ;  /* 0x0000004800467202 */ /* 0x002fe20000000f00 */
[----:B0-----:R-:W-:Y:S05]  /*1ef0*/  BRA `(.L_x_1432) ;  /* 0xffffed3000007947 */ /* 0x001fea000383ffff */
.L_x_1424:
[----:B------:R-:W-:Y:S01]  /*1f00*/  HFMA2.MMA R72, -RZ, RZ, 0, 5.9604644775390625e-08 ;  /* 0x00000001ff487435 */ /* 0x000fe200000001ff */
[----:B------:R-:W-:Y:S01]  /*1f10*/  IMAD.MOV.U32 R71, RZ, RZ, R103 ;  /* 0x000000ffff477224 */ /* 0x000fe200078e0067 */
[----:B------:R-:W-:-:S02]  /*1f20*/  MOV R76, 0x1f ;  /* 0x0000001f004c7802 */ /* 0x000fc40000000f00 */
[----:B------:R-:W-:Y:S02]  /*1f30*/  MOV R77, 0xffffffff ;  /* 0xffffffff004d7802 */ /* 0x000fe40000000f00 */
[----:B------:R-:W-:Y:S02]  /*1f40*/  MOV R68, 0x1f60 ;  /* 0x00001f6000447802 */ /* 0x000fe40000000f00 */
[----:B01---5:R-:W-:Y:S05]  /*1f50*/  CALL.REL.NOINC `($__internal_112_$__cuda_sm70_shflsync_bfly_p) ;  /* 0x000003e000007944 */ /* 0x023fea0003c00000 */
[----:B------:R-:W-:Y:S01]  /*1f60*/  FADD.FTZ R105, R70, R105 ;  /* 0x0000006946697221 */ /* 0x000fe20000010000 */
[----:B0-----:R-:W-:Y:S01]  /*1f70*/  HFMA2.MMA R76, -RZ, RZ, 0, 1.847743988037109375e-06 ;  /* 0x0000001fff4c7435 */ /* 0x001fe200000001ff */
[----:B-1----:R-:W-:Y:S01]  /*1f80*/  FADD.FTZ R103, R103, R72 ;  /* 0x0000004867677221 */ /* 0x002fe20000010000 */
[----:B------:R-:W-:Y:S01]  /*1f90*/  MOV R77, 0xffffffff ;  /* 0xffffffff004d7802 */ /* 0x000fe20000000f00 */
[----:B------:R-:W-:Y:S01]  /*1fa0*/  IMAD.MOV.U32 R72, RZ, RZ, 0x2 ;  /* 0x00000002ff487424 */ /* 0x000fe200078e00ff */
[----:B------:R-:W-:Y:S02]  /*1fb0*/  MOV R71, R105 ;  /* 0x0000006900477202 */ /* 0x000fe40000000f00 */
[----:B------:R-:W-:Y:S02]  /*1fc0*/  MOV R68, 0x1fe0 ;  /* 0x00001fe000447802 */ /* 0x000fe40000000f00 */
[----:B------:R-:W-:Y:S05]  /*1fd0*/  CALL.REL.NOINC `($__internal_112_$__cuda_sm70_shflsync_bfly_p) ;  /* 0x0000036000007944 */ /* 0x000fea0003c00000 */
[----:B-1----:R-:W-:Y:S01]  /*1fe0*/  IMAD.MOV.U32 R70, RZ, RZ, R72 ;  /* 0x000000ffff467224 */ /* 0x002fe200078e0048 */
[----:B------:R-:W-:Y:S01]  /*1ff0*/  HFMA2.MMA R72, -RZ, RZ, 0, 1.1920928955078125e-07 ;  /* 0x00000002ff487435 */ /* 0x000fe200000001ff */
[----:B0-----:R-:W-:Y:S01]  /*2000*/  MOV R71, R103 ;  /* 0x0000006700477202 */ /* 0x001fe20000000f00 */
[----:B------:R-:W-:Y:S01]  /*2010*/  IMAD.MOV.U32 R77, RZ, RZ, -0x1 ;  /* 0xffffffffff4d7424 */ /* 0x000fe200078e00ff */
[----:B------:R-:W-:-:S02]  /*2020*/  MOV R76, 0x1f ;  /* 0x0000001f004c7802 */ /* 0x000fc40000000f00 */
[----:B------:R-:W-:Y:S02]  /*2030*/  MOV R68, 0x2050 ;  /* 0x0000205000447802 */ /* 0x000fe40000000f00 */
[----:B------:R-:W-:Y:S05]  /*2040*/  CALL.REL.NOINC `($__internal_112_$__cuda_sm70_shflsync_bfly_p) ;  /* 0x000002f000007944 */ /* 0x000fea0003c00000 */
[----:B------:R-:W-:Y:S01]  /*2050*/  FADD.FTZ R105, R70, R105 ;  /* 0x0000006946697221 */ /* 0x000fe20000010000 */
[----:B0-----:R-:W-:Y:S01]  /*2060*/  MOV R76, 0x1f ;  /* 0x0000001f004c7802 */ /* 0x001fe20000000f00 */
[----:B-1----:R-:W-:Y:S01]  /*2070*/  FADD.FTZ R103, R103, R72 ;  /* 0x0000004867677221 */ /* 0x002fe20000010000 */
[----:B------:R-:W-:Y:S01]  /*2080*/  HFMA2.MMA R72, -RZ, RZ, 0, 2.384185791015625e-07 ;  /* 0x00000004ff487435 */ /* 0x000fe200000001ff */
[----:B------:R-:W-:Y:S01]  /*2090*/  MOV R77, 0xffffffff ;  /* 0xffffffff004d7802 */ /* 0x000fe20000000f00 */
[----:B------:R-:W-:Y:S01]  /*20a0*/  IMAD.MOV.U32 R71, RZ, RZ, R105 ;  /* 0x000000ffff477224 */ /* 0x000fe200078e0069 */
[----:B------:R-:W-:-:S03]  /*20b0*/  MOV R68, 0x20d0 ;  /* 0x000020d000447802 */ /* 0x000fc60000000f00 */
[----:B------:R-:W-:Y:S05]  /*20c0*/  CALL.REL.NOINC `($__internal_112_$__cuda_sm70_shflsync_bfly_p) ;  /* 0x0000027000007944 */ /* 0x000fea0003c00000 */
[----:B-1----:R-:W-:Y:S01]  /*20d0*/  MOV R70, R72 ;  /* 0x0000004800467202 */ /* 0x002fe20000000f00 */
[----:B------:R-:W-:Y:S01]  /*20e0*/  HFMA2.MMA R72, -RZ, RZ, 0, 2.384185791015625e-07 ;  /* 0x00000004ff487435 */ /* 0x000fe200000001ff */
[----:B0-----:R-:W-:Y:S01]  /*20f0*/  MOV R71, R103 ;  /* 0x0000006700477202 */ /* 0x001fe20000000f00 */
[----:B------:R-:W-:Y:S01]  /*2100*/  IMAD.MOV.U32 R76, RZ, RZ, 0x1f ;  /* 0x0000001fff4c7424 */ /* 0x000fe200078e00ff */
[----:B------:R-:W-:-:S02]  /*2110*/  MOV R77, 0xffffffff ;  /* 0xffffffff004d7802 */ /* 0x000fc40000000f00 */
[----:B------:R-:W-:Y:S02]  /*2120*/  MOV R68, 0x2140 ;  /* 0x0000214000447802 */ /* 0x000fe40000000f00 */
[----:B------:R-:W-:Y:S05]  /*2130*/  CALL.REL.NOINC `($__internal_112_$__cuda_sm70_shflsync_bfly_p) ;  /* 0x0000020000007944 */ /* 0x000fea0003c00000 */
[----:B------:R-:W-:Y:S01]  /*2140*/  FADD.FTZ R73, R70, R105 ;  /* 0x0000006946497221 */ /* 0x000fe20000010000 */
[----:B0-----:R-:W-:Y:S01]  /*2150*/  MOV R76, 0x1f ;  /* 0x0000001f004c7802 */ /* 0x001fe20000000f00 */
[----:B-1----:R-:W-:Y:S01]  /*2160*/  FADD.FTZ R75, R103, R72 ;  /* 0x00000048674b7221 */ /* 0x002fe20000010000 */
[----:B------:R-:W-:Y:S01]  /*2170*/  HFMA2.MMA R72, -RZ, RZ, 0, 4.76837158203125e-07 ;  /* 0x00000008ff487435 */ /* 0x000fe200000001ff */
[----:B------:R-:W-:Y:S01]  /*2180*/  IMAD.MOV.U32 R77, RZ, RZ, -0x1 ;  /* 0xffffffffff4d7424 */ /* 0x000fe200078e00ff */
[----:B------:R-:W-:Y:S02]  /*2190*/  MOV R71, R73 ;  /* 0x0000004900477202 */ /* 0x000fe40000000f00 */
[----:B------:R-:W-:Y:S02]  /*21a0*/  MOV R68, 0x21c0 ;  /* 0x000021c000447802 */ /* 0x000fe40000000f00 */
[----:B------:R-:W-:Y:S05]  /*21b0*/  CALL.REL.NOINC `($__internal_112_$__cuda_sm70_shflsync_bfly_p) ;  /* 0x0000018000007944 */ /* 0x000fea0003c00000 */
[----:B0-----:R-:W-:Y:S01]  /*21c0*/  HFMA2.MMA R76, -RZ, RZ, 0, 1.847743988037109375e-06 ;  /* 0x0000001fff4c7435 */ /* 0x001fe200000001ff */
[----:B-1----:R-:W-:Y:S01]  /*21d0*/  MOV R70, R72 ;  /* 0x0000004800467202 */ /* 0x002fe20000000f00 */
[----:B------:R-:W-:Y:S01]  /*21e0*/  IMAD.MOV.U32 R72, RZ, RZ, 0x8 ;  /* 0x00000008ff487424 */ /* 0x000fe200078e00ff */
[----:B------:R-:W-:-:S02]  /*21f0*/  MOV R71, R75 ;  /* 0x0000004b00477202 */ /* 0x000fc40000000f00 */
[----:B------:R-:W-:Y:S02]  /*2200*/  MOV R77, 0xffffffff ;  /* 0xffffffff004d7802 */ /* 0x000fe40000000f00 */
[----:B------:R-:W-:Y:S02]  /*2210*/  MOV R68, 0x2230 ;  /* 0x0000223000447802 */ /* 0x000fe40000000f00 */
[----:B------:R-:W-:Y:S05]  /*2220*/  CALL.REL.NOINC `($__internal_112_$__cuda_sm70_shflsync_bfly_p) ;  /* 0x0000011000007944 */ /* 0x000fea0003c00000 */
[----:B------:R-:W-:Y:S01]  /*2230*/  FADD.FTZ R73, R70, R73 ;  /* 0x0000004946497221 */ /* 0x000fe20000010000 */
[----:B0-----:R-:W-:Y:S01]  /*2240*/  MOV R77, 0xffffffff ;  /* 0xffffffff004d7802 */ /* 0x001fe20000000f00 */
[----:B-1----:R-:W-:Y:S01]  /*2250*/  FADD.FTZ R75, R75, R72 ;  /* 0x000000484b4b7221 */ /* 0x002fe20000010000 */
[----:B------:R-:W-:Y:S01]  /*2260*/  HFMA2.MMA R72, -RZ, RZ, 0, 9.5367431640625e-07 ;  /* 0x00000010ff487435 */ /* 0x000fe200000001ff */
[----:B------:R-:W-:Y:S01]  /*2270*/  IMAD.MOV.U32 R76, RZ, RZ, 0x1f ;  /* 0x0000001fff4c7424 */ /* 0x000fe200078e00ff */
        /* <DEDUP_REMOVED lines=10> */
[----:B-1----:R-:W-:Y:S01]  /*2320*/  MOV R68, R72 ;  /* 0x0000004800447202 */ /* 0x002fe20000000f00 */
[----:B0-----:R-:W-:Y:S05]  /*2330*/  BRA `(.L_x_1433) ;  /* 0xffffea1000007947 */ /* 0x001fea000383ffff */
        .weak           $__internal_112_$__cuda_sm70_shflsync_bfly_p
        .type           $__internal_112_$__cuda_sm70_shflsync_bfly_p,@function
        .size           $__internal_112_$__cuda_sm70_shflsync_bfly_p,(.L_x_1647 - $__internal_112_$__cuda_sm70_shflsync_bfly_p)
$__internal_112_$__cuda_sm70_shflsync_bfly_p:
[----:B------:R-:W-:Y:S01]  /*2340*/  HFMA2.MMA R69, -RZ, RZ, 0, 0 ;  /* 0x00000000ff457435 */ /* 0x000fe200000001ff */
[----:B------:R-:W-:Y:S04]  /*2350*/  WARPSYNC R77 ;  /* 0x0000004d00007348 */ /* 0x000fe80003800000 */
[----:B------:R0:W1:Y:S01]  /*2360*/  SHFL.BFLY PT, R72, R71, R72, R76 ;  /* 0x0c00004847487389 */ /* 0x00006200000e004c */
[----:B------:R-:W-:Y:S05]  /*2370*/  RET.REL.NODEC R68 `(_ZN10layer_norm31ln_parallel_residual_bwd_kernelINS_13Kernel_traitsIfffffjLj256ELj1ELj4ELj1ELj16ENS_18Kernel_traits_baseILj256EfffffjLj128EEEEELb1ELb0ELb0EEEvNS_9BwdParamsE) ;  /* 0xffffdc8044007950 */ /* 0x000fea0003c3ffff */
.L_x_1434:
        /* <DEDUP_REMOVED lines=16> */
.L_x_1647:


//--------------------- .text._ZN10layer_norm31ln_parallel_residual_bwd_kernelINS_13Kernel_traitsIfffffjLj256ELj1ELj4ELj1ELj16ENS_18Kernel_traits_baseILj256EfffffjLj128EEEEELb1ELb0ELb1EEEvNS_9BwdParamsE --------------------------
	.section	.text._ZN10layer_norm31ln_parallel_residual_bwd_kernelINS_13Kernel_traitsIfffffjLj256ELj1ELj4ELj1ELj16ENS_18Kernel_traits_baseILj256EfffffjLj128EEEEELb1ELb0ELb1EEEvNS_9BwdParamsE,"ax",@progbits
	.sectioninfo	@"SHI_REGISTERS=114"
	.align	128
        .global         _ZN10layer_norm31ln_parallel_residual_bwd_kernelINS_13Kernel_traitsIfffffjLj256ELj1ELj4ELj1ELj16ENS_18Kernel_traits_baseILj256EfffffjLj128EEEEELb1ELb0ELb1EEEvNS_9BwdParamsE
        .type           _ZN10layer_norm31ln_parallel_residual_bwd_kernelINS_13Kernel_traitsIfffffjLj256ELj1ELj4ELj1ELj16ENS_18Kernel_traits_baseILj256EfffffjLj128EEEEELb1ELb0ELb1EEEvNS_9BwdParamsE,@function
        .size           _ZN10layer_norm31ln_parallel_residual_bwd_kernelINS_13Kernel_traitsIfffffjLj256ELj1ELj4ELj1ELj16ENS_18Kernel_traits_baseILj256EfffffjLj128EEEEELb1ELb0ELb1EEEvNS_9BwdParamsE,(.L_x_1648 - _ZN10layer_norm31ln_parallel_residual_bwd_kernelINS_13Kernel_traitsIfffffjLj256ELj1ELj4ELj1ELj16ENS_18Kernel_traits_baseILj256EfffffjLj128EEEEELb1ELb0ELb1EEEvNS_9BwdParamsE)
        .other          _ZN10layer_norm31ln_parallel_residual_bwd_kernelINS_13Kernel_traitsIfffffjLj256ELj1ELj4ELj1ELj16ENS_18Kernel_traits_baseILj256EfffffjLj128EEEEELb1ELb0ELb1EEEvNS_9BwdParamsE,@"STO_CUDA_ENTRY STV_DEFAULT"
_ZN10layer_norm31ln_parallel_residual_bwd_kernelINS_13Kernel_traitsIfffffjLj256ELj1ELj4ELj1ELj16ENS_18Kernel_traits_baseILj256EfffffjLj128EEEEELb1ELb0ELb1EEEvNS_9BwdParamsE:
.text._ZN10layer_norm31ln_parallel_residual_bwd_kernelINS_13Kernel_traitsIfffffjLj256ELj1ELj4ELj1ELj16ENS_18Kernel_traits_baseILj256EfffffjLj128EEEEELb1ELb0ELb1EEEvNS_9BwdParamsE:
        /* <DEDUP_REMOVED lines=25> */
.L_x_1435:
[----:B------:R-:W0:Y:S01]  /*0190*/  LDC.U8 R89, c[0x0][0x1f0] ;  /* 0x00007c00ff597b82 */ /* 0x000e220000000000 */
[----:B------:R-:W-:-:S04]  /*01a0*/  SHF.L.U32 R2, R0, 0x4, RZ ;  /* 0x0000000400027819 */ /* 0x000fc800000006ff */
[----:B------:R-:W-:-:S04]  /*01b0*/  LOP3.LUT R4, R2, 0x1f0, RZ, 0xc0, !PT ;  /* 0x000001f002047812 */ /* 0x000fc800078ec0ff */
[C---:B------:R-:W-:Y:S02]  /*01c0*/  IADD3 R2, P0, R4.reuse, c[0x0][0x1b0], RZ ;  /* 0x00006c0004027a10 */ /* 0x040fe40007f1e0ff */
[----:B------:R-:W-:Y:S02]  /*01d0*/  IADD3 R4, P1, R4, c[0x0][0x1b8], RZ ;  /* 0x00006e0004047a10 */ /* 0x000fe40007f3e0ff */
        /* <DEDUP_REMOVED lines=18> */
[----:B-1----:R-:W-:Y:S01]  /*0300*/  CS2R R2, SRZ ;  /* 0x0000000000027805 */ /* 0x002fe2000001ff00 */
[----:B------:R-:W-:Y:S01]  /*0310*/  CS2R R12, SRZ ;  /* 0x00000000000c7805 */ /* 0x000fe2000001ff00 */
[----:B------:R-:W-:Y:S01]  /*0320*/  CS2R R80, SRZ ;  /* 0x0000000000507805 */ /* 0x000fe2000001ff00 */
[----:B------:R-:W-:Y:S01]  /*0330*/  MOV R88, RZ ;  /* 0x000000ff00587202 */ /* 0x000fe20000000f00 */
[----:B0-2---:R-:W-:-:S02]  /*0340*/  CS2R R4, SRZ ;  /* 0x0000000000047805 */ /* 0x005fc4000001ff00 */
.L_x_1441:
        /* <DEDUP_REMOVED lines=10> */
[CC--:B------:R-:W-:Y:S01]  /*03f0*/  IMAD.WIDE.U32 R52, R107.reuse, R98.reuse, c[0x0][0x188] ;  /* 0x000062006b347625 */ /* 0x0c0fe200078e0062 */
[C---:B------:R-:W-:Y:S01]  /*0400*/  IADD3 R106, R107.reuse, 0x20, RZ ;  /* 0x000000206b6a7810 */ /* 0x040fe20007ffe0ff */
[----:B------:R0:W3:Y:S02]  /*0410*/  LDG.E R108, [R108.64] ;  /* 0x000000046c6c7981 */ /* 0x0000e4000c1e1900 */
[CC--:B------:R-:W-:Y:S02]  /*0420*/  IMAD.WIDE.U32 R60, R107.reuse, R98.reuse, c[0x0][0x210] ;  /* 0x000084006b3c7625 */ /* 0x0c0fe400078e0062 */
[----:B------:R-:W4:Y:S02]  /*0430*/  LDG.E.128 R52, [R52.64] ;  /* 0x0000000434347981 */ /* 0x000f24000c1e1d00 */
[-C--:B------:R-:W-:Y:S02]  /*0440*/  IMAD.WIDE.U32 R56, R107, R98.reuse, c[0x0][0x208] ;  /* 0x000082006b387625 */ /* 0x080fe400078e0062 */
[----:B------:R-:W3:Y:S02]  /*0450*/  LDG.E.128 R60, [R60.64] ;  /* 0x000000043c3c7981 */ /* 0x000ee4000c1e1d00 */
[----:B------:R-:W-:-:S02]  /*0460*/  IMAD.WIDE.U32 R64, R106, R98, c[0x0][0x188] ;  /* 0x000062006a407625 */ /* 0x000fc400078e0062 */
[----:B------:R-:W3:Y:S02]  /*0470*/  LDG.E.128 R56, [R56.64] ;  /* 0x0000000438387981 */ /* 0x000ee4000c1e1d00 */
[CC--:B------:R-:W-:Y:S02]  /*0480*/  IMAD.WIDE.U32 R72, R106.reuse, R98.reuse, c[0x0][0x210] ;  /* 0x000084006a487625 */ /* 0x0c0fe400078e0062 */
[----:B------:R-:W3:Y:S02]  /*0490*/  LDG.E.128 R64, [R64.64] ;  /* 0x0000000440407981 */ /* 0x000ee4000c1e1d00 */
[----:B------:R-:W-:Y:S02]  /*04a0*/  IMAD.WIDE.U32 R68, R106, R98, c[0x0][0x208] ;  /* 0x000082006a447625 */ /* 0x000fe400078e0062 */
[----:B------:R-:W3:Y:S04]  /*04b0*/  LDG.E.128 R72, [R72.64] ;  /* 0x0000000448487981 */ /* 0x000ee8000c1e1d00 */
[----:B------:R-:W3:Y:S01]  /*04c0*/  LDG.E.128 R68, [R68.64] ;  /* 0x0000000444447981 */ /* 0x000ee2000c1e1d00 */
[----:B------:R-:W-:-:S04]  /*04d0*/  ISETP.NE.U32.AND P0, PT, RZ, c[0x0][0x250], PT ;  /* 0x00009400ff007a0c */ /* 0x000fc80003f05070 */
[----:B------:R-:W-:Y:S01]  /*04e0*/  ISETP.NE.AND.EX P0, PT, RZ, c[0x0][0x254], PT, P0 ;  /* 0x00009500ff007a0c */ /* 0x000fe20003f05300 */
[----:B------:R-:W-:Y:S01]  /*04f0*/  IMAD.WIDE.U32 R90, R107, R94, c[0x0][0x190] ;  /* 0x000064006b5a7625 */ /* 0x000fe200078e005e */
[----:B------:R-:W-:-:S11]  /*0500*/  ISETP.NE.U32.AND P1, PT, RZ, c[0x0][0x218], PT ;  /* 0x00008600ff007a0c */ /* 0x000fd60003f25070 */
[----:B------:R-:W-:-:S04]  /*0510*/  @P0 IMAD.WIDE.U32 R100, R107, R94, c[0x0][0x198] ;  /* 0x000066006b640625 */ /* 0x000fc800078e005e */
[CC--:B------:R-:W-:Y:S01]  /*0520*/  @P0 IMAD.WIDE.U32 R92, R106.reuse, R94.reuse, c[0x0][0x198] ;  /* 0x000066006a5c0625 */ /* 0x0c0fe200078e005e */
[----:B------:R-:W-:Y:S01]  /*0530*/  ISETP.NE.AND.EX P1, PT, RZ, c[0x0][0x21c], PT, P1 ;  /* 0x00008700ff007a0c */ /* 0x000fe20003f25310 */
[----:B-----5:R4:W5:Y:S02]  /*0540*/  @P0 LDG.E R102, [R100.64] ;  /* 0x0000000464660981 */ /* 0x020964000c1e1900 */
        /* <DEDUP_REMOVED lines=10> */
[C---:B----4-:R-:W-:Y:S02]  /*05f0*/  FADD.FTZ R101, -R110.reuse, R52 ;  /* 0x000000346e657221 */ /* 0x050fe40000010100 */
[C---:B------:R-:W-:Y:S02]  /*0600*/  FADD.FTZ R53, -R110.reuse, R53 ;  /* 0x000000356e357221 */ /* 0x040fe40000010100 */
[C---:B0-----:R-:W-:Y:S02]  /*0610*/  FADD.FTZ R109, -R110.reuse, R54 ;  /* 0x000000366e6d7221 */ /* 0x041fe40000010100 */
[----:B------:R-:W-:Y:S02]  /*0620*/  FADD.FTZ R111, -R110, R55 ;  /* 0x000000376e6f7221 */ /* 0x000fe40000010100 */
[----:B---3--:R-:W-:Y:S02]  /*0630*/  FMUL.FTZ R54, R108, R101 ;  /* 0x000000656c367220 */ /* 0x008fe40000410000 */
[----:B-1----:R-:W-:-:S02]  /*0640*/  FMUL.FTZ R91, R24, R60 ;  /* 0x0000003c185b7220 */ /* 0x002fc40000410000 */
        /* <DEDUP_REMOVED lines=8> */
[C---:B------:R-:W-:Y:S02]  /*06d0*/  FMUL.FTZ R92, R108.reuse, R111 ;  /* 0x0000006f6c5c7220 */ /* 0x040fe40000410000 */
[----:B------:R-:W-:Y:S02]  /*06e0*/  FMUL.FTZ R57, R108, R109 ;  /* 0x0000006d6c397220 */ /* 0x000fe40000410000 */
[----:B------:R-:W-:Y:S02]  /*06f0*/  FMUL.FTZ R52, R27, R63 ;  /* 0x0000003f1b347220 */ /* 0x000fe40000410000 */
[----:B------:R-:W-:-:S02]  /*0700*/  FADD.FTZ R82, R61, R82 ;  /* 0x000000523d527221 */ /* 0x000fc40000010000 */
[----:B------:R-:W-:Y:S02]  /*0710*/  FFMA.FTZ R84, R61, R55, R84 ;  /* 0x000000373d547223 */ /* 0x000fe40000010054 */
[----:B------:R-:W-:Y:S02]  /*0720*/  FADD.FTZ R65, -R110, R65 ;  /* 0x000000416e417221 */ /* 0x000fe40000010100 */
[----:B------:R-:W-:Y:S02]  /*0730*/  FMUL.FTZ R53, R26, R62 ;  /* 0x0000003e1a357220 */ /* 0x000fe40000410000 */
[----:B------:R-:W-:Y:S02]  /*0740*/  FADD.FTZ R61, -R110, R64 ;  /* 0x000000406e3d7221 */ /* 0x000fe40000010100 */
[C---:B------:R-:W-:Y:S02]  /*0750*/  FADD.FTZ R78, R59.reuse, R78 ;  /* 0x0000004e3b4e7221 */ /* 0x040fe40000010000 */
[----:B------:R-:W-:-:S02]  /*0760*/  FFMA.FTZ R80, R59, R92, R80 ;  /* 0x0000005c3b507223 */ /* 0x000fc40000010050 */
[C---:B------:R-:W-:Y:S02]  /*0770*/  FADD.FTZ R83, R60.reuse, R83 ;  /* 0x000000533c537221 */ /* 0x040fe40000010000 */
[----:B------:R-:W-:Y:S02]  /*0780*/  FFMA.FTZ R85, R60, R54, R85 ;  /* 0x000000363c557223 */ /* 0x000fe40000010055 */
[C---:B------:R-:W-:Y:S02]  /*0790*/  FADD.FTZ R79, R58.reuse, R79 ;  /* 0x0000004f3a4f7221 */ /* 0x040fe40000010000 */
[----:B------:R-:W-:Y:S02]  /*07a0*/  FFMA.FTZ R81, R58, R57, R81 ;  /* 0x000000393a517223 */ /* 0x000fe40000010051 */
        /* <DEDUP_REMOVED lines=8> */
[C---:B------:R-:W-:Y:S02]  /*0830*/  FADD.FTZ R17, R68.reuse, R17 ;  /* 0x0000001144117221 */ /* 0x040fe40000010000 */
[----:B------:R-:W-:Y:S02]  /*0840*/  FFMA.FTZ R13, R68, R61, R13 ;  /* 0x0000003d440d7223 */ /* 0x000fe4000001000d */
[----:B------:R-:W-:Y:S02]  /*0850*/  FFMA.FTZ R69, R29, R69, R52 ;  /* 0x000000451d457223 */ /* 0x000fe40000010034 */
[----:B------:R-:W-:Y:S02]  /*0860*/  FFMA.FTZ R68, R28, R68, R53 ;  /* 0x000000441c447223 */ /* 0x000fe40000010035 */
[----:B------:R-:W-:Y:S02]  /*0870*/  FFMA.FTZ R52, R54, R91, RZ ;  /* 0x0000005b36347223 */ /* 0x000fe400000100ff */
[----:B------:R-:W-:-:S02]  /*0880*/  FADD.FTZ R53, RZ, R91 ;  /* 0x0000005bff357221 */ /* 0x000fc40000010000 */
[----:B------:R-:W-:Y:S02]  /*0890*/  FFMA.FTZ R52, R55, R56, R52 ;  /* 0x0000003837347223 */ /* 0x000fe40000010034 */
[----:B------:R-:W-:Y:S02]  /*08a0*/  FADD.FTZ R53, R56, R53 ;  /* 0x0000003538357221 */ /* 0x000fe40000010000 */
[----:B------:R-:W-:Y:S02]  /*08b0*/  FFMA.FTZ R52, R57, R58, R52 ;  /* 0x0000003a39347223 */ /* 0x000fe40000010034 */
[----:B------:R-:W-:Y:S02]  /*08c0*/  FADD.FTZ R64, R58, R53 ;  /* 0x000000353a407221 */ /* 0x000fe40000010000 */
[C---:B------:R-:W-:Y:S02]  /*08d0*/  FADD.FTZ R10, R63.reuse, R10 ;  /* 0x0000000a3f0a7221 */ /* 0x040fe40000010000 */
[----:B------:R-:W-:-:S02]  /*08e0*/  FFMA.FTZ R76, R63, R92, R76 ;  /* 0x0000005c3f4c7223 */ /* 0x000fc4000001004c */
[----:B------:R-:W-:Y:S02]  /*08f0*/  FADD.FTZ R63, -R110, R66 ;  /* 0x000000426e3f7221 */ /* 0x000fe40000010100 */
[----:B------:R-:W-:Y:S02]  /*0900*/  FFMA.FTZ R52, R92, R59, R52 ;  /* 0x0000003b5c347223 */ /* 0x000fe40000010034 */
[----:B------:R-:W-:Y:S02]  /*0910*/  FADD.FTZ R53, R59, R64 ;  /* 0x000000403b357221 */ /* 0x000fe40000010000 */
[----:B------:R-:W-:Y:S02]  /*0920*/  FADD.FTZ R67, -R110, R67 ;  /* 0x000000436e437221 */ /* 0x000fe40000010100 */
[----:B------:R-:W-:Y:S02]  /*0930*/  FMUL.FTZ R63, R108, R63 ;  /* 0x0000003f6c3f7220 */ /* 0x000fe40000410000 */
[----:B------:R-:W-:-:S02]  /*0940*/  FFMA.FTZ R64, R61, R68, R52 ;  /* 0x000000443d407223 */ /* 0x000fc40000010034 */
[----:B------:R-:W-:Y:S02]  /*0950*/  FMUL.FTZ R65, R22, R74 ;  /* 0x0000004a16417220 */ /* 0x000fe40000410000 */
[----:B------:R-:W-:Y:S02]  /*0960*/  FADD.FTZ R52, R68, R53 ;  /* 0x0000003544347221 */ /* 0x000fe40000010000 */
[C---:B------:R-:W-:Y:S02]  /*0970*/  FADD.FTZ R19, R62.reuse, R19 ;  /* 0x000000133e137221 */ /* 0x040fe40000010000 */
[----:B------:R-:W-:Y:S02]  /*0980*/  FFMA.FTZ R77, R62, R57, R77 ;  /* 0x000000393e4d7223 */ /* 0x000fe4000001004d */
[C---:B------:R-:W-:Y:S02]  /*0990*/  FADD.FTZ R15, R70.reuse, R15 ;  /* 0x0000000f460f7221 */ /* 0x040fe40000010000 */
[----:B------:R-:W-:-:S02]  /*09a0*/  FFMA.FTZ R12, R70, R63, R12 ;  /* 0x0000003f460c7223 */ /* 0x000fc4000001000c */
[----:B------:R-:W-:Y:S02]  /*09b0*/  FMUL.FTZ R62, R108, R67 ;  /* 0x000000436c3e7220 */ /* 0x000fe40000410000 */
[----:B------:R-:W-:Y:S02]  /*09c0*/  FFMA.FTZ R70, R30, R70, R65 ;  /* 0x000000461e467223 */ /* 0x000fe40000010041 */
        /* <DEDUP_REMOVED lines=19> */
[----:B------:R0:W1:Y:S02]  /*0b00*/  SHFL.BFLY PT, R64, R67, 0x1, 0x1f ;  /* 0x0c201f0043407f89 */ /* 0x00006400000e0000 */
.L_x_1442:
        /* <DEDUP_REMOVED lines=18> */
.L_x_1443:
        /* <DEDUP_REMOVED lines=35> */
.L_x_1439:
        /* <DEDUP_REMOVED lines=12> */
[--C-:B------:R-:W-:Y:S01]  /*0f20*/  FFMA.FTZ R63, R63, R65, R72.reuse ;  /* 0x000000413f3f7223 */ /* 0x100fe20000010048 */
[----:B------:R-:W-:Y:S01]  /*0f30*/  LOP3.LUT P5, RZ, R90, 0xff0000, RZ, 0xc0, !PT ;  /* 0x00ff00005aff7812 */ /* 0x000fe200078ac0ff */
[----:B------:R-:W-:Y:S01]  /*0f40*/  FMUL.FTZ R61, R108, R61 ;  /* 0x0000003d6c3d7220 */ /* 0x000fe20000410000 */
[----:B------:R-:W-:Y:S01]  /*0f50*/  SEL R55, R64, RZ, P4 ;  /* 0x000000ff40377207 */ /* 0x000fe20002000000 */
[----:B------:R-:W-:Y:S01]  /*0f60*/  FFMA.FTZ R62, R62, R65, R72 ;  /* 0x000000413e3e7223 */ /* 0x000fe20000010048 */
[----:B------:R-:W-:Y:S01]  /*0f70*/  SEL R64, R64, RZ, P6 ;  /* 0x000000ff40407207 */ /* 0x000fe20003000000 */
[----:B------:R-:W-:Y:S01]  /*0f80*/  FADD.FTZ R69, R69, -R60 ;  /* 0x8000003c45457221 */ /* 0x000fe20000010000 */
[----:B------:R-:W-:Y:S01]  /*0f90*/  LOP3.LUT P6, RZ, R102, 0xff, RZ, 0xc0, !PT ;  /* 0x000000ff66ff7812 */ /* 0x000fe200078cc0ff */
[----:B------:R-:W-:Y:S01]  /*0fa0*/  FADD.FTZ R63, R70, -R63 ;  /* 0x8000003f463f7221 */ /* 0x000fe20000010000 */
[----:B------:R-:W-:Y:S01]  /*0fb0*/  LOP3.LUT P4, RZ, R102, 0xff0000, RZ, 0xc0, !PT ;  /* 0x00ff000066ff7812 */ /* 0x000fe2000788c0ff */
[----:B------:R-:W-:Y:S01]  /*0fc0*/  @P1 FADD.FTZ R61, R40, R61 ;  /* 0x0000003d283d1221 */ /* 0x000fe20000010000 */
[----:B------:R-:W-:Y:S01]  /*0fd0*/  SEL R91, R91, RZ, P6 ;  /* 0x000000ff5b5b7207 */ /* 0x000fe20003000000 */
[----:B------:R-:W-:Y:S01]  /*0fe0*/  FADD.FTZ R71, R71, -R62 ;  /* 0x8000003e47477221 */ /* 0x000fe20000010000 */
[----:B------:R-:W-:Y:S01]  /*0ff0*/  LOP3.LUT P6, RZ, R104, 0xff, RZ, 0xc0, !PT ;  /* 0x000000ff68ff7812 */ /* 0x000fe200078cc0ff */
[C---:B------:R-:W-:Y:S01]  /*1000*/  FMUL.FTZ R56, R108.reuse, R69 ;  /* 0x000000456c387220 */ /* 0x040fe20000410000 */
[----:B------:R-:W-:Y:S01]  /*1010*/  SEL R44, R61, R44, P3 ;  /* 0x0000002c3d2c7207 */ /* 0x000fe20001800000 */
[----:B------:R-:W-:Y:S01]  /*1020*/  FMUL.FTZ R63, R108, R63 ;  /* 0x0000003f6c3f7220 */ /* 0x000fe20000410000 */
[----:B0-----:R-:W-:Y:S01]  /*1030*/  MOV R73, 0x10 ;  /* 0x0000001000497802 */ /* 0x001fe20000000f00 */
[----:B------:R-:W-:Y:S01]  /*1040*/  FMUL.FTZ R59, R59, c[0x0][0x1e8] ;  /* 0x00007a003b3b7a20 */ /* 0x000fe20000410000 */
[----:B------:R-:W-:Y:S01]  /*1050*/  MOV R72, c[0x0][0x160] ;  /* 0x0000580000487a02 */ /* 0x000fe20000000f00 */
[----:B------:R-:W-:-:S02]  /*1060*/  FMUL.FTZ R60, R61, c[0x0][0x1e8] ;  /* 0x00007a003d3c7a20 */ /* 0x000fc40000410000 */
[----:B------:R-:W-:Y:S01]  /*1070*/  FMUL.FTZ R108, R108, R71 ;  /* 0x000000476c6c7220 */ /* 0x000fe20000410000 */
[----:B------:R-:W-:Y:S01]  /*1080*/  SEL R54, R59, RZ, P5 ;  /* 0x000000ff3b367207 */ /* 0x000fe20002800000 */
[----:B------:R-:W-:Y:S01]  /*1090*/  @P1 FADD.FTZ R56, R41, R56 ;  /* 0x0000003829381221 */ /* 0x000fe20000010000 */
[----:B------:R-:W-:Y:S01]  /*10a0*/  SEL R57, R60, RZ, P6 ;  /* 0x000000ff3c397207 */ /* 0x000fe20003000000 */
[----:B------:R-:W-:Y:S01]  /*10b0*/  @P1 FADD.FTZ R63, R42, R63 ;  /* 0x0000003f2a3f1221 */ /* 0x000fe20000010000 */
[----:B------:R-:W-:Y:S01]  /*10c0*/  SEL R59, R59, RZ, P4 ;  /* 0x000000ff3b3b7207 */ /* 0x000fe20002000000 */
[----:B------:R-:W-:Y:S01]  /*10d0*/  FMUL.FTZ R61, R56, c[0x0][0x1e8] ;  /* 0x00007a00383d7a20 */ /* 0x000fe20000410000 */
[----:B------:R-:W-:Y:S01]  /*10e0*/  LOP3.LUT P6, RZ, R104, 0xff00, RZ, 0xc0, !PT ;  /* 0x0000ff0068ff7812 */ /* 0x000fe200078cc0ff */
[----:B------:R-:W-:Y:S01]  /*10f0*/  @P1 FADD.FTZ R108, R43, R108 ;  /* 0x0000006c2b6c1221 */ /* 0x000fe20000010000 */
[----:B------:R-:W-:Y:S01]  /*1100*/  ISETP.NE.U32.AND P4, PT, RZ, c[0x0][0x250], PT ;  /* 0x00009400ff007a0c */ /* 0x000fe20003f85070 */
[----:B------:R-:W-:Y:S01]  /*1110*/  IMAD.WIDE.U32 R70, R107, R73, c[0x0][0x248] ;  /* 0x000092006b467625 */ /* 0x000fe200078e0049 */
[----:B------:R-:W-:-:S02]  /*1120*/  LOP3.LUT P5, RZ, R102, 0xff00, RZ, 0xc0, !PT ;  /* 0x0000ff0066ff7812 */ /* 0x000fc400078ac0ff */
[C---:B------:R-:W-:Y:S01]  /*1130*/  SEL R46, R63.reuse, R46, P3 ;  /* 0x0000002e3f2e7207 */ /* 0x040fe20001800000 */
[----:B------:R-:W-:Y:S01]  /*1140*/  FMUL.FTZ R63, R63, c[0x0][0x1e8] ;  /* 0x00007a003f3f7a20 */ /* 0x000fe20000410000 */
[----:B------:R-:W-:Y:S01]  /*1150*/  SEL R62, R61, RZ, P6 ;  /* 0x000000ff3d3e7207 */ /* 0x000fe20003000000 */
[----:B------:R-:W-:Y:S01]  /*1160*/  @P0 IMAD.WIDE.U32 R68, R107, R73, c[0x0][0x250] ;  /* 0x000094006b440625 */ /* 0x000fe200078e0049 */
[----:B------:R-:W-:Y:S01]  /*1170*/  SEL R47, R108, R47, P3 ;  /* 0x0000002f6c2f7207 */ /* 0x000fe20001800000 */
[----:B------:R0:W-:Y:S01]  /*1180*/  STG.E.128 [R70.64], R52 ;  /* 0x0000003446007986 */ /* 0x0001e2000c101d04 */
[----:B------:R-:W-:Y:S01]  /*1190*/  LOP3.LUT P6, RZ, R104, 0xff0000, RZ, 0xc0, !PT ;  /* 0x00ff000068ff7812 */ /* 0x000fe200078cc0ff */
[----:B------:R-:W-:Y:S01]  /*11a0*/  FMUL.FTZ R108, R108, c[0x0][0x1e8] ;  /* 0x00007a006c6c7a20 */ /* 0x000fe20000410000 */
[----:B------:R-:W-:Y:S02]  /*11b0*/  ISETP.NE.AND.EX P4, PT, RZ, c[0x0][0x254], PT, P4 ;  /* 0x00009500ff007a0c */ /* 0x000fe40003f85340 */
[----:B------:R-:W-:-:S02]  /*11c0*/  LOP3.LUT P1, RZ, R104, 0xff000000, RZ, 0xc0, !PT ;  /* 0xff00000068ff7812 */ /* 0x000fc4000782c0ff */
[----:B------:R-:W-:Y:S02]  /*11d0*/  SEL R58, R58, RZ, P5 ;  /* 0x000000ff3a3a7207 */ /* 0x000fe40002800000 */
[----:B------:R-:W-:Y:S02]  /*11e0*/  SEL R45, R56, R45, P3 ;  /* 0x0000002d382d7207 */ /* 0x000fe40001800000 */
[----:B------:R-:W-:Y:S02]  /*11f0*/  SEL R65, R63, RZ, P6 ;  /* 0x000000ff3f417207 */ /* 0x000fe40003000000 */
[----:B------:R-:W-:Y:S02]  /*1200*/  SEL R56, R91, R48, P4 ;  /* 0x000000305b387207 */ /* 0x000fe40002000000 */
[----:B------:R-:W-:Y:S02]  /*1210*/  LOP3.LUT P6, RZ, R94, 0xff0000, RZ, 0xc0, !PT ;  /* 0x00ff00005eff7812 */ /* 0x000fe400078cc0ff */
[----:B------:R-:W-:-:S02]  /*1220*/  SEL R66, R108, RZ, P1 ;  /* 0x000000ff6c427207 */ /* 0x000fc40000800000 */
[----:B------:R-:W-:Y:S02]  /*1230*/  SEL R48, R57, R48, P4 ;  /* 0x0000003039307207 */ /* 0x000fe40002000000 */
[C---:B------:R-:W-:Y:S02]  /*1240*/  LOP3.LUT P5, RZ, R94.reuse, 0xff, RZ, 0xc0, !PT ;  /* 0x000000ff5eff7812 */ /* 0x040fe400078ac0ff */
[C---:B------:R-:W-:Y:S02]  /*1250*/  LOP3.LUT P3, RZ, R94.reuse, 0xff00, RZ, 0xc0, !PT ;  /* 0x0000ff005eff7812 */ /* 0x040fe4000786c0ff */
[----:B------:R-:W-:Y:S02]  /*1260*/  LOP3.LUT P1, RZ, R94, 0xff000000, RZ, 0xc0, !PT ;  /* 0xff0000005eff7812 */ /* 0x000fe4000782c0ff */
[----:B------:R-:W-:Y:S02]  /*1270*/  SEL R57, R58, R49, P4 ;  /* 0x000000313a397207 */ /* 0x000fe40002000000 */
[----:B------:R-:W-:-:S02]  /*1280*/  SEL R58, R59, R50, P4 ;  /* 0x000000323b3a7207 */ /* 0x000fc40002000000 */
[----:B------:R-:W-:Y:S02]  /*1290*/  SEL R49, R62, R49, P4 ;  /* 0x000000313e317207 */ /* 0x000fe40002000000 */
[----:B------:R-:W-:Y:S02]  /*12a0*/  SEL R50, R65, R50, P4 ;  /* 0x0000003241327207 */ /* 0x000fe40002000000 */
[----:B------:R-:W-:Y:S01]  /*12b0*/  SEL R59, R64, R51, P4 ;  /* 0x00000033403b7207 */ /* 0x000fe20002000000 */
[----:B------:R-:W-:Y:S01]  /*12c0*/  @P2 IMAD.WIDE.U32 R64, R106, R73, c[0x0][0x258] ;  /* 0x000096006a402625 */ /* 0x000fe200078e0049 */
[----:B------:R-:W-:Y:S02]  /*12d0*/  SEL R51, R66, R51, P4 ;  /* 0x0000003342337207 */ /* 0x000fe40002000000 */
[----:B------:R-:W-:Y:S01]  /*12e0*/  SEL R62, R63, RZ, P6 ;  /* 0x000000ff3f3e7207 */ /* 0x000fe20003000000 */
[-C--:B------:R-:W-:Y:S01]  /*12f0*/  IMAD.WIDE.U32 R66, R106, R73.reuse, c[0x0][0x248] ;  /* 0x000092006a427625 */ /* 0x080fe200078e0049 */
[----:B------:R-:W-:Y:S01]  /*1300*/  SEL R60, R60, RZ, P5 ;  /* 0x000000ff3c3c7207 */ /* 0x000fe20002800000 */
[----:B------:R0:W-:Y:S01]  /*1310*/  @P0 STG.E.128 [R68.64], R56 ;  /* 0x0000003844000986 */ /* 0x0001e2000c101d04 */
[----:B------:R-:W-:Y:S01]  /*1320*/  SEL R61, R61, RZ, P3 ;  /* 0x000000ff3d3d7207 */ /* 0x000fe20001800000 */
[----:B------:R-:W-:Y:S01]  /*1330*/  @P0 IMAD.WIDE.U32 R106, R106, R73, c[0x0][0x250] ;  /* 0x000094006a6a0625 */ /* 0x000fe200078e0049 */
[----:B------:R-:W-:Y:S01]  /*1340*/  SEL R63, R108, RZ, P1 ;  /* 0x000000ff6c3f7207 */ /* 0x000fe20000800000 */
[----:B------:R0:W-:Y:S01]  /*1350*/  @P2 STG.E.128 [R64.64], R44 ;  /* 0x0000002c40002986 */ /* 0x0001e2000c101d04 */
[----:B------:R-:W-:-:S03]  /*1360*/  LEA R105, R72, R105, 0x2 ;  /* 0x0000006948697211 */ /* 0x000fc600078e10ff */
[----:B------:R0:W-:Y:S04]  /*1370*/  STG.E.128 [R66.64], R60 ;  /* 0x0000003c42007986 */ /* 0x0001e8000c101d04 */
[----:B------:R0:W-:Y:S01]  /*1380*/  @P0 STG.E.128 [R106.64], R48 ;  /* 0x000000306a000986 */ /* 0x0001e2000c101d04 */
[----:B------:R-:W-:-:S13]  /*1390*/  ISETP.GE.AND P0, PT, R105, c[0x0][0x164], PT ;  /* 0x0000590069007a0c */ /* 0x000fda0003f06270 */
[----:B0-----:R-:W-:Y:S01]  /*13a0*/  @P0 CALL.REL.NOINC `(.L_x_1440) ;  /* 0x0000001000000944 */ /* 0x001fe20003c00000 */
[----:B------:R-:W-:Y:S05]  /*13b0*/  BRA `(.L_x_1441) ;  /* 0xffffef9000007947 */ /* 0x000fea000383ffff */
.L_x_1440:
        /* <DEDUP_REMOVED lines=30> */
.L_x_1436:
        /* <DEDUP_REMOVED lines=82> */
[----:B------:R-:W3:Y:S01]  /*1ac0*/  LDS R34, [R0.X4+0x600] ;  /* 0x0006000000227984 */ /* 0x000ee20000004800 */
[C---:B------:R-:W-:Y:S02]  /*1ad0*/  IADD3.X R5, R12.reuse, c[0x0][0x224], RZ, P0, !PT ;  /* 0x000089000c057a10 */ /* 0x040fe400007fe4ff */
[----:B------:R-:W-:Y:S01]  /*1ae0*/  IADD3.X R7, R12, c[0x0][0x23c], RZ, P1, !PT ;  /* 0x00008f000c077a10 */ /* 0x000fe20000ffe4ff */
        /* <DEDUP_REMOVED lines=12> */
[----:B------:R-:W-:Y:S01]  /*1bb0*/  FADD.FTZ R17, R32, R9 ;  /* 0x0000000920117221 */ /* 0x000fe20000010000 */
[----:B------:R-:W-:Y:S01]  /*1bc0*/  IADD3.X R9, R12, c[0x0][0x234], RZ, P2, !PT ;  /* 0x00008d000c097a10 */ /* 0x000fe200017fe4ff */
        /* <DEDUP_REMOVED lines=8> */
.L_x_1437:
[----:B------:R-:W-:Y:S01]  /*1c50*/  HFMA2.MMA R66, -RZ, RZ, 0, 5.9604644775390625e-08 ;  /* 0x00000001ff427435 */ /* 0x000fe200000001ff */
[----:B------:R-:W-:-:S02]  /*1c60*/  MOV R65, R67 ;  /* 0x0000004300417202 */ /* 0x000fc40000000f00 */
[----:B------:R-:W-:Y:S02]  /*1c70*/  MOV R74, 0x1f ;  /* 0x0000001f004a7802 */ /* 0x000fe40000000f00 */
[----:B------:R-:W-:Y:S02]  /*1c80*/  MOV R75, 0xffffffff ;  /* 0xffffffff004b7802 */ /* 0x000fe40000000f00 */
[----:B------:R-:W-:Y:S02]  /*1c90*/  MOV R52, 0x1cb0 ;  /* 0x00001cb000347802 */ /* 0x000fe40000000f00 */
[----:B-----5:R-:W-:Y:S05]  /*1ca0*/  CALL.REL.NOINC `($__internal_113_$__cuda_sm70_shflsync_bfly_p) ;  /* 0x0000046000007944 */ /* 0x020fea0003c00000 */
[----:B-1----:R-:W-:Y:S01]  /*1cb0*/  MOV R64, R65 ;  /* 0x0000004100407202 */ /* 0x002fe20000000f00 */
[----:B0-----:R-:W-:Y:S05]  /*1cc0*/  BRA `(.L_x_1442) ;  /* 0xffffee4000007947 */ /* 0x001fea000383ffff */
.L_x_1438:
[----:B------:R-:W-:Y:S01]  /*1cd0*/  HFMA2.MMA R66, -RZ, RZ, 0, 5.9604644775390625e-08 ;  /* 0x00000001ff427435 */ /* 0x000fe200000001ff */
[----:B------:R-:W-:Y:S02]  /*1ce0*/  MOV R65, R72 ;  /* 0x0000004800417202 */ /* 0x000fe40000000f00 */
[----:B------:R-:W-:Y:S02]  /*1cf0*/  MOV R74, 0x1f ;  /* 0x0000001f004a7802 */ /* 0x000fe40000000f00 */
[----:B------:R-:W-:-:S02]  /*1d00*/  MOV R75, 0xffffffff ;  /* 0xffffffff004b7802 */ /* 0x000fc40000000f00 */
[----:B------:R-:W-:Y:S02]  /*1d10*/  MOV R52, 0x1d30 ;  /* 0x00001d3000347802 */ /* 0x000fe40000000f00 */
[----:B01---5:R-:W-:Y:S05]  /*1d20*/  CALL.REL.NOINC `($__internal_113_$__cuda_sm70_shflsync_bfly_p) ;  /* 0x000003e000007944 */ /* 0x023fea0003c00000 */
[----:B------:R-:W-:Y:S01]  /*1d30*/  FADD.FTZ R67, R67, R64 ;  /* 0x0000004043437221 */ /* 0x000fe20000010000 */
[----:B0-----:R-:W-:Y:S01]  /*1d40*/  HFMA2.MMA R66, -RZ, RZ, 0, 1.1920928955078125e-07 ;  /* 0x00000002ff427435 */ /* 0x001fe200000001ff */
[----:B-1----:R-:W-:Y:S01]  /*1d50*/  FADD.FTZ R72, R72, R65 ;  /* 0x0000004148487221 */ /* 0x002fe20000010000 */
[----:B------:R-:W-:Y:S02]  /*1d60*/  MOV R74, 0x1f ;  /* 0x0000001f004a7802 */ /* 0x000fe40000000f00 */
[----:B------:R-:W-:Y:S02]  /*1d70*/  MOV R75, 0xffffffff ;  /* 0xffffffff004b7802 */ /* 0x000fe40000000f00 */
[----:B------:R-:W-:Y:S02]  /*1d80*/  MOV R65, R67 ;  /* 0x0000004300417202 */ /* 0x000fe40000000f00 */
[----:B------:R-:W-:Y:S02]  /*1d90*/  MOV R52, 0x1db0 ;  /* 0x00001db000347802 */ /* 0x000fe40000000f00 */
[----:B------:R-:W-:Y:S05]  /*1da0*/  CALL.REL.NOINC `($__internal_113_$__cuda_sm70_shflsync_bfly_p) ;  /* 0x0000036000007944 */ /* 0x000fea0003c00000 */
[----:B0-----:R-:W-:Y:S01]  /*1db0*/  HFMA2.MMA R66, -RZ, RZ, 0, 1.1920928955078125e-07 ;  /* 0x00000002ff427435 */ /* 0x001fe200000001ff */
[----:B-1----:R-:W-:-:S02]  /*1dc0*/  MOV R64, R65 ;  /* 0x0000004100407202 */ /* 0x002fc40000000f00 */
[----:B------:R-:W-:Y:S02]  /*1dd0*/  MOV R65, R72 ;  /* 0x0000004800417202 */ /* 0x000fe40000000f00 */
[----:B------:R-:W-:Y:S02]  /*1de0*/  MOV R74, 0x1f ;  /* 0x0000001f004a7802 */ /* 0x000fe40000000f00 */
[----:B------:R-:W-:Y:S02]  /*1df0*/  MOV R75, 0xffffffff ;  /* 0xffffffff004b7802 */ /* 0x000fe40000000f00 */
[----:B------:R-:W-:Y:S02]  /*1e00*/  MOV R52, 0x1e20 ;  /* 0x00001e2000347802 */ /* 0x000fe40000000f00 */
[----:B------:R-:W-:Y:S05]  /*1e10*/  CALL.REL.NOINC `($__internal_113_$__cuda_sm70_shflsync_bfly_p) ;  /* 0x000002f000007944 */ /* 0x000fea0003c00000 */
[----:B------:R-:W-:Y:S01]  /*1e20*/  FADD.FTZ R67, R64, R67 ;  /* 0x0000004340437221 */ /* 0x000fe20000010000 */
[----:B0-----:R-:W-:Y:S01]  /*1e30*/  HFMA2.MMA R66, -RZ, RZ, 0, 2.384185791015625e-07 ;  /* 0x00000004ff427435 */ /* 0x001fe200000001ff */
[----:B-1----:R-:W-:Y:S01]  /*1e40*/  FADD.FTZ R72, R72, R65 ;  /* 0x0000004148487221 */ /* 0x002fe20000010000 */
[----:B------:R-:W-:Y:S02]  /*1e50*/  MOV R74, 0x1f ;  /* 0x0000001f004a7802 */ /* 0x000fe40000000f00 */
[----:B------:R-:W-:-:S02]  /*1e60*/  MOV R75, 0xffffffff ;  /* 0xffffffff004b7802 */ /* 0x000fc40000000f00 */
[----:B------:R-:W-:Y:S02]  /*1e70*/  MOV R65, R67 ;  /* 0x0000004300417202 */ /* 0x000fe40000000f00 */
[----:B------:R-:W-:Y:S02]  /*1e80*/  MOV R52, 0x1ea0 ;  /* 0x00001ea000347802 */ /* 0x000fe40000000f00 */
[----:B------:R-:W-:Y:S05]  /*1e90*/  CALL.REL.NOINC `($__internal_113_$__cuda_sm70_shflsync_bfly_p) ;  /* 0x0000027000007944 */ /* 0x000fea0003c00000 */
[----:B0-----:R-:W-:Y:S01]  /*1ea0*/  HFMA2.MMA R66, -RZ, RZ, 0, 2.384185791015625e-07 ;  /* 0x00000004ff427435 */ /* 0x001fe200000001ff */
[----:B-1----:R-:W-:Y:S02]  /*1eb0*/  MOV R64, R65 ;  /* 0x0000004100407202 */ /* 0x002fe40000000f00 */
[----:B------:R-:W-:Y:S02]  /*1ec0*/  MOV R65, R72 ;  /* 0x0000004800417202 */ /* 0x000fe40000000f00 */
[----:B------:R-:W-:Y:S02]  /*1ed0*/  MOV R74, 0x1f ;  /* 0x0000001f004a7802 */ /* 0x000fe40000000f00 */
[----:B------:R-:W-:Y:S02]  /*1ee0*/  MOV R75, 0xffffffff ;  /* 0xffffffff004b7802 */ /* 0x000fe40000000f00 */
[----:B------:R-:W-:-:S02]  /*1ef0*/  MOV R52, 0x1f10 ;  /* 0x00001f1000347802 */ /* 0x000fc40000000f00 */
[----:B------:R-:W-:Y:S05]  /*1f00*/  CALL.REL.NOINC `($__internal_113_$__cuda_sm70_shflsync_bfly_p) ;  /* 0x0000020000007944 */ /* 0x000fea0003c00000 */
[----:B------:R-:W-:Y:S01]  /*1f10*/  FADD.FTZ R67, R64, R67 ;  /* 0x0000004340437221 */ /* 0x000fe20000010000 */
[----:B0-----:R-:W-:Y:S01]  /*1f20*/  HFMA2.MMA R66, -RZ, RZ, 0, 4.76837158203125e-07 ;  /* 0x00000008ff427435 */ /* 0x001fe200000001ff */
[----:B-1----:R-:W-:Y:S01]  /*1f30*/  FADD.FTZ R72, R72, R65 ;  /* 0x0000004148487221 */ /* 0x002fe20000010000 */
[----:B------:R-:W-:-:S02]  /*1f40*/  MOV R74, 0x1f ;  /* 0x0000001f004a7802 */ /* 0x000fc40000000f00 */
[----:B------:R-:W-:Y:S02]  /*1f50*/  MOV R75, 0xffffffff ;  /* 0xffffffff004b7802 */ /* 0x000fe40000000f00 */
[----:B------:R-:W-:Y:S02]  /*1f60*/  MOV R65, R67 ;  /* 0x0000004300417202 */ /* 0x000fe40000000f00 */
[----:B------:R-:W-:Y:S02]  /*1f70*/  MOV R52, 0x1f90 ;  /* 0x00001f9000347802 */ /* 0x000fe40000000f00 */
[----:B------:R-:W-:Y:S05]  /*1f80*/  CALL.REL.NOINC `($__internal_113_$__cuda_sm70_shflsync_bfly_p) ;  /* 0x0000018000007944 */ /* 0x000fea0003c00000 */
[----:B0-----:R-:W-:Y:S01]  /*1f90*/  HFMA2.MMA R66, -RZ, RZ, 0, 4.76837158203125e-07 ;  /* 0x00000008ff427435 */ /* 0x001fe200000001ff */
[----:B-1----:R-:W-:Y:S02]  /*1fa0*/  MOV R64, R65 ;  /* 0x0000004100407202 */ /* 0x002fe40000000f00 */
[----:B------:R-:W-:Y:S02]  /*1fb0*/  MOV R65, R72 ;  /* 0x0000004800417202 */ /* 0x000fe40000000f00 */
[----:B------:R-:W-:Y:S02]  /*1fc0*/  MOV R74, 0x1f ;  /* 0x0000001f004a7802 */ /* 0x000fe40000000f00 */
[----:B------:R-:W-:-:S02]  /*1fd0*/  MOV R75, 0xffffffff ;  /* 0xffffffff004b7802 */ /* 0x000fc40000000f00 */
[----:B------:R-:W-:Y:S02]  /*1fe0*/  MOV R52, 0x2000 ;  /* 0x0000200000347802 */ /* 0x000fe40000000f00 */
[----:B------:R-:W-:Y:S05]  /*1ff0*/  CALL.REL.NOINC `($__internal_113_$__cuda_sm70_shflsync_bfly_p) ;  /* 0x0000011000007944 */ /* 0x000fea0003c00000 */
[----:B------:R-:W-:Y:S01]  /*2000*/  FADD.FTZ R67, R64, R67 ;  /* 0x0000004340437221 */ /* 0x000fe20000010000 */
[----:B0-----:R-:W-:Y:S01]  /*2010*/  HFMA2.MMA R66, -RZ, RZ, 0, 9.5367431640625e-07 ;  /* 0x00000010ff427435 */ /* 0x001fe200000001ff */
[----:B-1----:R-:W-:Y:S01]  /*2020*/  FADD.FTZ R73, R72, R65 ;  /* 0x0000004148497221 */ /* 0x002fe20000010000 */
[----:B------:R-:W-:Y:S02]  /*2030*/  MOV R74, 0x1f ;  /* 0x0000001f004a7802 */ /* 0x000fe40000000f00 */
[----:B------:R-:W-:Y:S02]  /*2040*/  MOV R75, 0xffffffff ;  /* 0xffffffff004b7802 */ /* 0x000fe40000000f00 */
[----:B------:R-:W-:Y:S02]  /*2050*/  MOV R65, R67 ;  /* 0x0000004300417202 */ /* 0x000fe40000000f00 */
[----:B------:R-:W-:Y:S02]  /*2060*/  MOV R52, 0x2080 ;  /* 0x0000208000347802 */ /* 0x000fe40000000f00 */
[----:B------:R-:W-:Y:S05]  /*2070*/  CALL.REL.NOINC `($__internal_113_$__cuda_sm70_shflsync_bfly_p) ;  /* 0x0000009000007944 */ /* 0x000fea0003c00000 */
[----:B0-----:R-:W-:Y:S01]  /*2080*/  HFMA2.MMA R66, -RZ, RZ, 0, 9.5367431640625e-07 ;  /* 0x00000010ff427435 */ /* 0x001fe200000001ff */
[----:B-1----:R-:W-:-:S02]  /*2090*/  MOV R72, R65 ;  /* 0x0000004100487202 */ /* 0x002fc40000000f00 */
[----:B------:R-:W-:Y:S02]  /*20a0*/  MOV R65, R73 ;  /* 0x0000004900417202 */ /* 0x000fe40000000f00 */
[----:B------:R-:W-:Y:S02]  /*20b0*/  MOV R74, 0x1f ;  /* 0x0000001f004a7802 */ /* 0x000fe40000000f00 */
[----:B------:R-:W-:Y:S02]  /*20c0*/  MOV R75, 0xffffffff ;  /* 0xffffffff004b7802 */ /* 0x000fe40000000f00 */
[----:B------:R-:W-:Y:S02]  /*20d0*/  MOV R52, 0x20f0 ;  /* 0x000020f000347802 */ /* 0x000fe40000000f00 */
[----:B------:R-:W-:Y:S05]  /*20e0*/  CALL.REL.NOINC `($__internal_113_$__cuda_sm70_shflsync_bfly_p) ;  /* 0x0000002000007944 */ /* 0x000fea0003c00000 */
[----:B-1----:R-:W-:Y:S01]  /*20f0*/  MOV R52, R65 ;  /* 0x0000004100347202 */ /* 0x002fe20000000f00 */
[----:B0-----:R-:W-:Y:S05]  /*2100*/  BRA `(.L_x_1443) ;  /* 0xffffeb2000007947 */ /* 0x001fea000383ffff */
        .weak           $__internal_113_$__cuda_sm70_shflsync_bfly_p
        .type           $__internal_113_$__cuda_sm70_shflsync_bfly_p,@function
        .size           $__internal_113_$__cuda_sm70_shflsync_bfly_p,(.L_x_1648 - $__internal_113_$__cuda_sm70_shflsync_bfly_p)
$__internal_113_$__cuda_sm70_shflsync_bfly_p:
[----:B------:R-:W-:Y:S01]  /*2110*/  HFMA2.MMA R53, -RZ, RZ, 0, 0 ;  /* 0x00000000ff357435 */ /* 0x000fe200000001ff */
[----:B------:R-:W-:Y:S04]  /*2120*/  WARPSYNC R75 ;  /* 0x0000004b00007348 */ /* 0x000fe80003800000 */
[----:B------:R0:W1:Y:S01]  /*2130*/  SHFL.BFLY PT, R65, R65, R66, R74 ;  /* 0x0c00004241417389 */ /* 0x00006200000e004a */
[----:B------:R-:W-:Y:S05]  /*2140*/  RET.REL.NODEC R52 `(_ZN10layer_norm31ln_parallel_residual_bwd_kernelINS_13Kernel_traitsIfffffjLj256ELj1ELj4ELj1ELj16ENS_18Kernel_traits_baseILj256EfffffjLj128EEEEELb1ELb0ELb1EEEvNS_9BwdParamsE) ;  /* 0xffffdeb034007950 */ /* 0x000fea0003c3ffff */
.L_x_1444:
        /* <DEDUP_REMOVED lines=11> */
.L_x_1648:


//--------------------- .text._ZN10layer_norm22ln_bwd_finalize_kernelINS_22Kernel_traits_finalizeILj256EfffffjLb0ELj1024ELj4ENS_18Kernel_traits_baseILj256EfffffjLj1024EEEEELb0ELb0EEEvNS_9BwdParamsE --------------------------
	.section	.text._ZN10layer_norm22ln_bwd_finalize_kernelINS_22Kernel_traits_finalizeILj256EfffffjLb0ELj1024ELj4ENS_18Kernel_traits_baseILj256EfffffjLj1024EEEEELb0ELb0EEEvNS_9BwdParamsE,"ax",@progbits
	.sectioninfo	@"SHI_REGISTERS=30"
	.align	128
        .global         _ZN10layer_norm22ln_bwd_finalize_kernelINS_22Kernel_traits_finalizeILj256EfffffjLb0ELj1024ELj4ENS_18Kernel_traits_baseILj256EfffffjLj1024EEEEELb0ELb0EEEvNS_9BwdParamsE
        .type           _ZN10layer_norm22ln_bwd_finalize_kernelINS_22Kernel_traits_finalizeILj256EfffffjLb0ELj1024ELj4ENS_18Kernel_traits_baseILj256EfffffjLj1024EEEEELb0ELb0EEEvNS_9BwdParamsE,@function
        .size           _ZN10layer_norm22ln_bwd_finalize_kernelINS_22Kernel_traits_finalizeILj256EfffffjLb0ELj1024ELj4ENS_18Kernel_traits_baseILj256EfffffjLj1024EEEEELb0ELb0EEEvNS_9BwdParamsE,(.L_x_1649 - _ZN10layer_norm22ln_bwd_finalize_kernelINS_22Kernel_traits_finalizeILj256EfffffjLb0ELj1024ELj4ENS_18Kernel_traits_baseILj256EfffffjLj1024EEEEELb0ELb0EEEvNS_9BwdParamsE)
        .other          _ZN10layer_norm22ln_bwd_finalize_kernelINS_22Kernel_traits_finalizeILj256EfffffjLb0ELj1024ELj4ENS_18Kernel_traits_baseILj256EfffffjLj1024EEEEELb0ELb0EEEvNS_9BwdParamsE,@"STO_CUDA_ENTRY STV_DEFAULT"
_ZN10layer_norm22ln_bwd_finalize_kernelINS_22Kernel_traits_finalizeILj256EfffffjLb0ELj1024ELj4ENS_18Kernel_traits_baseILj256EfffffjLj1024EEEEELb0ELb0EEEvNS_9BwdParamsE:
.text._ZN10layer_norm22ln_bwd_finalize_kernelINS_22Kernel_traits_finalizeILj256EfffffjLb0ELj1024ELj4ENS_18Kernel_traits_baseILj256EfffffjLj1024EEEEELb0ELb0EEEvNS_9BwdParamsE:
        /* <DEDUP_REMOVED lines=19> */
.L_x_1458:
        /* <DEDUP_REMOVED lines=28> */
.L_x_1449:
        /* <DEDUP_REMOVED lines=35> */
.L_x_1448:
[----:B------:R-:W-:Y:S05]  /*0520*/  BSYNC B1 ;  /* 0x0000000000017941 */ /* 0x000fea0003800000 */
.L_x_1447:
        /* <DEDUP_REMOVED lines=23> */
.L_x_1451:
[----:B------:R-:W-:Y:S05]  /*06a0*/  BSYNC B1 ;  /* 0x0000000000017941 */ /* 0x000fea0003800000 */
.L_x_1450:
        /* <DEDUP_REMOVED lines=11> */
.L_x_1452:
[----:B------:R-:W-:Y:S05]  /*0760*/  BSYNC B1 ;  /* 0x0000000000017941 */ /* 0x000fea0003800000 */
.L_x_1446:
[----:B------:R-:W-:Y:S05]  /*0770*/  BSYNC B0 ;  /* 0x0000000000007941 */ /* 0x000fea0003800000 */
.L_x_1445:
        /* <DEDUP_REMOVED lines=11> */
.L_x_1459:
        /* <DEDUP_REMOVED lines=18> */
.L_x_1460:
[----:B---3--:R-:W-:Y:S02]  /*0950*/  FADD.FTZ R4, R4, R9 ;  /* 0x0000000904047221 */ /* 0x008fe40000010000 */
[----:B-12---:R-:W-:-:S03]  /*0960*/  FADD.FTZ R6, R5, R6 ;  /* 0x0000000605067221 */ /* 0x006fc60000010000 */
[----:B------:R1:W-:Y:S04]  /*0970*/  @!P1 STS [R17.X4+0x2000], R4 ;  /* 0x0020000411009388 */ /* 0x0003e80000004800 */
[----:B------:R1:W-:Y:S02]  /*0980*/  @!P1 STS [R17.X4+0x2080], R6 ;  /* 0x0020800611009388 */ /* 0x0003e40000004800 */
.L_x_1453:
        /* <DEDUP_REMOVED lines=15> */
.L_x_1457:
[----:B------:R-:W-:Y:S05]  /*0a80*/  BSYNC B0 ;  /* 0x0000000000007941 */ /* 0x000fea0003800000 */
.L_x_1456:
[C---:B------:R-:W-:Y:S02]  /*0a90*/  ISETP.GT.U32.AND P1, PT, R18.reuse, -0x101, PT ;  /* 0xfffffeff1200780c */ /* 0x040fe40003f24070 */
[----:B------:R-:W-:Y:S02]  /*0aa0*/  IADD3 R18, R18, 0x100, RZ ;  /* 0x0000010012127810 */ /* 0x000fe40007ffe0ff */
[----:B------:R-:W-:-:S09]  /*0ab0*/  IADD3 R19, R19, 0x80, RZ ;  /* 0x0000008013137810 */ /* 0x000fd20007ffe0ff */
[----:B01----:R-:W-:Y:S05]  /*0ac0*/  @P1 BRA `(.L_x_1458) ;  /* 0xfffff66000001947 */ /* 0x003fea000383ffff */
[----:B------:R-:W-:Y:S05]  /*0ad0*/  EXIT ;  /* 0x000000000000794d */ /* 0x000fea0003800000 */
.L_x_1454:
[----:B--2---:R-:W-:Y:S01]  /*0ae0*/  IMAD.MOV.U32 R9, RZ, RZ, R5 ;  /* 0x000000ffff097224 */ /* 0x004fe200078e0005 */
[----:B------:R-:W-:Y:S01]  /*0af0*/  MOV R8, 0x1 ;  /* 0x0000000100087802 */ /* 0x000fe20000000f00 */
[----:B------:R-:W-:Y:S01]  /*0b00*/  IMAD.MOV.U32 R7, RZ, RZ, 0x1f ;  /* 0x0000001fff077424 */ /* 0x000fe200078e00ff */
[----:B------:R-:W-:Y:S02]  /*0b10*/  MOV R10, 0xffffffff ;  /* 0xffffffff000a7802 */ /* 0x000fe40000000f00 */
[----:B------:R-:W-:Y:S02]  /*0b20*/  MOV R2, 0xb40 ;  /* 0x00000b4000027802 */ /* 0x000fe40000000f00 */
[----:B01----:R-:W-:Y:S05]  /*0b30*/  CALL.REL.NOINC `($__internal_114_$__cuda_sm70_shflsync_bfly_p) ;  /* 0x000003b000007944 */ /* 0x003fea0003c00000 */
[----:B-1----:R-:W-:Y:S01]  /*0b40*/  IMAD.MOV.U32 R2, RZ, RZ, R7 ;  /* 0x000000ffff027224 */ /* 0x002fe200078e0007 */
[----:B0-----:R-:W-:Y:S05]  /*0b50*/  BRA `(.L_x_1459) ;  /* 0xfffffcd000007947 */ /* 0x001fea000383ffff */
.L_x_1455:
[----:B------:R-:W-:Y:S01]  /*0b60*/  HFMA2.MMA R8, -RZ, RZ, 0, 1.1920928955078125e-07 ;  /* 0x00000002ff087435 */ /* 0x000fe200000001ff */
[----:B------:R-:W-:Y:S01]  /*0b70*/  MOV R7, 0x1f ;  /* 0x0000001f00077802 */ /* 0x000fe20000000f00 */
[----:B------:R-:W-:Y:S01]  /*0b80*/  IMAD.MOV.U32 R10, RZ, RZ, -0x1 ;  /* 0xffffffffff0a7424 */ /* 0x000fe200078e00ff */
[----:B------:R-:W-:-:S03]  /*0b90*/  MOV R2, 0xbb0 ;  /* 0x00000bb000027802 */ /* 0x000fc60000000f00 */
[----:B012---:R-:W-:Y:S05]  /*0ba0*/  CALL.REL.NOINC `($__internal_114_$__cuda_sm70_shflsync_bfly_p) ;  /* 0x0000034000007944 */ /* 0x007fea0003c00000 */
[----:B0-----:R-:W-:Y:S01]  /*0bb0*/  HFMA2.MMA R8, -RZ, RZ, 0, 2.384185791015625e-07 ;  /* 0x00000004ff087435 */ /* 0x001fe200000001ff */
[----:B-1----:R-:W-:Y:S01]  /*0bc0*/  FADD.FTZ R9, R9, R7 ;  /* 0x0000000709097221 */ /* 0x002fe20000010000 */
[----:B------:R-:W-:Y:S01]  /*0bd0*/  MOV R7, 0x1f ;  /* 0x0000001f00077802 */ /* 0x000fe20000000f00 */
[----:B------:R-:W-:Y:S01]  /*0be0*/  IMAD.MOV.U32 R10, RZ, RZ, -0x1 ;  /* 0xffffffffff0a7424 */ /* 0x000fe200078e00ff */
[----:B------:R-:W-:-:S02]  /*0bf0*/  MOV R2, 0xc10 ;  /* 0x00000c1000027802 */ /* 0x000fc40000000f00 */
[----:B------:R-:W-:Y:S05]  /*0c00*/  CALL.REL.NOINC `($__internal_114_$__cuda_sm70_shflsync_bfly_p) ;  /* 0x000002e000007944 */ /* 0x000fea0003c00000 */
[----:B0-----:R-:W-:Y:S01]  /*0c10*/  HFMA2.MMA R8, -RZ, RZ, 0, 4.76837158203125e-07 ;  /* 0x00000008ff087435 */ /* 0x001fe200000001ff */
[----:B-1----:R-:W-:Y:S01]  /*0c20*/  FADD.FTZ R9, R9, R7 ;  /* 0x0000000709097221 */ /* 0x002fe20000010000 */
[----:B------:R-:W-:Y:S01]  /*0c30*/  MOV R7, 0x1f ;  /* 0x0000001f00077802 */ /* 0x000fe20000000f00 */
[----:B------:R-:W-:Y:S01]  /*0c40*/  IMAD.MOV.U32 R10, RZ, RZ, -0x1 ;  /* 0xffffffffff0a7424 */ /* 0x000fe200078e00ff */
[----:B------:R-:W-:-:S02]  /*0c50*/  MOV R2, 0xc70 ;  /* 0x00000c7000027802 */ /* 0x000fc40000000f00 */
[----:B------:R-:W-:Y:S05]  /*0c60*/  CALL.REL.NOINC `($__internal_114_$__cuda_sm70_shflsync_bfly_p) ;  /* 0x0000028000007944 */ /* 0x000fea0003c00000 */
[----:B-1----:R-:W-:Y:S01]  /*0c70*/  FADD.FTZ R6, R9, R7 ;  /* 0x0000000709067221 */ /* 0x002fe20000010000 */
[----:B0-----:R-:W-:Y:S01]  /*0c80*/  HFMA2.MMA R8, -RZ, RZ, 0, 9.5367431640625e-07 ;  /* 0x00000010ff087435 */ /* 0x001fe200000001ff */
[----:B------:R-:W-:Y:S01]  /*0c90*/  MOV R7, 0x1f ;  /* 0x0000001f00077802 */ /* 0x000fe20000000f00 */
[----:B------:R-:W-:Y:S01]  /*0ca0*/  IMAD.MOV.U32 R10, RZ, RZ, -0x1 ;  /* 0xffffffffff0a7424 */ /* 0x000fe200078e00ff */
[----:B------:R-:W-:-:S02]  /*0cb0*/  MOV R2, 0xce0 ;  /* 0x00000ce000027802 */ /* 0x000fc40000000f00 */
[----:B------:R-:W-:Y:S02]  /*0cc0*/  MOV R9, R6 ;  /* 0x0000000600097202 */ /* 0x000fe40000000f00 */
[----:B------:R-:W-:Y:S05]  /*0cd0*/  CALL.REL.NOINC `($__internal_114_$__cuda_sm70_shflsync_bfly_p) ;  /* 0x0000021000007944 */ /* 0x000fea0003c00000 */
[----:B0-----:R-:W-:Y:S01]  /*0ce0*/  HFMA2.MMA R8, -RZ, RZ, 0, 5.9604644775390625e-08 ;  /* 0x00000001ff087435 */ /* 0x001fe200000001ff */
[----:B-1----:R-:W-:Y:S01]  /*0cf0*/  MOV R5, R7 ;  /* 0x0000000700057202 */ /* 0x002fe20000000f00 */
[----:B------:R-:W-:Y:S01]  /*0d00*/  IMAD.MOV.U32 R9, RZ, RZ, R4 ;  /* 0x000000ffff097224 */ /* 0x000fe200078e0004 */
[----:B------:R-:W-:Y:S01]  /*0d10*/  MOV R7, 0x1f ;  /* 0x0000001f00077802 */ /* 0x000fe20000000f00 */
[----:B------:R-:W-:Y:S01]  /*0d20*/  IMAD.MOV.U32 R10, RZ, RZ, -0x1 ;  /* 0xffffffffff0a7424 */ /* 0x000fe200078e00ff */
[----:B------:R-:W-:Y:S02]  /*0d30*/  MOV R2, 0xd50 ;  /* 0x00000d5000027802 */ /* 0x000fe40000000f00 */
[----:B------:R-:W-:Y:S05]  /*0d40*/  CALL.REL.NOINC `($__internal_114_$__cuda_sm70_shflsync_bfly_p) ;  /* 0x000001a000007944 */ /* 0x000fea0003c00000 */
[----:B0-----:R-:W-:Y:S01]  /*0d50*/  HFMA2.MMA R8, -RZ, RZ, 0, 1.1920928955078125e-07 ;  /* 0x00000002ff087435 */ /* 0x001fe200000001ff */
[----:B-1----:R-:W-:Y:S01]  /*0d60*/  FADD.FTZ R9, R4, R7 ;  /* 0x0000000704097221 */ /* 0x002fe20000010000 */
[----:B------:R-:W-:Y:S01]  /*0d70*/  MOV R7, 0x1f ;  /* 0x0000001f00077802 */ /* 0x000fe20000000f00 */
[----:B------:R-:W-:Y:S01]  /*0d80*/  IMAD.MOV.U32 R10, RZ, RZ, -0x1 ;  /* 0xffffffffff0a7424 */ /* 0x000fe200078e00ff */
[----:B------:R-:W-:Y:S02]  /*0d90*/  MOV R2, 0xdb0 ;  /* 0x00000db000027802 */ /* 0x000fe40000000f00 */
[----:B------:R-:W-:Y:S05]  /*0da0*/  CALL.REL.NOINC `($__internal_114_$__cuda_sm70_shflsync_bfly_p) ;  /* 0x0000014000007944 */ /* 0x000fea0003c00000 */
        /* <DEDUP_REMOVED lines=12> */
[----:B0-----:R-:W-:Y:S01]  /*0e70*/  HFMA2.MMA R8, -RZ, RZ, 0, 9.5367431640625e-07 ;  /* 0x00000010ff087435 */ /* 0x001fe200000001ff */
[----:B-1----:R-:W-:Y:S01]  /*0e80*/  FADD.FTZ R9, R9, R7 ;  /* 0x0000000709097221 */ /* 0x002fe20000010000 */
[----:B------:R-:W-:Y:S01]  /*0e90*/  MOV R7, 0x1f ;  /* 0x0000001f00077802 */ /* 0x000fe20000000f00 */
[----:B------:R-:W-:Y:S01]  /*0ea0*/  IMAD.MOV.U32 R10, RZ, RZ, -0x1 ;  /* 0xffffffffff0a7424 */ /* 0x000fe200078e00ff */
[----:B------:R-:W-:-:S02]  /*0eb0*/  MOV R2, 0xed0 ;  /* 0x00000ed000027802 */ /* 0x000fc40000000f00 */
[----:B------:R-:W-:Y:S05]  /*0ec0*/  CALL.REL.NOINC `($__internal_114_$__cuda_sm70_shflsync_bfly_p) ;  /* 0x0000002000007944 */ /* 0x000fea0003c00000 */
[----:B-1----:R-:W-:Y:S01]  /*0ed0*/  MOV R4, R7 ;  /* 0x0000000700047202 */ /* 0x002fe20000000f00 */
[----:B0-----:R-:W-:Y:S05]  /*0ee0*/  BRA `(.L_x_1460) ;  /* 0xfffffa6000007947 */ /* 0x001fea000383ffff */
        .weak           $__internal_114_$__cuda_sm70_shflsync_bfly_p
        .type           $__internal_114_$__cuda_sm70_shflsync_bfly_p,@function
        .size           $__internal_114_$__cuda_sm70_shflsync_bfly_p,(.L_x_1649 - $__internal_114_$__cuda_sm70_shflsync_bfly_p)
$__internal_114_$__cuda_sm70_shflsync_bfly_p:
[----:B------:R-:W-:Y:S01]  /*0ef0*/  HFMA2.MMA R3, -RZ, RZ, 0, 0 ;  /* 0x00000000ff037435 */ /* 0x000fe200000001ff */
[----:B------:R-:W-:Y:S04]  /*0f00*/  WARPSYNC R10 ;  /* 0x0000000a00007348 */ /* 0x000fe80003800000 */
[----:B------:R0:W1:Y:S01]  /*0f10*/  SHFL.BFLY PT, R7, R9, R8, R7 ;  /* 0x0c00000809077389 */ /* 0x00006200000e0007 */
[----:B------:R-:W-:Y:S05]  /*0f20*/  RET.REL.NODEC R2 `(_ZN10layer_norm22ln_bwd_finalize_kernelINS_22Kernel_traits_finalizeILj256EfffffjLb0ELj1024ELj4ENS_18Kernel_traits_baseILj256EfffffjLj1024EEEEELb0ELb0EEEvNS_9BwdParamsE) ;  /* 0xfffff0d002007950 */ /* 0x000fea0003c3ffff */
.L_x_1461:
        /* <DEDUP_REMOVED lines=13> */
.L_x_1649:


//--------------------- .text._ZN10layer_norm40ln_parallel_residual_bwd_finalize_kernelINS_22Kernel_traits_finalizeILj256EfffffjLb0ELj1024ELj4ENS_18Kernel_traits_baseILj256EfffffjLj1024EEEEELb0EEEvNS_9BwdParamsE --------------------------
	.section	.text._ZN10layer_norm40ln_parallel_residual_bwd_finalize_kernelINS_22Kernel_traits_finalizeILj256EfffffjLb0ELj1024ELj4ENS_18Kernel_traits_baseILj256EfffffjLj1024EEEEELb0EEEvNS_9BwdParamsE,"ax",@progbits
	.sectioninfo	@"SHI_REGISTERS=32"
	.align	128
        .global         _ZN10layer_norm40ln_parallel_residual_bwd_finalize_kernelINS_22Kernel_traits_finalizeILj256EfffffjLb0ELj1024ELj4ENS_18Kernel_traits_baseILj256EfffffjLj1024EEEEELb0EEEvNS_9BwdParamsE
        .type           _ZN10layer_norm40ln_parallel_residual_bwd_finalize_kernelINS_22Kernel_traits_finalizeILj256EfffffjLb0ELj1024ELj4ENS_18Kernel_traits_baseILj256EfffffjLj1024EEEEELb0EEEvNS_9BwdParamsE,@function
        .size           _ZN10layer_norm40ln_parallel_residual_bwd_finalize_kernelINS_22Kernel_traits_finalizeILj256EfffffjLb0ELj1024ELj4ENS_18Kernel_traits_baseILj256EfffffjLj1024EEEEELb0EEEvNS_9BwdParamsE,(.L_x_1650 - _ZN10layer_norm40ln_parallel_residual_bwd_finalize_kernelINS_22Kernel_traits_finalizeILj256EfffffjLb0ELj1024ELj4ENS_18Kernel_traits_baseILj256EfffffjLj1024EEEEELb0EEEvNS_9BwdParamsE)
        .other          _ZN10layer_norm40ln_parallel_residual_bwd_finalize_kernelINS_22Kernel_traits_finalizeILj256EfffffjLb0ELj1024ELj4ENS_18Kernel_traits_baseILj256EfffffjLj1024EEEEELb0EEEvNS_9BwdParamsE,@"STO_CUDA_ENTRY STV_DEFAULT"
_ZN10layer_norm40ln_parallel_residual_bwd_finalize_kernelINS_22Kernel_traits_finalizeILj256EfffffjLb0ELj1024ELj4ENS_18Kernel_traits_baseILj256EfffffjLj1024EEEEELb0EEEvNS_9BwdParamsE:
.text._ZN10layer_norm40ln_parallel_residual_bwd_finalize_kernelINS_22Kernel_traits_finalizeILj256EfffffjLb0ELj1024ELj4ENS_18Kernel_traits_baseILj256EfffffjLj1024EEEEELb0EEEvNS_9BwdParamsE:
        /* <DEDUP_REMOVED lines=19> */
.L_x_1476:
        /* <DEDUP_REMOVED lines=36> */
.L_x_1466:
        /* <DEDUP_REMOVED lines=59> */
.L_x_1465:
[----:B------:R-:W-:Y:S05]  /*0720*/  BSYNC B1 ;  /* 0x0000000000017941 */ /* 0x000fea0003800000 */
.L_x_1464:
        /* <DEDUP_REMOVED lines=35> */
.L_x_1468:
[----:B------:R-:W-:Y:S05]  /*0960*/  BSYNC B1 ;  /* 0x0000000000017941 */ /* 0x000fea0003800000 */
.L_x_1467:
        /* <DEDUP_REMOVED lines=17> */
.L_x_1469:
[----:B------:R-:W-:Y:S05]  /*0a80*/  BSYNC B1 ;  /* 0x0000000000017941 */ /* 0x000fea0003800000 */
.L_x_1463:
[----:B------:R-:W-:Y:S05]  /*0a90*/  BSYNC B0 ;  /* 0x0000000000007941 */ /* 0x000fea0003800000 */
.L_x_1462:
        /* <DEDUP_REMOVED lines=14> */
.L_x_1477:
        /* <DEDUP_REMOVED lines=36> */
.L_x_1478:
        /* <DEDUP_REMOVED lines=11> */
.L_x_1470:
        /* <DEDUP_REMOVED lines=21> */
.L_x_1474:
[----:B------:R-:W-:Y:S05]  /*0fc0*/  BSYNC B0 ;  /* 0x0000000000007941 */ /* 0x000fea0003800000 */
.L_x_1473:
[C---:B------:R-:W-:Y:S02]  /*0fd0*/  ISETP.GT.U32.AND P1, PT, R4.reuse, -0x101, PT ;  /* 0xfffffeff0400780c */ /* 0x040fe40003f24070 */
[----:B------:R-:W-:-:S02]  /*0fe0*/  IADD3 R4, R4, 0x100, RZ ;  /* 0x0000010004047810 */ /* 0x000fc40007ffe0ff */
[----:B------:R-:W-:-:S09]  /*0ff0*/  IADD3 R5, R5, 0x80, RZ ;  /* 0x0000008005057810 */ /* 0x000fd20007ffe0ff */
[----:B0-----:R-:W-:Y:S01]  /*1000*/  @!P1 CALL.REL.NOINC `(.L_x_1475) ;  /* 0x0000001000009944 */ /* 0x001fe20003c00000 */
[----:B------:R-:W-:Y:S05]  /*1010*/  BRA `(.L_x_1476) ;  /* 0xfffff11000007947 */ /* 0x000fea000383ffff */
.L_x_1475:
[----:B------:R-:W-:Y:S05]  /*1020*/  EXIT ;  /* 0x000000000000794d */ /* 0x000fea0003800000 */
.L_x_1471:
[----:B------:R-:W-:Y:S01]  /*1030*/  HFMA2.MMA R17, -RZ, RZ, 0, 1.847743988037109375e-06 ;  /* 0x0000001fff117435 */ /* 0x000fe200000001ff */
[----:B----4-:R-:W-:Y:S01]  /*1040*/  IMAD.MOV.U32 R19, RZ, RZ, R12 ;  /* 0x000000ffff137224 */ /* 0x010fe200078e000c */
[----:B------:R-:W-:Y:S02]  /*1050*/  MOV R16, 0x1 ;  /* 0x0000000100107802 */ /* 0x000fe40000000f00 */
[----:B------:R-:W-:Y:S02]  /*1060*/  MOV R14, 0xffffffff ;  /* 0xffffffff000e7802 */ /* 0x000fe40000000f00 */
[----:B------:R-:W-:Y:S02]  /*1070*/  MOV R8, 0x1090 ;  /* 0x0000109000087802 */ /* 0x000fe40000000f00 */
[----:B0123--:R-:W-:Y:S05]  /*1080*/  CALL.REL.NOINC `($__internal_115_$__cuda_sm70_shflsync_bfly_p) ;  /* 0x000007b000007944 */ /* 0x00ffea0003c00000 */
[----:B01----:R-:W-:Y:S05]  /*1090*/  BRA `(.L_x_1477) ;  /* 0xfffffae000007947 */ /* 0x003fea000383ffff */
.L_x_1472:
[----:B------:R-:W-:Y:S01]  /*10a0*/  HFMA2.MMA R16, -RZ, RZ, 0, 1.1920928955078125e-07 ;  /* 0x00000002ff107435 */ /* 0x000fe200000001ff */
[----:B------:R-:W-:Y:S01]  /*10b0*/  IMAD.MOV.U32 R19, RZ, RZ, R12 ;  /* 0x000000ffff137224 */ /* 0x000fe200078e000c */
[----:B------:R-:W-:Y:S02]  /*10c0*/  MOV R17, 0x1f ;  /* 0x0000001f00117802 */ /* 0x000fe40000000f00 */
[----:B------:R-:W-:-:S02]  /*10d0*/  MOV R14, 0xffffffff ;  /* 0xffffffff000e7802 */ /* 0x000fc40000000f00 */
[----:B------:R-:W-:Y:S02]  /*10e0*/  MOV R8, 0x1100 ;  /* 0x0000110000087802 */ /* 0x000fe40000000f00 */
[----:B-123--:R-:W-:Y:S05]  /*10f0*/  CALL.REL.NOINC `($__internal_115_$__cuda_sm70_shflsync_bfly_p) ;  /* 0x0000074000007944 */ /* 0x00efea0003c00000 */
[----:B0-----:R-:W-:Y:S01]  /*1100*/  HFMA2.MMA R17, -RZ, RZ, 0, 1.847743988037109375e-06 ;  /* 0x0000001fff117435 */ /* 0x001fe200000001ff */
[----:B-1----:R-:W-:Y:S01]  /*1110*/  FADD.FTZ R19, R12, R14 ;  /* 0x0000000e0c137221 */ /* 0x002fe20000010000 */
[----:B------:R-:W-:Y:S01]  /*1120*/  MOV R14, 0xffffffff ;  /* 0xffffffff000e7802 */ /* 0x000fe20000000f00 */
[----:B------:R-:W-:Y:S01]  /*1130*/  IMAD.MOV.U32 R16, RZ, RZ, 0x4 ;  /* 0x00000004ff107424 */ /* 0x000fe200078e00ff */
[----:B------:R-:W-:Y:S02]  /*1140*/  MOV R8, 0x1160 ;  /* 0x0000116000087802 */ /* 0x000fe40000000f00 */
[----:B------:R-:W-:Y:S05]  /*1150*/  CALL.REL.NOINC `($__internal_115_$__cuda_sm70_shflsync_bfly_p) ;  /* 0x000006e000007944 */ /* 0x000fea0003c00000 */
[----:B0-----:R-:W-:Y:S01]  /*1160*/  HFMA2.MMA R16, -RZ, RZ, 0, 4.76837158203125e-07 ;  /* 0x00000008ff107435 */ /* 0x001fe200000001ff */
[----:B-1----:R-:W-:Y:S01]  /*1170*/  FADD.FTZ R19, R19, R14 ;  /* 0x0000000e13137221 */ /* 0x002fe20000010000 */
[----:B------:R-:W-:Y:S01]  /*1180*/  MOV R14, 0xffffffff ;  /* 0xffffffff000e7802 */ /* 0x000fe20000000f00 */
[----:B------:R-:W-:Y:S01]  /*1190*/  IMAD.MOV.U32 R17, RZ, RZ, 0x1f ;  /* 0x0000001fff117424 */ /* 0x000fe200078e00ff */
[----:B------:R-:W-:Y:S02]  /*11a0*/  MOV R8, 0x11c0 ;  /* 0x000011c000087802 */ /* 0x000fe40000000f00 */
[----:B------:R-:W-:Y:S05]  /*11b0*/  CALL.REL.NOINC `($__internal_115_$__cuda_sm70_shflsync_bfly_p) ;  /* 0x0000068000007944 */ /* 0x000fea0003c00000 */
[----:B-1----:R-:W-:Y:S01]  /*11c0*/  FADD.FTZ R12, R19, R14 ;  /* 0x0000000e130c7221 */ /* 0x002fe20000010000 */
[----:B0-----:R-:W-:Y:S01]  /*11d0*/  HFMA2.MMA R16, -RZ, RZ, 0, 9.5367431640625e-07 ;  /* 0x00000010ff107435 */ /* 0x001fe200000001ff */
[----:B------:R-:W-:Y:S01]  /*11e0*/  MOV R17, 0x1f ;  /* 0x0000001f00117802 */ /* 0x000fe20000000f00 */
[----:B------:R-:W-:Y:S01]  /*11f0*/  IMAD.MOV.U32 R14, RZ, RZ, -0x1 ;  /* 0xffffffffff0e7424 */ /* 0x000fe200078e00ff */
[----:B------:R-:W-:-:S02]  /*1200*/  MOV R8, 0x1230 ;  /* 0x0000123000087802 */ /* 0x000fc40000000f00 */
[----:B------:R-:W-:Y:S02]  /*1210*/  MOV R19, R12 ;  /* 0x0000000c00137202 */ /* 0x000fe40000000f00 */
[----:B------:R-:W-:Y:S05]  /*1220*/  CALL.REL.NOINC `($__internal_115_$__cuda_sm70_shflsync_bfly_p) ;  /* 0x0000061000007944 */ /* 0x000fea0003c00000 */
[----:B0-----:R-:W-:Y:S01]  /*1230*/  HFMA2.MMA R17, -RZ, RZ, 0, 1.847743988037109375e-06 ;  /* 0x0000001fff117435 */ /* 0x001fe200000001ff */
[----:B-1----:R-:W-:Y:S01]  /*1240*/  MOV R15, R14 ;  /* 0x0000000e000f7202 */ /* 0x002fe20000000f00 */
[----:B------:R-:W-:Y:S01]  /*1250*/  IMAD.MOV.U32 R16, RZ, RZ, 0x1 ;  /* 0x00000001ff107424 */ /* 0x000fe200078e00ff */
[----:B------:R-:W-:Y:S02]  /*1260*/  MOV R19, R13 ;  /* 0x0000000d00137202 */ /* 0x000fe40000000f00 */
[----:B------:R-:W-:Y:S02]  /*1270*/  MOV R14, 0xffffffff ;  /* 0xffffffff000e7802 */ /* 0x000fe40000000f00 */
[----:B------:R-:W-:Y:S02]  /*1280*/  MOV R8, 0x12a0 ;  /* 0x000012a000087802 */ /* 0x000fe40000000f00 */
[----:B------:R-:W-:Y:S05]  /*1290*/  CALL.REL.NOINC `($__internal_115_$__cuda_sm70_shflsync_bfly_p) ;  /* 0x000005a000007944 */ /* 0x000fea0003c00000 */
[----:B0-----:R-:W-:Y:S01]  /*12a0*/  HFMA2.MMA R16, -RZ, RZ, 0, 1.1920928955078125e-07 ;  /* 0x00000002ff107435 */ /* 0x001fe200000001ff */
[----:B-1----:R-:W-:Y:S01]  /*12b0*/  FADD.FTZ R19, R13, R14 ;  /* 0x0000000e0d137221 */ /* 0x002fe20000010000 */
[----:B------:R-:W-:Y:S01]  /*12c0*/  MOV R14, 0xffffffff ;  /* 0xffffffff000e7802 */ /* 0x000fe20000000f00 */
[----:B------:R-:W-:Y:S01]  /*12d0*/  IMAD.MOV.U32 R17, RZ, RZ, 0x1f ;  /* 0x0000001fff117424 */ /* 0x000fe200078e00ff */
[----:B------:R-:W-:-:S02]  /*12e0*/  MOV R8, 0x1300 ;  /* 0x0000130000087802 */ /* 0x000fc40000000f00 */
[----:B------:R-:W-:Y:S05]  /*12f0*/  CALL.REL.NOINC `($__internal_115_$__cuda_sm70_shflsync_bfly_p) ;  /* 0x0000054000007944 */ /* 0x000fea0003c00000 */
[----:B0-----:R-:W-:Y:S01]  /*1300*/  HFMA2.MMA R16, -RZ, RZ, 0, 2.384185791015625e-07 ;  /* 0x00000004ff107435 */ /* 0x001fe200000001ff */
[----:B-1----:R-:W-:Y:S01]  /*1310*/  FADD.FTZ R19, R19, R14 ;  /* 0x0000000e13137221 */ /* 0x002fe20000010000 */
[----:B------:R-:W-:Y:S01]  /*1320*/  MOV R17, 0x1f ;  /* 0x0000001f00117802 */ /* 0x000fe20000000f00 */
[----:B------:R-:W-:Y:S01]  /*1330*/  IMAD.MOV.U32 R14, RZ, RZ, -0x1 ;  /* 0xffffffffff0e7424 */ /* 0x000fe200078e00ff */
[----:B------:R-:W-:-:S02]  /*1340*/  MOV R8, 0x1360 ;  /* 0x0000136000087802 */ /* 0x000fc40000000f00 */
[----:B------:R-:W-:Y:S05]  /*1350*/  CALL.REL.NOINC `($__internal_115_$__cuda_sm70_shflsync_bfly_p) ;  /* 0x000004e000007944 */ /* 0x000fea0003c00000 */
[----:B0-----:R-:W-:Y:S01]  /*1360*/  HFMA2.MMA R16, -RZ, RZ, 0, 4.76837158203125e-07 ;  /* 0x00000008ff107435 */ /* 0x001fe200000001ff */
[----:B-1----:R-:W-:Y:S01]  /*1370*/  FADD.FTZ R19, R19, R14 ;  /* 0x0000000e13137221 */ /* 0x002fe20000010000 */
[----:B------:R-:W-:-:S02]  /*1380*/  MOV R17, 0x1f ;  /* 0x0000001f00117802 */ /* 0x000fc40000000f00 */
[----:B------:R-:W-:Y:S02]  /*1390*/  MOV R14, 0xffffffff ;  /* 0xffffffff000e7802 */ /* 0x000fe40000000f00 */
[----:B------:R-:W-:Y:S02]  /*13a0*/  MOV R8, 0x13c0 ;  /* 0x000013c000087802 */ /* 0x000fe40000000f00 */
[----:B------:R-:W-:Y:S05]  /*13b0*/  CALL.REL.NOINC `($__internal_115_$__cuda_sm70_shflsync_bfly_p) ;  /* 0x0000048000007944 */ /* 0x000fea0003c00000 */
[----:B-1----:R-:W-:Y:S01]  /*13c0*/  FADD.FTZ R13, R19, R14 ;  /* 0x0000000e130d7221 */ /* 0x002fe20000010000 */
[----:B0-----:R-:W-:Y:S01]  /*13d0*/  HFMA2.MMA R16, -RZ, RZ, 0, 9.5367431640625e-07 ;  /* 0x00000010ff107435 */ /* 0x001fe200000001ff */
[----:B------:R-:W-:Y:S01]  /*13e0*/  IMAD.MOV.U32 R17, RZ, RZ, 0x1f ;  /* 0x0000001fff117424 */ /* 0x000fe200078e00ff */
[----:B------:R-:W-:Y:S02]  /*13f0*/  MOV R14, 0xffffffff ;  /* 0xffffffff000e7802 */ /* 0x000fe40000000f00 */
[----:B------:R-:W-:Y:S02]  /*1400*/  MOV R19, R13 ;  /* 0x0000000d00137202 */ /* 0x000fe40000000f00 */
[----:B------:R-:W-:Y:S02]  /*1410*/  MOV R8, 0x1430 ;  /* 0x0000143000087802 */ /* 0x000fe40000000f00 */
[----:B------:R-:W-:Y:S05]  /*1420*/  CALL.REL.NOINC `($__internal_115_$__cuda_sm70_shflsync_bfly_p) ;  /* 0x0000041000007944 */ /* 0x000fea0003c00000 */
[----:B0-----:R-:W-:Y:S01]  /*1430*/  HFMA2.MMA R17, -RZ, RZ, 0, 1.847743988037109375e-06 ;  /* 0x0000001fff117435 */ /* 0x001fe200000001ff */
[----:B-1----:R-:W-:Y:S01]  /*1440*/  MOV R18, R14 ;  /* 0x0000000e00127202 */ /* 0x002fe20000000f00 */
[----:B------:R-:W-:Y:S01]  /*1450*/  IMAD.MOV.U32 R16, RZ, RZ, 0x1 ;  /* 0x00000001ff107424 */ /* 0x000fe200078e00ff */
[----:B------:R-:W-:-:S02]  /*1460*/  MOV R19, R11 ;  /* 0x0000000b00137202 */ /* 0x000fc40000000f00 */
[----:B------:R-:W-:Y:S02]  /*1470*/  MOV R14, 0xffffffff ;  /* 0xffffffff000e7802 */ /* 0x000fe40000000f00 */
[----:B------:R-:W-:Y:S02]  /*1480*/  MOV R8, 0x14a0 ;  /* 0x000014a000087802 */ /* 0x000fe40000000f00 */
[----:B------:R-:W-:Y:S05]  /*1490*/  CALL.REL.NOINC `($__internal_115_$__cuda_sm70_shflsync_bfly_p) ;  /* 0x000003a000007944 */ /* 0x000fea0003c00000 */
[----:B0-----:R-:W-:Y:S01]  /*14a0*/  HFMA2.MMA R16, -RZ, RZ, 0, 1.1920928955078125e-07 ;  /* 0x00000002ff107435 */ /* 0x001fe200000001ff */
[----:B-1----:R-:W-:Y:S01]  /*14b0*/  FADD.FTZ R19, R11, R14 ;  /* 0x0000000e0b137221 */ /* 0x002fe20000010000 */
[----:B------:R-:W-:Y:S01]  /*14c0*/  MOV R17, 0x1f ;  /* 0x0000001f00117802 */ /* 0x000fe20000000f00 */
[----:B------:R-:W-:Y:S01]  /*14d0*/  IMAD.MOV.U32 R14, RZ, RZ, -0x1 ;  /* 0xffffffffff0e7424 */ /* 0x000fe200078e00ff */
[----:B------:R-:W-:Y:S02]  /*14e0*/  MOV R8, 0x1500 ;  /* 0x0000150000087802 */ /* 0x000fe40000000f00 */
[----:B------:R-:W-:Y:S05]  /*14f0*/  CALL.REL.NOINC `($__internal_115_$__cuda_sm70_shflsync_bfly_p) ;  /* 0x0000034000007944 */ /* 0x000fea0003c00000 */
[----:B0-----:R-:W-:Y:S01]  /*1500*/  HFMA2.MMA R16, -RZ, RZ, 0, 2.384185791015625e-07 ;  /* 0x00000004ff107435 */ /* 0x001fe200000001ff */
[----:B-1----:R-:W-:Y:S01]  /*1510*/  FADD.FTZ R19, R19, R14 ;  /* 0x0000000e13137221 */ /* 0x002fe20000010000 */
[----:B------:R-:W-:Y:S02]  /*1520*/  MOV R17, 0x1f ;  /* 0x0000001f00117802 */ /* 0x000fe40000000f00 */
[----:B------:R-:W-:-:S02]  /*1530*/  MOV R14, 0xffffffff ;  /* 0xffffffff000e7802 */ /* 0x000fc40000000f00 */
        /* <DEDUP_REMOVED lines=10> */
[----:B------:R-:W-:Y:S02]  /*15e0*/  MOV R17, 0x1f ;  /* 0x0000001f00117802 */ /* 0x000fe40000000f00 */
[----:B------:R-:W-:Y:S01]  /*15f0*/  MOV R14, 0xffffffff ;  /* 0xffffffff000e7802 */ /* 0x000fe20000000f00 */
[----:B------:R-:W-:Y:S01]  /*1600*/  IMAD.MOV.U32 R19, RZ, RZ, R11 ;  /* 0x000000ffff137224 */ /* 0x000fe200078e000b */
[----:B------:R-:W-:-:S02]  /*1610*/  MOV R8, 0x1630 ;  /* 0x0000163000087802 */ /* 0x000fc40000000f00 */
[----:B------:R-:W-:Y:S05]  /*1620*/  CALL.REL.NOINC `($__internal_115_$__cuda_sm70_shflsync_bfly_p) ;  /* 0x0000021000007944 */ /* 0x000fea0003c00000 */
[----:B0-----:R-:W-:Y:S01]  /*1630*/  HFMA2.MMA R16, -RZ, RZ, 0, 5.9604644775390625e-08 ;  /* 0x00000001ff107435 */ /* 0x001fe200000001ff */
[----:B-1----:R-:W-:Y:S01]  /*1640*/  MOV R20, R14 ;  /* 0x0000000e00147202 */ /* 0x002fe20000000f00 */
[----:B------:R-:W-:Y:S01]  /*1650*/  IMAD.MOV.U32 R14, RZ, RZ, -0x1 ;  /* 0xffffffffff0e7424 */ /* 0x000fe200078e00ff */
[----:B------:R-:W-:-:S02]  /*1660*/  MOV R19, R10 ;  /* 0x0000000a00137202 */ /* 0x000fc40000000f00 */
[----:B------:R-:W-:Y:S02]  /*1670*/  MOV R17, 0x1f ;  /* 0x0000001f00117802 */ /* 0x000fe40000000f00 */
[----:B------:R-:W-:Y:S02]  /*1680*/  MOV R8, 0x16a0 ;  /* 0x000016a000087802 */ /* 0x000fe40000000f00 */
[----:B------:R-:W-:Y:S05]  /*1690*/  CALL.REL.NOINC `($__internal_115_$__cuda_sm70_shflsync_bfly_p) ;  /* 0x000001a000007944 */ /* 0x000fea0003c00000 */
[----:B0-----:R-:W-:Y:S01]  /*16a0*/  HFMA2.MMA R16, -RZ, RZ, 0, 1.1920928955078125e-07 ;  /* 0x00000002ff107435 */ /* 0x001fe200000001ff */
[----:B-1----:R-:W-:Y:S01]  /*16b0*/  FADD.FTZ R19, R10, R14 ;  /* 0x0000000e0a137221 */ /* 0x002fe20000010000 */
[----:B------:R-:W-:Y:S02]  /*16c0*/  MOV R17, 0x1f ;  /* 0x0000001f00117802 */ /* 0x000fe40000000f00 */
[----:B------:R-:W-:Y:S02]  /*16d0*/  MOV R14, 0xffffffff ;  /* 0xffffffff000e7802 */ /* 0x000fe40000000f00 */
[----:B------:R-:W-:Y:S02]  /*16e0*/  MOV R8, 0x1700 ;  /* 0x0000170000087802 */ /* 0x000fe40000000f00 */
[----:B------:R-:W-:Y:S05]  /*16f0*/  CALL.REL.NOINC `($__internal_115_$__cuda_sm70_shflsync_bfly_p) ;  /* 0x0000014000007944 */ /* 0x000fea0003c00000 */
[----:B0-----:R-:W-:Y:S01]  /*1700*/  HFMA2.MMA R16, -RZ, RZ, 0, 2.384185791015625e-07 ;  /* 0x00000004ff107435 */ /* 0x001fe200000001ff */
[----:B-1----:R-:W-:Y:S01]  /*1710*/  FADD.FTZ R19, R19, R14 ;  /* 0x0000000e13137221 */ /* 0x002fe20000010000 */
[----:B------:R-:W-:Y:S01]  /*1720*/  MOV R14, 0xffffffff ;  /* 0xffffffff000e7802 */ /* 0x000fe20000000f00 */
[----:B------:R-:W-:Y:S01]  /*1730*/  IMAD.MOV.U32 R17, RZ, RZ, 0x1f ;  /* 0x0000001fff117424 */ /* 0x000fe200078e00ff */
        /* <DEDUP_REMOVED lines=8> */
[----:B0-----:R-:W-:Y:S01]  /*17c0*/  HFMA2.MMA R17, -RZ, RZ, 0, 1.847743988037109375e-06 ;  /* 0x0000001fff117435 */ /* 0x001fe200000001ff */
[----:B-1----:R-:W-:Y:S01]  /*17d0*/  FADD.FTZ R19, R19, R14 ;  /* 0x0000000e13137221 */ /* 0x002fe20000010000 */
[----:B------:R-:W-:Y:S01]  /*17e0*/  MOV R14, 0xffffffff ;  /* 0xffffffff000e7802 */ /* 0x000fe20000000f00 */
[----:B------:R-:W-:Y:S01]  /*17f0*/  IMAD.MOV.U32 R16, RZ, RZ, 0x10 ;  /* 0x00000010ff107424 */ /* 0x000fe200078e00ff */
[----:B------:R-:W-:Y:S02]  /*1800*/  MOV R8, 0x1820 ;  /* 0x0000182000087802 */ /* 0x000fe40000000f00 */
[----:B------:R-:W-:Y:S05]  /*1810*/  CALL.REL.NOINC `($__internal_115_$__cuda_sm70_shflsync_bfly_p) ;  /* 0x0000002000007944 */ /* 0x000fea0003c00000 */
[----:B-1----:R-:W-:Y:S01]  /*1820*/  MOV R8, R14 ;  /* 0x0000000e00087202 */ /* 0x002fe20000000f00 */
[----:B0-----:R-:W-:Y:S05]  /*1830*/  BRA `(.L_x_1478) ;  /* 0xfffff58000007947 */ /* 0x001fea000383ffff */
        .weak           $__internal_115_$__cuda_sm70_shflsync_bfly_p
        .type           $__internal_115_$__cuda_sm70_shflsync_bfly_p,@function
        .size           $__internal_115_$__cuda_sm70_shflsync_bfly_p,(.L_x_1650 - $__internal_115_$__cuda_sm70_shflsync_bfly_p)
$__internal_115_$__cuda_sm70_shflsync_bfly_p:
[----:B------:R-:W-:Y:S01]  /*1840*/  HFMA2.MMA R9, -RZ, RZ, 0, 0 ;  /* 0x00000000ff097435 */ /* 0x000fe200000001ff */
[----:B------:R-:W-:Y:S04]  /*1850*/  WARPSYNC R14 ;  /* 0x0000000e00007348 */ /* 0x000fe80003800000 */
[----:B------:R0:W1:Y:S01]  /*1860*/  SHFL.BFLY PT, R14, R19, R16, R17 ;  /* 0x0c000010130e7389 */ /* 0x00006200000e0011 */
[----:B------:R-:W-:Y:S05]  /*1870*/  RET.REL.NODEC R8 `(_ZN10layer_norm40ln_parallel_residual_bwd_finalize_kernelINS_22Kernel_traits_finalizeILj256EfffffjLb0ELj1024ELj4ENS_18Kernel_traits_baseILj256EfffffjLj1024EEEEELb0EEEvNS_9BwdParamsE) ;  /* 0xffffe78008007950 */ /* 0x000fea0003c3ffff */
.L_x_1479:
        /* <DEDUP_REMOVED lines=16> */
.L_x_1650:


//--------------------- .text._ZN10layer_norm31ln_parallel_residual_bwd_kernelINS_13Kernel_traitsIfffffjLj256ELj1ELj4ELj1ELj16ENS_18Kernel_traits_baseILj256EfffffjLj128EEEEELb1ELb1ELb0EEEvNS_9BwdParamsE --------------------------
	.section	.text._ZN10layer_norm31ln_parallel_residual_bwd_kernelINS_13Kernel_traitsIfffffjLj256ELj1ELj4ELj1ELj16ENS_18Kernel_traits_baseILj256EfffffjLj128EEEEELb1ELb1ELb0EEEvNS_9BwdParamsE,"ax",@progbits
	.sectioninfo	@"SHI_REGISTERS=80"
	.align	128
        .global         _ZN10layer_norm31ln_parallel_residual_bwd_kernelINS_13Kernel_traitsIfffffjLj256ELj1ELj4ELj1ELj16ENS_18Kernel_traits_baseILj256EfffffjLj128EEEEELb1ELb1ELb0EEEvNS_9BwdParamsE
        .type           _ZN10layer_norm31ln_parallel_residual_bwd_kernelINS_13Kernel_traitsIfffffjLj256ELj1ELj4ELj1ELj16ENS_18Kernel_traits_baseILj256EfffffjLj128EEEEELb1ELb1ELb0EEEvNS_9BwdParamsE,@function
        .size           _ZN10layer_norm31ln_parallel_residual_bwd_kernelINS_13Kernel_traitsIfffffjLj256ELj1ELj4ELj1ELj16ENS_18Kernel_traits_baseILj256EfffffjLj128EEEEELb1ELb1ELb0EEEvNS_9BwdParamsE,(.L_x_1651 - _ZN10layer_norm31ln_parallel_residual_bwd_kernelINS_13Kernel_traitsIfffffjLj256ELj1ELj4ELj1ELj16ENS_18Kernel_traits_baseILj256EfffffjLj128EEEEELb1ELb1ELb0EEEvNS_9BwdParamsE)
        .other          _ZN10layer_norm31ln_parallel_residual_bwd_kernelINS_13Kernel_traitsIfffffjLj256ELj1ELj4ELj1ELj16ENS_18Kernel_traits_baseILj256EfffffjLj128EEEEELb1ELb1ELb0EEEvNS_9BwdParamsE,@"STO_CUDA_ENTRY STV_DEFAULT"
_ZN10layer_norm31ln_parallel_residual_bwd_kernelINS_13Kernel_traitsIfffffjLj256ELj1ELj4ELj1ELj16ENS_18Kernel_traits_baseILj256EfffffjLj128EEEEELb1ELb1ELb0EEEvNS_9BwdParamsE:
.text._ZN10layer_norm31ln_parallel_residual_bwd_kernelINS_13Kernel_traitsIfffffjLj256ELj1ELj4ELj1ELj16ENS_18Kernel_traits_baseILj256EfffffjLj128EEEEELb1ELb1ELb0EEEvNS_9BwdParamsE:
        /* <DEDUP_REMOVED lines=32> */
[----:B------:R-:W-:-:S07]  /*0200*/  IMAD.MOV.U32 R21, RZ, RZ, RZ ;  /* 0x000000ffff157224 */ /* 0x000fce00078e00ff */
.L_x_1491:
[----:B------:R-:W-:-:S10]  /*0210*/  HFMA2.MMA R48, -RZ, RZ, 0, 2.384185791015625e-07 ;  /* 0x00000004ff307435 */ /* 0x000fd400000001ff */
        /* <DEDUP_REMOVED lines=66> */
.L_x_1482:
[----:B-1----:R-:W-:Y:S05]  /*0640*/  BSYNC B0 ;  /* 0x0000000000007941 */ /* 0x002fea0003800000 */
.L_x_1481:
        /* <DEDUP_REMOVED lines=51> */
.L_x_1484:
[----:B------:R-:W-:Y:S05]  /*0980*/  BSYNC B0 ;  /* 0x0000000000007941 */ /* 0x000fea0003800000 */
.L_x_1483:
[----:B------:R-:W-:Y:S05]  /*0990*/  BRA.DIV ~URZ, `(.L_x_1485) ;  /* 0x00000e827f007947 */ /* 0x000fea000b800000 */
[----:B------:R0:W1:Y:S02]  /*09a0*/  SHFL.BFLY PT, R50, R73, 0x1, 0x1f ;  /* 0x0c201f0049327f89 */ /* 0x00006400000e0000 */
.L_x_1492:
        /* <DEDUP_REMOVED lines=18> */
.L_x_1493:
        /* <DEDUP_REMOVED lines=68> */
.L_x_1488:
[----:B------:R-:W-:Y:S05]  /*0f10*/  BSYNC B0 ;  /* 0x0000000000007941 */ /* 0x000fea0003800000 */
.L_x_1487:
        /* <DEDUP_REMOVED lines=62> */
.L_x_1490:
[----:B------:R-:W-:Y:S05]  /*1300*/  BSYNC B0 ;  /* 0x0000000000007941 */ /* 0x000fea0003800000 */
.L_x_1489:
[----:B0-----:R-:W-:-:S05]  /*1310*/  MOV R48, c[0x0][0x160] ;  /* 0x0000580000307a02 */ /* 0x001fca0000000f00 */
[----:B------:R-:W-:-:S05]  /*1320*/  IMAD R5, R48, 0x4, R5 ;  /* 0x0000000430057824 */ /* 0x000fca00078e0205 */
[----:B------:R-:W-:-:S13]  /*1330*/  ISETP.GE.AND P0, PT, R5, c[0x0][0x164], PT ;  /* 0x0000590005007a0c */ /* 0x000fda0003f06270 */
[----:B-----5:R-:W-:Y:S01]  /*1340*/  @P0 CALL.REL.NOINC `(.L_x_1480) ;  /* 0x0000001000000944 */ /* 0x020fe20003c00000 */
[----:B------:R-:W-:Y:S05]  /*1350*/  BRA `(.L_x_1491) ;  /* 0xffffeeb000007947 */ /* 0x000fea000383ffff */
.L_x_1480:
        /* <DEDUP_REMOVED lines=39> */
[----:B------:R-:W1:Y:S04]  /*15d0*/  LDS R13, [R6.X4+0x400] ;  /* 0x00040000060d7984 */ /* 0x000e680000004800 */
[----:B------:R-:W2:Y:S04]  /*15e0*/  LDS R17, [R6.X4+0x800] ;  /* 0x0008000006117984 */ /* 0x000ea80000004800 */
[----:B------:R-:W3:Y:S04]  /*15f0*/  LDS R12, [R6.X4+0x200] ;  /* 0x00020000060c7984 */ /* 0x000ee80000004800 */
[----:B------:R-:W4:Y:S04]  /*1600*/  LDS R25, [R6.X4+0xc00] ;  /* 0x000c000006197984 */ /* 0x000f280000004800 */
[----:B------:R-:W4:Y:S04]  /*1610*/  LDS R15, [R6.X4+0x600] ;  /* 0x00060000060f7984 */ /* 0x000f280000004800 */
[----:B------:R-:W4:Y:S04]  /*1620*/  LDS R19, [R6.X4+0xa00] ;  /* 0x000a000006137984 */ /* 0x000f280000004800 */
[----:B------:R0:W4:Y:S02]  /*1630*/  LDS R21, [R6.X4+0xe00] ;  /* 0x000e000006157984 */ /* 0x0001240000004800 */
[----:B0-----:R-:W-:-:S02]  /*1640*/  IADD3 R6, P2, R0, c[0x0][0x228], RZ ;  /* 0x00008a0000067a10 */ /* 0x001fc40007f5e0ff */
[----:B------:R-:W-:Y:S01]  /*1650*/  IADD3 R0, P3, R0, c[0x0][0x220], RZ ;  /* 0x0000880000007a10 */ /* 0x000fe20007f7e0ff */
[----:B------:R-:W-:-:S03]  /*1660*/  FADD.FTZ R10, RZ, R10 ;  /* 0x0000000aff0a7221 */ /* 0x000fc60000010000 */
[----:B------:R-:W-:Y:S01]  /*1670*/  IADD3.X R7, R4, c[0x0][0x224], RZ, P3, !PT ;  /* 0x0000890004077a10 */ /* 0x000fe20001ffe4ff */
[----:B------:R-:W-:Y:S02]  /*1680*/  @P0 IMAD.MOV.U32 R2, RZ, RZ, R6 ;  /* 0x000000ffff020224 */ /* 0x000fe400078e0006 */
[----:B-1----:R-:W-:Y:S01]  /*1690*/  FADD.FTZ R10, R10, R13 ;  /* 0x0000000d0a0a7221 */ /* 0x002fe20000010000 */
[----:B------:R-:W-:Y:S01]  /*16a0*/  IADD3.X R13, R4, c[0x0][0x22c], RZ, P2, !PT ;  /* 0x00008b00040d7a10 */ /* 0x000fe200017fe4ff */
[----:B------:R-:W-:Y:S01]  /*16b0*/  @P0 IMAD.MOV.U32 R4, RZ, RZ, R0 ;  /* 0x000000ffff040224 */ /* 0x000fe200078e0000 */
[----:B------:R-:W-:Y:S01]  /*16c0*/  @P0 IADD3 R6, P2, R6, 0x200, RZ ;  /* 0x0000020006060810 */ /* 0x000fe20007f5e0ff */
[----:B--2---:R-:W-:Y:S01]  /*16d0*/  FADD.FTZ R10, R10, R17 ;  /* 0x000000110a0a7221 */ /* 0x004fe20000010000 */
[----:B------:R-:W-:Y:S01]  /*16e0*/  @P0 MOV R3, R13 ;  /* 0x0000000d00030202 */ /* 0x000fe20000000f00 */
[----:B---3--:R-:W-:Y:S01]  /*16f0*/  FADD.FTZ R12, RZ, R12 ;  /* 0x0000000cff0c7221 */ /* 0x008fe20000010000 */
[----:B------:R-:W-:Y:S01]  /*1700*/  @P0 MOV R5, R7 ;  /* 0x0000000700050202 */ /* 0x000fe20000000f00 */
[----:B------:R-:W-:Y:S01]  /*1710*/  @P0 IMAD.X R13, RZ, RZ, R13, P2 ;  /* 0x000000ffff0d0224 */ /* 0x000fe200010e060d */
[----:B------:R-:W-:Y:S01]  /*1720*/  @P0 IADD3 R0, P3, R0, 0x200, RZ ;  /* 0x0000020000000810 */ /* 0x000fe20007f7e0ff */
[----:B----4-:R-:W-:-:S03]  /*1730*/  FADD.FTZ R25, R10, R25 ;  /* 0x000000190a197221 */ /* 0x010fc60000010000 */
[----:B------:R-:W-:Y:S01]  /*1740*/  @P0 IADD3.X R7, RZ, R7, RZ, P3, !PT ;  /* 0x00000007ff070210 */ /* 0x000fe20001ffe4ff */
[----:B------:R-:W-:Y:S01]  /*1750*/  FADD.FTZ R12, R12, R15 ;  /* 0x0000000f0c0c7221 */ /* 0x000fe20000010000 */
[----:B------:R0:W-:Y:S03]  /*1760*/  @P0 STG.E [R2.64], R25 ;  /* 0x0000001902000986 */ /* 0x0001e6000c101904 */
[----:B------:R-:W-:Y:S01]  /*1770*/  FADD.FTZ R12, R12, R19 ;  /* 0x000000130c0c7221 */ /* 0x000fe20000010000 */
[----:B------:R1:W-:Y:S03]  /*1780*/  @P0 STG.E [R4.64], R9 ;  /* 0x0000000904000986 */ /* 0x0003e6000c101904 */
        /* <DEDUP_REMOVED lines=9> */
.L_x_1485:
[----:B------:R-:W-:Y:S01]  /*1820*/  HFMA2.MMA R53, -RZ, RZ, 0, 5.9604644775390625e-08 ;  /* 0x00000001ff357435 */ /* 0x000fe200000001ff */
[----:B------:R-:W-:Y:S01]  /*1830*/  IMAD.MOV.U32 R54, RZ, RZ, R73 ;  /* 0x000000ffff367224 */ /* 0x000fe200078e0049 */
[----:B------:R-:W-:Y:S01]  /*1840*/  MOV R51, 0xffffffff ;  /* 0xffffffff00337802 */ /* 0x000fe20000000f00 */
[----:B------:R-:W-:Y:S01]  /*1850*/  IMAD.MOV.U32 R52, RZ, RZ, 0x1f ;  /* 0x0000001fff347424 */ /* 0x000fe200078e00ff */
[----:B------:R-:W-:-:S02]  /*1860*/  MOV R48, 0x1880 ;  /* 0x0000188000307802 */ /* 0x000fc40000000f00 */
[----:B-----5:R-:W-:Y:S05]  /*1870*/  CALL.REL.NOINC `($__internal_116_$__cuda_sm70_shflsync_bfly_p) ;  /* 0x0000046000007944 */ /* 0x020fea0003c00000 */
[----:B-1----:R-:W-:Y:S01]  /*1880*/  IMAD.MOV.U32 R50, RZ, RZ, R52 ;  /* 0x000000ffff327224 */ /* 0x002fe200078e0034 */
[----:B0-----:R-:W-:Y:S05]  /*1890*/  BRA `(.L_x_1492) ;  /* 0xfffff11000007947 */ /* 0x001fea000383ffff */
.L_x_1486:
[----:B------:R-:W-:Y:S01]  /*18a0*/  HFMA2.MMA R52, -RZ, RZ, 0, 1.847743988037109375e-06 ;  /* 0x0000001fff347435 */ /* 0x000fe200000001ff */
[----:B------:R-:W-:Y:S01]  /*18b0*/  MOV R54, R75 ;  /* 0x0000004b00367202 */ /* 0x000fe20000000f00 */
[----:B------:R-:W-:Y:S01]  /*18c0*/  IMAD.MOV.U32 R53, RZ, RZ, 0x1 ;  /* 0x00000001ff357424 */ /* 0x000fe200078e00ff */
[----:B------:R-:W-:Y:S01]  /*18d0*/  MOV R48, 0x1900 ;  /* 0x0000190000307802 */ /* 0x000fe20000000f00 */
[----:B------:R-:W-:-:S02]  /*18e0*/  IMAD.MOV.U32 R51, RZ, RZ, -0x1 ;  /* 0xffffffffff337424 */ /* 0x000fc400078e00ff */
[----:B01---5:R-:W-:Y:S05]  /*18f0*/  CALL.REL.NOINC `($__internal_116_$__cuda_sm70_shflsync_bfly_p) ;  /* 0x000003e000007944 */ /* 0x023fea0003c00000 */
[----:B------:R-:W-:Y:S01]  /*1900*/  FADD.FTZ R73, R50, R73 ;  /* 0x0000004932497221 */ /* 0x000fe20000010000 */
[----:B0-----:R-:W-:Y:S01]  /*1910*/  MOV R53, 0x2 ;  /* 0x0000000200357802 */ /* 0x001fe20000000f00 */
[----:B-1----:R-:W-:Y:S01]  /*1920*/  FADD.FTZ R75, R75, R52 ;  /* 0x000000344b4b7221 */ /* 0x002fe20000010000 */
[----:B------:R-:W-:Y:S01]  /*1930*/  MOV R51, 0xffffffff ;  /* 0xffffffff00337802 */ /* 0x000fe20000000f00 */
[----:B------:R-:W-:Y:S01]  /*1940*/  IMAD.MOV.U32 R52, RZ, RZ, 0x1f ;  /* 0x0000001fff347424 */ /* 0x000fe200078e00ff */
[----:B------:R-:W-:Y:S01]  /*1950*/  MOV R48, 0x1980 ;  /* 0x0000198000307802 */ /* 0x000fe20000000f00 */
[----:B------:R-:W-:-:S02]  /*1960*/  IMAD.MOV.U32 R54, RZ, RZ, R73 ;  /* 0x000000ffff367224 */ /* 0x000fc400078e0049 */
[----:B------:R-:W-:Y:S05]  /*1970*/  CALL.REL.NOINC `($__internal_116_$__cuda_sm70_shflsync_bfly_p) ;  /* 0x0000036000007944 */ /* 0x000fea0003c00000 */
[----:B0-----:R-:W-:Y:S01]  /*1980*/  HFMA2.MMA R53, -RZ, RZ, 0, 1.1920928955078125e-07 ;  /* 0x00000002ff357435 */ /* 0x001fe200000001ff */
[----:B-1----:R-:W-:Y:S01]  /*1990*/  MOV R50, R52 ;  /* 0x0000003400327202 */ /* 0x002fe20000000f00 */
[----:B------:R-:W-:Y:S01]  /*19a0*/  IMAD.MOV.U32 R54, RZ, RZ, R75 ;  /* 0x000000ffff367224 */ /* 0x000fe200078e004b */
[----:B------:R-:W-:Y:S01]  /*19b0*/  MOV R51, 0xffffffff ;  /* 0xffffffff00337802 */ /* 0x000fe20000000f00 */
[----:B------:R-:W-:Y:S01]  /*19c0*/  IMAD.MOV.U32 R52, RZ, RZ, 0x1f ;  /* 0x0000001fff347424 */ /* 0x000fe200078e00ff */
[----:B------:R-:W-:-:S02]  /*19d0*/  MOV R48, 0x19f0 ;  /* 0x000019f000307802 */ /* 0x000fc40000000f00 */
[----:B------:R-:W-:Y:S05]  /*19e0*/  CALL.REL.NOINC `($__internal_116_$__cuda_sm70_shflsync_bfly_p) ;  /* 0x000002f000007944 */ /* 0x000fea0003c00000 */
[----:B------:R-:W-:Y:S01]  /*19f0*/  FADD.FTZ R73, R50, R73 ;  /* 0x0000004932497221 */ /* 0x000fe20000010000 */
[----:B------:R-:W-:Y:S01]  /*1a00*/  MOV R48, 0x1a70 ;  /* 0x00001a7000307802 */ /* 0x000fe20000000f00 */
[----:B-1----:R-:W-:Y:S01]  /*1a10*/  FADD.FTZ R75, R75, R52 ;  /* 0x000000344b4b7221 */ /* 0x002fe20000010000 */
[----:B------:R-:W-:Y:S01]  /*1a20*/  HFMA2.MMA R52, -RZ, RZ, 0, 1.847743988037109375e-06 ;  /* 0x0000001fff347435 */ /* 0x000fe200000001ff */
[----:B0-----:R-:W-:Y:S01]  /*1a30*/  IMAD.MOV.U32 R53, RZ, RZ, 0x4 ;  /* 0x00000004ff357424 */ /* 0x001fe200078e00ff */
[----:B------:R-:W-:Y:S01]  /*1a40*/  MOV R54, R73 ;  /* 0x0000004900367202 */ /* 0x000fe20000000f00 */
[----:B------:R-:W-:-:S03]  /*1a50*/  IMAD.MOV.U32 R51, RZ, RZ, -0x1 ;  /* 0xffffffffff337424 */ /* 0x000fc600078e00ff */
[----:B------:R-:W-:Y:S05]  /*1a60*/  CALL.REL.NOINC `($__internal_116_$__cuda_sm70_shflsync_bfly_p) ;  /* 0x0000027000007944 */ /* 0x000fea0003c00000 */
[----:B-1----:R-:W-:Y:S01]  /*1a70*/  IMAD.MOV.U32 R50, RZ, RZ, R52 ;  /* 0x000000ffff327224 */ /* 0x002fe200078e0034 */
[----:B------:R-:W-:Y:S01]  /*1a80*/  HFMA2.MMA R52, -RZ, RZ, 0, 1.847743988037109375e-06 ;  /* 0x0000001fff347435 */ /* 0x000fe200000001ff */
[----:B0-----:R-:W-:Y:S01]  /*1a90*/  MOV R54, R75 ;  /* 0x0000004b00367202 */ /* 0x001fe20000000f00 */
[----:B------:R-:W-:Y:S01]  /*1aa0*/  IMAD.MOV.U32 R53, RZ, RZ, 0x4 ;  /* 0x00000004ff357424 */ /* 0x000fe200078e00ff */
[----:B------:R-:W-:Y:S01]  /*1ab0*/  MOV R48, 0x1ae0 ;  /* 0x00001ae000307802 */ /* 0x000fe20000000f00 */
[----:B------:R-:W-:-:S02]  /*1ac0*/  IMAD.MOV.U32 R51, RZ, RZ, -0x1 ;  /* 0xffffffffff337424 */ /* 0x000fc400078e00ff */
[----:B------:R-:W-:Y:S05]  /*1ad0*/  CALL.REL.NOINC `($__internal_116_$__cuda_sm70_shflsync_bfly_p) ;  /* 0x0000020000007944 */ /* 0x000fea0003c00000 */
        /* <DEDUP_REMOVED lines=8> */
[----:B0-----:R-:W-:Y:S01]  /*1b60*/  HFMA2.MMA R53, -RZ, RZ, 0, 4.76837158203125e-07 ;  /* 0x00000008ff357435 */ /* 0x001fe200000001ff */
[----:B-1----:R-:W-:Y:S01]  /*1b70*/  MOV R50, R52 ;  /* 0x0000003400327202 */ /* 0x002fe20000000f00 */
[----:B------:R-:W-:Y:S01]  /*1b80*/  IMAD.MOV.U32 R54, RZ, RZ, R75 ;  /* 0x000000ffff367224 */ /* 0x000fe200078e004b */
[----:B------:R-:W-:Y:S01]  /*1b90*/  MOV R52, 0x1f ;  /* 0x0000001f00347802 */ /* 0x000fe20000000f00 */
[----:B------:R-:W-:Y:S01]  /*1ba0*/  IMAD.MOV.U32 R51, RZ, RZ, -0x1 ;  /* 0xffffffffff337424 */ /* 0x000fe200078e00ff */
[----:B------:R-:W-:-:S02]  /*1bb0*/  MOV R48, 0x1bd0 ;  /* 0x00001bd000307802 */ /* 0x000fc40000000f00 */
[----:B------:R-:W-:Y:S05]  /*1bc0*/  CALL.REL.NOINC `($__internal_116_$__cuda_sm70_shflsync_bfly_p) ;  /* 0x0000011000007944 */ /* 0x000fea0003c00000 */
[----:B------:R-:W-:Y:S01]  /*1bd0*/  FADD.FTZ R73, R50, R73 ;  /* 0x0000004932497221 */ /* 0x000fe20000010000 */
[----:B0-----:R-:W-:Y:S01]  /*1be0*/  HFMA2.MMA R53, -RZ, RZ, 0, 9.5367431640625e-07 ;  /* 0x00000010ff357435 */ /* 0x001fe200000001ff */
[----:B-1----:R-:W-:Y:S01]  /*1bf0*/  FADD.FTZ R75, R75, R52 ;  /* 0x000000344b4b7221 */ /* 0x002fe20000010000 */
[----:B------:R-:W-:Y:S01]  /*1c00*/  MOV R52, 0x1f ;  /* 0x0000001f00347802 */ /* 0x000fe20000000f00 */
[----:B------:R-:W-:Y:S01]  /*1c10*/  IMAD.MOV.U32 R51, RZ, RZ, -0x1 ;  /* 0xffffffffff337424 */ /* 0x000fe200078e00ff */
[----:B------:R-:W-:-:S02]  /*1c20*/  MOV R54, R73 ;  /* 0x0000004900367202 */ /* 0x000fc40000000f00 */
[----:B------:R-:W-:Y:S02]  /*1c30*/  MOV R48, 0x1c50 ;  /* 0x00001c5000307802 */ /* 0x000fe40000000f00 */
[----:B------:R-:W-:Y:S05]  /*1c40*/  CALL.REL.NOINC `($__internal_116_$__cuda_sm70_shflsync_bfly_p) ;  /* 0x0000009000007944 */ /* 0x000fea0003c00000 */
[----:B0-----:R-:W-:Y:S01]  /*1c50*/  HFMA2.MMA R53, -RZ, RZ, 0, 9.5367431640625e-07 ;  /* 0x00000010ff357435 */ /* 0x001fe200000001ff */
[----:B-1----:R-:W-:Y:S01]  /*1c60*/  MOV R50, R52 ;  /* 0x0000003400327202 */ /* 0x002fe20000000f00 */
[----:B------:R-:W-:Y:S01]  /*1c70*/  IMAD.MOV.U32 R54, RZ, RZ, R75 ;  /* 0x000000ffff367224 */ /* 0x000fe200078e004b */
[----:B------:R-:W-:Y:S01]  /*1c80*/  MOV R52, 0x1f ;  /* 0x0000001f00347802 */ /* 0x000fe20000000f00 */
[----:B------:R-:W-:Y:S01]  /*1c90*/  IMAD.MOV.U32 R51, RZ, RZ, -0x1 ;  /* 0xffffffffff337424 */ /* 0x000fe200078e00ff */
[----:B------:R-:W-:Y:S02]  /*1ca0*/  MOV R48, 0x1cc0 ;  /* 0x00001cc000307802 */ /* 0x000fe40000000f00 */
[----:B------:R-:W-:Y:S05]  /*1cb0*/  CALL.REL.NOINC `($__internal_116_$__cuda_sm70_shflsync_bfly_p) ;  /* 0x0000002000007944 */ /* 0x000fea0003c00000 */
[----:B-1----:R-:W-:Y:S01]  /*1cc0*/  MOV R48, R52 ;  /* 0x0000003400307202 */ /* 0x002fe20000000f00 */
[----:B0-----:R-:W-:Y:S05]  /*1cd0*/  BRA `(.L_x_1493) ;  /* 0xffffedf000007947 */ /* 0x001fea000383ffff */
        .weak           $__internal_116_$__cuda_sm70_shflsync_bfly_p
        .type           $__internal_116_$__cuda_sm70_shflsync_bfly_p,@function
        .size           $__internal_116_$__cuda_sm70_shflsync_bfly_p,(.L_x_1651 - $__internal_116_$__cuda_sm70_shflsync_bfly_p)
$__internal_116_$__cuda_sm70_shflsync_bfly_p:
[----:B------:R-:W-:Y:S01]  /*1ce0*/  HFMA2.MMA R49, -RZ, RZ, 0, 0 ;  /* 0x00000000ff317435 */ /* 0x000fe200000001ff */
[----:B------:R-:W-:Y:S04]  /*1cf0*/  WARPSYNC R51 ;  /* 0x0000003300007348 */ /* 0x000fe80003800000 */
[----:B------:R0:W1:Y:S01]  /*1d00*/  SHFL.BFLY PT, R52, R54, R53, R52 ;  /* 0x0c00003536347389 */ /* 0x00006200000e0034 */
[----:B------:R-:W-:Y:S05]  /*1d10*/  RET.REL.NODEC R48 `(_ZN10layer_norm31ln_parallel_residual_bwd_kernelINS_13Kernel_traitsIfffffjLj256ELj1ELj4ELj1ELj16ENS_18Kernel_traits_baseILj256EfffffjLj128EEEEELb1ELb1ELb0EEEvNS_9BwdParamsE) ;  /* 0xffffe2e030007950 */ /* 0x000fea0003c3ffff */
.L_x_1494:
        /* <DEDUP_REMOVED lines=14> */
.L_x_1651:


//--------------------- .text._ZN10layer_norm22ln_bwd_finalize_kernelINS_22Kernel_traits_finalizeILj256EfffffjLb0ELj1024ELj4ENS_18Kernel_traits_baseILj256EfffffjLj1024EEEEELb0ELb1EEEvNS_9BwdParamsE --------------------------
	.section	.text._ZN10layer_norm22ln_bwd_finalize_kernelINS_22Kernel_traits_finalizeILj256EfffffjLb0ELj1024ELj4ENS_18Kernel_traits_baseILj256EfffffjLj1024EEEEELb0ELb1EEEvNS_9BwdParamsE,"ax",@progbits
	.sectioninfo	@"SHI_REGISTERS=32"
	.align	128
        .global         _ZN10layer_norm22ln_bwd_finalize_kernelINS_22Kernel_traits_finalizeILj256EfffffjLb0ELj1024ELj4ENS_18Kernel_traits_baseILj256EfffffjLj1024EEEEELb0ELb1EEEvNS_9BwdParamsE
        .type           _ZN10layer_norm22ln_bwd_finalize_kernelINS_22Kernel_traits_finalizeILj256EfffffjLb0ELj1024ELj4ENS_18Kernel_traits_baseILj256EfffffjLj1024EEEEELb0ELb1EEEvNS_9BwdParamsE,@function
        .size           _ZN10layer_norm22ln_bwd_finalize_kernelINS_22Kernel_traits_finalizeILj256EfffffjLb0ELj1024ELj4ENS_18Kernel_traits_baseILj256EfffffjLj1024EEEEELb0ELb1EEEvNS_9BwdParamsE,(.L_x_1652 - _ZN10layer_norm22ln_bwd_finalize_kernelINS_22Kernel_traits_finalizeILj256EfffffjLb0ELj1024ELj4ENS_18Kernel_traits_baseILj256EfffffjLj1024EEEEELb0ELb1EEEvNS_9BwdParamsE)
        .other          _ZN10layer_norm22ln_bwd_finalize_kernelINS_22Kernel_traits_finalizeILj256EfffffjLb0ELj1024ELj4ENS_18Kernel_traits_baseILj256EfffffjLj1024EEEEELb0ELb1EEEvNS_9BwdParamsE,@"STO_CUDA_ENTRY STV_DEFAULT"
_ZN10layer_norm22ln_bwd_finalize_kernelINS_22Kernel_traits_finalizeILj256EfffffjLb0ELj1024ELj4ENS_18Kernel_traits_baseILj256EfffffjLj1024EEEEELb0ELb1EEEvNS_9BwdParamsE:
.text._ZN10layer_norm22ln_bwd_finalize_kernelINS_22Kernel_traits_finalizeILj256EfffffjLb0ELj1024ELj4ENS_18Kernel_traits_baseILj256EfffffjLj1024EEEEELb0ELb1EEEvNS_9BwdParamsE:
        /* <DEDUP_REMOVED lines=19> */
.L_x_1505:
        /* <DEDUP_REMOVED lines=27> */
.L_x_1499:
        /* <DEDUP_REMOVED lines=35> */
.L_x_1498:
[----:B------:R-:W-:Y:S05]  /*0510*/  BSYNC B1 ;  /* 0x0000000000017941 */ /* 0x000fea0003800000 */
.L_x_1497:
        /* <DEDUP_REMOVED lines=23> */
.L_x_1501:
[----:B------:R-:W-:Y:S05]  /*0690*/  BSYNC B1 ;  /* 0x0000000000017941 */ /* 0x000fea0003800000 */
.L_x_1500:
        /* <DEDUP_REMOVED lines=10> */
.L_x_1496:
[----:B------:R-:W-:Y:S05]  /*0740*/  BSYNC B0 ;  /* 0x0000000000007941 */ /* 0x000fea0003800000 */
.L_x_1495:
        /* <DEDUP_REMOVED lines=11> */
.L_x_1506:
        /* <DEDUP_REMOVED lines=18> */
.L_x_1507:
[----:B------:R-:W-:Y:S01]  /*0920*/  @!P1 SHF.R.U32.HI R2, RZ, 0x3, R0 ;  /* 0x00000003ff029819 */ /* 0x000fe20000011600 */
[----:B---3--:R-:W-:Y:S02]  /*0930*/  FADD.FTZ R5, R5, R10 ;  /* 0x0000000a05057221 */ /* 0x008fe40000010000 */
[----:B--2---:R-:W-:Y:S01]  /*0940*/  FADD.FTZ R7, R7, R4 ;  /* 0x0000000407077221 */ /* 0x004fe20000010000 */
[----:B------:R-:W-:-:S05]  /*0950*/  @!P1 LOP3.LUT R2, R2, 0x1ffffffc, RZ, 0xc0, !PT ;  /* 0x1ffffffc02029812 */ /* 0x000fca00078ec0ff */
[----:B------:R2:W-:Y:S04]  /*0960*/  @!P1 STS [R2+0x2000], R5 ;  /* 0x0020000502009388 */ /* 0x0005e80000000800 */
[----:B------:R2:W-:Y:S02]  /*0970*/  @!P1 STS [R2+0x2080], R7 ;  /* 0x0020800702009388 */ /* 0x0005e40000000800 */
.L_x_1502:
        /* <DEDUP_REMOVED lines=14> */
.L_x_1503:
[----:B------:R-:W-:Y:S01]  /*0a60*/  HFMA2.MMA R9, -RZ, RZ, 0, 5.9604644775390625e-08 ;  /* 0x00000001ff097435 */ /* 0x000fe200000001ff */
[----:B--2---:R-:W-:Y:S01]  /*0a70*/  IMAD.MOV.U32 R10, RZ, RZ, R4 ;  /* 0x000000ffff0a7224 */ /* 0x004fe200078e0004 */
[----:B------:R-:W-:Y:S01]  /*0a80*/  MOV R11, 0xffffffff ;  /* 0xffffffff000b7802 */ /* 0x000fe20000000f00 */
[----:B------:R-:W-:Y:S01]  /*0a90*/  IMAD.MOV.U32 R6, RZ, RZ, 0x1f ;  /* 0x0000001fff067424 */ /* 0x000fe200078e00ff */
[----:B------:R-:W-:-:S02]  /*0aa0*/  MOV R2, 0xac0 ;  /* 0x00000ac000027802 */ /* 0x000fc40000000f00 */
[----:B01----:R-:W-:Y:S05]  /*0ab0*/  CALL.REL.NOINC `($__internal_117_$__cuda_sm70_shflsync_bfly_p) ;  /* 0x000003c000007944 */ /* 0x003fea0003c00000 */
[----:B-1----:R-:W-:Y:S01]  /*0ac0*/  MOV R3, R6 ;  /* 0x0000000600037202 */ /* 0x002fe20000000f00 */
[----:B0-----:R-:W-:Y:S05]  /*0ad0*/  BRA `(.L_x_1506) ;  /* 0xfffffd2000007947 */ /* 0x001fea000383ffff */
.L_x_1504:
[----:B------:R-:W-:Y:S01]  /*0ae0*/  HFMA2.MMA R9, -RZ, RZ, 0, 1.1920928955078125e-07 ;  /* 0x00000002ff097435 */ /* 0x000fe200000001ff */
[----:B------:R-:W-:Y:S01]  /*0af0*/  IMAD.MOV.U32 R10, RZ, RZ, R13 ;  /* 0x000000ffff0a7224 */ /* 0x000fe200078e000d */
[----:B------:R-:W-:Y:S01]  /*0b00*/  MOV R6, 0x1f ;  /* 0x0000001f00067802 */ /* 0x000fe20000000f00 */
[----:B------:R-:W-:Y:S01]  /*0b10*/  IMAD.MOV.U32 R11, RZ, RZ, -0x1 ;  /* 0xffffffffff0b7424 */ /* 0x000fe200078e00ff */
[----:B------:R-:W-:-:S02]  /*0b20*/  MOV R2, 0xb40 ;  /* 0x00000b4000027802 */ /* 0x000fc40000000f00 */
[----:B012---:R-:W-:Y:S05]  /*0b30*/  CALL.REL.NOINC `($__internal_117_$__cuda_sm70_shflsync_bfly_p) ;  /* 0x0000034000007944 */ /* 0x007fea0003c00000 */
[----:B0-----:R-:W-:Y:S01]  /*0b40*/  HFMA2.MMA R9, -RZ, RZ, 0, 2.384185791015625e-07 ;  /* 0x00000004ff097435 */ /* 0x001fe200000001ff */
[----:B-1----:R-:W-:Y:S01]  /*0b50*/  FADD.FTZ R10, R13, R6 ;  /* 0x000000060d0a7221 */ /* 0x002fe20000010000 */
[----:B------:R-:W-:Y:S01]  /*0b60*/  MOV R6, 0x1f ;  /* 0x0000001f00067802 */ /* 0x000fe20000000f00 */
[----:B------:R-:W-:Y:S01]  /*0b70*/  IMAD.MOV.U32 R11, RZ, RZ, -0x1 ;  /* 0xffffffffff0b7424 */ /* 0x000fe200078e00ff */
[----:B------:R-:W-:-:S02]  /*0b80*/  MOV R2, 0xba0 ;  /* 0x00000ba000027802 */ /* 0x000fc40000000f00 */
[----:B------:R-:W-:Y:S05]  /*0b90*/  CALL.REL.NOINC `($__internal_117_$__cuda_sm70_shflsync_bfly_p) ;  /* 0x000002e000007944 */ /* 0x000fea0003c00000 */
[----:B0-----:R-:W-:Y:S01]  /*0ba0*/  HFMA2.MMA R9, -RZ, RZ, 0, 4.76837158203125e-07 ;  /* 0x00000008ff097435 */ /* 0x001fe200000001ff */
[----:B-1----:R-:W-:Y:S01]  /*0bb0*/  FADD.FTZ R10, R10, R6 ;  /* 0x000000060a0a7221 */ /* 0x002fe20000010000 */
[----:B------:R-:W-:Y:S01]  /*0bc0*/  MOV R6, 0x1f ;  /* 0x0000001f00067802 */ /* 0x000fe20000000f00 */
[----:B------:R-:W-:Y:S01]  /*0bd0*/  IMAD.MOV.U32 R11, RZ, RZ, -0x1 ;  /* 0xffffffffff0b7424 */ /* 0x000fe200078e00ff */
[----:B------:R-:W-:-:S02]  /*0be0*/  MOV R2, 0xc00 ;  /* 0x00000c0000027802 */ /* 0x000fc40000000f00 */
[----:B------:R-:W-:Y:S05]  /*0bf0*/  CALL.REL.NOINC `($__internal_117_$__cuda_sm70_shflsync_bfly_p) ;  /* 0x0000028000007944 */ /* 0x000fea0003c00000 */
[----:B-1----:R-:W-:Y:S01]  /*0c00*/  FADD.FTZ R4, R10, R6 ;  /* 0x000000060a047221 */ /* 0x002fe20000010000 */
[----:B0-----:R-:W-:Y:S01]  /*0c10*/  HFMA2.MMA R9, -RZ, RZ, 0, 9.5367431640625e-07 ;  /* 0x00000010ff097435 */ /* 0x001fe200000001ff */
[----:B------:R-:W-:Y:S01]  /*0c20*/  MOV R6, 0x1f ;  /* 0x0000001f00067802 */ /* 0x000fe20000000f00 */
[----:B------:R-:W-:Y:S01]  /*0c30*/  IMAD.MOV.U32 R11, RZ, RZ, -0x1 ;  /* 0xffffffffff0b7424 */ /* 0x000fe200078e00ff */
[----:B------:R-:W-:-:S02]  /*0c40*/  MOV R2, 0xc70 ;  /* 0x00000c7000027802 */ /* 0x000fc40000000f00 */
[----:B------:R-:W-:Y:S02]  /*0c50*/  MOV R10, R4 ;  /* 0x00000004000a7202 */ /* 0x000fe40000000f00 */
[----:B------:R-:W-:Y:S05]  /*0c60*/  CALL.REL.NOINC `($__internal_117_$__cuda_sm70_shflsync_bfly_p) ;  /* 0x0000021000007944 */ /* 0x000fea0003c00000 */
[----:B0-----:R-:W-:Y:S01]  /*0c70*/  HFMA2.MMA R9, -RZ, RZ, 0, 5.9604644775390625e-08 ;  /* 0x00000001ff097435 */ /* 0x001fe200000001ff */
[----:B-1----:R-:W-:Y:S01]  /*0c80*/  MOV R7, R6 ;  /* 0x0000000600077202 */ /* 0x002fe20000000f00 */
[----:B------:R-:W-:Y:S01]  /*0c90*/  IMAD.MOV.U32 R10, RZ, RZ, R5 ;  /* 0x000000ffff0a7224 */ /* 0x000fe200078e0005 */
[----:B------:R-:W-:Y:S01]  /*0ca0*/  MOV R6, 0x1f ;  /* 0x0000001f00067802 */ /* 0x000fe20000000f00 */
[----:B------:R-:W-:Y:S01]  /*0cb0*/  IMAD.MOV.U32 R11, RZ, RZ, -0x1 ;  /* 0xffffffffff0b7424 */ /* 0x000fe200078e00ff */
[----:B------:R-:W-:Y:S02]  /*0cc0*/  MOV R2, 0xce0 ;  /* 0x00000ce000027802 */ /* 0x000fe40000000f00 */
[----:B------:R-:W-:Y:S05]  /*0cd0*/  CALL.REL.NOINC `($__internal_117_$__cuda_sm70_shflsync_bfly_p) ;  /* 0x000001a000007944 */ /* 0x000fea0003c00000 */
[----:B0-----:R-:W-:Y:S01]  /*0ce0*/  HFMA2.MMA R9, -RZ, RZ, 0, 1.1920928955078125e-07 ;  /* 0x00000002ff097435 */ /* 0x001fe200000001ff */
[----:B-1----:R-:W-:Y:S01]  /*0cf0*/  FADD.FTZ R10, R5, R6 ;  /* 0x00000006050a7221 */ /* 0x002fe20000010000 */
[----:B------:R-:W-:Y:S01]  /*0d00*/  MOV R6, 0x1f ;  /* 0x0000001f00067802 */ /* 0x000fe20000000f00 */
[----:B------:R-:W-:Y:S01]  /*0d10*/  IMAD.MOV.U32 R11, RZ, RZ, -0x1 ;  /* 0xffffffffff0b7424 */ /* 0x000fe200078e00ff */
[----:B------:R-:W-:Y:S02]  /*0d20*/  MOV R2, 0xd40 ;  /* 0x00000d4000027802 */ /* 0x000fe40000000f00 */
[----:B------:R-:W-:Y:S05]  /*0d30*/  CALL.REL.NOINC `($__internal_117_$__cuda_sm70_shflsync_bfly_p) ;  /* 0x0000014000007944 */ /* 0x000fea0003c00000 */
        /* <DEDUP_REMOVED lines=12> */
[----:B0-----:R-:W-:Y:S01]  /*0e00*/  HFMA2.MMA R9, -RZ, RZ, 0, 9.5367431640625e-07 ;  /* 0x00000010ff097435 */ /* 0x001fe200000001ff */
[----:B-1----:R-:W-:Y:S01]  /*0e10*/  FADD.FTZ R10, R10, R6 ;  /* 0x000000060a0a7221 */ /* 0x002fe20000010000 */
[----:B------:R-:W-:Y:S01]  /*0e20*/  MOV R6, 0x1f ;  /* 0x0000001f00067802 */ /* 0x000fe20000000f00 */
[----:B------:R-:W-:Y:S01]  /*0e30*/  IMAD.MOV.U32 R11, RZ, RZ, -0x1 ;  /* 0xffffffffff0b7424 */ /* 0x000fe200078e00ff */
[----:B------:R-:W-:-:S02]  /*0e40*/  MOV R2, 0xe60 ;  /* 0x00000e6000027802 */ /* 0x000fc40000000f00 */
[----:B------:R-:W-:Y:S05]  /*0e50*/  CALL.REL.NOINC `($__internal_117_$__cuda_sm70_shflsync_bfly_p) ;  /* 0x0000002000007944 */ /* 0x000fea0003c00000 */
[----:B-1----:R-:W-:Y:S01]  /*0e60*/  MOV R5, R6 ;  /* 0x0000000600057202 */ /* 0x002fe20000000f00 */
[----:B0-----:R-:W-:Y:S05]  /*0e70*/  BRA `(.L_x_1507) ;  /* 0xfffffaa000007947 */ /* 0x001fea000383ffff */
        .weak           $__internal_117_$__cuda_sm70_shflsync_bfly_p
        .type           $__internal_117_$__cuda_sm70_shflsync_bfly_p,@function
        .size           $__internal_117_$__cuda_sm70_shflsync_bfly_p,(.L_x_1652 - $__internal_117_$__cuda_sm70_shflsync_bfly_p)
$__internal_117_$__cuda_sm70_shflsync_bfly_p:
[----:B------:R-:W-:Y:S01]  /*0e80*/  HFMA2.MMA R3, -RZ, RZ, 0, 0 ;  /* 0x00000000ff037435 */ /* 0x000fe200000001ff */
[----:B------:R-:W-:Y:S04]  /*0e90*/  WARPSYNC R11 ;  /* 0x0000000b00007348 */ /* 0x000fe80003800000 */
[----:B------:R0:W1:Y:S01]  /*0ea0*/  SHFL.BFLY PT, R6, R10, R9, R6 ;  /* 0x0c0000090a067389 */ /* 0x00006200000e0006 */
[----:B------:R-:W-:Y:S05]  /*0eb0*/  RET.REL.NODEC R2 `(_ZN10layer_norm22ln_bwd_finalize_kernelINS_22Kernel_traits_finalizeILj256EfffffjLb0ELj1024ELj4ENS_18Kernel_traits_baseILj256EfffffjLj1024EEEEELb0ELb1EEEvNS_9BwdParamsE) ;  /* 0xfffff14002007950 */ /* 0x000fea0003c3ffff */
.L_x_1508:
        /* <DEDUP_REMOVED lines=12> */
.L_x_1652:


//--------------------- .text._ZN10layer_norm40ln_parallel_residual_bwd_finalize_kernelINS_22Kernel_traits_finalizeILj256EfffffjLb0ELj1024ELj4ENS_18Kernel_traits_baseILj256EfffffjLj1024EEEEELb1EEEvNS_9BwdParamsE --------------------------
	.section	.text._ZN10layer_norm40ln_parallel_residual_bwd_finalize_kernelINS_22Kernel_traits_finalizeILj256EfffffjLb0ELj1024ELj4ENS_18Kernel_traits_baseILj256EfffffjLj1024EEEEELb1EEEvNS_9BwdParamsE,"ax",@progbits
	.sectioninfo	@"SHI_REGISTERS=32"
	.align	128
        .global         _ZN10layer_norm40ln_parallel_residual_bwd_finalize_kernelINS_22Kernel_traits_finalizeILj256EfffffjLb0ELj1024ELj4ENS_18Kernel_traits_baseILj256EfffffjLj1024EEEEELb1EEEvNS_9BwdParamsE
        .type           _ZN10layer_norm40ln_parallel_residual_bwd_finalize_kernelINS_22Kernel_traits_finalizeILj256EfffffjLb0ELj1024ELj4ENS_18Kernel_traits_baseILj256EfffffjLj1024EEEEELb1EEEvNS_9BwdParamsE,@function
        .size           _ZN10layer_norm40ln_parallel_residual_bwd_finalize_kernelINS_22Kernel_traits_finalizeILj256EfffffjLb0ELj1024ELj4ENS_18Kernel_traits_baseILj256EfffffjLj1024EEEEELb1EEEvNS_9BwdParamsE,(.L_x_1653 - _ZN10layer_norm40ln_parallel_residual_bwd_finalize_kernelINS_22Kernel_traits_finalizeILj256EfffffjLb0ELj1024ELj4ENS_18Kernel_traits_baseILj256EfffffjLj1024EEEEELb1EEEvNS_9BwdParamsE)
        .other          _ZN10layer_norm40ln_parallel_residual_bwd_finalize_kernelINS_22Kernel_traits_finalizeILj256EfffffjLb0ELj1024ELj4ENS_18Kernel_traits_baseILj256EfffffjLj1024EEEEELb1EEEvNS_9BwdParamsE,@"STO_CUDA_ENTRY STV_DEFAULT"
_ZN10layer_norm40ln_parallel_residual_bwd_finalize_kernelINS_22Kernel_traits_finalizeILj256EfffffjLb0ELj1024ELj4ENS_18Kernel_traits_baseILj256EfffffjLj1024EEEEELb1EEEvNS_9BwdParamsE:
.text._ZN10layer_norm40ln_parallel_residual_bwd_finalize_kernelINS_22Kernel_traits_finalizeILj256EfffffjLb0ELj1024ELj4ENS_18Kernel_traits_baseILj256EfffffjLj1024EEEEELb1EEEvNS_9BwdParamsE:
        /* <DEDUP_REMOVED lines=19> */
.L_x_1522:
        /* <DEDUP_REMOVED lines=37> */
.L_x_1513:
        /* <DEDUP_REMOVED lines=59> */
.L_x_1512:
[----:B------:R-:W-:Y:S05]  /*0730*/  BSYNC B1 ;  /* 0x0000000000017941 */ /* 0x000fea0003800000 */
.L_x_1511:
        /* <DEDUP_REMOVED lines=35> */
.L_x_1515:
[----:B------:R-:W-:Y:S05]  /*0970*/  BSYNC B1 ;  /* 0x0000000000017941 */ /* 0x000fea0003800000 */
.L_x_1514:
        /* <DEDUP_REMOVED lines=16> */
.L_x_1510:
[----:B------:R-:W-:Y:S05]  /*0a80*/  BSYNC B0 ;  /* 0x0000000000007941 */ /* 0x000fea0003800000 */
.L_x_1509:
        /* <DEDUP_REMOVED lines=14> */
.L_x_1523:
        /* <DEDUP_REMOVED lines=36> */
.L_x_1524:
        /* <DEDUP_REMOVED lines=11> */
.L_x_1516:
        /* <DEDUP_REMOVED lines=19> */
.L_x_1520:
[----:B------:R-:W-:Y:S05]  /*0f90*/  BSYNC B0 ;  /* 0x0000000000007941 */ /* 0x000fea0003800000 */
.L_x_1519:
[C---:B------:R-:W-:Y:S02]  /*0fa0*/  ISETP.GT.U32.AND P1, PT, R4.reuse, -0x101, PT ;  /* 0xfffffeff0400780c */ /* 0x040fe40003f24070 */
[----:B------:R-:W-:-:S02]  /*0fb0*/  IADD3 R4, R4, 0x100, RZ ;  /* 0x0000010004047810 */ /* 0x000fc40007ffe0ff */
[----:B------:R-:W-:-:S09]  /*0fc0*/  IADD3 R5, R5, 0x80, RZ ;  /* 0x0000008005057810 */ /* 0x000fd20007ffe0ff */
[----:B0-----:R-:W-:Y:S01]  /*0fd0*/  @!P1 CALL.REL.NOINC `(.L_x_1521) ;  /* 0x0000001000009944 */ /* 0x001fe20003c00000 */
[----:B------:R-:W-:Y:S05]  /*0fe0*/  BRA `(.L_x_1522) ;  /* 0xfffff14000007947 */ /* 0x000fea000383ffff */
.L_x_1521:
[----:B------:R-:W-:Y:S05]  /*0ff0*/  EXIT ;  /* 0x000000000000794d */ /* 0x000fea0003800000 */
.L_x_1517:
[----:B------:R-:W-:Y:S01]  /*1000*/  HFMA2.MMA R17, -RZ, RZ, 0, 1.847743988037109375e-06 ;  /* 0x0000001fff117435 */ /* 0x000fe200000001ff */
[----:B----4-:R-:W-:Y:S01]  /*1010*/  MOV R19, R12 ;  /* 0x0000000c00137202 */ /* 0x010fe20000000f00 */
[----:B------:R-:W-:Y:S01]  /*1020*/  IMAD.MOV.U32 R16, RZ, RZ, 0x1 ;  /* 0x00000001ff107424 */ /* 0x000fe200078e00ff */
[----:B------:R-:W-:Y:S02]  /*1030*/  MOV R14, 0xffffffff ;  /* 0xffffffff000e7802 */ /* 0x000fe40000000f00 */
[----:B------:R-:W-:Y:S02]  /*1040*/  MOV R8, 0x1060 ;  /* 0x0000106000087802 */ /* 0x000fe40000000f00 */
[----:B0123--:R-:W-:Y:S05]  /*1050*/  CALL.REL.NOINC `($__internal_118_$__cuda_sm70_shflsync_bfly_p) ;  /* 0x000007b000007944 */ /* 0x00ffea0003c00000 */
[----:B01----:R-:W-:Y:S05]  /*1060*/  BRA `(.L_x_1523) ;  /* 0xfffffb0000007947 */ /* 0x003fea000383ffff */
.L_x_1518:
[----:B------:R-:W-:Y:S01]  /*1070*/  HFMA2.MMA R17, -RZ, RZ, 0, 1.847743988037109375e-06 ;  /* 0x0000001fff117435 */ /* 0x000fe200000001ff */
[----:B------:R-:W-:Y:S01]  /*1080*/  MOV R19, R12 ;  /* 0x0000000c00137202 */ /* 0x000fe20000000f00 */
[----:B------:R-:W-:Y:S01]  /*1090*/  IMAD.MOV.U32 R16, RZ, RZ, 0x2 ;  /* 0x00000002ff107424 */ /* 0x000fe200078e00ff */
[----:B------:R-:W-:Y:S02]  /*10a0*/  MOV R14, 0xffffffff ;  /* 0xffffffff000e7802 */ /* 0x000fe40000000f00 */
[----:B------:R-:W-:-:S02]  /*10b0*/  MOV R8, 0x10d0 ;  /* 0x000010d000087802 */ /* 0x000fc40000000f00 */
[----:B-123--:R-:W-:Y:S05]  /*10c0*/  CALL.REL.NOINC `($__internal_118_$__cuda_sm70_shflsync_bfly_p) ;  /* 0x0000074000007944 */ /* 0x00efea0003c00000 */
[----:B0-----:R-:W-:Y:S01]  /*10d0*/  HFMA2.MMA R16, -RZ, RZ, 0, 2.384185791015625e-07 ;  /* 0x00000004ff107435 */ /* 0x001fe200000001ff */
[----:B-1----:R-:W-:Y:S01]  /*10e0*/  FADD.FTZ R19, R12, R14 ;  /* 0x0000000e0c137221 */ /* 0x002fe20000010000 */
[----:B------:R-:W-:Y:S01]  /*10f0*/  MOV R14, 0xffffffff ;  /* 0xffffffff000e7802 */ /* 0x000fe20000000f00 */
[----:B------:R-:W-:Y:S01]  /*1100*/  IMAD.MOV.U32 R17, RZ, RZ, 0x1f ;  /* 0x0000001fff117424 */ /* 0x000fe200078e00ff */
[----:B------:R-:W-:-:S02]  /*1110*/  MOV R8, 0x1130 ;  /* 0x0000113000087802 */ /* 0x000fc40000000f00 */
[----:B------:R-:W-:Y:S05]  /*1120*/  CALL.REL.NOINC `($__internal_118_$__cuda_sm70_shflsync_bfly_p) ;  /* 0x000006e000007944 */ /* 0x000fea0003c00000 */
[----:B0-----:R-:W-:Y:S01]  /*1130*/  HFMA2.MMA R16, -RZ, RZ, 0, 4.76837158203125e-07 ;  /* 0x00000008ff107435 */ /* 0x001fe200000001ff */
[----:B-1----:R-:W-:Y:S01]  /*1140*/  FADD.FTZ R19, R19, R14 ;  /* 0x0000000e13137221 */ /* 0x002fe20000010000 */
[----:B------:R-:W-:Y:S01]  /*1150*/  MOV R17, 0x1f ;  /* 0x0000001f00117802 */ /* 0x000fe20000000f00 */
[----:B------:R-:W-:Y:S01]  /*1160*/  IMAD.MOV.U32 R14, RZ, RZ, -0x1 ;  /* 0xffffffffff0e7424 */ /* 0x000fe200078e00ff */
[----:B------:R-:W-:-:S02]  /*1170*/  MOV R8, 0x1190 ;  /* 0x0000119000087802 */ /* 0x000fc40000000f00 */
[----:B------:R-:W-:Y:S05]  /*1180*/  CALL.REL.NOINC `($__internal_118_$__cuda_sm70_shflsync_bfly_p) ;  /* 0x0000068000007944 */ /* 0x000fea0003c00000 */
[----:B-1----:R-:W-:Y:S01]  /*1190*/  FADD.FTZ R12, R19, R14 ;  /* 0x0000000e130c7221 */ /* 0x002fe20000010000 */
[----:B0-----:R-:W-:Y:S01]  /*11a0*/  HFMA2.MMA R16, -RZ, RZ, 0, 9.5367431640625e-07 ;  /* 0x00000010ff107435 */ /* 0x001fe200000001ff */
[----:B------:R-:W-:-:S02]  /*11b0*/  MOV R17, 0x1f ;  /* 0x0000001f00117802 */ /* 0x000fc40000000f00 */
[----:B------:R-:W-:Y:S01]  /*11c0*/  MOV R14, 0xffffffff ;  /* 0xffffffff000e7802 */ /* 0x000fe20000000f00 */
[----:B------:R-:W-:Y:S01]  /*11d0*/  IMAD.MOV.U32 R19, RZ, RZ, R12 ;  /* 0x000000ffff137224 */ /* 0x000fe200078e000c */
[----:B------:R-:W-:Y:S02]  /*11e0*/  MOV R8, 0x1200 ;  /* 0x0000120000087802 */ /* 0x000fe40000000f00 */
[----:B------:R-:W-:Y:S05]  /*11f0*/  CALL.REL.NOINC `($__internal_118_$__cuda_sm70_shflsync_bfly_p) ;  /* 0x0000061000007944 */ /* 0x000fea0003c00000 */
[----:B0-----:R-:W-:Y:S01]  /*1200*/  HFMA2.MMA R16, -RZ, RZ, 0, 5.9604644775390625e-08 ;  /* 0x00000001ff107435 */ /* 0x001fe200000001ff */
[----:B-1----:R-:W-:Y:S01]  /*1210*/  MOV R15, R14 ;  /* 0x0000000e000f7202 */ /* 0x002fe20000000f00 */
[----:B------:R-:W-:Y:S01]  /*1220*/  IMAD.MOV.U32 R17, RZ, RZ, 0x1f ;  /* 0x0000001fff117424 */ /* 0x000fe200078e00ff */
[----:B------:R-:W-:Y:S02]  /*1230*/  MOV R19, R13 ;  /* 0x0000000d00137202 */ /* 0x000fe40000000f00 */
[----:B------:R-:W-:Y:S02]  /*1240*/  MOV R14, 0xffffffff ;  /* 0xffffffff000e7802 */ /* 0x000fe40000000f00 */
[----:B------:R-:W-:Y:S02]  /*1250*/  MOV R8, 0x1270 ;  /* 0x0000127000087802 */ /* 0x000fe40000000f00 */
[----:B------:R-:W-:Y:S05]  /*1260*/  CALL.REL.NOINC `($__internal_118_$__cuda_sm70_shflsync_bfly_p) ;  /* 0x000005a000007944 */ /* 0x000fea0003c00000 */
[----:B0-----:R-:W-:Y:S01]  /*1270*/  HFMA2.MMA R16, -RZ, RZ, 0, 1.1920928955078125e-07 ;  /* 0x00000002ff107435 */ /* 0x001fe200000001ff */
[----:B-1----:R-:W-:Y:S01]  /*1280*/  FADD.FTZ R19, R13, R14 ;  /* 0x0000000e0d137221 */ /* 0x002fe20000010000 */
[----:B------:R-:W-:Y:S01]  /*1290*/  MOV R17, 0x1f ;  /* 0x0000001f00117802 */ /* 0x000fe20000000f00 */
[----:B------:R-:W-:Y:S01]  /*12a0*/  IMAD.MOV.U32 R14, RZ, RZ, -0x1 ;  /* 0xffffffffff0e7424 */ /* 0x000fe200078e00ff */
[----:B------:R-:W-:-:S02]  /*12b0*/  MOV R8, 0x12d0 ;  /* 0x000012d000087802 */ /* 0x000fc40000000f00 */
[----:B------:R-:W-:Y:S05]  /*12c0*/  CALL.REL.NOINC `($__internal_118_$__cuda_sm70_shflsync_bfly_p) ;  /* 0x0000054000007944 */ /* 0x000fea0003c00000 */
[----:B0-----:R-:W-:Y:S01]  /*12d0*/  HFMA2.MMA R16, -RZ, RZ, 0, 2.384185791015625e-07 ;  /* 0x00000004ff107435 */ /* 0x001fe200000001ff */
[----:B-1----:R-:W-:Y:S01]  /*12e0*/  FADD.FTZ R19, R19, R14 ;  /* 0x0000000e13137221 */ /* 0x002fe20000010000 */
[----:B------:R-:W-:-:S02]  /*12f0*/  MOV R17, 0x1f ;  /* 0x0000001f00117802 */ /* 0x000fc40000000f00 */
[----:B------:R-:W-:Y:S02]  /*1300*/  MOV R14, 0xffffffff ;  /* 0xffffffff000e7802 */ /* 0x000fe40000000f00 */
[----:B------:R-:W-:Y:S02]  /*1310*/  MOV R8, 0x1330 ;  /* 0x0000133000087802 */ /* 0x000fe40000000f00 */
[----:B------:R-:W-:Y:S05]  /*1320*/  CALL.REL.NOINC `($__internal_118_$__cuda_sm70_shflsync_bfly_p) ;  /* 0x000004e000007944 */ /* 0x000fea0003c00000 */
[----:B0-----:R-:W-:Y:S01]  /*1330*/  HFMA2.MMA R17, -RZ, RZ, 0, 1.847743988037109375e-06 ;  /* 0x0000001fff117435 */ /* 0x001fe200000001ff */
[----:B-1----:R-:W-:Y:S01]  /*1340*/  FADD.FTZ R19, R19, R14 ;  /* 0x0000000e13137221 */ /* 0x002fe20000010000 */
[----:B------:R-:W-:Y:S01]  /*1350*/  MOV R14, 0xffffffff ;  /* 0xffffffff000e7802 */ /* 0x000fe20000000f00 */
[----:B------:R-:W-:Y:S01]  /*1360*/  IMAD.MOV.U32 R16, RZ, RZ, 0x8 ;  /* 0x00000008ff107424 */ /* 0x000fe200078e00ff */
[----:B------:R-:W-:Y:S02]  /*1370*/  MOV R8, 0x1390 ;  /* 0x0000139000087802 */ /* 0x000fe40000000f00 */
[----:B------:R-:W-:Y:S05]  /*1380*/  CALL.REL.NOINC `($__internal_118_$__cuda_sm70_shflsync_bfly_p) ;  /* 0x0000048000007944 */ /* 0x000fea0003c00000 */
[----:B-1----:R-:W-:Y:S01]  /*1390*/  FADD.FTZ R13, R19, R14 ;  /* 0x0000000e130d7221 */ /* 0x002fe20000010000 */
[----:B0-----:R-:W-:Y:S01]  /*13a0*/  HFMA2.MMA R16, -RZ, RZ, 0, 9.5367431640625e-07 ;  /* 0x00000010ff107435 */ /* 0x001fe200000001ff */
[----:B------:R-:W-:Y:S01]  /*13b0*/  IMAD.MOV.U32 R17, RZ, RZ, 0x1f ;  /* 0x0000001fff117424 */ /* 0x000fe200078e00ff */
[----:B------:R-:W-:Y:S02]  /*13c0*/  MOV R14, 0xffffffff ;  /* 0xffffffff000e7802 */ /* 0x000fe40000000f00 */
[----:B------:R-:W-:-:S02]  /*13d0*/  MOV R19, R13 ;  /* 0x0000000d00137202 */ /* 0x000fc40000000f00 */
[----:B------:R-:W-:Y:S02]  /*13e0*/  MOV R8, 0x1400 ;  /* 0x0000140000087802 */ /* 0x000fe40000000f00 */
[----:B------:R-:W-:Y:S05]  /*13f0*/  CALL.REL.NOINC `($__internal_118_$__cuda_sm70_shflsync_bfly_p) ;  /* 0x0000041000007944 */ /* 0x000fea0003c00000 */
[----:B0-----:R-:W-:Y:S01]  /*1400*/  HFMA2.MMA R17, -RZ, RZ, 0, 1.847743988037109375e-06 ;  /* 0x0000001fff117435 */ /* 0x001fe200000001ff */
        /* <DEDUP_REMOVED lines=18> */
[----:B0-----:R-:W-:Y:S01]  /*1530*/  HFMA2.MMA R16, -RZ, RZ, 0, 4.76837158203125e-07 ;  /* 0x00000008ff107435 */ /* 0x001fe200000001ff */
[----:B-1----:R-:W-:Y:S01]  /*1540*/  FADD.FTZ R19, R19, R14 ;  /* 0x0000000e13137221 */ /* 0x002fe20000010000 */
[----:B------:R-:W-:Y:S01]  /*1550*/  MOV R14, 0xffffffff ;  /* 0xffffffff000e7802 */ /* 0x000fe20000000f00 */
[----:B------:R-:W-:Y:S01]  /*1560*/  IMAD.MOV.U32 R17, RZ, RZ, 0x1f ;  /* 0x0000001fff117424 */ /* 0x000fe200078e00ff */
[----:B------:R-:W-:Y:S02]  /*1570*/  MOV R8, 0x1590 ;  /* 0x0000159000087802 */ /* 0x000fe40000000f00 */
[----:B------:R-:W-:Y:S05]  /*1580*/  CALL.REL.NOINC `($__internal_118_$__cuda_sm70_shflsync_bfly_p) ;  /* 0x0000028000007944 */ /* 0x000fea0003c00000 */
[----:B-1----:R-:W-:Y:S01]  /*1590*/  FADD.FTZ R11, R19, R14 ;  /* 0x0000000e130b7221 */ /* 0x002fe20000010000 */
[----:B0-----:R-:W-:Y:S01]  /*15a0*/  HFMA2.MMA R16, -RZ, RZ, 0, 9.5367431640625e-07 ;  /* 0x00000010ff107435 */ /* 0x001fe200000001ff */
[----:B------:R-:W-:Y:S02]  /*15b0*/  MOV R17, 0x1f ;  /* 0x0000001f00117802 */ /* 0x000fe40000000f00 */
[----:B------:R-:W-:Y:S01]  /*15c0*/  MOV R14, 0xffffffff ;  /* 0xffffffff000e7802 */ /* 0x000fe20000000f00 */
[----:B------:R-:W-:Y:S01]  /*15d0*/  IMAD.MOV.U32 R19, RZ, RZ, R11 ;  /* 0x000000ffff137224 */ /* 0x000fe200078e000b */
[----:B------:R-:W-:-:S02]  /*15e0*/  MOV R8, 0x1600 ;  /* 0x0000160000087802 */ /* 0x000fc40000000f00 */
[----:B------:R-:W-:Y:S05]  /*15f0*/  CALL.REL.NOINC `($__internal_118_$__cuda_sm70_shflsync_bfly_p) ;  /* 0x0000021000007944 */ /* 0x000fea0003c00000 */
[----:B0-----:R-:W-:Y:S01]  /*1600*/  HFMA2.MMA R16, -RZ, RZ, 0, 5.9604644775390625e-08 ;  /* 0x00000001ff107435 */ /* 0x001fe200000001ff */
[----:B-1----:R-:W-:Y:S01]  /*1610*/  MOV R20, R14 ;  /* 0x0000000e00147202 */ /* 0x002fe20000000f00 */
[----:B------:R-:W-:Y:S01]  /*1620*/  IMAD.MOV.U32 R14, RZ, RZ, -0x1 ;  /* 0xffffffffff0e7424 */ /* 0x000fe200078e00ff */
[----:B------:R-:W-:-:S02]  /*1630*/  MOV R19, R10 ;  /* 0x0000000a00137202 */ /* 0x000fc40000000f00 */
[----:B------:R-:W-:Y:S02]  /*1640*/  MOV R17, 0x1f ;  /* 0x0000001f00117802 */ /* 0x000fe40000000f00 */
[----:B------:R-:W-:Y:S02]  /*1650*/  MOV R8, 0x1670 ;  /* 0x0000167000087802 */ /* 0x000fe40000000f00 */
[----:B------:R-:W-:Y:S05]  /*1660*/  CALL.REL.NOINC `($__internal_118_$__cuda_sm70_shflsync_bfly_p) ;  /* 0x000001a000007944 */ /* 0x000fea0003c00000 */
[----:B0-----:R-:W-:Y:S01]  /*1670*/  HFMA2.MMA R16, -RZ, RZ, 0, 1.1920928955078125e-07 ;  /* 0x00000002ff107435 */ /* 0x001fe200000001ff */
[----:B-1----:R-:W-:Y:S01]  /*1680*/  FADD.FTZ R19, R10, R14 ;  /* 0x0000000e0a137221 */ /* 0x002fe20000010000 */
[----:B------:R-:W-:Y:S02]  /*1690*/  MOV R17, 0x1f ;  /* 0x0000001f00117802 */ /* 0x000fe40000000f00 */
[----:B------:R-:W-:Y:S02]  /*16a0*/  MOV R14, 0xffffffff ;  /* 0xffffffff000e7802 */ /* 0x000fe40000000f00 */
[----:B------:R-:W-:Y:S02]  /*16b0*/  MOV R8, 0x16d0 ;  /* 0x000016d000087802 */ /* 0x000fe40000000f00 */
[----:B------:R-:W-:Y:S05]  /*16c0*/  CALL.REL.NOINC `($__internal_118_$__cuda_sm70_shflsync_bfly_p) ;  /* 0x0000014000007944 */ /* 0x000fea0003c00000 */
        /* <DEDUP_REMOVED lines=18> */
[----:B-1----:R-:W-:Y:S01]  /*17f0*/  MOV R8, R14 ;  /* 0x0000000e00087202 */ /* 0x002fe20000000f00 */
[----:B0-----:R-:W-:Y:S05]  /*1800*/  BRA `(.L_x_1524) ;  /* 0xfffff5a000007947 */ /* 0x001fea000383ffff */
        .weak           $__internal_118_$__cuda_sm70_shflsync_bfly_p
        .type           $__internal_118_$__cuda_sm70_shflsync_bfly_p,@function
        .size           $__internal_118_$__cuda_sm70_shflsync_bfly_p,(.L_x_1653 - $__internal_118_$__cuda_sm70_shflsync_bfly_p)
$__internal_118_$__cuda_sm70_shflsync_bfly_p:
[----:B------:R-:W-:Y:S01]  /*1810*/  HFMA2.MMA R9, -RZ, RZ, 0, 0 ;  /* 0x00000000ff097435 */ /* 0x000fe200000001ff */
[----:B------:R-:W-:Y:S04]  /*1820*/  WARPSYNC R14 ;  /* 0x0000000e00007348 */ /* 0x000fe80003800000 */
[----:B------:R0:W1:Y:S01]  /*1830*/  SHFL.BFLY PT, R14, R19, R16, R17 ;  /* 0x0c000010130e7389 */ /* 0x00006200000e0011 */
[----:B------:R-:W-:Y:S05]  /*1840*/  RET.REL.NODEC R8 `(_ZN10layer_norm40ln_parallel_residual_bwd_finalize_kernelINS_22Kernel_traits_finalizeILj256EfffffjLb0ELj1024ELj4ENS_18Kernel_traits_baseILj256EfffffjLj1024EEEEELb1EEEvNS_9BwdParamsE) ;  /* 0xffffe7b008007950 */ /* 0x000fea0003c3ffff */
.L_x_1525:
        /* <DEDUP_REMOVED lines=11> */
.L_x_1653:


//--------------------- .text._ZN10layer_norm31ln_parallel_residual_bwd_kernelINS_13Kernel_traitsIfffffjLj256ELj1ELj4ELj1ELj16ENS_18Kernel_traits_baseILj256EfffffjLj128EEEEELb1ELb1ELb1EEEvNS_9BwdParamsE --------------------------
	.section	.text._ZN10layer_norm31ln_parallel_residual_bwd_kernelINS_13Kernel_traitsIfffffjLj256ELj1ELj4ELj1ELj16ENS_18Kernel_traits_baseILj256EfffffjLj128EEEEELb1ELb1ELb1EEEvNS_9BwdParamsE,"ax",@progbits
	.sectioninfo	@"SHI_REGISTERS=80"
	.align	128
        .global         _ZN10layer_norm31ln_parallel_residual_bwd_kernelINS_13Kernel_traitsIfffffjLj256ELj1ELj4ELj1ELj16ENS_18Kernel_traits_baseILj256EfffffjLj128EEEEELb1ELb1ELb1EEEvNS_9BwdParamsE
        .type           _ZN10layer_norm31ln_parallel_residual_bwd_kernelINS_13Kernel_traitsIfffffjLj256ELj1ELj4ELj1ELj16ENS_18Kernel_traits_baseILj256EfffffjLj128EEEEELb1ELb1ELb1EEEvNS_9BwdParamsE,@function
        .size           _ZN10layer_norm31ln_parallel_residual_bwd_kernelINS_13Kernel_traitsIfffffjLj256ELj1ELj4ELj1ELj16ENS_18Kernel_traits_baseILj256EfffffjLj128EEEEELb1ELb1ELb1EEEvNS_9BwdParamsE,(.L_x_1654 - _ZN10layer_norm31ln_parallel_residual_bwd_kernelINS_13Kernel_traitsIfffffjLj256ELj1ELj4ELj1ELj16ENS_18Kernel_traits_baseILj256EfffffjLj128EEEEELb1ELb1ELb1EEEvNS_9BwdParamsE)
        .other          _ZN10layer_norm31ln_parallel_residual_bwd_kernelINS_13Kernel_traitsIfffffjLj256ELj1ELj4ELj1ELj16ENS_18Kernel_traits_baseILj256EfffffjLj128EEEEELb1ELb1ELb1EEEvNS_9BwdParamsE,@"STO_CUDA_ENTRY STV_DEFAULT"
_ZN10layer_norm31ln_parallel_residual_bwd_kernelINS_13Kernel_traitsIfffffjLj256ELj1ELj4ELj1ELj16ENS_18Kernel_traits_baseILj256EfffffjLj128EEEEELb1ELb1ELb1EEEvNS_9BwdParamsE:
.text._ZN10layer_norm31ln_parallel_residual_bwd_kernelINS_13Kernel_traitsIfffffjLj256ELj1ELj4ELj1ELj16ENS_18Kernel_traits_baseILj256EfffffjLj128EEEEELb1ELb1ELb1EEEvNS_9BwdParamsE:
        /* <DEDUP_REMOVED lines=17> */
.L_x_1526:
[----:B------:R-:W-:-:S04]  /*0110*/  SHF.L.U32 R2, R0, 0x4, RZ ;  /* 0x0000000400027819 */ /* 0x000fc800000006ff */
[----:B------:R-:W-:-:S04]  /*0120*/  LOP3.LUT R2, R2, 0x1f0, RZ, 0xc0, !PT ;  /* 0x000001f002027812 */ /* 0x000fc800078ec0ff */
[----:B------:R-:W-:-:S04]  /*0130*/  IADD3 R20, P0, R2, c[0x0][0x1b0], RZ ;  /* 0x00006c0002147a10 */ /* 0x000fc80007f1e0ff */
[----:B------:R-:W-:-:S05]  /*0140*/  IADD3.X R21, RZ, c[0x0][0x1b4], RZ, P0, !PT ;  /* 0x00006d00ff157a10 */ /* 0x000fca00007fe4ff */
        /* <DEDUP_REMOVED lines=12> */
.L_x_1531:
[----:B------:R-:W-:Y:S01]  /*0210*/  IMAD R36, R62, c[0x0][0x168], RZ ;  /* 0x00005a003e247a24 */ /* 0x000fe200078e02ff */
[----:B------:R-:W-:Y:S01]  /*0220*/  MOV R64, 0x4 ;  /* 0x0000000400407802 */ /* 0x000fe20000000f00 */
[----:B------:R-:W-:Y:S01]  /*0230*/  IMAD.MOV.U32 R72, RZ, RZ, 0x10 ;  /* 0x00000010ff487424 */ /* 0x000fe200078e00ff */
[----:B------:R-:W-:-:S02]  /*0240*/  LOP3.LUT R38, R0, 0x1f, RZ, 0xc0, !PT ;  /* 0x0000001f00267812 */ /* 0x000fc400078ec0ff */
        /* <DEDUP_REMOVED lines=10> */
[----:B------:R4:W3:Y:S02]  /*02f0*/  LDG.E R66, [R68.64] ;  /* 0x0000000444427981 */ /* 0x0008e4000c1e1900 */
[CC--:B------:R-:W-:Y:S02]  /*0300*/  IMAD.WIDE.U32 R44, R59.reuse, R72.reuse, c[0x0][0x188] ;  /* 0x000062003b2c7625 */ /* 0x0c0fe400078e0048 */
[----:B------:R-:W3:Y:S04]  /*0310*/  LDG.E.128 R40, [R40.64] ;  /* 0x0000000428287981 */ /* 0x000ee8000c1e1d00 */
[----:B------:R-:W3:Y:S01]  /*0320*/  LDG.E.128 R44, [R44.64] ;  /* 0x000000042c2c7981 */ /* 0x000ee2000c1e1d00 */
[----:B0-----:R-:W-:-:S06]  /*0330*/  IMAD.WIDE.U32 R48, R59, R72, c[0x0][0x208] ;  /* 0x000082003b307625 */ /* 0x001fcc00078e0048 */
[----:B------:R-:W3:Y:S01]  /*0340*/  LDG.E.128 R48, [R48.64] ;  /* 0x0000000430307981 */ /* 0x000ee2000c1e1d00 */
[----:B------:R-:W-:-:S05]  /*0350*/  IMAD.WIDE.U32 R74, R63, R64, c[0x0][0x190] ;  /* 0x000064003f4a7625 */ /* 0x000fca00078e0040 */
[----:B-----5:R0:W5:Y:S01]  /*0360*/  LDG.E R65, [R74.64] ;  /* 0x000000044a417981 */ /* 0x020162000c1e1900 */
[----:B------:R-:W-:Y:S02]  /*0370*/  ISETP.NE.U32.AND P1, PT, RZ, c[0x0][0x218], PT ;  /* 0x00008600ff007a0c */ /* 0x000fe40003f25070 */
[----:B------:R-:W-:Y:S02]  /*0380*/  ISETP.NE.U32.AND P0, PT, RZ, c[0x0][0x250], PT ;  /* 0x00009400ff007a0c */ /* 0x000fe40003f05070 */
[----:B------:R-:W-:Y:S02]  /*0390*/  ISETP.NE.AND.EX P1, PT, RZ, c[0x0][0x21c], PT, P1 ;  /* 0x00008700ff007a0c */ /* 0x000fe40003f25310 */
[----:B------:R-:W-:-:S11]  /*03a0*/  ISETP.NE.AND.EX P0, PT, RZ, c[0x0][0x254], PT, P0 ;  /* 0x00009500ff007a0c */ /* 0x000fd60003f05300 */
[----:B----4-:R-:W-:-:S04]  /*03b0*/  @P1 IMAD.WIDE.U32 R68, R63, R72, c[0x0][0x218] ;  /* 0x000086003f441625 */ /* 0x010fc800078e0048 */
[----:B------:R-:W-:Y:S01]  /*03c0*/  @P1 IMAD.WIDE.U32 R72, R72, R59, c[0x0][0x218] ;  /* 0x0000860048481625 */ /* 0x000fe200078e003b */
[----:B------:R4:W5:Y:S03]  /*03d0*/  @P1 LDG.E.128 R20, [R68.64] ;  /* 0x0000000444141981 */ /* 0x000966000c1e1d00 */
[----:B------:R-:W-:Y:S01]  /*03e0*/  @P0 IMAD.WIDE.U32 R76, R63, R64, c[0x0][0x198] ;  /* 0x000066003f4c0625 */ /* 0x000fe200078e0040 */
[----:B------:R0:W5:Y:S01]  /*03f0*/  @P1 LDG.E.128 R24, [R72.64] ;  /* 0x0000000448181981 */ /* 0x000162000c1e1d00 */
[----:B-1----:R-:W-:-:S03]  /*0400*/  ISETP.NE.AND P1, PT, R2, RZ, PT ;  /* 0x000000ff0200720c */ /* 0x002fc60003f25270 */
[----:B------:R2:W5:Y:S01]  /*0410*/  @P0 LDG.E R60, [R76.64] ;  /* 0x000000044c3c0981 */ /* 0x000562000c1e1900 */
[----:B------:R-:W-:-:S04]  /*0420*/  @P0 IMAD.WIDE.U32 R70, R59, R64, c[0x0][0x198] ;  /* 0x000066003b460625 */ /* 0x000fc800078e0040 */
[----:B----4-:R-:W-:Y:S01]  /*0430*/  IMAD.WIDE.U32 R68, R59, R64, c[0x0][0x190] ;  /* 0x000064003b447625 */ /* 0x010fe200078e0040 */
[----:B------:R1:W5:Y:S04]  /*0440*/  @P0 LDG.E R61, [R70.64] ;  /* 0x00000004463d0981 */ /* 0x000368000c1e1900 */
[----:B------:R4:W5:Y:S01]  /*0450*/  LDG.E R64, [R68.64] ;  /* 0x0000000444407981 */ /* 0x000962000c1e1900 */
[----:B--2---:R-:W-:-:S05]  /*0460*/  FSEL R76, R67, RZ, !P1 ;  /* 0x000000ff434c7208 */ /* 0x004fca0004800000 */
[C---:B---3--:R-:W-:Y:S02]  /*0470*/  FADD.FTZ R67, -R76.reuse, R36 ;  /* 0x000000244c437221 */ /* 0x048fe40000010100 */
[C---:B------:R-:W-:Y:S02]  /*0480*/  FADD.FTZ R37, -R76.reuse, R37 ;  /* 0x000000254c257221 */ /* 0x040fe40000010100 */
[----:B------:R-:W-:Y:S02]  /*0490*/  FADD.FTZ R77, -R76, R38 ;  /* 0x000000264c4d7221 */ /* 0x000fe40000010100 */
[----:B------:R-:W-:Y:S02]  /*04a0*/  FMUL.FTZ R38, R66, R67 ;  /* 0x0000004342267220 */ /* 0x000fe40000410000 */
        /* <DEDUP_REMOVED lines=8> */
[----:B----4-:R-:W-:Y:S02]  /*0530*/  FMUL.FTZ R68, R17, R41 ;  /* 0x0000002911447220 */ /* 0x010fe40000410000 */
        /* <DEDUP_REMOVED lines=44> */
[----:B0-----:R0:W1:Y:S02]  /*0800*/  SHFL.BFLY PT, R71, R70, 0x1, 0x1f ;  /* 0x0c201f0046477f89 */ /* 0x00106400000e0000 */
.L_x_1532:
        /* <DEDUP_REMOVED lines=18> */
.L_x_1533:
        /* <DEDUP_REMOVED lines=35> */
.L_x_1530:
        /* <DEDUP_REMOVED lines=29> */
[----:B------:R-:W-:Y:S01]  /*0d30*/  LOP3.LUT P6, RZ, R60, 0xff, RZ, 0xc0, !PT ;  /* 0x000000ff3cff7812 */ /* 0x000fe200078cc0ff */
        /* <DEDUP_REMOVED lines=71> */
.L_x_1527:
        /* <DEDUP_REMOVED lines=28> */
[----:B-1----:R-:W-:-:S05]  /*1370*/  IMAD R9, R22, c[0x0][0x168], RZ ;  /* 0x00005a0016097a24 */ /* 0x002fca00078e02ff */
[----:B------:R-:W-:Y:S01]  /*1380*/  IADD3 R2, P0, R9, R0, RZ ;  /* 0x0000000009027210 */ /* 0x000fe20007f1e0ff */
[----:B------:R-:W-:-:S03]  /*1390*/  FADD.FTZ R9, R3, R26 ;  /* 0x0000001a03097221 */ /* 0x000fc60000010000 */
[----:B------:R-:W-:Y:S01]  /*13a0*/  IADD3.X R5, RZ, RZ, RZ, P0, !PT ;  /* 0x000000ffff057210 */ /* 0x000fe200007fe4ff */
[C---:B------:R-:W-:Y:S01]  /*13b0*/  IMAD.SHL.U32 R4, R2.reuse, 0x4, RZ ;  /* 0x0000000402047824 */ /* 0x040fe200078e00ff */
        /* <DEDUP_REMOVED lines=8> */
[----:B0-----:R-:W-:-:S02]  /*1440*/  SHF.L.U64.HI R0, R2, 0x2, R5 ;  /* 0x0000000202007819 */ /* 0x001fc40000010205 */
[C---:B------:R-:W-:Y:S01]  /*1450*/  IADD3 R2, P0, R4.reuse, c[0x0][0x228], RZ ;  /* 0x00008a0004027a10 */ /* 0x040fe20007f1e0ff */
[----:B------:R-:W-:Y:S01]  /*1460*/  FADD.FTZ R16, RZ, R16 ;  /* 0x00000010ff107221 */ /* 0x000fe20000010000 */
[----:B------:R-:W-:Y:S02]  /*1470*/  IADD3 R4, P1, R4, c[0x0][0x220], RZ ;  /* 0x0000880004047a10 */ /* 0x000fe40007f3e0ff */
[C---:B------:R-:W-:Y:S01]  /*1480*/  IADD3.X R3, R0.reuse, c[0x0][0x22c], RZ, P0, !PT ;  /* 0x00008b0000037a10 */ /* 0x040fe200007fe4ff */
[----:B-1----:R-:W-:Y:S01]  /*1490*/  FADD.FTZ R17, RZ, R17 ;  /* 0x00000011ff117221 */ /* 0x002fe20000010000 */
[----:B------:R-:W-:Y:S01]  /*14a0*/  IADD3.X R5, R0, c[0x0][0x224], RZ, P1, !PT ;  /* 0x0000890000057a10 */ /* 0x000fe20000ffe4ff */
[----:B--2---:R-:W-:Y:S02]  /*14b0*/  FADD.FTZ R16, R16, R19 ;  /* 0x0000001310107221 */ /* 0x004fe40000010000 */
[----:B---3--:R-:W-:Y:S02]  /*14c0*/  FADD.FTZ R17, R17, R18 ;  /* 0x0000001211117221 */ /* 0x008fe40000010000 */
[----:B----4-:R-:W-:-:S02]  /*14d0*/  FADD.FTZ R16, R16, R21 ;  /* 0x0000001510107221 */ /* 0x010fc40000010000 */
[----:B-----5:R-:W-:Y:S02]  /*14e0*/  FADD.FTZ R17, R17, R20 ;  /* 0x0000001411117221 */ /* 0x020fe40000010000 */
[----:B------:R-:W-:Y:S02]  /*14f0*/  FADD.FTZ R23, R16, R23 ;  /* 0x0000001710177221 */ /* 0x000fe40000010000 */
[----:B------:R-:W-:-:S03]  /*1500*/  FADD.FTZ R17, R17, R12 ;  /* 0x0000000c11117221 */ /* 0x000fc60000010000 */
[----:B------:R-:W-:Y:S04]  /*1510*/  STG.E [R2.64], R23 ;  /* 0x0000001702007986 */ /* 0x000fe8000c101904 */
[----:B------:R-:W-:Y:S04]  /*1520*/  STG.E [R4.64], R9 ;  /* 0x0000000904007986 */ /* 0x000fe8000c101904 */
[----:B------:R-:W-:Y:S04]  /*1530*/  STG.E [R2.64+0x200], R17 ;  /* 0x0002001102007986 */ /* 0x000fe8000c101904 */
[----:B------:R-:W-:Y:S01]  /*1540*/  STG.E [R4.64+0x200], R7 ;  /* 0x0002000704007986 */ /* 0x000fe2000c101904 */
[----:B------:R-:W-:Y:S05]  /*1550*/  EXIT ;  /* 0x000000000000794d */ /* 0x000fea0003800000 */
.L_x_1528:
[----:B0-----:R-:W-:Y:S01]  /*1560*/  HFMA2.MMA R74, -RZ, RZ, 0, 5.9604644775390625e-08 ;  /* 0x00000001ff4a7435 */ /* 0x001fe200000001ff */
[----:B------:R-:W-:-:S02]  /*1570*/  MOV R75, R70 ;  /* 0x00000046004b7202 */ /* 0x000fc40000000f00 */
[----:B------:R-:W-:Y:S02]  /*1580*/  MOV R73, 0x1f ;  /* 0x0000001f00497802 */ /* 0x000fe40000000f00 */
[----:B------:R-:W-:Y:S02]  /*1590*/  MOV R72, 0xffffffff ;  /* 0xffffffff00487802 */ /* 0x000fe40000000f00 */
[----:B------:R-:W-:Y:S02]  /*15a0*/  MOV R36, 0x15c0 ;  /* 0x000015c000247802 */ /* 0x000fe40000000f00 */
[----:B-----5:R-:W-:Y:S05]  /*15b0*/  CALL.REL.NOINC `($__internal_119_$__cuda_sm70_shflsync_bfly_p) ;  /* 0x0000046000007944 */ /* 0x020fea0003c00000 */
[----:B-1----:R-:W-:Y:S01]  /*15c0*/  MOV R71, R74 ;  /* 0x0000004a00477202 */ /* 0x002fe20000000f00 */
[----:B0-----:R-:W-:Y:S05]  /*15d0*/  BRA `(.L_x_1532) ;  /* 0xfffff23000007947 */ /* 0x001fea000383ffff */
.L_x_1529:
[----:B------:R-:W-:Y:S01]  /*15e0*/  HFMA2.MMA R74, -RZ, RZ, 0, 5.9604644775390625e-08 ;  /* 0x00000001ff4a7435 */ /* 0x000fe200000001ff */
[----:B------:R-:W-:Y:S01]  /*15f0*/  MOV R75, R51 ;  /* 0x00000033004b7202 */ /* 0x000fe20000000f00 */
[----:B------:R-:W-:Y:S01]  /*1600*/  IMAD.MOV.U32 R73, RZ, RZ, 0x1f ;  /* 0x0000001fff497424 */ /* 0x000fe200078e00ff */
[----:B------:R-:W-:Y:S02]  /*1610*/  MOV R72, 0xffffffff ;  /* 0xffffffff00487802 */ /* 0x000fe40000000f00 */
[----:B------:R-:W-:-:S02]  /*1620*/  MOV R36, 0x1640 ;  /* 0x0000164000247802 */ /* 0x000fc40000000f00 */
[----:B01---5:R-:W-:Y:S05]  /*1630*/  CALL.REL.NOINC `($__internal_119_$__cuda_sm70_shflsync_bfly_p) ;  /* 0x000003e000007944 */ /* 0x023fea0003c00000 */
[----:B------:R-:W-:Y:S01]  /*1640*/  FADD.FTZ R70, R70, R71 ;  /* 0x0000004746467221 */ /* 0x000fe20000010000 */
[----:B0-----:R-:W-:Y:S01]  /*1650*/  MOV R73, 0x1f ;  /* 0x0000001f00497802 */ /* 0x001fe20000000f00 */
[----:B-1----:R-:W-:Y:S01]  /*1660*/  FADD.FTZ R51, R51, R74 ;  /* 0x0000004a33337221 */ /* 0x002fe20000010000 */
[----:B------:R-:W-:Y:S01]  /*1670*/  HFMA2.MMA R74, -RZ, RZ, 0, 1.1920928955078125e-07 ;  /* 0x00000002ff4a7435 */ /* 0x000fe200000001ff */
[----:B------:R-:W-:-:S02]  /*1680*/  MOV R72, 0xffffffff ;  /* 0xffffffff00487802 */ /* 0x000fc40000000f00 */
[----:B------:R-:W-:Y:S02]  /*1690*/  MOV R75, R70 ;  /* 0x00000046004b7202 */ /* 0x000fe40000000f00 */
[----:B------:R-:W-:Y:S02]  /*16a0*/  MOV R36, 0x16c0 ;  /* 0x000016c000247802 */ /* 0x000fe40000000f00 */
[----:B------:R-:W-:Y:S05]  /*16b0*/  CALL.REL.NOINC `($__internal_119_$__cuda_sm70_shflsync_bfly_p) ;  /* 0x0000036000007944 */ /* 0x000fea0003c00000 */
[----:B0-----:R-:W-:Y:S01]  /*16c0*/  HFMA2.MMA R73, -RZ, RZ, 0, 1.847743988037109375e-06 ;  /* 0x0000001fff497435 */ /* 0x001fe200000001ff */
[----:B-1----:R-:W-:Y:S01]  /*16d0*/  MOV R71, R74 ;  /* 0x0000004a00477202 */ /* 0x002fe20000000f00 */
[----:B------:R-:W-:Y:S01]  /*16e0*/  IMAD.MOV.U32 R74, RZ, RZ, 0x2 ;  /* 0x00000002ff4a7424 */ /* 0x000fe200078e00ff */
[----:B------:R-:W-:Y:S02]  /*16f0*/  MOV R75, R51 ;  /* 0x00000033004b7202 */ /* 0x000fe40000000f00 */
[----:B------:R-:W-:Y:S02]  /*1700*/  MOV R72, 0xffffffff ;  /* 0xffffffff00487802 */ /* 0x000fe40000000f00 */
[----:B------:R-:W-:Y:S02]  /*1710*/  MOV R36, 0x1730 ;  /* 0x0000173000247802 */ /* 0x000fe40000000f00 */
[----:B------:R-:W-:Y:S05]  /*1720*/  CALL.REL.NOINC `($__internal_119_$__cuda_sm70_shflsync_bfly_p) ;  /* 0x000002f000007944 */ /* 0x000fea0003c00000 */
[----:B------:R-:W-:Y:S01]  /*1730*/  FADD.FTZ R70, R71, R70 ;  /* 0x0000004647467221 */ /* 0x000fe20000010000 */
[----:B0-----:R-:W-:Y:S01]  /*1740*/  MOV R73, 0x1f ;  /* 0x0000001f00497802 */ /* 0x001fe20000000f00 */
[----:B-1----:R-:W-:Y:S01]  /*1750*/  FADD.FTZ R51, R51, R74 ;  /* 0x0000004a33337221 */ /* 0x002fe20000010000 */
[----:B------:R-:W-:Y:S01]  /*1760*/  HFMA2.MMA R74, -RZ, RZ, 0, 2.384185791015625e-07 ;  /* 0x00000004ff4a7435 */ /* 0x000fe200000001ff */
[----:B------:R-:W-:-:S02]  /*1770*/  MOV R72, 0xffffffff ;  /* 0xffffffff00487802 */ /* 0x000fc40000000f00 */
[----:B------:R-:W-:Y:S02]  /*1780*/  MOV R75, R70 ;  /* 0x00000046004b7202 */ /* 0x000fe40000000f00 */
[----:B------:R-:W-:Y:S02]  /*1790*/  MOV R36, 0x17b0 ;  /* 0x000017b000247802 */ /* 0x000fe40000000f00 */
[----:B------:R-:W-:Y:S05]  /*17a0*/  CALL.REL.NOINC `($__internal_119_$__cuda_sm70_shflsync_bfly_p) ;  /* 0x0000027000007944 */ /* 0x000fea0003c00000 */
[----:B-1----:R-:W-:Y:S01]  /*17b0*/  MOV R71, R74 ;  /* 0x0000004a00477202 */ /* 0x002fe20000000f00 */
[----:B------:R-:W-:Y:S01]  /*17c0*/  HFMA2.MMA R74, -RZ, RZ, 0, 2.384185791015625e-07 ;  /* 0x00000004ff4a7435 */ /* 0x000fe200000001ff */
[----:B0-----:R-:W-:Y:S01]  /*17d0*/  IMAD.MOV.U32 R75, RZ, RZ, R51 ;  /* 0x000000ffff4b7224 */ /* 0x001fe200078e0033 */
[----:B------:R-:W-:Y:S02]  /*17e0*/  MOV R73, 0x1f ;  /* 0x0000001f00497802 */ /* 0x000fe40000000f00 */
[----:B------:R-:W-:Y:S02]  /*17f0*/  MOV R72, 0xffffffff ;  /* 0xffffffff00487802 */ /* 0x000fe40000000f00 */
[----:B------:R-:W-:Y:S02]  /*1800*/  MOV R36, 0x1820 ;  /* 0x0000182000247802 */ /* 0x000fe40000000f00 */
[----:B------:R-:W-:Y:S05]  /*1810*/  CALL.REL.NOINC `($__internal_119_$__cuda_sm70_shflsync_bfly_p) ;  /* 0x0000020000007944 */ /* 0x000fea0003c00000 */
[----:B------:R-:W-:Y:S01]  /*1820*/  FADD.FTZ R70, R71, R70 ;  /* 0x0000004647467221 */ /* 0x000fe20000010000 */
[----:B0-----:R-:W-:Y:S01]  /*1830*/  MOV R73, 0x1f ;  /* 0x0000001f00497802 */ /* 0x001fe20000000f00 */
[----:B-1----:R-:W-:Y:S01]  /*1840*/  FADD.FTZ R51, R51, R74 ;  /* 0x0000004a33337221 */ /* 0x002fe20000010000 */
[----:B------:R-:W-:Y:S01]  /*1850*/  HFMA2.MMA R74, -RZ, RZ, 0, 4.76837158203125e-07 ;  /* 0x00000008ff4a7435 */ /* 0x000fe200000001ff */
[----:B------:R-:W-:-:S02]  /*1860*/  MOV R72, 0xffffffff ;  /* 0xffffffff00487802 */ /* 0x000fc40000000f00 */
[----:B------:R-:W-:Y:S02]  /*1870*/  MOV R75, R70 ;  /* 0x00000046004b7202 */ /* 0x000fe40000000f00 */
[----:B------:R-:W-:Y:S02]  /*1880*/  MOV R36, 0x18a0 ;  /* 0x000018a000247802 */ /* 0x000fe40000000f00 */
[----:B------:R-:W-:Y:S05]  /*1890*/  CALL.REL.NOINC `($__internal_119_$__cuda_sm70_shflsync_bfly_p) ;  /* 0x0000018000007944 */ /* 0x000fea0003c00000 */
[----:B-1----:R-:W-:Y:S01]  /*18a0*/  IMAD.MOV.U32 R71, RZ, RZ, R74 ;  /* 0x000000ffff477224 */ /* 0x002fe200078e004a */
[----:B------:R-:W-:Y:S01]  /*18b0*/  HFMA2.MMA R74, -RZ, RZ, 0, 4.76837158203125e-07 ;  /* 0x00000008ff4a7435 */ /* 0x000fe200000001ff */
[----:B0-----:R-:W-:Y:S02]  /*18c0*/  MOV R75, R51 ;  /* 0x00000033004b7202 */ /* 0x001fe40000000f00 */
[----:B------:R-:W-:Y:S02]  /*18d0*/  MOV R73, 0x1f ;  /* 0x0000001f00497802 */ /* 0x000fe40000000f00 */
[----:B------:R-:W-:Y:S02]  /*18e0*/  MOV R72, 0xffffffff ;  /* 0xffffffff00487802 */ /* 0x000fe40000000f00 */
[----:B------:R-:W-:-:S02]  /*18f0*/  MOV R36, 0x1910 ;  /* 0x0000191000247802 */ /* 0x000fc40000000f00 */
[----:B------:R-:W-:Y:S05]  /*1900*/  CALL.REL.NOINC `($__internal_119_$__cuda_sm70_shflsync_bfly_p) ;  /* 0x0000011000007944 */ /* 0x000fea0003c00000 */
[----:B------:R-:W-:Y:S01]  /*1910*/  FADD.FTZ R70, R71, R70 ;  /* 0x0000004647467221 */ /* 0x000fe20000010000 */
[----:B0-----:R-:W-:Y:S01]  /*1920*/  MOV R73, 0x1f ;  /* 0x0000001f00497802 */ /* 0x001fe20000000f00 */
[----:B-1----:R-:W-:Y:S01]  /*1930*/  FADD.FTZ R51, R51, R74 ;  /* 0x0000004a33337221 */ /* 0x002fe20000010000 */
[----:B------:R-:W-:Y:S01]  /*1940*/  HFMA2.MMA R74, -RZ, RZ, 0, 9.5367431640625e-07 ;  /* 0x00000010ff4a7435 */ /* 0x000fe200000001ff */
[----:B------:R-:W-:Y:S01]  /*1950*/  MOV R72, 0xffffffff ;  /* 0xffffffff00487802 */ /* 0x000fe20000000f00 */
[----:B------:R-:W-:Y:S01]  /*1960*/  IMAD.MOV.U32 R75, RZ, RZ, R70 ;  /* 0x000000ffff4b7224 */ /* 0x000fe200078e0046 */
[----:B------:R-:W-:-:S03]  /*1970*/  MOV R36, 0x1990 ;  /* 0x0000199000247802 */ /* 0x000fc60000000f00 */
[----:B------:R-:W-:Y:S05]  /*1980*/  CALL.REL.NOINC `($__internal_119_$__cuda_sm70_shflsync_bfly_p) ;  /* 0x0000009000007944 */ /* 0x000fea0003c00000 */
[----:B-1----:R-:W-:Y:S01]  /*1990*/  MOV R71, R74 ;  /* 0x0000004a00477202 */ /* 0x002fe20000000f00 */
[----:B------:R-:W-:Y:S01]  /*19a0*/  HFMA2.MMA R74, -RZ, RZ, 0, 9.5367431640625e-07 ;  /* 0x00000010ff4a7435 */ /* 0x000fe200000001ff */
[----:B0-----:R-:W-:-:S02]  /*19b0*/  MOV R75, R51 ;  /* 0x00000033004b7202 */ /* 0x001fc40000000f00 */
[----:B------:R-:W-:Y:S02]  /*19c0*/  MOV R73, 0x1f ;  /* 0x0000001f00497802 */ /* 0x000fe40000000f00 */
[----:B------:R-:W-:Y:S02]  /*19d0*/  MOV R72, 0xffffffff ;  /* 0xffffffff00487802 */ /* 0x000fe40000000f00 */
[----:B------:R-:W-:Y:S02]  /*19e0*/  MOV R36, 0x1a00 ;  /* 0x00001a0000247802 */ /* 0x000fe40000000f00 */
[----:B------:R-:W-:Y:S05]  /*19f0*/  CALL.REL.NOINC `($__internal_119_$__cuda_sm70_shflsync_bfly_p) ;  /* 0x0000002000007944 */ /* 0x000fea0003c00000 */
[----:B-1----:R-:W-:Y:S01]  /*1a00*/  MOV R36, R74 ;  /* 0x0000004a00247202 */ /* 0x002fe20000000f00 */
[----:B0-----:R-:W-:Y:S05]  /*1a10*/  BRA `(.L_x_1533) ;  /* 0xffffef1000007947 */ /* 0x001fea000383ffff */
        .weak           $__internal_119_$__cuda_sm70_shflsync_bfly_p
        .type           $__internal_119_$__cuda_sm70_shflsync_bfly_p,@function
        .size           $__internal_119_$__cuda_sm70_shflsync_bfly_p,(.L_x_1654 - $__internal_119_$__cuda_sm70_shflsync_bfly_p)
$__internal_119_$__cuda_sm70_shflsync_bfly_p:
[----:B------:R-:W-:Y:S01]  /*1a20*/  HFMA2.MMA R37, -RZ, RZ, 0, 0 ;  /* 0x00000000ff257435 */ /* 0x000fe200000001ff */
[----:B------:R-:W-:Y:S04]  /*1a30*/  WARPSYNC R72 ;  /* 0x0000004800007348 */ /* 0x000fe80003800000 */
[----:B------:R0:W1:Y:S01]  /*1a40*/  SHFL.BFLY PT, R74, R75, R74, R73 ;  /* 0x0c00004a4b4a7389 */ /* 0x00006200000e0049 */
[----:B------:R-:W-:Y:S05]  /*1a50*/  RET.REL.NODEC R36 `(_ZN10layer_norm31ln_parallel_residual_bwd_kernelINS_13Kernel_traitsIfffffjLj256ELj1ELj4ELj1ELj16ENS_18Kernel_traits_baseILj256EfffffjLj128EEEEELb1ELb1ELb1EEEvNS_9BwdParamsE) ;  /* 0xffffe5a024007950 */ /* 0x000fea0003c3ffff */
.L_x_1534:
        /* <DEDUP_REMOVED lines=10> */
.L_x_1654:


//--------------------- .nv.shared._ZN10layer_norm31ln_parallel_residual_bwd_kernelINS_13Kernel_traitsI13__nv_bfloat16S2_S2_S2_fjLj256ELj1ELj4ELj1ELj16ENS_18Kernel_traits_baseILj256ES2_S2_S2_S2_fjLj128EEEEELb0ELb0ELb0EEEvNS_9BwdParamsE --------------------------
	.section	.nv.shared._ZN10layer_norm31ln_parallel_residual_bwd_kernelINS_13Kernel_traitsI13__nv_bfloat16S2_S2_S2_fjLj256ELj1ELj4ELj1ELj16ENS_18Kernel_traits_baseILj256ES2_S2_S2_S2_fjLj128EEEEELb0ELb0ELb0EEEvNS_9BwdParamsE,"aw",@nobits
	.sectionflags	@""
	.align	16


//--------------------- .nv.shared._ZN10layer_norm31ln_parallel_residual_bwd_kernelINS_13Kernel_traitsI13__nv_bfloat16S2_S2_S2_fjLj256ELj1ELj4ELj1ELj16ENS_18Kernel_traits_baseILj256ES2_S2_S2_S2_fjLj128EEEEELb0ELb0ELb1EEEvNS_9BwdParamsE --------------------------
	.section	.nv.shared._ZN10layer_norm31ln_parallel_residual_bwd_kernelINS_13Kernel_traitsI13__nv_bfloat16S2_S2_S2_fjLj256ELj1ELj4ELj1ELj16ENS_18Kernel_traits_baseILj256ES2_S2_S2_S2_fjLj128EEEEELb0ELb0ELb1EEEvNS_9BwdParamsE,"aw",@nobits
	.sectionflags	@""
	.align	16


//--------------------- .nv.shared._ZN10layer_norm31ln_parallel_residual_bwd_kernelINS_13Kernel_traitsI13__nv_bfloat16S2_S2_S2_fjLj256ELj1ELj4ELj1ELj16ENS_18Kernel_traits_baseILj256ES2_S2_S2_S2_fjLj128EEEEELb0ELb1ELb0EEEvNS_9BwdParamsE --------------------------
	.section	.nv.shared._ZN10layer_norm31ln_parallel_residual_bwd_kernelINS_13Kernel_traitsI13__nv_bfloat16S2_S2_S2_fjLj256ELj1ELj4ELj1ELj16ENS_18Kernel_traits_baseILj256ES2_S2_S2_S2_fjLj128EEEEELb0ELb1ELb0EEEvNS_9BwdParamsE,"aw",@nobits
	.sectionflags	@""
	.align	16


//--------------------- .nv.shared._ZN10layer_norm31ln_parallel_residual_bwd_kernelINS_13Kernel_traitsI13__nv_bfloat16S2_S2_S2_fjLj256ELj1ELj4ELj1ELj16ENS_18Kernel_traits_baseILj256ES2_S2_S2_S2_fjLj128EEEEELb0ELb1ELb1EEEvNS_9BwdParamsE --------------------------
	.section	.nv.shared._ZN10layer_norm31ln_parallel_residual_bwd_kernelINS_13Kernel_traitsI13__nv_bfloat16S2_S2_S2_fjLj256ELj1ELj4ELj1ELj16ENS_18Kernel_traits_baseILj256ES2_S2_S2_S2_fjLj128EEEEELb0ELb1ELb1EEEvNS_9BwdParamsE,"aw",@nobits
	.sectionflags	@""
	.align	16


//--------------------- .nv.shared._ZN10layer_norm31ln_parallel_residual_bwd_kernelINS_13Kernel_traitsI13__nv_bfloat16S2_S2_S2_fjLj256ELj1ELj4ELj1ELj16ENS_18Kernel_traits_baseILj256ES2_S2_S2_S2_fjLj128EEEEELb1ELb0ELb0EEEvNS_9BwdParamsE --------------------------
	.section	.nv.shared._ZN10layer_norm31ln_parallel_residual_bwd_kernelINS_13Kernel_traitsI13__nv_bfloat16S2_S2_S2_fjLj256ELj1ELj4ELj1ELj16ENS_18Kernel_traits_baseILj256ES2_S2_S2_S2_fjLj128EEEEELb1ELb0ELb0EEEvNS_9BwdParamsE,"aw",@nobits
	.sectionflags	@""
	.align	16


//--------------------- .nv.shared._ZN10layer_norm31ln_parallel_residual_bwd_kernelINS_13Kernel_traitsI13__nv_bfloat16S2_S2_S2_fjLj256ELj1ELj4ELj1ELj16ENS_18Kernel_traits_baseILj256ES2_S2_S2_S2_fjLj128EEEEELb1ELb0ELb1EEEvNS_9BwdParamsE --------------------------
	.section	.nv.shared._ZN10layer_norm31ln_parallel_residual_bwd_kernelINS_13Kernel_traitsI13__nv_bfloat16S2_S2_S2_fjLj256ELj1ELj4ELj1ELj16ENS_18Kernel_traits_baseILj256ES2_S2_S2_S2_fjLj128EEEEELb1ELb0ELb1EEEvNS_9BwdParamsE,"aw",@nobits
	.sectionflags	@""
	.align	16


//--------------------- .nv.shared._ZN10layer_norm22ln_bwd_finalize_kernelINS_22Kernel_traits_finalizeILj256E13__nv_bfloat16S2_S2_S2_fjLb0ELj1024ELj4ENS_18Kernel_traits_baseILj256ES2_S2_S2_S2_fjLj1024EEEEELb0ELb0EEEvNS_9BwdParamsE --------------------------
	.section	.nv.shared._ZN10layer_norm22ln_bwd_finalize_kernelINS_22Kernel_traits_finalizeILj256E13__nv_bfloat16S2_S2_S2_fjLb0ELj1024ELj4ENS_18Kernel_traits_baseILj256ES2_S2_S2_S2_fjLj1024EEEEELb0ELb0EEEvNS_9BwdParamsE,"aw",@nobits
	.sectionflags	@""
	.align	16
.nv.shared._ZN10layer_norm22ln_bwd_finalize_kernelINS_22Kernel_traits_finalizeILj256E13__nv_bfloat16S2_S2_S2_fjLb0ELj1024ELj4ENS_18Kernel_traits_baseILj256ES2_S2_S2_S2_fjLj1024EEEEELb0ELb0EEEvNS_9BwdParamsE:
	.zero		8448


//--------------------- .nv.shared._ZN10layer_norm40ln_parallel_residual_bwd_finalize_kernelINS_22Kernel_traits_finalizeILj256E13__nv_bfloat16S2_S2_S2_fjLb0ELj1024ELj4ENS_18Kernel_traits_baseILj256ES2_S2_S2_S2_fjLj1024EEEEELb0EEEvNS_9BwdParamsE --------------------------
	.section	.nv.shared._ZN10layer_norm40ln_parallel_residual_bwd_finalize_kernelINS_22Kernel_traits_finalizeILj256E13__nv_bfloat16S2_S2_S2_fjLb0ELj1024ELj4ENS_18Kernel_traits_baseILj256ES2_S2_S2_S2_fjLj1024EEEEELb0EEEvNS_9BwdParamsE,"aw",@nobits
	.sectionflags	@""
	.align	16
.nv.shared._ZN10layer_norm40ln_parallel_residual_bwd_finalize_kernelINS_22Kernel_traits_finalizeILj256E13__nv_bfloat16S2_S2_S2_fjLb0ELj1024ELj4ENS_18Kernel_traits_baseILj256ES2_S2_S2_S2_fjLj1024EEEEELb0EEEvNS_9BwdParamsE:
	.zero		16896


//--------------------- .nv.shared._ZN10layer_norm31ln_parallel_residual_bwd_kernelINS_13Kernel_traitsI13__nv_bfloat16S2_S2_S2_fjLj256ELj1ELj4ELj1ELj16ENS_18Kernel_traits_baseILj256ES2_S2_S2_S2_fjLj128EEEEELb1ELb1ELb0EEEvNS_9BwdParamsE --------------------------
	.section	.nv.shared._ZN10layer_norm31ln_parallel_residual_bwd_kernelINS_13Kernel_traitsI13__nv_bfloat16S2_S2_S2_fjLj256ELj1ELj4ELj1ELj16ENS_18Kernel_traits_baseILj256ES2_S2_S2_S2_fjLj128EEEEELb1ELb1ELb0EEEvNS_9BwdParamsE,"aw",@nobits
	.sectionflags	@""
	.align	16


//--------------------- .nv.shared._ZN10layer_norm22ln_bwd_finalize_kernelINS_22Kernel_traits_finalizeILj256E13__nv_bfloat16S2_S2_S2_fjLb0ELj1024ELj4ENS_18Kernel_traits_baseILj256ES2_S2_S2_S2_fjLj1024EEEEELb0ELb1EEEvNS_9BwdParamsE --------------------------
	.section	.nv.shared._ZN10layer_norm22ln_bwd_finalize_kernelINS_22Kernel_traits_finalizeILj256E13__nv_bfloat16S2_S2_S2_fjLb0ELj1024ELj4ENS_18Kernel_traits_baseILj256ES2_S2_S2_S2_fjLj1024EEEEELb0ELb1EEEvNS_9BwdParamsE,"aw",@nobits
	.sectionflags	@""
	.align	16
.nv.shared._ZN10layer_norm22ln_bwd_finalize_kernelINS_22Kernel_traits_finalizeILj256E13__nv_bfloat16S2_S2_S2_fjLb0ELj1024ELj4ENS_18Kernel_traits_baseILj256ES2_S2_S2_S2_fjLj1024EEEEELb0ELb1EEEvNS_9BwdParamsE:
	.zero		8448


//--------------------- .nv.shared._ZN10layer_norm40ln_parallel_residual_bwd_finalize_kernelINS_22Kernel_traits_finalizeILj256E13__nv_bfloat16S2_S2_S2_fjLb0ELj1024ELj4ENS_18Kernel_traits_baseILj256ES2_S2_S2_S2_fjLj1024EEEEELb1EEEvNS_9BwdParamsE --------------------------
	.section	.nv.shared._ZN10layer_norm40ln_parallel_residual_bwd_finalize_kernelINS_22Kernel_traits_finalizeILj256E13__nv_bfloat16S2_S2_S2_fjLb0ELj1024ELj4ENS_18Kernel_traits_baseILj256ES2_S2_S2_S2_fjLj1024EEEEELb1EEEvNS_9BwdParamsE,"aw",@nobits
	.sectionflags	@""
	.align	16
.nv.shared._ZN10layer_norm40ln_parallel_residual_bwd_finalize_kernelINS_22Kernel_traits_finalizeILj256E13__nv_bfloat16S2_S2_S2_fjLb0ELj1024ELj4ENS_18Kernel_traits_baseILj256ES2_S2_S2_S2_fjLj1024EEEEELb1EEEvNS_9BwdParamsE:
	.zero		16896


//--------------------- .nv.shared._ZN10layer_norm31ln_parallel_residual_bwd_kernelINS_13Kernel_traitsI13__nv_bfloat16S2_S2_S2_fjLj256ELj1ELj4ELj1ELj16ENS_18Kernel_traits_baseILj256ES2_S2_S2_S2_fjLj128EEEEELb1ELb1ELb1EEEvNS_9BwdParamsE --------------------------
	.section	.nv.shared._ZN10layer_norm31ln_parallel_residual_bwd_kernelINS_13Kernel_traitsI13__nv_bfloat16S2_S2_S2_fjLj256ELj1ELj4ELj1ELj16ENS_18Kernel_traits_baseILj256ES2_S2_S2_S2_fjLj128EEEEELb1ELb1ELb1EEEvNS_9BwdParamsE,"aw",@nobits
	.sectionflags	@""
	.align	16


//--------------------- .nv.shared._ZN10layer_norm31ln_parallel_residual_bwd_kernelINS_13Kernel_traitsI6__halfS2_S2_S2_fjLj256ELj1ELj4ELj1ELj16ENS_18Kernel_traits_baseILj256ES2_S2_S2_S2_fjLj128EEEEELb0ELb0ELb0EEEvNS_9BwdParamsE --------------------------
	.section	.nv.shared._ZN10layer_norm31ln_parallel_residual_bwd_kernelINS_13Kernel_traitsI6__halfS2_S2_S2_fjLj256ELj1ELj4ELj1ELj16ENS_18Kernel_traits_baseILj256ES2_S2_S2_S2_fjLj128EEEEELb0ELb0ELb0EEEvNS_9BwdParamsE,"aw",@nobits
	.sectionflags	@""
	.align	16


//--------------------- .nv.shared._ZN10layer_norm31ln_parallel_residual_bwd_kernelINS_13Kernel_traitsI6__halfS2_S2_S2_fjLj256ELj1ELj4ELj1ELj16ENS_18Kernel_traits_baseILj256ES2_S2_S2_S2_fjLj128EEEEELb0ELb0ELb1EEEvNS_9BwdParamsE --------------------------
	.section	.nv.shared._ZN10layer_norm31ln_parallel_residual_bwd_kernelINS_13Kernel_traitsI6__halfS2_S2_S2_fjLj256ELj1ELj4ELj1ELj16ENS_18Kernel_traits_baseILj256ES2_S2_S2_S2_fjLj128EEEEELb0ELb0ELb1EEEvNS_9BwdParamsE,"aw",@nobits
	.sectionflags	@""
	.align	16


//--------------------- .nv.shared._ZN10layer_norm31ln_parallel_residual_bwd_kernelINS_13Kernel_traitsI6__halfS2_S2_S2_fjLj256ELj1ELj4ELj1ELj16ENS_18Kernel_traits_baseILj256ES2_S2_S2_S2_fjLj128EEEEELb0ELb1ELb0EEEvNS_9BwdParamsE --------------------------
	.section	.nv.shared._ZN10layer_norm31ln_parallel_residual_bwd_kernelINS_13Kernel_traitsI6__halfS2_S2_S2_fjLj256ELj1ELj4ELj1ELj16ENS_18Kernel_traits_baseILj256ES2_S2_S2_S2_fjLj128EEEEELb0ELb1ELb0EEEvNS_9BwdParamsE,"aw",@nobits
	.sectionflags	@""
	.align	16


//--------------------- .nv.shared._ZN10layer_norm31ln_parallel_residual_bwd_kernelINS_13Kernel_traitsI6__halfS2_S2_S2_fjLj256ELj1ELj4ELj1ELj16ENS_18Kernel_traits_baseILj256ES2_S2_S2_S2_fjLj128EEEEELb0ELb1ELb1EEEvNS_9BwdParamsE --------------------------
	.section	.nv.shared._ZN10layer_norm31ln_parallel_residual_bwd_kernelINS_13Kernel_traitsI6__halfS2_S2_S2_fjLj256ELj1ELj4ELj1ELj16ENS_18Kernel_traits_baseILj256ES2_S2_S2_S2_fjLj128EEEEELb0ELb1ELb1EEEvNS_9BwdParamsE,"aw",@nobits
	.sectionflags	@""
	.align	16


//--------------------- .nv.shared._ZN10layer_norm31ln_parallel_residual_bwd_kernelINS_13Kernel_traitsI6__halfS2_S2_S2_fjLj256ELj1ELj4ELj1ELj16ENS_18Kernel_traits_baseILj256ES2_S2_S2_S2_fjLj128EEEEELb1ELb0ELb0EEEvNS_9BwdParamsE --------------------------
	.section	.nv.shared._ZN10layer_norm31ln_parallel_residual_bwd_kernelINS_13Kernel_traitsI6__halfS2_S2_S2_fjLj256ELj1ELj4ELj1ELj16ENS_18Kernel_traits_baseILj256ES2_S2_S2_S2_fjLj128EEEEELb1ELb0ELb0EEEvNS_9BwdParamsE,"aw",@nobits
	.sectionflags	@""
	.align	16


//--------------------- .nv.shared._ZN10layer_norm31ln_parallel_residual_bwd_kernelINS_13Kernel_traitsI6__halfS2_S2_S2_fjLj256ELj1ELj4ELj1ELj16ENS_18Kernel_traits_baseILj256ES2_S2_S2_S2_fjLj128EEEEELb1ELb0ELb1EEEvNS_9BwdParamsE --------------------------
	.section	.nv.shared._ZN10layer_norm31ln_parallel_residual_bwd_kernelINS_13Kernel_traitsI6__halfS2_S2_S2_fjLj256ELj1ELj4ELj1ELj16ENS_18Kernel_traits_baseILj256ES2_S2_S2_S2_fjLj128EEEEELb1ELb0ELb1EEEvNS_9BwdParamsE,"aw",@nobits
	.sectionflags	@""
	.align	16


//--------------------- .nv.shared._ZN10layer_norm22ln_bwd_finalize_kernelINS_22Kernel_traits_finalizeILj256E6__halfS2_S2_S2_fjLb0ELj1024ELj4ENS_18Kernel_traits_baseILj256ES2_S2_S2_S2_fjLj1024EEEEELb0ELb0EEEvNS_9BwdParamsE --------------------------
	.section	.nv.shared._ZN10layer_norm22ln_bwd_finalize_kernelINS_22Kernel_traits_finalizeILj256E6__halfS2_S2_S2_fjLb0ELj1024ELj4ENS_18Kernel_traits_baseILj256ES2_S2_S2_S2_fjLj1024EEEEELb0ELb0EEEvNS_9BwdParamsE,"aw",@nobits
	.sectionflags	@""
	.align	16
.nv.shared._ZN10layer_norm22ln_bwd_finalize_kernelINS_22Kernel_traits_finalizeILj256E6__halfS2_S2_S2_fjLb0ELj1024ELj4ENS_18Kernel_traits_baseILj256ES2_S2_S2_S2_fjLj1024EEEEELb0ELb0EEEvNS_9BwdParamsE:
	.zero		8448


//--------------------- .nv.shared._ZN10layer_norm40ln_parallel_residual_bwd_finalize_kernelINS_22Kernel_traits_finalizeILj256E6__halfS2_S2_S2_fjLb0ELj1024ELj4ENS_18Kernel_traits_baseILj256ES2_S2_S2_S2_fjLj1024EEEEELb0EEEvNS_9BwdParamsE --------------------------
	.section	.nv.shared._ZN10layer_norm40ln_parallel_residual_bwd_finalize_kernelINS_22Kernel_traits_finalizeILj256E6__halfS2_S2_S2_fjLb0ELj1024ELj4ENS_18Kernel_traits_baseILj256ES2_S2_S2_S2_fjLj1024EEEEELb0EEEvNS_9BwdParamsE,"aw",@nobits
	.sectionflags	@""
	.align	16
.nv.shared._ZN10layer_norm40ln_parallel_residual_bwd_finalize_kernelINS_22Kernel_traits_finalizeILj256E6__halfS2_S2_S2_fjLb0ELj1024ELj4ENS_18Kernel_traits_baseILj256ES2_S2_S2_S2_fjLj1024EEEEELb0EEEvNS_9BwdParamsE:
	.zero		16896


//--------------------- .nv.shared._ZN10layer_norm31ln_parallel_residual_bwd_kernelINS_13Kernel_traitsI6__halfS2_S2_S2_fjLj256ELj1ELj4ELj1ELj16ENS_18Kernel_traits_baseILj256ES2_S2_S2_S2_fjLj128EEEEELb1ELb1ELb0EEEvNS_9BwdParamsE --------------------------
	.section	.nv.shared._ZN10layer_norm31ln_parallel_residual_bwd_kernelINS_13Kernel_traitsI6__halfS2_S2_S2_fjLj256ELj1ELj4ELj1ELj16ENS_18Kernel_traits_baseILj256ES2_S2_S2_S2_fjLj128EEEEELb1ELb1ELb0EEEvNS_9BwdParamsE,"aw",@nobits
	.sectionflags	@""
	.align	16


//--------------------- .nv.shared._ZN10layer_norm22ln_bwd_finalize_kernelINS_22Kernel_traits_finalizeILj256E6__halfS2_S2_S2_fjLb0ELj1024ELj4ENS_18Kernel_traits_baseILj256ES2_S2_S2_S2_fjLj1024EEEEELb0ELb1EEEvNS_9BwdParamsE --------------------------
	.section	.nv.shared._ZN10layer_norm22ln_bwd_finalize_kernelINS_22Kernel_traits_finalizeILj256E6__halfS2_S2_S2_fjLb0ELj1024ELj4ENS_18Kernel_traits_baseILj256ES2_S2_S2_S2_fjLj1024EEEEELb0ELb1EEEvNS_9BwdParamsE,"aw",@nobits
	.sectionflags	@""
	.align	16
.nv.shared._ZN10layer_norm22ln_bwd_finalize_kernelINS_22Kernel_traits_finalizeILj256E6__halfS2_S2_S2_fjLb0ELj1024ELj4ENS_18Kernel_traits_baseILj256ES2_S2_S2_S2_fjLj1024EEEEELb0ELb1EEEvNS_9BwdParamsE:
	.zero		8448


//--------------------- .nv.shared._ZN10layer_norm40ln_parallel_residual_bwd_finalize_kernelINS_22Kernel_traits_finalizeILj256E6__halfS2_S2_S2_fjLb0ELj1024ELj4ENS_18Kernel_traits_baseILj256ES2_S2_S2_S2_fjLj1024EEEEELb1EEEvNS_9BwdParamsE --------------------------
	.section	.nv.shared._ZN10layer_norm40ln_parallel_residual_bwd_finalize_kernelINS_22Kernel_traits_finalizeILj256E6__halfS2_S2_S2_fjLb0ELj1024ELj4ENS_18Kernel_traits_baseILj256ES2_S2_S2_S2_fjLj1024EEEEELb1EEEvNS_9BwdParamsE,"aw",@nobits
	.sectionflags	@""
	.align	16
.nv.shared._ZN10layer_norm40ln_parallel_residual_bwd_finalize_kernelINS_22Kernel_traits_finalizeILj256E6__halfS2_S2_S2_fjLb0ELj1024ELj4ENS_18Kernel_traits_baseILj256ES2_S2_S2_S2_fjLj1024EEEEELb1EEEvNS_9BwdParamsE:
	.zero		16896


//--------------------- .nv.shared._ZN10layer_norm31ln_parallel_residual_bwd_kernelINS_13Kernel_traitsI6__halfS2_S2_S2_fjLj256ELj1ELj4ELj1ELj16ENS_18Kernel_traits_baseILj256ES2_S2_S2_S2_fjLj128EEEEELb1ELb1ELb1EEEvNS_9BwdParamsE --------------------------
	.section	.nv.shared._ZN10layer_norm31ln_parallel_residual_bwd_kernelINS_13Kernel_traitsI6__halfS2_S2_S2_fjLj256ELj1ELj4ELj1ELj16ENS_18Kernel_traits_baseILj256ES2_S2_S2_S2_fjLj128EEEEELb1ELb1ELb1EEEvNS_9BwdParamsE,"aw",@nobits
	.sectionflags	@""
	.align	16


//--------------------- .nv.shared._ZN10layer_norm31ln_parallel_residual_bwd_kernelINS_13Kernel_traitsIf13__nv_bfloat16S2_S2_fjLj256ELj1ELj4ELj1ELj16ENS_18Kernel_traits_baseILj256EfS2_S2_S2_fjLj128EEEEELb0ELb0ELb0EEEvNS_9BwdParamsE --------------------------
	.section	.nv.shared._ZN10layer_norm31ln_parallel_residual_bwd_kernelINS_13Kernel_traitsIf13__nv_bfloat16S2_S2_fjLj256ELj1ELj4ELj1ELj16ENS_18Kernel_traits_baseILj256EfS2_S2_S2_fjLj128EEEEELb0ELb0ELb0EEEvNS_9BwdParamsE,"aw",@nobits
	.sectionflags	@""
	.align	16


//--------------------- .nv.shared._ZN10layer_norm31ln_parallel_residual_bwd_kernelINS_13Kernel_traitsIf13__nv_bfloat16S2_S2_fjLj256ELj1ELj4ELj1ELj16ENS_18Kernel_traits_baseILj256EfS2_S2_S2_fjLj128EEEEELb0ELb0ELb1EEEvNS_9BwdParamsE --------------------------
	.section	.nv.shared._ZN10layer_norm31ln_parallel_residual_bwd_kernelINS_13Kernel_traitsIf13__nv_bfloat16S2_S2_fjLj256ELj1ELj4ELj1ELj16ENS_18Kernel_traits_baseILj256EfS2_S2_S2_fjLj128EEEEELb0ELb0ELb1EEEvNS_9BwdParamsE,"aw",@nobits
	.sectionflags	@""
	.align	16


//--------------------- .nv.shared._ZN10layer_norm31ln_parallel_residual_bwd_kernelINS_13Kernel_traitsIf13__nv_bfloat16S2_S2_fjLj256ELj1ELj4ELj1ELj16ENS_18Kernel_traits_baseILj256EfS2_S2_S2_fjLj128EEEEELb0ELb1ELb0EEEvNS_9BwdParamsE --------------------------
	.section	.nv.shared._ZN10layer_norm31ln_parallel_residual_bwd_kernelINS_13Kernel_traitsIf13__nv_bfloat16S2_S2_fjLj256ELj1ELj4ELj1ELj16ENS_18Kernel_traits_baseILj256EfS2_S2_S2_fjLj128EEEEELb0ELb1ELb0EEEvNS_9BwdParamsE,"aw",@nobits
	.sectionflags	@""
	.align	16


//--------------------- .nv.shared._ZN10layer_norm31ln_parallel_residual_bwd_kernelINS_13Kernel_traitsIf13__nv_bfloat16S2_S2_fjLj256ELj1ELj4ELj1ELj16ENS_18Kernel_traits_baseILj256EfS2_S2_S2_fjLj128EEEEELb0ELb1ELb1EEEvNS_9BwdParamsE --------------------------
	.section	.nv.shared._ZN10layer_norm31ln_parallel_residual_bwd_kernelINS_13Kernel_traitsIf13__nv_bfloat16S2_S2_fjLj256ELj1ELj4ELj1ELj16ENS_18Kernel_traits_baseILj256EfS2_S2_S2_fjLj128EEEEELb0ELb1ELb1EEEvNS_9BwdParamsE,"aw",@nobits
	.sectionflags	@""
	.align	16


//--------------------- .nv.shared._ZN10layer_norm31ln_parallel_residual_bwd_kernelINS_13Kernel_traitsIf13__nv_bfloat16S2_S2_fjLj256ELj1ELj4ELj1ELj16ENS_18Kernel_traits_baseILj256EfS2_S2_S2_fjLj128EEEEELb1ELb0ELb0EEEvNS_9BwdParamsE --------------------------
	.section	.nv.shared._ZN10layer_norm31ln_parallel_residual_bwd_kernelINS_13Kernel_traitsIf13__nv_bfloat16S2_S2_fjLj256ELj1ELj4ELj1ELj16ENS_18Kernel_traits_baseILj256EfS2_S2_S2_fjLj128EEEEELb1ELb0ELb0EEEvNS_9BwdParamsE,"aw",@nobits
	.sectionflags	@""
	.align	16


//--------------------- .nv.shared._ZN10layer_norm31ln_parallel_residual_bwd_kernelINS_13Kernel_traitsIf13__nv_bfloat16S2_S2_fjLj256ELj1ELj4ELj1ELj16ENS_18Kernel_traits_baseILj256EfS2_S2_S2_fjLj128EEEEELb1ELb0ELb1EEEvNS_9BwdParamsE --------------------------
	.section	.nv.shared._ZN10layer_norm31ln_parallel_residual_bwd_kernelINS_13Kernel_traitsIf13__nv_bfloat16S2_S2_fjLj256ELj1ELj4ELj1ELj16ENS_18Kernel_traits_baseILj256EfS2_S2_S2_fjLj128EEEEELb1ELb0ELb1EEEvNS_9BwdParamsE,"aw",@nobits
	.sectionflags	@""
	.align	16


//--------------------- .nv.shared._ZN10layer_norm22ln_bwd_finalize_kernelINS_22Kernel_traits_finalizeILj256Ef13__nv_bfloat16S2_S2_fjLb0ELj1024ELj4ENS_18Kernel_traits_baseILj256EfS2_S2_S2_fjLj1024EEEEELb0ELb0EEEvNS_9BwdParamsE --------------------------
	.section	.nv.shared._ZN10layer_norm22ln_bwd_finalize_kernelINS_22Kernel_traits_finalizeILj256Ef13__nv_bfloat16S2_S2_fjLb0ELj1024ELj4ENS_18Kernel_traits_baseILj256EfS2_S2_S2_fjLj1024EEEEELb0ELb0EEEvNS_9BwdParamsE,"aw",@nobits
	.sectionflags	@""
	.align	16
.nv.shared._ZN10layer_norm22ln_bwd_finalize_kernelINS_22Kernel_traits_finalizeILj256Ef13__nv_bfloat16S2_S2_fjLb0ELj1024ELj4ENS_18Kernel_traits_baseILj256EfS2_S2_S2_fjLj1024EEEEELb0ELb0EEEvNS_9BwdParamsE:
	.zero		8448


//--------------------- .nv.shared._ZN10layer_norm40ln_parallel_residual_bwd_finalize_kernelINS_22Kernel_traits_finalizeILj256Ef13__nv_bfloat16S2_S2_fjLb0ELj1024ELj4ENS_18Kernel_traits_baseILj256EfS2_S2_S2_fjLj1024EEEEELb0EEEvNS_9BwdParamsE --------------------------
	.section	.nv.shared._ZN10layer_norm40ln_parallel_residual_bwd_finalize_kernelINS_22Kernel_traits_finalizeILj256Ef13__nv_bfloat16S2_S2_fjLb0ELj1024ELj4ENS_18Kernel_traits_baseILj256EfS2_S2_S2_fjLj1024EEEEELb0EEEvNS_9BwdParamsE,"aw",@nobits
	.sectionflags	@""
	.align	16
.nv.shared._ZN10layer_norm40ln_parallel_residual_bwd_finalize_kernelINS_22Kernel_traits_finalizeILj256Ef13__nv_bfloat16S2_S2_fjLb0ELj1024ELj4ENS_18Kernel_traits_baseILj256EfS2_S2_S2_fjLj1024EEEEELb0EEEvNS_9BwdParamsE:
	.zero		16896


//--------------------- .nv.shared._ZN10layer_norm31ln_parallel_residual_bwd_kernelINS_13Kernel_traitsIf13__nv_bfloat16S2_S2_fjLj256ELj1ELj4ELj1ELj16ENS_18Kernel_traits_baseILj256EfS2_S2_S2_fjLj128EEEEELb1ELb1ELb0EEEvNS_9BwdParamsE --------------------------
	.section	.nv.shared._ZN10layer_norm31ln_parallel_residual_bwd_kernelINS_13Kernel_traitsIf13__nv_bfloat16S2_S2_fjLj256ELj1ELj4ELj1ELj16ENS_18Kernel_traits_baseILj256EfS2_S2_S2_fjLj128EEEEELb1ELb1ELb0EEEvNS_9BwdParamsE,"aw",@nobits
	.sectionflags	@""
	.align	16


//--------------------- .nv.shared._ZN10layer_norm22ln_bwd_finalize_kernelINS_22Kernel_traits_finalizeILj256Ef13__nv_bfloat16S2_S2_fjLb0ELj1024ELj4ENS_18Kernel_traits_baseILj256EfS2_S2_S2_fjLj1024EEEEELb0ELb1EEEvNS_9BwdParamsE --------------------------
	.section	.nv.shared._ZN10layer_norm22ln_bwd_finalize_kernelINS_22Kernel_traits_finalizeILj256Ef13__nv_bfloat16S2_S2_fjLb0ELj1024ELj4ENS_18Kernel_traits_baseILj256EfS2_S2_S2_fjLj1024EEEEELb0ELb1EEEvNS_9BwdParamsE,"aw",@nobits
	.sectionflags	@""
	.align	16
.nv.shared._ZN10layer_norm22ln_bwd_finalize_kernelINS_22Kernel_traits_finalizeILj256Ef13__nv_bfloat16S2_S2_fjLb0ELj1024ELj4ENS_18Kernel_traits_baseILj256EfS2_S2_S2_fjLj1024EEEEELb0ELb1EEEvNS_9BwdParamsE:
	.zero		8448


//--------------------- .nv.shared._ZN10layer_norm40ln_parallel_residual_bwd_finalize_kernelINS_22Kernel_traits_finalizeILj256Ef13__nv_bfloat16S2_S2_fjLb0ELj1024ELj4ENS_18Kernel_traits_baseILj256EfS2_S2_S2_fjLj1024EEEEELb1EEEvNS_9BwdParamsE --------------------------
	.section	.nv.shared._ZN10layer_norm40ln_parallel_residual_bwd_finalize_kernelINS_22Kernel_traits_finalizeILj256Ef13__nv_bfloat16S2_S2_fjLb0ELj1024ELj4ENS_18Kernel_traits_baseILj256EfS2_S2_S2_fjLj1024EEEEELb1EEEvNS_9BwdParamsE,"aw",@nobits
	.sectionflags	@""
	.align	16
.nv.shared._ZN10layer_norm40ln_parallel_residual_bwd_finalize_kernelINS_22Kernel_traits_finalizeILj256Ef13__nv_bfloat16S2_S2_fjLb0ELj1024ELj4ENS_18Kernel_traits_baseILj256EfS2_S2_S2_fjLj1024EEEEELb1EEEvNS_9BwdParamsE:
	.zero		16896


//--------------------- .nv.shared._ZN10layer_norm31ln_parallel_residual_bwd_kernelINS_13Kernel_traitsIf13__nv_bfloat16S2_S2_fjLj256ELj1ELj4ELj1ELj16ENS_18Kernel_traits_baseILj256EfS2_S2_S2_fjLj128EEEEELb1ELb1ELb1EEEvNS_9BwdParamsE --------------------------
	.section	.nv.shared._ZN10layer_norm31ln_parallel_residual_bwd_kernelINS_13Kernel_traitsIf13__nv_bfloat16S2_S2_fjLj256ELj1ELj4ELj1ELj16ENS_18Kernel_traits_baseILj256EfS2_S2_S2_fjLj128EEEEELb1ELb1ELb1EEEvNS_9BwdParamsE,"aw",@nobits
	.sectionflags	@""
	.align	16


//--------------------- .nv.shared._ZN10layer_norm31ln_parallel_residual_bwd_kernelINS_13Kernel_traitsI13__nv_bfloat16S2_fS2_fjLj256ELj1ELj4ELj1ELj16ENS_18Kernel_traits_baseILj256ES2_S2_fS2_fjLj128EEEEELb0ELb0ELb0EEEvNS_9BwdParamsE --------------------------
	.section	.nv.shared._ZN10layer_norm31ln_parallel_residual_bwd_kernelINS_13Kernel_traitsI13__nv_bfloat16S2_fS2_fjLj256ELj1ELj4ELj1ELj16ENS_18Kernel_traits_baseILj256ES2_S2_fS2_fjLj128EEEEELb0ELb0ELb0EEEvNS_9BwdParamsE,"aw",@nobits
	.sectionflags	@""
	.align	16


//--------------------- .nv.shared._ZN10layer_norm31ln_parallel_residual_bwd_kernelINS_13Kernel_traitsI13__nv_bfloat16S2_fS2_fjLj256ELj1ELj4ELj1ELj16ENS_18Kernel_traits_baseILj256ES2_S2_fS2_fjLj128EEEEELb0ELb0ELb1EEEvNS_9BwdParamsE --------------------------
	.section	.nv.shared._ZN10layer_norm31ln_parallel_residual_bwd_kernelINS_13Kernel_traitsI13__nv_bfloat16S2_fS2_fjLj256ELj1ELj4ELj1ELj16ENS_18Kernel_traits_baseILj256ES2_S2_fS2_fjLj128EEEEELb0ELb0ELb1EEEvNS_9BwdParamsE,"aw",@nobits
	.sectionflags	@""
	.align	16


//--------------------- .nv.shared._ZN10layer_norm31ln_parallel_residual_bwd_kernelINS_13Kernel_traitsI13__nv_bfloat16S2_fS2_fjLj256ELj1ELj4ELj1ELj16ENS_18Kernel_traits_baseILj256ES2_S2_fS2_fjLj128EEEEELb0ELb1ELb0EEEvNS_9BwdParamsE --------------------------
	.section	.nv.shared._ZN10layer_norm31ln_parallel_residual_bwd_kernelINS_13Kernel_traitsI13__nv_bfloat16S2_fS2_fjLj256ELj1ELj4ELj1ELj16ENS_18Kernel_traits_baseILj256ES2_S2_fS2_fjLj128EEEEELb0ELb1ELb0EEEvNS_9BwdParamsE,"aw",@nobits
	.sectionflags	@""
	.align	16


//--------------------- .nv.shared._ZN10layer_norm31ln_parallel_residual_bwd_kernelINS_13Kernel_traitsI13__nv_bfloat16S2_fS2_fjLj256ELj1ELj4ELj1ELj16ENS_18Kernel_traits_baseILj256ES2_S2_fS2_fjLj128EEEEELb0ELb1ELb1EEEvNS_9BwdParamsE --------------------------
	.section	.nv.shared._ZN10layer_norm31ln_parallel_residual_bwd_kernelINS_13Kernel_traitsI13__nv_bfloat16S2_fS2_fjLj256ELj1ELj4ELj1ELj16ENS_18Kernel_traits_baseILj256ES2_S2_fS2_fjLj128EEEEELb0ELb1ELb1EEEvNS_9BwdParamsE,"aw",@nobits
	.sectionflags	@""
	.align	16


//--------------------- .nv.shared._ZN10layer_norm31ln_parallel_residual_bwd_kernelINS_13Kernel_traitsI13__nv_bfloat16S2_fS2_fjLj256ELj1ELj4ELj1ELj16ENS_18Kernel_traits_baseILj256ES2_S2_fS2_fjLj128EEEEELb1ELb0ELb0EEEvNS_9BwdParamsE --------------------------
	.section	.nv.shared._ZN10layer_norm31ln_parallel_residual_bwd_kernelINS_13Kernel_traitsI13__nv_bfloat16S2_fS2_fjLj256ELj1ELj4ELj1ELj16ENS_18Kernel_traits_baseILj256ES2_S2_fS2_fjLj128EEEEELb1ELb0ELb0EEEvNS_9BwdParamsE,"aw",@nobits
	.sectionflags	@""
	.align	16


//--------------------- .nv.shared._ZN10layer_norm31ln_parallel_residual_bwd_kernelINS_13Kernel_traitsI13__nv_bfloat16S2_fS2_fjLj256ELj1ELj4ELj1ELj16ENS_18Kernel_traits_baseILj256ES2_S2_fS2_fjLj128EEEEELb1ELb0ELb1EEEvNS_9BwdParamsE --------------------------
	.section	.nv.shared._ZN10layer_norm31ln_parallel_residual_bwd_kernelINS_13Kernel_traitsI13__nv_bfloat16S2_fS2_fjLj256ELj1ELj4ELj1ELj16ENS_18Kernel_traits_baseILj256ES2_S2_fS2_fjLj128EEEEELb1ELb0ELb1EEEvNS_9BwdParamsE,"aw",@nobits
	.sectionflags	@""
	.align	16


//--------------------- .nv.shared._ZN10layer_norm22ln_bwd_finalize_kernelINS_22Kernel_traits_finalizeILj256E13__nv_bfloat16S2_fS2_fjLb0ELj1024ELj4ENS_18Kernel_traits_baseILj256ES2_S2_fS2_fjLj1024EEEEELb0ELb0EEEvNS_9BwdParamsE --------------------------
	.section	.nv.shared._ZN10layer_norm22ln_bwd_finalize_kernelINS_22Kernel_traits_finalizeILj256E13__nv_bfloat16S2_fS2_fjLb0ELj1024ELj4ENS_18Kernel_traits_baseILj256ES2_S2_fS2_fjLj1024EEEEELb0ELb0EEEvNS_9BwdParamsE,"aw",@nobits
	.sectionflags	@""
	.align	16
.nv.shared._ZN10layer_norm22ln_bwd_finalize_kernelINS_22Kernel_traits_finalizeILj256E13__nv_bfloat16S2_fS2_fjLb0ELj1024ELj4ENS_18Kernel_traits_baseILj256ES2_S2_fS2_fjLj1024EEEEELb0ELb0EEEvNS_9BwdParamsE:
	.zero		8448


//--------------------- .nv.shared._ZN10layer_norm40ln_parallel_residual_bwd_finalize_kernelINS_22Kernel_traits_finalizeILj256E13__nv_bfloat16S2_fS2_fjLb0ELj1024ELj4ENS_18Kernel_traits_baseILj256ES2_S2_fS2_fjLj1024EEEEELb0EEEvNS_9BwdParamsE --------------------------
	.section	.nv.shared._ZN10layer_norm40ln_parallel_residual_bwd_finalize_kernelINS_22Kernel_traits_finalizeILj256E13__nv_bfloat16S2_fS2_fjLb0ELj1024ELj4ENS_18Kernel_traits_baseILj256ES2_S2_fS2_fjLj1024EEEEELb0EEEvNS_9BwdParamsE,"aw",@nobits
	.sectionflags	@""
	.align	16
.nv.shared._ZN10layer_norm40ln_parallel_residual_bwd_finalize_kernelINS_22Kernel_traits_finalizeILj256E13__nv_bfloat16S2_fS2_fjLb0ELj1024ELj4ENS_18Kernel_traits_baseILj256ES2_S2_fS2_fjLj1024EEEEELb0EEEvNS_9BwdParamsE:
	.zero		16896


//--------------------- .nv.shared._ZN10layer_norm31ln_parallel_residual_bwd_kernelINS_13Kernel_traitsI13__nv_bfloat16S2_fS2_fjLj256ELj1ELj4ELj1ELj16ENS_18Kernel_traits_baseILj256ES2_S2_fS2_fjLj128EEEEELb1ELb1ELb0EEEvNS_9BwdParamsE --------------------------
	.section	.nv.shared._ZN10layer_norm31ln_parallel_residual_bwd_kernelINS_13Kernel_traitsI13__nv_bfloat16S2_fS2_fjLj256ELj1ELj4ELj1ELj16ENS_18Kernel_traits_baseILj256ES2_S2_fS2_fjLj128EEEEELb1ELb1ELb0EEEvNS_9BwdParamsE,"aw",@nobits
	.sectionflags	@""
	.align	16


//--------------------- .nv.shared._ZN10layer_norm22ln_bwd_finalize_kernelINS_22Kernel_traits_finalizeILj256E13__nv_bfloat16S2_fS2_fjLb0ELj1024ELj4ENS_18Kernel_traits_baseILj256ES2_S2_fS2_fjLj1024EEEEELb0ELb1EEEvNS_9BwdParamsE --------------------------
	.section	.nv.shared._ZN10layer_norm22ln_bwd_finalize_kernelINS_22Kernel_traits_finalizeILj256E13__nv_bfloat16S2_fS2_fjLb0ELj1024ELj4ENS_18Kernel_traits_baseILj256ES2_S2_fS2_fjLj1024EEEEELb0ELb1EEEvNS_9BwdParamsE,"aw",@nobits
	.sectionflags	@""
	.align	16
.nv.shared._ZN10layer_norm22ln_bwd_finalize_kernelINS_22Kernel_traits_finalizeILj256E13__nv_bfloat16S2_fS2_fjLb0ELj1024ELj4ENS_18Kernel_traits_baseILj256ES2_S2_fS2_fjLj1024EEEEELb0ELb1EEEvNS_9BwdParamsE:
	.zero		8448


//--------------------- .nv.shared._ZN10layer_norm40ln_parallel_residual_bwd_finalize_kernelINS_22Kernel_traits_finalizeILj256E13__nv_bfloat16S2_fS2_fjLb0ELj1024ELj4ENS_18Kernel_traits_baseILj256ES2_S2_fS2_fjLj1024EEEEELb1EEEvNS_9BwdParamsE --------------------------
	.section	.nv.shared._ZN10layer_norm40ln_parallel_residual_bwd_finalize_kernelINS_22Kernel_traits_finalizeILj256E13__nv_bfloat16S2_fS2_fjLb0ELj1024ELj4ENS_18Kernel_traits_baseILj256ES2_S2_fS2_fjLj1024EEEEELb1EEEvNS_9BwdParamsE,"aw",@nobits
	.sectionflags	@""
	.align	16
.nv.shared._ZN10layer_norm40ln_parallel_residual_bwd_finalize_kernelINS_22Kernel_traits_finalizeILj256E13__nv_bfloat16S2_fS2_fjLb0ELj1024ELj4ENS_18Kernel_traits_baseILj256ES2_S2_fS2_fjLj1024EEEEELb1EEEvNS_9BwdParamsE:
	.zero		16896


//--------------------- .nv.shared._ZN10layer_norm31ln_parallel_residual_bwd_kernelINS_13Kernel_traitsI13__nv_bfloat16S2_fS2_fjLj256ELj1ELj4ELj1ELj16ENS_18Kernel_traits_baseILj256ES2_S2_fS2_fjLj128EEEEELb1ELb1ELb1EEEvNS_9BwdParamsE --------------------------
	.section	.nv.shared._ZN10layer_norm31ln_parallel_residual_bwd_kernelINS_13Kernel_traitsI13__nv_bfloat16S2_fS2_fjLj256ELj1ELj4ELj1ELj16ENS_18Kernel_traits_baseILj256ES2_S2_fS2_fjLj128EEEEELb1ELb1ELb1EEEvNS_9BwdParamsE,"aw",@nobits
	.sectionflags	@""
	.align	16


//--------------------- .nv.shared._ZN10layer_norm31ln_parallel_residual_bwd_kernelINS_13Kernel_traitsIf13__nv_bfloat16fS2_fjLj256ELj1ELj4ELj1ELj16ENS_18Kernel_traits_baseILj256EfS2_fS2_fjLj128EEEEELb0ELb0ELb0EEEvNS_9BwdParamsE --------------------------
	.section	.nv.shared._ZN10layer_norm31ln_parallel_residual_bwd_kernelINS_13Kernel_traitsIf13__nv_bfloat16fS2_fjLj256ELj1ELj4ELj1ELj16ENS_18Kernel_traits_baseILj256EfS2_fS2_fjLj128EEEEELb0ELb0ELb0EEEvNS_9BwdParamsE,"aw",@nobits
	.sectionflags	@""
	.align	16


//--------------------- .nv.shared._ZN10layer_norm31ln_parallel_residual_bwd_kernelINS_13Kernel_traitsIf13__nv_bfloat16fS2_fjLj256ELj1ELj4ELj1ELj16ENS_18Kernel_traits_baseILj256EfS2_fS2_fjLj128EEEEELb0ELb0ELb1EEEvNS_9BwdParamsE --------------------------
	.section	.nv.shared._ZN10layer_norm31ln_parallel_residual_bwd_kernelINS_13Kernel_traitsIf13__nv_bfloat16fS2_fjLj256ELj1ELj4ELj1ELj16ENS_18Kernel_traits_baseILj256EfS2_fS2_fjLj128EEEEELb0ELb0ELb1EEEvNS_9BwdParamsE,"aw",@nobits
	.sectionflags	@""
	.align	16


//--------------------- .nv.shared._ZN10layer_norm31ln_parallel_residual_bwd_kernelINS_13Kernel_traitsIf13__nv_bfloat16fS2_fjLj256ELj1ELj4ELj1ELj16ENS_18Kernel_traits_baseILj256EfS2_fS2_fjLj128EEEEELb0ELb1ELb0EEEvNS_9BwdParamsE --------------------------
	.section	.nv.shared._ZN10layer_norm31ln_parallel_residual_bwd_kernelINS_13Kernel_traitsIf13__nv_bfloat16fS2_fjLj256ELj1ELj4ELj1ELj16ENS_18Kernel_traits_baseILj256EfS2_fS2_fjLj128EEEEELb0ELb1ELb0EEEvNS_9BwdParamsE,"aw",@nobits
	.sectionflags	@""
	.align	16


//--------------------- .nv.shared._ZN10layer_norm31ln_parallel_residual_bwd_kernelINS_13Kernel_traitsIf13__nv_bfloat16fS2_fjLj256ELj1ELj4ELj1ELj16ENS_18Kernel_traits_baseILj256EfS2_fS2_fjLj128EEEEELb0ELb1ELb1EEEvNS_9BwdParamsE --------------------------
	.section	.nv.shared._ZN10layer_norm31ln_parallel_residual_bwd_kernelINS_13Kernel_traitsIf13__nv_bfloat16fS2_fjLj256ELj1ELj4ELj1ELj16ENS_18Kernel_traits_baseILj256EfS2_fS2_fjLj128EEEEELb0ELb1ELb1EEEvNS_9BwdParamsE,"aw",@nobits
	.sectionflags	@""
	.align	16


//--------------------- .nv.shared._ZN10layer_norm31ln_parallel_residual_bwd_kernelINS_13Kernel_traitsIf13__nv_bfloat16fS2_fjLj256ELj1ELj4ELj1ELj16ENS_18Kernel_traits_baseILj256EfS2_fS2_fjLj128EEEEELb1ELb0ELb0EEEvNS_9BwdParamsE --------------------------
	.section	.nv.shared._ZN10layer_norm31ln_parallel_residual_bwd_kernelINS_13Kernel_traitsIf13__nv_bfloat16fS2_fjLj256ELj1ELj4ELj1ELj16ENS_18Kernel_traits_baseILj256EfS2_fS2_fjLj128EEEEELb1ELb0ELb0EEEvNS_9BwdParamsE,"aw",@nobits
	.sectionflags	@""
	.align	16


//--------------------- .nv.shared._ZN10layer_norm31ln_parallel_residual_bwd_kernelINS_13Kernel_traitsIf13__nv_bfloat16fS2_fjLj256ELj1ELj4ELj1ELj16ENS_18Kernel_traits_baseILj256EfS2_fS2_fjLj128EEEEELb1ELb0ELb1EEEvNS_9BwdParamsE --------------------------
	.section	.nv.shared._ZN10layer_norm31ln_parallel_residual_bwd_kernelINS_13Kernel_traitsIf13__nv_bfloat16fS2_fjLj256ELj1ELj4ELj1ELj16ENS_18Kernel_traits_baseILj256EfS2_fS2_fjLj128EEEEELb1ELb0ELb1EEEvNS_9BwdParamsE,"aw",@nobits
	.sectionflags	@""
	.align	16


//--------------------- .nv.shared._ZN10layer_norm22ln_bwd_finalize_kernelINS_22Kernel_traits_finalizeILj256Ef13__nv_bfloat16fS2_fjLb0ELj1024ELj4ENS_18Kernel_traits_baseILj256EfS2_fS2_fjLj1024EEEEELb0ELb0EEEvNS_9BwdParamsE --------------------------
	.section	.nv.shared._ZN10layer_norm22ln_bwd_finalize_kernelINS_22Kernel_traits_finalizeILj256Ef13__nv_bfloat16fS2_fjLb0ELj1024ELj4ENS_18Kernel_traits_baseILj256EfS2_fS2_fjLj1024EEEEELb0ELb0EEEvNS_9BwdParamsE,"aw",@nobits
	.sectionflags	@""
	.align	16
.nv.shared._ZN10layer_norm22ln_bwd_finalize_kernelINS_22Kernel_traits_finalizeILj256Ef13__nv_bfloat16fS2_fjLb0ELj1024ELj4ENS_18Kernel_traits_baseILj256EfS2_fS2_fjLj1024EEEEELb0ELb0EEEvNS_9BwdParamsE:
	.zero		8448


//--------------------- .nv.shared._ZN10layer_norm40ln_parallel_residual_bwd_finalize_kernelINS_22Kernel_traits_finalizeILj256Ef13__nv_bfloat16fS2_fjLb0ELj1024ELj4ENS_18Kernel_traits_baseILj256EfS2_fS2_fjLj1024EEEEELb0EEEvNS_9BwdParamsE --------------------------
	.section	.nv.shared._ZN10layer_norm40ln_parallel_residual_bwd_finalize_kernelINS_22Kernel_traits_finalizeILj256Ef13__nv_bfloat16fS2_fjLb0ELj1024ELj4ENS_18Kernel_traits_baseILj256EfS2_fS2_fjLj1024EEEEELb0EEEvNS_9BwdParamsE,"aw",@nobits
	.sectionflags	@""
	.align	16
.nv.shared._ZN10layer_norm40ln_parallel_residual_bwd_finalize_kernelINS_22Kernel_traits_finalizeILj256Ef13__nv_bfloat16fS2_fjLb0ELj1024ELj4ENS_18Kernel_traits_baseILj256EfS2_fS2_fjLj1024EEEEELb0EEEvNS_9BwdParamsE:
	.zero		16896


//--------------------- .nv.shared._ZN10layer_norm31ln_parallel_residual_bwd_kernelINS_13Kernel_traitsIf13__nv_bfloat16fS2_fjLj256ELj1ELj4ELj1ELj16ENS_18Kernel_traits_baseILj256EfS2_fS2_fjLj128EEEEELb1ELb1ELb0EEEvNS_9BwdParamsE --------------------------
	.section	.nv.shared._ZN10layer_norm31ln_parallel_residual_bwd_kernelINS_13Kernel_traitsIf13__nv_bfloat16fS2_fjLj256ELj1ELj4ELj1ELj16ENS_18Kernel_traits_baseILj256EfS2_fS2_fjLj128EEEEELb1ELb1ELb0EEEvNS_9BwdParamsE,"aw",@nobits
	.sectionflags	@""
	.align	16


//--------------------- .nv.shared._ZN10layer_norm22ln_bwd_finalize_kernelINS_22Kernel_traits_finalizeILj256Ef13__nv_bfloat16fS2_fjLb0ELj1024ELj4ENS_18Kernel_traits_baseILj256EfS2_fS2_fjLj1024EEEEELb0ELb1EEEvNS_9BwdParamsE --------------------------
	.section	.nv.shared._ZN10layer_norm22ln_bwd_finalize_kernelINS_22Kernel_traits_finalizeILj256Ef13__nv_bfloat16fS2_fjLb0ELj1024ELj4ENS_18Kernel_traits_baseILj256EfS2_fS2_fjLj1024EEEEELb0ELb1EEEvNS_9BwdParamsE,"aw",@nobits
	.sectionflags	@""
	.align	16
.nv.shared._ZN10layer_norm22ln_bwd_finalize_kernelINS_22Kernel_traits_finalizeILj256Ef13__nv_bfloat16fS2_fjLb0ELj1024ELj4ENS_18Kernel_traits_baseILj256EfS2_fS2_fjLj1024EEEEELb0ELb1EEEvNS_9BwdParamsE:
	.zero		8448


//--------------------- .nv.shared._ZN10layer_norm40ln_parallel_residual_bwd_finalize_kernelINS_22Kernel_traits_finalizeILj256Ef13__nv_bfloat16fS2_fjLb0ELj1024ELj4ENS_18Kernel_traits_baseILj256EfS2_fS2_fjLj1024EEEEELb1EEEvNS_9BwdParamsE --------------------------
	.section	.nv.shared._ZN10layer_norm40ln_parallel_residual_bwd_finalize_kernelINS_22Kernel_traits_finalizeILj256Ef13__nv_bfloat16fS2_fjLb0ELj1024ELj4ENS_18Kernel_traits_baseILj256EfS2_fS2_fjLj1024EEEEELb1EEEvNS_9BwdParamsE,"aw",@nobits
	.sectionflags	@""
	.align	16
.nv.shared._ZN10layer_norm40ln_parallel_residual_bwd_finalize_kernelINS_22Kernel_traits_finalizeILj256Ef13__nv_bfloat16fS2_fjLb0ELj1024ELj4ENS_18Kernel_traits_baseILj256EfS2_fS2_fjLj1024EEEEELb1EEEvNS_9BwdParamsE:
	.zero		16896


//--------------------- .nv.shared._ZN10layer_norm31ln_parallel_residual_bwd_kernelINS_13Kernel_traitsIf13__nv_bfloat16fS2_fjLj256ELj1ELj4ELj1ELj16ENS_18Kernel_traits_baseILj256EfS2_fS2_fjLj128EEEEELb1ELb1ELb1EEEvNS_9BwdParamsE --------------------------
	.section	.nv.shared._ZN10layer_norm31ln_parallel_residual_bwd_kernelINS_13Kernel_traitsIf13__nv_bfloat16fS2_fjLj256ELj1ELj4ELj1ELj16ENS_18Kernel_traits_baseILj256EfS2_fS2_fjLj128EEEEELb1ELb1ELb1EEEvNS_9BwdParamsE,"aw",@nobits
	.sectionflags	@""
	.align	16


//--------------------- .nv.shared._ZN10layer_norm31ln_parallel_residual_bwd_kernelINS_13Kernel_traitsIf6__halfS2_S2_fjLj256ELj1ELj4ELj1ELj16ENS_18Kernel_traits_baseILj256EfS2_S2_S2_fjLj128EEEEELb0ELb0ELb0EEEvNS_9BwdParamsE --------------------------
	.section	.nv.shared._ZN10layer_norm31ln_parallel_residual_bwd_kernelINS_13Kernel_traitsIf6__halfS2_S2_fjLj256ELj1ELj4ELj1ELj16ENS_18Kernel_traits_baseILj256EfS2_S2_S2_fjLj128EEEEELb0ELb0ELb0EEEvNS_9BwdParamsE,"aw",@nobits
	.sectionflags	@""
	.align	16


//--------------------- .nv.shared._ZN10layer_norm31ln_parallel_residual_bwd_kernelINS_13Kernel_traitsIf6__halfS2_S2_fjLj256ELj1ELj4ELj1ELj16ENS_18Kernel_traits_baseILj256EfS2_S2_S2_fjLj128EEEEELb0ELb0ELb1EEEvNS_9BwdParamsE --------------------------
	.section	.nv.shared._ZN10layer_norm31ln_parallel_residual_bwd_kernelINS_13Kernel_traitsIf6__halfS2_S2_fjLj256ELj1ELj4ELj1ELj16ENS_18Kernel_traits_baseILj256EfS2_S2_S2_fjLj128EEEEELb0ELb0ELb1EEEvNS_9BwdParamsE,"aw",@nobits
	.sectionflags	@""
	.align	16


//--------------------- .nv.shared._ZN10layer_norm31ln_parallel_residual_bwd_kernelINS_13Kernel_traitsIf6__halfS2_S2_fjLj256ELj1ELj4ELj1ELj16ENS_18Kernel_traits_baseILj256EfS2_S2_S2_fjLj128EEEEELb0ELb1ELb0EEEvNS_9BwdParamsE --------------------------
	.section	.nv.shared._ZN10layer_norm31ln_parallel_residual_bwd_kernelINS_13Kernel_traitsIf6__halfS2_S2_fjLj256ELj1ELj4ELj1ELj16ENS_18Kernel_traits_baseILj256EfS2_S2_S2_fjLj128EEEEELb0ELb1ELb0EEEvNS_9BwdParamsE,"aw",@nobits
	.sectionflags	@""
	.align	16


//--------------------- .nv.shared._ZN10layer_norm31ln_parallel_residual_bwd_kernelINS_13Kernel_traitsIf6__halfS2_S2_fjLj256ELj1ELj4ELj1ELj16ENS_18Kernel_traits_baseILj256EfS2_S2_S2_fjLj128EEEEELb0ELb1ELb1EEEvNS_9BwdParamsE --------------------------
	.section	.nv.shared._ZN10layer_norm31ln_parallel_residual_bwd_kernelINS_13Kernel_traitsIf6__halfS2_S2_fjLj256ELj1ELj4ELj1ELj16ENS_18Kernel_traits_baseILj256EfS2_S2_S2_fjLj128EEEEELb0ELb1ELb1EEEvNS_9BwdParamsE,"aw",@nobits
	.sectionflags	@""
	.align	16


//--------------------- .nv.shared._ZN10layer_norm31ln_parallel_residual_bwd_kernelINS_13Kernel_traitsIf6__halfS2_S2_fjLj256ELj1ELj4ELj1ELj16ENS_18Kernel_traits_baseILj256EfS2_S2_S2_fjLj128EEEEELb1ELb0ELb0EEEvNS_9BwdParamsE --------------------------
	.section	.nv.shared._ZN10layer_norm31ln_parallel_residual_bwd_kernelINS_13Kernel_traitsIf6__halfS2_S2_fjLj256ELj1ELj4ELj1ELj16ENS_18Kernel_traits_baseILj256EfS2_S2_S2_fjLj128EEEEELb1ELb0ELb0EEEvNS_9BwdParamsE,"aw",@nobits
	.sectionflags	@""
	.align	16


//--------------------- .nv.shared._ZN10layer_norm31ln_parallel_residual_bwd_kernelINS_13Kernel_traitsIf6__halfS2_S2_fjLj256ELj1ELj4ELj1ELj16ENS_18Kernel_traits_baseILj256EfS2_S2_S2_fjLj128EEEEELb1ELb0ELb1EEEvNS_9BwdParamsE --------------------------
	.section	.nv.shared._ZN10layer_norm31ln_parallel_residual_bwd_kernelINS_13Kernel_traitsIf6__halfS2_S2_fjLj256ELj1ELj4ELj1ELj16ENS_18Kernel_traits_baseILj256EfS2_S2_S2_fjLj128EEEEELb1ELb0ELb1EEEvNS_9BwdParamsE,"aw",@nobits
	.sectionflags	@""
	.align	16


//--------------------- .nv.shared._ZN10layer_norm22ln_bwd_finalize_kernelINS_22Kernel_traits_finalizeILj256Ef6__halfS2_S2_fjLb0ELj1024ELj4ENS_18Kernel_traits_baseILj256EfS2_S2_S2_fjLj1024EEEEELb0ELb0EEEvNS_9BwdParamsE --------------------------
	.section	.nv.shared._ZN10layer_norm22ln_bwd_finalize_kernelINS_22Kernel_traits_finalizeILj256Ef6__halfS2_S2_fjLb0ELj1024ELj4ENS_18Kernel_traits_baseILj256EfS2_S2_S2_fjLj1024EEEEELb0ELb0EEEvNS_9BwdParamsE,"aw",@nobits
	.sectionflags	@""
	.align	16
.nv.shared._ZN10layer_norm22ln_bwd_finalize_kernelINS_22Kernel_traits_finalizeILj256Ef6__halfS2_S2_fjLb0ELj1024ELj4ENS_18Kernel_traits_baseILj256EfS2_S2_S2_fjLj1024EEEEELb0ELb0EEEvNS_9BwdParamsE:
	.zero		8448


//--------------------- .nv.shared._ZN10layer_norm40ln_parallel_residual_bwd_finalize_kernelINS_22Kernel_traits_finalizeILj256Ef6__halfS2_S2_fjLb0ELj1024ELj4ENS_18Kernel_traits_baseILj256EfS2_S2_S2_fjLj1024EEEEELb0EEEvNS_9BwdParamsE --------------------------
	.section	.nv.shared._ZN10layer_norm40ln_parallel_residual_bwd_finalize_kernelINS_22Kernel_traits_finalizeILj256Ef6__halfS2_S2_fjLb0ELj1024ELj4ENS_18Kernel_traits_baseILj256EfS2_S2_S2_fjLj1024EEEEELb0EEEvNS_9BwdParamsE,"aw",@nobits
	.sectionflags	@""
	.align	16
.nv.shared._ZN10layer_norm40ln_parallel_residual_bwd_finalize_kernelINS_22Kernel_traits_finalizeILj256Ef6__halfS2_S2_fjLb0ELj1024ELj4ENS_18Kernel_traits_baseILj256EfS2_S2_S2_fjLj1024EEEEELb0EEEvNS_9BwdParamsE:
	.zero		16896


//--------------------- .nv.shared._ZN10layer_norm31ln_parallel_residual_bwd_kernelINS_13Kernel_traitsIf6__halfS2_S2_fjLj256ELj1ELj4ELj1ELj16ENS_18Kernel_traits_baseILj256EfS2_S2_S2_fjLj128EEEEELb1ELb1ELb0EEEvNS_9BwdParamsE --------------------------
	.section	.nv.shared._ZN10layer_norm31ln_parallel_residual_bwd_kernelINS_13Kernel_traitsIf6__halfS2_S2_fjLj256ELj1ELj4ELj1ELj16ENS_18Kernel_traits_baseILj256EfS2_S2_S2_fjLj128EEEEELb1ELb1ELb0EEEvNS_9BwdParamsE,"aw",@nobits
	.sectionflags	@""
	.align	16


//--------------------- .nv.shared._ZN10layer_norm22ln_bwd_finalize_kernelINS_22Kernel_traits_finalizeILj256Ef6__halfS2_S2_fjLb0ELj1024ELj4ENS_18Kernel_traits_baseILj256EfS2_S2_S2_fjLj1024EEEEELb0ELb1EEEvNS_9BwdParamsE --------------------------
	.section	.nv.shared._ZN10layer_norm22ln_bwd_finalize_kernelINS_22Kernel_traits_finalizeILj256Ef6__halfS2_S2_fjLb0ELj1024ELj4ENS_18Kernel_traits_baseILj256EfS2_S2_S2_fjLj1024EEEEELb0ELb1EEEvNS_9BwdParamsE,"aw",@nobits
	.sectionflags	@""
	.align	16
.nv.shared._ZN10layer_norm22ln_bwd_finalize_kernelINS_22Kernel_traits_finalizeILj256Ef6__halfS2_S2_fjLb0ELj1024ELj4ENS_18Kernel_traits_baseILj256EfS2_S2_S2_fjLj1024EEEEELb0ELb1EEEvNS_9BwdParamsE:
	.zero		8448


//--------------------- .nv.shared._ZN10layer_norm40ln_parallel_residual_bwd_finalize_kernelINS_22Kernel_traits_finalizeILj256Ef6__halfS2_S2_fjLb0ELj1024ELj4ENS_18Kernel_traits_baseILj256EfS2_S2_S2_fjLj1024EEEEELb1EEEvNS_9BwdParamsE --------------------------
	.section	.nv.shared._ZN10layer_norm40ln_parallel_residual_bwd_finalize_kernelINS_22Kernel_traits_finalizeILj256Ef6__halfS2_S2_fjLb0ELj1024ELj4ENS_18Kernel_traits_baseILj256EfS2_S2_S2_fjLj1024EEEEELb1EEEvNS_9BwdParamsE,"aw",@nobits
	.sectionflags	@""
	.align	16
.nv.shared._ZN10layer_norm40ln_parallel_residual_bwd_finalize_kernelINS_22Kernel_traits_finalizeILj256Ef6__halfS2_S2_fjLb0ELj1024ELj4ENS_18Kernel_traits_baseILj256EfS2_S2_S2_fjLj1024EEEEELb1EEEvNS_9BwdParamsE:
	.zero		16896


//--------------------- .nv.shared._ZN10layer_norm31ln_parallel_residual_bwd_kernelINS_13Kernel_traitsIf6__halfS2_S2_fjLj256ELj1ELj4ELj1ELj16ENS_18Kernel_traits_baseILj256EfS2_S2_S2_fjLj128EEEEELb1ELb1ELb1EEEvNS_9BwdParamsE --------------------------
	.section	.nv.shared._ZN10layer_norm31ln_parallel_residual_bwd_kernelINS_13Kernel_traitsIf6__halfS2_S2_fjLj256ELj1ELj4ELj1ELj16ENS_18Kernel_traits_baseILj256EfS2_S2_S2_fjLj128EEEEELb1ELb1ELb1EEEvNS_9BwdParamsE,"aw",@nobits
	.sectionflags	@""
	.align	16


//--------------------- .nv.shared._ZN10layer_norm31ln_parallel_residual_bwd_kernelINS_13Kernel_traitsI6__halfS2_fS2_fjLj256ELj1ELj4ELj1ELj16ENS_18Kernel_traits_baseILj256ES2_S2_fS2_fjLj128EEEEELb0ELb0ELb0EEEvNS_9BwdParamsE --------------------------
	.section	.nv.shared._ZN10layer_norm31ln_parallel_residual_bwd_kernelINS_13Kernel_traitsI6__halfS2_fS2_fjLj256ELj1ELj4ELj1ELj16ENS_18Kernel_traits_baseILj256ES2_S2_fS2_fjLj128EEEEELb0ELb0ELb0EEEvNS_9BwdParamsE,"aw",@nobits
	.sectionflags	@""
	.align	16


//--------------------- .nv.shared._ZN10layer_norm31ln_parallel_residual_bwd_kernelINS_13Kernel_traitsI6__halfS2_fS2_fjLj256ELj1ELj4ELj1ELj16ENS_18Kernel_traits_baseILj256ES2_S2_fS2_fjLj128EEEEELb0ELb0ELb1EEEvNS_9BwdParamsE --------------------------
	.section	.nv.shared._ZN10layer_norm31ln_parallel_residual_bwd_kernelINS_13Kernel_traitsI6__halfS2_fS2_fjLj256ELj1ELj4ELj1ELj16ENS_18Kernel_traits_baseILj256ES2_S2_fS2_fjLj128EEEEELb0ELb0ELb1EEEvNS_9BwdParamsE,"aw",@nobits
	.sectionflags	@""
	.align	16


//--------------------- .nv.shared._ZN10layer_norm31ln_parallel_residual_bwd_kernelINS_13Kernel_traitsI6__halfS2_fS2_fjLj256ELj1ELj4ELj1ELj16ENS_18Kernel_traits_baseILj256ES2_S2_fS2_fjLj128EEEEELb0ELb1ELb0EEEvNS_9BwdParamsE --------------------------
	.section	.nv.shared._ZN10layer_norm31ln_parallel_residual_bwd_kernelINS_13Kernel_traitsI6__halfS2_fS2_fjLj256ELj1ELj4ELj1ELj16ENS_18Kernel_traits_baseILj256ES2_S2_fS2_fjLj128EEEEELb0ELb1ELb0EEEvNS_9BwdParamsE,"aw",@nobits
	.sectionflags	@""
	.align	16


//--------------------- .nv.shared._ZN10layer_norm31ln_parallel_residual_bwd_kernelINS_13Kernel_traitsI6__halfS2_fS2_fjLj256ELj1ELj4ELj1ELj16ENS_18Kernel_traits_baseILj256ES2_S2_fS2_fjLj128EEEEELb0ELb1ELb1EEEvNS_9BwdParamsE --------------------------
	.section	.nv.shared._ZN10layer_norm31ln_parallel_residual_bwd_kernelINS_13Kernel_traitsI6__halfS2_fS2_fjLj256ELj1ELj4ELj1ELj16ENS_18Kernel_traits_baseILj256ES2_S2_fS2_fjLj128EEEEELb0ELb1ELb1EEEvNS_9BwdParamsE,"aw",@nobits
	.sectionflags	@""
	.align	16


//--------------------- .nv.shared._ZN10layer_norm31ln_parallel_residual_bwd_kernelINS_13Kernel_traitsI6__halfS2_fS2_fjLj256ELj1ELj4ELj1ELj16ENS_18Kernel_traits_baseILj256ES2_S2_fS2_fjLj128EEEEELb1ELb0ELb0EEEvNS_9BwdParamsE --------------------------
	.section	.nv.shared._ZN10layer_norm31ln_parallel_residual_bwd_kernelINS_13Kernel_traitsI6__halfS2_fS2_fjLj256ELj1ELj4ELj1ELj16ENS_18Kernel_traits_baseILj256ES2_S2_fS2_fjLj128EEEEELb1ELb0ELb0EEEvNS_9BwdParamsE,"aw",@nobits
	.sectionflags	@""
	.align	16


//--------------------- .nv.shared._ZN10layer_norm31ln_parallel_residual_bwd_kernelINS_13Kernel_traitsI6__halfS2_fS2_fjLj256ELj1ELj4ELj1ELj16ENS_18Kernel_traits_baseILj256ES2_S2_fS2_fjLj128EEEEELb1ELb0ELb1EEEvNS_9BwdParamsE --------------------------
	.section	.nv.shared._ZN10layer_norm31ln_parallel_residual_bwd_kernelINS_13Kernel_traitsI6__halfS2_fS2_fjLj256ELj1ELj4ELj1ELj16ENS_18Kernel_traits_baseILj256ES2_S2_fS2_fjLj128EEEEELb1ELb0ELb1EEEvNS_9BwdParamsE,"aw",@nobits
	.sectionflags	@""
	.align	16


//--------------------- .nv.shared._ZN10layer_norm22ln_bwd_finalize_kernelINS_22Kernel_traits_finalizeILj256E6__halfS2_fS2_fjLb0ELj1024ELj4ENS_18Kernel_traits_baseILj256ES2_S2_fS2_fjLj1024EEEEELb0ELb0EEEvNS_9BwdParamsE --------------------------
	.section	.nv.shared._ZN10layer_norm22ln_bwd_finalize_kernelINS_22Kernel_traits_finalizeILj256E6__halfS2_fS2_fjLb0ELj1024ELj4ENS_18Kernel_traits_baseILj256ES2_S2_fS2_fjLj1024EEEEELb0ELb0EEEvNS_9BwdParamsE,"aw",@nobits
	.sectionflags	@""
	.align	16
.nv.shared._ZN10layer_norm22ln_bwd_finalize_kernelINS_22Kernel_traits_finalizeILj256E6__halfS2_fS2_fjLb0ELj1024ELj4ENS_18Kernel_traits_baseILj256ES2_S2_fS2_fjLj1024EEEEELb0ELb0EEEvNS_9BwdParamsE:
	.zero		8448


//--------------------- .nv.shared._ZN10layer_norm40ln_parallel_residual_bwd_finalize_kernelINS_22Kernel_traits_finalizeILj256E6__halfS2_fS2_fjLb0ELj1024ELj4ENS_18Kernel_traits_baseILj256ES2_S2_fS2_fjLj1024EEEEELb0EEEvNS_9BwdParamsE --------------------------
	.section	.nv.shared._ZN10layer_norm40ln_parallel_residual_bwd_finalize_kernelINS_22Kernel_traits_finalizeILj256E6__halfS2_fS2_fjLb0ELj1024ELj4ENS_18Kernel_traits_baseILj256ES2_S2_fS2_fjLj1024EEEEELb0EEEvNS_9BwdParamsE,"aw",@nobits
	.sectionflags	@""
	.align	16
.nv.shared._ZN10layer_norm40ln_parallel_residual_bwd_finalize_kernelINS_22Kernel_traits_finalizeILj256E6__halfS2_fS2_fjLb0ELj1024ELj4ENS_18Kernel_traits_baseILj256ES2_S2_fS2_fjLj1024EEEEELb0EEEvNS_9BwdParamsE:
	.zero		16896


//--------------------- .nv.shared._ZN10layer_norm31ln_parallel_residual_bwd_kernelINS_13Kernel_traitsI6__halfS2_fS2_fjLj256ELj1ELj4ELj1ELj16ENS_18Kernel_traits_baseILj256ES2_S2_fS2_fjLj128EEEEELb1ELb1ELb0EEEvNS_9BwdParamsE --------------------------
	.section	.nv.shared._ZN10layer_norm31ln_parallel_residual_bwd_kernelINS_13Kernel_traitsI6__halfS2_fS2_fjLj256ELj1ELj4ELj1ELj16ENS_18Kernel_traits_baseILj256ES2_S2_fS2_fjLj128EEEEELb1ELb1ELb0EEEvNS_9BwdParamsE,"aw",@nobits
	.sectionflags	@""
	.align	16


//--------------------- .nv.shared._ZN10layer_norm22ln_bwd_finalize_kernelINS_22Kernel_traits_finalizeILj256E6__halfS2_fS2_fjLb0ELj1024ELj4ENS_18Kernel_traits_baseILj256ES2_S2_fS2_fjLj1024EEEEELb0ELb1EEEvNS_9BwdParamsE --------------------------
	.section	.nv.shared._ZN10layer_norm22ln_bwd_finalize_kernelINS_22Kernel_traits_finalizeILj256E6__halfS2_fS2_fjLb0ELj1024ELj4ENS_18Kernel_traits_baseILj256ES2_S2_fS2_fjLj1024EEEEELb0ELb1EEEvNS_9BwdParamsE,"aw",@nobits
	.sectionflags	@""
	.align	16
.nv.shared._ZN10layer_norm22ln_bwd_finalize_kernelINS_22Kernel_traits_finalizeILj256E6__halfS2_fS2_fjLb0ELj1024ELj4ENS_18Kernel_traits_baseILj256ES2_S2_fS2_fjLj1024EEEEELb0ELb1EEEvNS_9BwdParamsE:
	.zero		8448


//--------------------- .nv.shared._ZN10layer_norm40ln_parallel_residual_bwd_finalize_kernelINS_22Kernel_traits_finalizeILj256E6__halfS2_fS2_fjLb0ELj1024ELj4ENS_18Kernel_traits_baseILj256ES2_S2_fS2_fjLj1024EEEEELb1EEEvNS_9BwdParamsE --------------------------
	.section	.nv.shared._ZN10layer_norm40ln_parallel_residual_bwd_finalize_kernelINS_22Kernel_traits_finalizeILj256E6__halfS2_fS2_fjLb0ELj1024ELj4ENS_18Kernel_traits_baseILj256ES2_S2_fS2_fjLj1024EEEEELb1EEEvNS_9BwdParamsE,"aw",@nobits
	.sectionflags	@""
	.align	16
.nv.shared._ZN10layer_norm40ln_parallel_residual_bwd_finalize_kernelINS_22Kernel_traits_finalizeILj256E6__halfS2_fS2_fjLb0ELj1024ELj4ENS_18Kernel_traits_baseILj256ES2_S2_fS2_fjLj1024EEEEELb1EEEvNS_9BwdParamsE:
	.zero		16896


//--------------------- .nv.shared._ZN10layer_norm31ln_parallel_residual_bwd_kernelINS_13Kernel_traitsI6__halfS2_fS2_fjLj256ELj1ELj4ELj1ELj16ENS_18Kernel_traits_baseILj256ES2_S2_fS2_fjLj128EEEEELb1ELb1ELb1EEEvNS_9BwdParamsE --------------------------
	.section	.nv.shared._ZN10layer_norm31ln_parallel_residual_bwd_kernelINS_13Kernel_traitsI6__halfS2_fS2_fjLj256ELj1ELj4ELj1ELj16ENS_18Kernel_traits_baseILj256ES2_S2_fS2_fjLj128EEEEELb1ELb1ELb1EEEvNS_9BwdParamsE,"aw",@nobits
	.sectionflags	@""
	.align	16


//--------------------- .nv.shared._ZN10layer_norm31ln_parallel_residual_bwd_kernelINS_13Kernel_traitsIf6__halffS2_fjLj256ELj1ELj4ELj1ELj16ENS_18Kernel_traits_baseILj256EfS2_fS2_fjLj128EEEEELb0ELb0ELb0EEEvNS_9BwdParamsE --------------------------
	.section	.nv.shared._ZN10layer_norm31ln_parallel_residual_bwd_kernelINS_13Kernel_traitsIf6__halffS2_fjLj256ELj1ELj4ELj1ELj16ENS_18Kernel_traits_baseILj256EfS2_fS2_fjLj128EEEEELb0ELb0ELb0EEEvNS_9BwdParamsE,"aw",@nobits
	.sectionflags	@""
	.align	16


//--------------------- .nv.shared._ZN10layer_norm31ln_parallel_residual_bwd_kernelINS_13Kernel_traitsIf6__halffS2_fjLj256ELj1ELj4ELj1ELj16ENS_18Kernel_traits_baseILj256EfS2_fS2_fjLj128EEEEELb0ELb0ELb1EEEvNS_9BwdParamsE --------------------------
	.section	.nv.shared._ZN10layer_norm31ln_parallel_residual_bwd_kernelINS_13Kernel_traitsIf6__halffS2_fjLj256ELj1ELj4ELj1ELj16ENS_18Kernel_traits_baseILj256EfS2_fS2_fjLj128EEEEELb0ELb0ELb1EEEvNS_9BwdParamsE,"aw",@nobits
	.sectionflags	@""
	.align	16


//--------------------- .nv.shared._ZN10layer_norm31ln_parallel_residual_bwd_kernelINS_13Kernel_traitsIf6__halffS2_fjLj256ELj1ELj4ELj1ELj16ENS_18Kernel_traits_baseILj256EfS2_fS2_fjLj128EEEEELb0ELb1ELb0EEEvNS_9BwdParamsE --------------------------
	.section	.nv.shared._ZN10layer_norm31ln_parallel_residual_bwd_kernelINS_13Kernel_traitsIf6__halffS2_fjLj256ELj1ELj4ELj1ELj16ENS_18Kernel_traits_baseILj256EfS2_fS2_fjLj128EEEEELb0ELb1ELb0EEEvNS_9BwdParamsE,"aw",@nobits
	.sectionflags	@""
	.align	16


//--------------------- .nv.shared._ZN10layer_norm31ln_parallel_residual_bwd_kernelINS_13Kernel_traitsIf6__halffS2_fjLj256ELj1ELj4ELj1ELj16ENS_18Kernel_traits_baseILj256EfS2_fS2_fjLj128EEEEELb0ELb1ELb1EEEvNS_9BwdParamsE --------------------------
	.section	.nv.shared._ZN10layer_norm31ln_parallel_residual_bwd_kernelINS_13Kernel_traitsIf6__halffS2_fjLj256ELj1ELj4ELj1ELj16ENS_18Kernel_traits_baseILj256EfS2_fS2_fjLj128EEEEELb0ELb1ELb1EEEvNS_9BwdParamsE,"aw",@nobits
	.sectionflags	@""
	.align	16


//--------------------- .nv.shared._ZN10layer_norm31ln_parallel_residual_bwd_kernelINS_13Kernel_traitsIf6__halffS2_fjLj256ELj1ELj4ELj1ELj16ENS_18Kernel_traits_baseILj256EfS2_fS2_fjLj128EEEEELb1ELb0ELb0EEEvNS_9BwdParamsE --------------------------
	.section	.nv.shared._ZN10layer_norm31ln_parallel_residual_bwd_kernelINS_13Kernel_traitsIf6__halffS2_fjLj256ELj1ELj4ELj1ELj16ENS_18Kernel_traits_baseILj256EfS2_fS2_fjLj128EEEEELb1ELb0ELb0EEEvNS_9BwdParamsE,"aw",@nobits
	.sectionflags	@""
	.align	16


//--------------------- .nv.shared._ZN10layer_norm31ln_parallel_residual_bwd_kernelINS_13Kernel_traitsIf6__halffS2_fjLj256ELj1ELj4ELj1ELj16ENS_18Kernel_traits_baseILj256EfS2_fS2_fjLj128EEEEELb1ELb0ELb1EEEvNS_9BwdParamsE --------------------------
	.section	.nv.shared._ZN10layer_norm31ln_parallel_residual_bwd_kernelINS_13Kernel_traitsIf6__halffS2_fjLj256ELj1ELj4ELj1ELj16ENS_18Kernel_traits_baseILj256EfS2_fS2_fjLj128EEEEELb1ELb0ELb1EEEvNS_9BwdParamsE,"aw",@nobits
	.sectionflags	@""
	.align	16


//--------------------- .nv.shared._ZN10layer_norm22ln_bwd_finalize_kernelINS_22Kernel_traits_finalizeILj256Ef6__halffS2_fjLb0ELj1024ELj4ENS_18Kernel_traits_baseILj256EfS2_fS2_fjLj1024EEEEELb0ELb0EEEvNS_9BwdParamsE --------------------------
	.section	.nv.shared._ZN10layer_norm22ln_bwd_finalize_kernelINS_22Kernel_traits_finalizeILj256Ef6__halffS2_fjLb0ELj1024ELj4ENS_18Kernel_traits_baseILj256EfS2_fS2_fjLj1024EEEEELb0ELb0EEEvNS_9BwdParamsE,"aw",@nobits
	.sectionflags	@""
	.align	16
.nv.shared._ZN10layer_norm22ln_bwd_finalize_kernelINS_22Kernel_traits_finalizeILj256Ef6__halffS2_fjLb0ELj1024ELj4ENS_18Kernel_traits_baseILj256EfS2_fS2_fjLj1024EEEEELb0ELb0EEEvNS_9BwdParamsE:
	.zero		8448


//--------------------- .nv.shared._ZN10layer_norm40ln_parallel_residual_bwd_finalize_kernelINS_22Kernel_traits_finalizeILj256Ef6__halffS2_fjLb0ELj1024ELj4ENS_18Kernel_traits_baseILj256EfS2_fS2_fjLj1024EEEEELb0EEEvNS_9BwdParamsE --------------------------
	.section	.nv.shared._ZN10layer_norm40ln_parallel_residual_bwd_finalize_kernelINS_22Kernel_traits_finalizeILj256Ef6__halffS2_fjLb0ELj1024ELj4ENS_18Kernel_traits_baseILj256EfS2_fS2_fjLj1024EEEEELb0EEEvNS_9BwdParamsE,"aw",@nobits
	.sectionflags	@""
	.align	16
.nv.shared._ZN10layer_norm40ln_parallel_residual_bwd_finalize_kernelINS_22Kernel_traits_finalizeILj256Ef6__halffS2_fjLb0ELj1024ELj4ENS_18Kernel_traits_baseILj256EfS2_fS2_fjLj1024EEEEELb0EEEvNS_9BwdParamsE:
	.zero		16896


//--------------------- .nv.shared._ZN10layer_norm31ln_parallel_residual_bwd_kernelINS_13Kernel_traitsIf6__halffS2_fjLj256ELj1ELj4ELj1ELj16ENS_18Kernel_traits_baseILj256EfS2_fS2_fjLj128EEEEELb1ELb1ELb0EEEvNS_9BwdParamsE --------------------------
	.section	.nv.shared._ZN10layer_norm31ln_parallel_residual_bwd_kernelINS_13Kernel_traitsIf6__halffS2_fjLj256ELj1ELj4ELj1ELj16ENS_18Kernel_traits_baseILj256EfS2_fS2_fjLj128EEEEELb1ELb1ELb0EEEvNS_9BwdParamsE,"aw",@nobits
	.sectionflags	@""
	.align	16


//--------------------- .nv.shared._ZN10layer_norm22ln_bwd_finalize_kernelINS_22Kernel_traits_finalizeILj256Ef6__halffS2_fjLb0ELj1024ELj4ENS_18Kernel_traits_baseILj256EfS2_fS2_fjLj1024EEEEELb0ELb1EEEvNS_9BwdParamsE --------------------------
	.section	.nv.shared._ZN10layer_norm22ln_bwd_finalize_kernelINS_22Kernel_traits_finalizeILj256Ef6__halffS2_fjLb0ELj1024ELj4ENS_18Kernel_traits_baseILj256EfS2_fS2_fjLj1024EEEEELb0ELb1EEEvNS_9BwdParamsE,"aw",@nobits
	.sectionflags	@""
	.align	16
.nv.shared._ZN10layer_norm22ln_bwd_finalize_kernelINS_22Kernel_traits_finalizeILj256Ef6__halffS2_fjLb0ELj1024ELj4ENS_18Kernel_traits_baseILj256EfS2_fS2_fjLj1024EEEEELb0ELb1EEEvNS_9BwdParamsE:
	.zero		8448


//--------------------- .nv.shared._ZN10layer_norm40ln_parallel_residual_bwd_finalize_kernelINS_22Kernel_traits_finalizeILj256Ef6__halffS2_fjLb0ELj1024ELj4ENS_18Kernel_traits_baseILj256EfS2_fS2_fjLj1024EEEEELb1EEEvNS_9BwdParamsE --------------------------
	.section	.nv.shared._ZN10layer_norm40ln_parallel_residual_bwd_finalize_kernelINS_22Kernel_traits_finalizeILj256Ef6__halffS2_fjLb0ELj1024ELj4ENS_18Kernel_traits_baseILj256EfS2_fS2_fjLj1024EEEEELb1EEEvNS_9BwdParamsE,"aw",@nobits
	.sectionflags	@""
	.align	16
.nv.shared._ZN10layer_norm40ln_parallel_residual_bwd_finalize_kernelINS_22Kernel_traits_finalizeILj256Ef6__halffS2_fjLb0ELj1024ELj4ENS_18Kernel_traits_baseILj256EfS2_fS2_fjLj1024EEEEELb1EEEvNS_9BwdParamsE:
	.zero		16896


//--------------------- .nv.shared._ZN10layer_norm31ln_parallel_residual_bwd_kernelINS_13Kernel_traitsIf6__halffS2_fjLj256ELj1ELj4ELj1ELj16ENS_18Kernel_traits_baseILj256EfS2_fS2_fjLj128EEEEELb1ELb1ELb1EEEvNS_9BwdParamsE --------------------------
	.section	.nv.shared._ZN10layer_norm31ln_parallel_residual_bwd_kernelINS_13Kernel_traitsIf6__halffS2_fjLj256ELj1ELj4ELj1ELj16ENS_18Kernel_traits_baseILj256EfS2_fS2_fjLj128EEEEELb1ELb1ELb1EEEvNS_9BwdParamsE,"aw",@nobits
	.sectionflags	@""
	.align	16


//--------------------- .nv.shared._ZN10layer_norm31ln_parallel_residual_bwd_kernelINS_13Kernel_traitsI6__halfffffjLj256ELj1ELj4ELj1ELj16ENS_18Kernel_traits_baseILj256ES2_ffffjLj128EEEEELb0ELb0ELb0EEEvNS_9BwdParamsE --------------------------
	.section	.nv.shared._ZN10layer_norm31ln_parallel_residual_bwd_kernelINS_13Kernel_traitsI6__halfffffjLj256ELj1ELj4ELj1ELj16ENS_18Kernel_traits_baseILj256ES2_ffffjLj128EEEEELb0ELb0ELb0EEEvNS_9BwdParamsE,"aw",@nobits
	.sectionflags	@""
	.align	16


//--------------------- .nv.shared._ZN10layer_norm31ln_parallel_residual_bwd_kernelINS_13Kernel_traitsI6__halfffffjLj256ELj1ELj4ELj1ELj16ENS_18Kernel_traits_baseILj256ES2_ffffjLj128EEEEELb0ELb0ELb1EEEvNS_9BwdParamsE --------------------------
	.section	.nv.shared._ZN10layer_norm31ln_parallel_residual_bwd_kernelINS_13Kernel_traitsI6__halfffffjLj256ELj1ELj4ELj1ELj16ENS_18Kernel_traits_baseILj256ES2_ffffjLj128EEEEELb0ELb0ELb1EEEvNS_9BwdParamsE,"aw",@nobits
	.sectionflags	@""
	.align	16


//--------------------- .nv.shared._ZN10layer_norm31ln_parallel_residual_bwd_kernelINS_13Kernel_traitsI6__halfffffjLj256ELj1ELj4ELj1ELj16ENS_18Kernel_traits_baseILj256ES2_ffffjLj128EEEEELb0ELb1ELb0EEEvNS_9BwdParamsE --------------------------
	.section	.nv.shared._ZN10layer_norm31ln_parallel_residual_bwd_kernelINS_13Kernel_traitsI6__halfffffjLj256ELj1ELj4ELj1ELj16ENS_18Kernel_traits_baseILj256ES2_ffffjLj128EEEEELb0ELb1ELb0EEEvNS_9BwdParamsE,"aw",@nobits
	.sectionflags	@""
	.align	16


//--------------------- .nv.shared._ZN10layer_norm31ln_parallel_residual_bwd_kernelINS_13Kernel_traitsI6__halfffffjLj256ELj1ELj4ELj1ELj16ENS_18Kernel_traits_baseILj256ES2_ffffjLj128EEEEELb0ELb1ELb1EEEvNS_9BwdParamsE --------------------------
	.section	.nv.shared._ZN10layer_norm31ln_parallel_residual_bwd_kernelINS_13Kernel_traitsI6__halfffffjLj256ELj1ELj4ELj1ELj16ENS_18Kernel_traits_baseILj256ES2_ffffjLj128EEEEELb0ELb1ELb1EEEvNS_9BwdParamsE,"aw",@nobits
	.sectionflags	@""
	.align	16


//--------------------- .nv.shared._ZN10layer_norm31ln_parallel_residual_bwd_kernelINS_13Kernel_traitsI6__halfffffjLj256ELj1ELj4ELj1ELj16ENS_18Kernel_traits_baseILj256ES2_ffffjLj128EEEEELb1ELb0ELb0EEEvNS_9BwdParamsE --------------------------
	.section	.nv.shared._ZN10layer_norm31ln_parallel_residual_bwd_kernelINS_13Kernel_traitsI6__halfffffjLj256ELj1ELj4ELj1ELj16ENS_18Kernel_traits_baseILj256ES2_ffffjLj128EEEEELb1ELb0ELb0EEEvNS_9BwdParamsE,"aw",@nobits
	.sectionflags	@""
	.align	16


//--------------------- .nv.shared._ZN10layer_norm31ln_parallel_residual_bwd_kernelINS_13Kernel_traitsI6__halfffffjLj256ELj1ELj4ELj1ELj16ENS_18Kernel_traits_baseILj256ES2_ffffjLj128EEEEELb1ELb0ELb1EEEvNS_9BwdParamsE --------------------------
	.section	.nv.shared._ZN10layer_norm31ln_parallel_residual_bwd_kernelINS_13Kernel_traitsI6__halfffffjLj256ELj1ELj4ELj1ELj16ENS_18Kernel_traits_baseILj256ES2_ffffjLj128EEEEELb1ELb0ELb1EEEvNS_9BwdParamsE,"aw",@nobits
	.sectionflags	@""
	.align	16


//--------------------- .nv.shared._ZN10layer_norm22ln_bwd_finalize_kernelINS_22Kernel_traits_finalizeILj256E6__halfffffjLb0ELj1024ELj4ENS_18Kernel_traits_baseILj256ES2_ffffjLj1024EEEEELb0ELb0EEEvNS_9BwdParamsE --------------------------
	.section	.nv.shared._ZN10layer_norm22ln_bwd_finalize_kernelINS_22Kernel_traits_finalizeILj256E6__halfffffjLb0ELj1024ELj4ENS_18Kernel_traits_baseILj256ES2_ffffjLj1024EEEEELb0ELb0EEEvNS_9BwdParamsE,"aw",@nobits
	.sectionflags	@""
	.align	16
.nv.shared._ZN10layer_norm22ln_bwd_finalize_kernelINS_22Kernel_traits_finalizeILj256E6__halfffffjLb0ELj1024ELj4ENS_18Kernel_traits_baseILj256ES2_ffffjLj1024EEEEELb0ELb0EEEvNS_9BwdParamsE:
	.zero		8448


//--------------------- .nv.shared._ZN10layer_norm40ln_parallel_residual_bwd_finalize_kernelINS_22Kernel_traits_finalizeILj256E6__halfffffjLb0ELj1024ELj4ENS_18Kernel_traits_baseILj256ES2_ffffjLj1024EEEEELb0EEEvNS_9BwdParamsE --------------------------
	.section	.nv.shared._ZN10layer_norm40ln_parallel_residual_bwd_finalize_kernelINS_22Kernel_traits_finalizeILj256E6__halfffffjLb0ELj1024ELj4ENS_18Kernel_traits_baseILj256ES2_ffffjLj1024EEEEELb0EEEvNS_9BwdParamsE,"aw",@nobits
	.sectionflags	@""
	.align	16
.nv.shared._ZN10layer_norm40ln_parallel_residual_bwd_finalize_kernelINS_22Kernel_traits_finalizeILj256E6__halfffffjLb0ELj1024ELj4ENS_18Kernel_traits_baseILj256ES2_ffffjLj1024EEEEELb0EEEvNS_9BwdParamsE:
	.zero		16896


//--------------------- .nv.shared._ZN10layer_norm31ln_parallel_residual_bwd_kernelINS_13Kernel_traitsI6__halfffffjLj256ELj1ELj4ELj1ELj16ENS_18Kernel_traits_baseILj256ES2_ffffjLj128EEEEELb1ELb1ELb0EEEvNS_9BwdParamsE --------------------------
	.section	.nv.shared._ZN10layer_norm31ln_parallel_residual_bwd_kernelINS_13Kernel_traitsI6__halfffffjLj256ELj1ELj4ELj1ELj16ENS_18Kernel_traits_baseILj256ES2_ffffjLj128EEEEELb1ELb1ELb0EEEvNS_9BwdParamsE,"aw",@nobits
	.sectionflags	@""
	.align	16


//--------------------- .nv.shared._ZN10layer_norm22ln_bwd_finalize_kernelINS_22Kernel_traits_finalizeILj256E6__halfffffjLb0ELj1024ELj4ENS_18Kernel_traits_baseILj256ES2_ffffjLj1024EEEEELb0ELb1EEEvNS_9BwdParamsE --------------------------
	.section	.nv.shared._ZN10layer_norm22ln_bwd_finalize_kernelINS_22Kernel_traits_finalizeILj256E6__halfffffjLb0ELj1024ELj4ENS_18Kernel_traits_baseILj256ES2_ffffjLj1024EEEEELb0ELb1EEEvNS_9BwdParamsE,"aw",@nobits
	.sectionflags	@""
	.align	16
.nv.shared._ZN10layer_norm22ln_bwd_finalize_kernelINS_22Kernel_traits_finalizeILj256E6__halfffffjLb0ELj1024ELj4ENS_18Kernel_traits_baseILj256ES2_ffffjLj1024EEEEELb0ELb1EEEvNS_9BwdParamsE:
	.zero		8448


//--------------------- .nv.shared._ZN10layer_norm40ln_parallel_residual_bwd_finalize_kernelINS_22Kernel_traits_finalizeILj256E6__halfffffjLb0ELj1024ELj4ENS_18Kernel_traits_baseILj256ES2_ffffjLj1024EEEEELb1EEEvNS_9BwdParamsE --------------------------
	.section	.nv.shared._ZN10layer_norm40ln_parallel_residual_bwd_finalize_kernelINS_22Kernel_traits_finalizeILj256E6__halfffffjLb0ELj1024ELj4ENS_18Kernel_traits_baseILj256ES2_ffffjLj1024EEEEELb1EEEvNS_9BwdParamsE,"aw",@nobits
	.sectionflags	@""
	.align	16
.nv.shared._ZN10layer_norm40ln_parallel_residual_bwd_finalize_kernelINS_22Kernel_traits_finalizeILj256E6__halfffffjLb0ELj1024ELj4ENS_18Kernel_traits_baseILj256ES2_ffffjLj1024EEEEELb1EEEvNS_9BwdParamsE:
	.zero		16896


//--------------------- .nv.shared._ZN10layer_norm31ln_parallel_residual_bwd_kernelINS_13Kernel_traitsI6__halfffffjLj256ELj1ELj4ELj1ELj16ENS_18Kernel_traits_baseILj256ES2_ffffjLj128EEEEELb1ELb1ELb1EEEvNS_9BwdParamsE --------------------------
	.section	.nv.shared._ZN10layer_norm31ln_parallel_residual_bwd_kernelINS_13Kernel_traitsI6__halfffffjLj256ELj1ELj4ELj1ELj16ENS_18Kernel_traits_baseILj256ES2_ffffjLj128EEEEELb1ELb1ELb1EEEvNS_9BwdParamsE,"aw",@nobits
	.sectionflags	@""
	.align	16


//--------------------- .nv.shared._ZN10layer_norm31ln_parallel_residual_bwd_kernelINS_13Kernel_traitsIfffffjLj256ELj1ELj4ELj1ELj16ENS_18Kernel_traits_baseILj256EfffffjLj128EEEEELb0ELb0ELb0EEEvNS_9BwdParamsE --------------------------
	.section	.nv.shared._ZN10layer_norm31ln_parallel_residual_bwd_kernelINS_13Kernel_traitsIfffffjLj256ELj1ELj4ELj1ELj16ENS_18Kernel_traits_baseILj256EfffffjLj128EEEEELb0ELb0ELb0EEEvNS_9BwdParamsE,"aw",@nobits
	.sectionflags	@""
	.align	16


//--------------------- .nv.shared._ZN10layer_norm31ln_parallel_residual_bwd_kernelINS_13Kernel_traitsIfffffjLj256ELj1ELj4ELj1ELj16ENS_18Kernel_traits_baseILj256EfffffjLj128EEEEELb0ELb0ELb1EEEvNS_9BwdParamsE --------------------------
	.section	.nv.shared._ZN10layer_norm31ln_parallel_residual_bwd_kernelINS_13Kernel_traitsIfffffjLj256ELj1ELj4ELj1ELj16ENS_18Kernel_traits_baseILj256EfffffjLj128EEEEELb0ELb0ELb1EEEvNS_9BwdParamsE,"aw",@nobits
	.sectionflags	@""
	.align	16


//--------------------- .nv.shared._ZN10layer_norm31ln_parallel_residual_bwd_kernelINS_13Kernel_traitsIfffffjLj256ELj1ELj4ELj1ELj16ENS_18Kernel_traits_baseILj256EfffffjLj128EEEEELb0ELb1ELb0EEEvNS_9BwdParamsE --------------------------
	.section	.nv.shared._ZN10layer_norm31ln_parallel_residual_bwd_kernelINS_13Kernel_traitsIfffffjLj256ELj1ELj4ELj1ELj16ENS_18Kernel_traits_baseILj256EfffffjLj128EEEEELb0ELb1ELb0EEEvNS_9BwdParamsE,"aw",@nobits
	.sectionflags	@""
	.align	16


//--------------------- .nv.shared._ZN10layer_norm31ln_parallel_residual_bwd_kernelINS_13Kernel_traitsIfffffjLj256ELj1ELj4ELj1ELj16ENS_18Kernel_traits_baseILj256EfffffjLj128EEEEELb0ELb1ELb1EEEvNS_9BwdParamsE --------------------------
	.section	.nv.shared._ZN10layer_norm31ln_parallel_residual_bwd_kernelINS_13Kernel_traitsIfffffjLj256ELj1ELj4ELj1ELj16ENS_18Kernel_traits_baseILj256EfffffjLj128EEEEELb0ELb1ELb1EEEvNS_9BwdParamsE,"aw",@nobits
	.sectionflags	@""
	.align	16


//--------------------- .nv.shared._ZN10layer_norm31ln_parallel_residual_bwd_kernelINS_13Kernel_traitsIfffffjLj256ELj1ELj4ELj1ELj16ENS_18Kernel_traits_baseILj256EfffffjLj128EEEEELb1ELb0ELb0EEEvNS_9BwdParamsE --------------------------
	.section	.nv.shared._ZN10layer_norm31ln_parallel_residual_bwd_kernelINS_13Kernel_traitsIfffffjLj256ELj1ELj4ELj1ELj16ENS_18Kernel_traits_baseILj256EfffffjLj128EEEEELb1ELb0ELb0EEEvNS_9BwdParamsE,"aw",@nobits
	.sectionflags	@""
	.align	16


//--------------------- .nv.shared._ZN10layer_norm31ln_parallel_residual_bwd_kernelINS_13Kernel_traitsIfffffjLj256ELj1ELj4ELj1ELj16ENS_18Kernel_traits_baseILj256EfffffjLj128EEEEELb1ELb0ELb1EEEvNS_9BwdParamsE --------------------------
	.section	.nv.shared._ZN10layer_norm31ln_parallel_residual_bwd_kernelINS_13Kernel_traitsIfffffjLj256ELj1ELj4ELj1ELj16ENS_18Kernel_traits_baseILj256EfffffjLj128EEEEELb1ELb0ELb1EEEvNS_9BwdParamsE,"aw",@nobits
	.sectionflags	@""
	.align	16


//--------------------- .nv.shared._ZN10layer_norm22ln_bwd_finalize_kernelINS_22Kernel_traits_finalizeILj256EfffffjLb0ELj1024ELj4ENS_18Kernel_traits_baseILj256EfffffjLj1024EEEEELb0ELb0EEEvNS_9BwdParamsE --------------------------
	.section	.nv.shared._ZN10layer_norm22ln_bwd_finalize_kernelINS_22Kernel_traits_finalizeILj256EfffffjLb0ELj1024ELj4ENS_18Kernel_traits_baseILj256EfffffjLj1024EEEEELb0ELb0EEEvNS_9BwdParamsE,"aw",@nobits
	.sectionflags	@""
	.align	16
.nv.shared._ZN10layer_norm22ln_bwd_finalize_kernelINS_22Kernel_traits_finalizeILj256EfffffjLb0ELj1024ELj4ENS_18Kernel_traits_baseILj256EfffffjLj1024EEEEELb0ELb0EEEvNS_9BwdParamsE:
	.zero		8448


//--------------------- .nv.shared._ZN10layer_norm40ln_parallel_residual_bwd_finalize_kernelINS_22Kernel_traits_finalizeILj256EfffffjLb0ELj1024ELj4ENS_18Kernel_traits_baseILj256EfffffjLj1024EEEEELb0EEEvNS_9BwdParamsE --------------------------
	.section	.nv.shared._ZN10layer_norm40ln_parallel_residual_bwd_finalize_kernelINS_22Kernel_traits_finalizeILj256EfffffjLb0ELj1024ELj4ENS_18Kernel_traits_baseILj256EfffffjLj1024EEEEELb0EEEvNS_9BwdParamsE,"aw",@nobits
	.sectionflags	@""
	.align	16
.nv.shared._ZN10layer_norm40ln_parallel_residual_bwd_finalize_kernelINS_22Kernel_traits_finalizeILj256EfffffjLb0ELj1024ELj4ENS_18Kernel_traits_baseILj256EfffffjLj1024EEEEELb0EEEvNS_9BwdParamsE:
	.zero		16896


//--------------------- .nv.shared._ZN10layer_norm31ln_parallel_residual_bwd_kernelINS_13Kernel_traitsIfffffjLj256ELj1ELj4ELj1ELj16ENS_18Kernel_traits_baseILj256EfffffjLj128EEEEELb1ELb1ELb0EEEvNS_9BwdParamsE --------------------------
	.section	.nv.shared._ZN10layer_norm31ln_parallel_residual_bwd_kernelINS_13Kernel_traitsIfffffjLj256ELj1ELj4ELj1ELj16ENS_18Kernel_traits_baseILj256EfffffjLj128EEEEELb1ELb1ELb0EEEvNS_9BwdParamsE,"aw",@nobits
	.sectionflags	@""
	.align	16


//--------------------- .nv.shared._ZN10layer_norm22ln_bwd_finalize_kernelINS_22Kernel_traits_finalizeILj256EfffffjLb0ELj1024ELj4ENS_18Kernel_traits_baseILj256EfffffjLj1024EEEEELb0ELb1EEEvNS_9BwdParamsE --------------------------
	.section	.nv.shared._ZN10layer_norm22ln_bwd_finalize_kernelINS_22Kernel_traits_finalizeILj256EfffffjLb0ELj1024ELj4ENS_18Kernel_traits_baseILj256EfffffjLj1024EEEEELb0ELb1EEEvNS_9BwdParamsE,"aw",@nobits
	.sectionflags	@""
	.align	16
.nv.shared._ZN10layer_norm22ln_bwd_finalize_kernelINS_22Kernel_traits_finalizeILj256EfffffjLb0ELj1024ELj4ENS_18Kernel_traits_baseILj256EfffffjLj1024EEEEELb0ELb1EEEvNS_9BwdParamsE:
	.zero		8448


//--------------------- .nv.shared._ZN10layer_norm40ln_parallel_residual_bwd_finalize_kernelINS_22Kernel_traits_finalizeILj256EfffffjLb0ELj1024ELj4ENS_18Kernel_traits_baseILj256EfffffjLj1024EEEEELb1EEEvNS_9BwdParamsE --------------------------
	.section	.nv.shared._ZN10layer_norm40ln_parallel_residual_bwd_finalize_kernelINS_22Kernel_traits_finalizeILj256EfffffjLb0ELj1024ELj4ENS_18Kernel_traits_baseILj256EfffffjLj1024EEEEELb1EEEvNS_9BwdParamsE,"aw",@nobits
	.sectionflags	@""
	.align	16
.nv.shared._ZN10layer_norm40ln_parallel_residual_bwd_finalize_kernelINS_22Kernel_traits_finalizeILj256EfffffjLb0ELj1024ELj4ENS_18Kernel_traits_baseILj256EfffffjLj1024EEEEELb1EEEvNS_9BwdParamsE:
	.zero		16896


//--------------------- .nv.shared._ZN10layer_norm31ln_parallel_residual_bwd_kernelINS_13Kernel_traitsIfffffjLj256ELj1ELj4ELj1ELj16ENS_18Kernel_traits_baseILj256EfffffjLj128EEEEELb1ELb1ELb1EEEvNS_9BwdParamsE --------------------------
	.section	.nv.shared._ZN10layer_norm31ln_parallel_residual_bwd_kernelINS_13Kernel_traitsIfffffjLj256ELj1ELj4ELj1ELj16ENS_18Kernel_traits_baseILj256EfffffjLj128EEEEELb1ELb1ELb1EEEvNS_9BwdParamsE,"aw",@nobits
	.sectionflags	@""
	.align	16
